// Copyright (c) 2024, Jay Shah, Ganesh Bikshandi, Ying Zhang, Vijay Thakkar, Pradeep Ramani, Tri Dao.
// Splitting the different template instantiations to different files to speed up compilation.
// This file is auto-generated. See "generate_kernels.py"

#include "flash_fwd_launch_template.h"

#ifndef FLASHATTENTION_DISABLE_HDIM96
template void run_mha_fwd_<90, cutlass::bfloat16_t, 96, 96, true, false, false, true>(Flash_fwd_params &params, cudaStream_t stream);
#endif


// ===== COMPILED SASS (sm_90a) =====

	.target	sm_90a

	.elftype	@"ET_EXEC"


//--------------------- .note.nv.tkinfo           --------------------------
	.section	.note.nv.tkinfo,"",@"SHT_NOTE"
	.sectionflags	@"SHF_NOTE_NV_TKINFO"
	.tkinfo
        /*0018*/ 	.word	0x00000002
        /*0030*/ 	.string	""
        /*0030*/ 	.string	"ptxas"
        /*0030*/ 	.string	"Cuda compilation tools, release 13.0, V13.0.88"
        /*0030*/ 	.string	"Build cuda_13.0.r13.0/compiler.36424714_0"
        /*0030*/ 	.string	"-arch sm_90a -m 64 "



//--------------------- .note.nv.cuinfo           --------------------------
	.section	.note.nv.cuinfo,"",@"SHT_NOTE"
	.sectionflags	@"SHF_NOTE_NV_CUINFO"
        /*0018*/ 	.short	0x0002
        /*001a*/ 	.short	0x005a
        /*001c*/ 	.short	0x0082
	.zero		2


//--------------------- .nv.info                  --------------------------
	.section	.nv.info,"",@"SHT_CUDA_INFO"
	.align	4


	//----- nvinfo : EIATTR_REGCOUNT
	.align		4
        /*0000*/ 	.byte	0x04, 0x2f
        /*0002*/ 	.short	(.L_23 - .L_22)
	.align		4
.L_22:
        /*0004*/ 	.word	index@(_ZN7cutlass13device_kernelIN5flash11enable_sm90INS1_16FlashAttnFwdSm90INS1_25CollectiveMainloopFwdSm90ILi2EN4cute5tupleIJNS5_1CILi1EEES8_S8_EEENS6_IJNS7_ILi192EEENS7_ILi144EEENS7_ILi96EEEEEELi96ENS_10bfloat16_tEfNS_4arch4Sm90ELb1ELb0ELb0ELb1ELb0ELb1ELb0ELb0ELb1ELb1ELb1ELb0EEENS1_21CollectiveEpilogueFwdINS6_IJSA_SC_SB_EEES9_SE_SG_Li384ELb1ELb1ELb1ELb0EEENS1_36VarlenDynamicPersistentTileSchedulerILi192ELi144ELi384ELi128ELb1ELb1ELb1ELb1ELb1ELb1EEEEEEEEEvNT_6ParamsE)
        /*0008*/ 	.word	0x00000080


	//----- nvinfo : EIATTR_FRAME_SIZE
	.align		4
.L_23:
        /*000c*/ 	.byte	0x04, 0x11
        /*000e*/ 	.short	(.L_25 - .L_24)
	.align		4
.L_24:
        /*0010*/ 	.word	index@(_ZN7cutlass13device_kernelIN5flash11enable_sm90INS1_16FlashAttnFwdSm90INS1_25CollectiveMainloopFwdSm90ILi2EN4cute5tupleIJNS5_1CILi1EEES8_S8_EEENS6_IJNS7_ILi192EEENS7_ILi144EEENS7_ILi96EEEEEELi96ENS_10bfloat16_tEfNS_4arch4Sm90ELb1ELb0ELb0ELb1ELb0ELb1ELb0ELb0ELb1ELb1ELb1ELb0EEENS1_21CollectiveEpilogueFwdINS6_IJSA_SC_SB_EEES9_SE_SG_Li384ELb1ELb1ELb1ELb0EEENS1_36VarlenDynamicPersistentTileSchedulerILi192ELi144ELi384ELi128ELb1ELb1ELb1ELb1ELb1ELb1EEEEEEEEEvNT_6ParamsE)
        /*0014*/ 	.word	0x00000168


	//----- nvinfo : EIATTR_REGCOUNT
	.align		4
.L_25:
        /*0018*/ 	.byte	0x04, 0x2f
        /*001a*/ 	.short	(.L_27 - .L_26)
	.align		4
.L_26:
        /*001c*/ 	.word	index@(_ZN7cutlass13device_kernelIN5flash11enable_sm90INS1_16FlashAttnFwdSm90INS1_25CollectiveMainloopFwdSm90ILi2EN4cute5tupleIJNS5_1CILi1EEES8_S8_EEENS6_IJNS7_ILi192EEENS7_ILi144EEENS7_ILi96EEEEEELi96ENS_10bfloat16_tEfNS_4arch4Sm90ELb1ELb0ELb0ELb1ELb0ELb0ELb0ELb0ELb1ELb1ELb1ELb0EEENS1_21CollectiveEpilogueFwdINS6_IJSA_SC_SB_EEES9_SE_SG_Li384ELb1ELb1ELb1ELb0EEENS1_36VarlenDynamicPersistentTileSchedulerILi192ELi144ELi384ELi128ELb1ELb1ELb1ELb1ELb1ELb1EEEEEEEEEvNT_6ParamsE)
        /*0020*/ 	.word	0x00000080


	//----- nvinfo : EIATTR_FRAME_SIZE
	.align		4
.L_27:
        /*0024*/ 	.byte	0x04, 0x11
        /*0026*/ 	.short	(.L_29 - .L_28)
	.align		4
.L_28:
        /*0028*/ 	.word	index@(_ZN7cutlass13device_kernelIN5flash11enable_sm90INS1_16FlashAttnFwdSm90INS1_25CollectiveMainloopFwdSm90ILi2EN4cute5tupleIJNS5_1CILi1EEES8_S8_EEENS6_IJNS7_ILi192EEENS7_ILi144EEENS7_ILi96EEEEEELi96ENS_10bfloat16_tEfNS_4arch4Sm90ELb1ELb0ELb0ELb1ELb0ELb0ELb0ELb0ELb1ELb1ELb1ELb0EEENS1_21CollectiveEpilogueFwdINS6_IJSA_SC_SB_EEES9_SE_SG_Li384ELb1ELb1ELb1ELb0EEENS1_36VarlenDynamicPersistentTileSchedulerILi192ELi144ELi384ELi128ELb1ELb1ELb1ELb1ELb1ELb1EEEEEEEEEvNT_6ParamsE)
        /*002c*/ 	.word	0x00000048


	//----- nvinfo : EIATTR_REGCOUNT
	.align		4
.L_29:
        /*0030*/ 	.byte	0x04, 0x2f
        /*0032*/ 	.short	(.L_31 - .L_30)
	.align		4
.L_30:
        /*0034*/ 	.word	index@(_ZN7cutlass13device_kernelIN5flash11enable_sm90INS1_16FlashAttnFwdSm90INS1_25CollectiveMainloopFwdSm90ILi2EN4cute5tupleIJNS5_1CILi1EEES8_S8_EEENS6_IJNS7_ILi192EEENS7_ILi144EEENS7_ILi96EEEEEELi96ENS_10bfloat16_tEfNS_4arch4Sm90ELb1ELb0ELb0ELb0ELb0ELb0ELb0ELb0ELb1ELb1ELb1ELb0EEENS1_21CollectiveEpilogueFwdINS6_IJSA_SC_SB_EEES9_SE_SG_Li384ELb0ELb1ELb1ELb0EEENS1_19SingleTileSchedulerILb0ELb1ELb1ELi192EEEEEEEEEvNT_6ParamsE)
        /*0038*/ 	.word	0x00000080


	//----- nvinfo : EIATTR_FRAME_SIZE
	.align		4
.L_31:
        /*003c*/ 	.byte	0x04, 0x11
        /*003e*/ 	.short	(.L_33 - .L_32)
	.align		4
.L_32:
        /*0040*/ 	.word	index@(_ZN7cutlass13device_kernelIN5flash11enable_sm90INS1_16FlashAttnFwdSm90INS1_25CollectiveMainloopFwdSm90ILi2EN4cute5tupleIJNS5_1CILi1EEES8_S8_EEENS6_IJNS7_ILi192EEENS7_ILi144EEENS7_ILi96EEEEEELi96ENS_10bfloat16_tEfNS_4arch4Sm90ELb1ELb0ELb0ELb0ELb0ELb0ELb0ELb0ELb1ELb1ELb1ELb0EEENS1_21CollectiveEpilogueFwdINS6_IJSA_SC_SB_EEES9_SE_SG_Li384ELb0ELb1ELb1ELb0EEENS1_19SingleTileSchedulerILb0ELb1ELb1ELi192EEEEEEEEEvNT_6ParamsE)
        /*0044*/ 	.word	0x00000010


	//----- nvinfo : EIATTR_REGCOUNT
	.align		4
.L_33:
        /*0048*/ 	.byte	0x04, 0x2f
        /*004a*/ 	.short	(.L_35 - .L_34)
	.align		4
.L_34:
        /*004c*/ 	.word	index@(_ZN7cutlass13device_kernelIN5flash11enable_sm90INS1_16FlashAttnFwdSm90INS1_25CollectiveMainloopFwdSm90ILi2EN4cute5tupleIJNS5_1CILi1EEES8_S8_EEENS6_IJNS7_ILi192EEENS7_ILi128EEENS7_ILi96EEEEEELi96ENS_10bfloat16_tEfNS_4arch4Sm90ELb0ELb1ELb0ELb1ELb0ELb1ELb0ELb0ELb1ELb1ELb1ELb0EEENS1_21CollectiveEpilogueFwdINS6_IJSA_SC_SB_EEES9_SE_SG_Li384ELb1ELb1ELb1ELb0EEENS1_36VarlenDynamicPersistentTileSchedulerILi192ELi128ELi384ELi128ELb1ELb1ELb1ELb1ELb0ELb1EEEEEEEEEvNT_6ParamsE)
        /*0050*/ 	.word	0x00000080


	//----- nvinfo : EIATTR_FRAME_SIZE
	.align		4
.L_35:
        /*0054*/ 	.byte	0x04, 0x11
        /*0056*/ 	.short	(.L_37 - .L_36)
	.align		4
.L_36:
        /*0058*/ 	.word	index@(_ZN7cutlass13device_kernelIN5flash11enable_sm90INS1_16FlashAttnFwdSm90INS1_25CollectiveMainloopFwdSm90ILi2EN4cute5tupleIJNS5_1CILi1EEES8_S8_EEENS6_IJNS7_ILi192EEENS7_ILi128EEENS7_ILi96EEEEEELi96ENS_10bfloat16_tEfNS_4arch4Sm90ELb0ELb1ELb0ELb1ELb0ELb1ELb0ELb0ELb1ELb1ELb1ELb0EEENS1_21CollectiveEpilogueFwdINS6_IJSA_SC_SB_EEES9_SE_SG_Li384ELb1ELb1ELb1ELb0EEENS1_36VarlenDynamicPersistentTileSchedulerILi192ELi128ELi384ELi128ELb1ELb1ELb1ELb1ELb0ELb1EEEEEEEEEvNT_6ParamsE)
        /*005c*/ 	.word	0x00000070


	//----- nvinfo : EIATTR_REGCOUNT
	.align		4
.L_37:
        /*0060*/ 	.byte	0x04, 0x2f
        /*0062*/ 	.short	(.L_39 - .L_38)
	.align		4
.L_38:
        /*0064*/ 	.word	index@(_ZN7cutlass13device_kernelIN5flash11enable_sm90INS1_16FlashAttnFwdSm90INS1_25CollectiveMainloopFwdSm90ILi2EN4cute5tupleIJNS5_1CILi1EEES8_S8_EEENS6_IJNS7_ILi192EEENS7_ILi128EEENS7_ILi96EEEEEELi96ENS_10bfloat16_tEfNS_4arch4Sm90ELb0ELb1ELb0ELb1ELb0ELb0ELb0ELb0ELb1ELb1ELb1ELb0EEENS1_21CollectiveEpilogueFwdINS6_IJSA_SC_SB_EEES9_SE_SG_Li384ELb1ELb1ELb1ELb0EEENS1_36VarlenDynamicPersistentTileSchedulerILi192ELi128ELi384ELi128ELb1ELb1ELb1ELb1ELb0ELb1EEEEEEEEEvNT_6ParamsE)
        /*0068*/ 	.word	0x00000080


	//----- nvinfo : EIATTR_FRAME_SIZE
	.align		4
.L_39:
        /*006c*/ 	.byte	0x04, 0x11
        /*006e*/ 	.short	(.L_41 - .L_40)
	.align		4
.L_40:
        /*0070*/ 	.word	index@(_ZN7cutlass13device_kernelIN5flash11enable_sm90INS1_16FlashAttnFwdSm90INS1_25CollectiveMainloopFwdSm90ILi2EN4cute5tupleIJNS5_1CILi1EEES8_S8_EEENS6_IJNS7_ILi192EEENS7_ILi128EEENS7_ILi96EEEEEELi96ENS_10bfloat16_tEfNS_4arch4Sm90ELb0ELb1ELb0ELb1ELb0ELb0ELb0ELb0ELb1ELb1ELb1ELb0EEENS1_21CollectiveEpilogueFwdINS6_IJSA_SC_SB_EEES9_SE_SG_Li384ELb1ELb1ELb1ELb0EEENS1_36VarlenDynamicPersistentTileSchedulerILi192ELi128ELi384ELi128ELb1ELb1ELb1ELb1ELb0ELb1EEEEEEEEEvNT_6ParamsE)
        /*0074*/ 	.word	0x00000048


	//----- nvinfo : EIATTR_REGCOUNT
	.align		4
.L_41:
        /*0078*/ 	.byte	0x04, 0x2f
        /*007a*/ 	.short	(.L_43 - .L_42)
	.align		4
.L_42:
        /*007c*/ 	.word	index@(_ZN7cutlass13device_kernelIN5flash11enable_sm90INS1_16FlashAttnFwdSm90INS1_25CollectiveMainloopFwdSm90ILi2EN4cute5tupleIJNS5_1CILi1EEES8_S8_EEENS6_IJNS7_ILi192EEENS7_ILi128EEENS7_ILi96EEEEEELi96ENS_10bfloat16_tEfNS_4arch4Sm90ELb0ELb1ELb0ELb0ELb0ELb0ELb0ELb0ELb1ELb1ELb1ELb0EEENS1_21CollectiveEpilogueFwdINS6_IJSA_SC_SB_EEES9_SE_SG_Li384ELb0ELb1ELb1ELb0EEENS1_19SingleTileSchedulerILb0ELb1ELb1ELi192EEEEEEEEEvNT_6ParamsE)
        /*0080*/ 	.word	0x00000080


	//----- nvinfo : EIATTR_FRAME_SIZE
	.align		4
.L_43:
        /*0084*/ 	.byte	0x04, 0x11
        /*0086*/ 	.short	(.L_45 - .L_44)
	.align		4
.L_44:
        /*0088*/ 	.word	index@(_ZN7cutlass13device_kernelIN5flash11enable_sm90INS1_16FlashAttnFwdSm90INS1_25CollectiveMainloopFwdSm90ILi2EN4cute5tupleIJNS5_1CILi1EEES8_S8_EEENS6_IJNS7_ILi192EEENS7_ILi128EEENS7_ILi96EEEEEELi96ENS_10bfloat16_tEfNS_4arch4Sm90ELb0ELb1ELb0ELb0ELb0ELb0ELb0ELb0ELb1ELb1ELb1ELb0EEENS1_21CollectiveEpilogueFwdINS6_IJSA_SC_SB_EEES9_SE_SG_Li384ELb0ELb1ELb1ELb0EEENS1_19SingleTileSchedulerILb0ELb1ELb1ELi192EEEEEEEEEvNT_6ParamsE)
        /*008c*/ 	.word	0x00000000


	//----- nvinfo : EIATTR_REGCOUNT
	.align		4
.L_45:
        /*0090*/ 	.byte	0x04, 0x2f
        /*0092*/ 	.short	(.L_47 - .L_46)
	.align		4
.L_46:
        /*0094*/ 	.word	index@(_ZN7cutlass13device_kernelIN5flash11enable_sm90INS1_16FlashAttnFwdSm90INS1_25CollectiveMainloopFwdSm90ILi2EN4cute5tupleIJNS5_1CILi1EEES8_S8_EEENS6_IJNS7_ILi192EEENS7_ILi144EEENS7_ILi96EEEEEELi96ENS_10bfloat16_tEfNS_4arch4Sm90ELb0ELb0ELb0ELb1ELb0ELb1ELb0ELb0ELb1ELb1ELb1ELb0EEENS1_21CollectiveEpilogueFwdINS6_IJSA_SC_SB_EEES9_SE_SG_Li384ELb1ELb1ELb1ELb0EEENS1_36VarlenDynamicPersistentTileSchedulerILi192ELi144ELi384ELi128ELb1ELb1ELb1ELb0ELb1ELb1EEEEEEEEEvNT_6ParamsE)
        /*0098*/ 	.word	0x00000080


	//----- nvinfo : EIATTR_FRAME_SIZE
	.align		4
.L_47:
        /*009c*/ 	.byte	0x04, 0x11
        /*009e*/ 	.short	(.L_49 - .L_48)
	.align		4
.L_48:
        /*00a0*/ 	.word	index@(_ZN7cutlass13device_kernelIN5flash11enable_sm90INS1_16FlashAttnFwdSm90INS1_25CollectiveMainloopFwdSm90ILi2EN4cute5tupleIJNS5_1CILi1EEES8_S8_EEENS6_IJNS7_ILi192EEENS7_ILi144EEENS7_ILi96EEEEEELi96ENS_10bfloat16_tEfNS_4arch4Sm90ELb0ELb0ELb0ELb1ELb0ELb1ELb0ELb0ELb1ELb1ELb1ELb0EEENS1_21CollectiveEpilogueFwdINS6_IJSA_SC_SB_EEES9_SE_SG_Li384ELb1ELb1ELb1ELb0EEENS1_36VarlenDynamicPersistentTileSchedulerILi192ELi144ELi384ELi128ELb1ELb1ELb1ELb0ELb1ELb1EEEEEEEEEvNT_6ParamsE)
        /*00a4*/ 	.word	0x00000120


	//----- nvinfo : EIATTR_REGCOUNT
	.align		4
.L_49:
        /*00a8*/ 	.byte	0x04, 0x2f
        /*00aa*/ 	.short	(.L_51 - .L_50)
	.align		4
.L_50:
        /*00ac*/ 	.word	index@(_ZN7cutlass13device_kernelIN5flash11enable_sm90INS1_16FlashAttnFwdSm90INS1_25CollectiveMainloopFwdSm90ILi2EN4cute5tupleIJNS5_1CILi1EEES8_S8_EEENS6_IJNS7_ILi192EEENS7_ILi144EEENS7_ILi96EEEEEELi96ENS_10bfloat16_tEfNS_4arch4Sm90ELb0ELb0ELb0ELb1ELb0ELb0ELb0ELb0ELb1ELb1ELb1ELb0EEENS1_21CollectiveEpilogueFwdINS6_IJSA_SC_SB_EEES9_SE_SG_Li384ELb1ELb1ELb1ELb0EEENS1_36VarlenDynamicPersistentTileSchedulerILi192ELi144ELi384ELi128ELb1ELb1ELb1ELb0ELb1ELb1EEEEEEEEEvNT_6ParamsE)
        /*00b0*/ 	.word	0x00000080


	//----- nvinfo : EIATTR_FRAME_SIZE
	.align		4
.L_51:
        /*00b4*/ 	.byte	0x04, 0x11
        /*00b6*/ 	.short	(.L_53 - .L_52)
	.align		4
.L_52:
        /*00b8*/ 	.word	index@(_ZN7cutlass13device_kernelIN5flash11enable_sm90INS1_16FlashAttnFwdSm90INS1_25CollectiveMainloopFwdSm90ILi2EN4cute5tupleIJNS5_1CILi1EEES8_S8_EEENS6_IJNS7_ILi192EEENS7_ILi144EEENS7_ILi96EEEEEELi96ENS_10bfloat16_tEfNS_4arch4Sm90ELb0ELb0ELb0ELb1ELb0ELb0ELb0ELb0ELb1ELb1ELb1ELb0EEENS1_21CollectiveEpilogueFwdINS6_IJSA_SC_SB_EEES9_SE_SG_Li384ELb1ELb1ELb1ELb0EEENS1_36VarlenDynamicPersistentTileSchedulerILi192ELi144ELi384ELi128ELb1ELb1ELb1ELb0ELb1ELb1EEEEEEEEEvNT_6ParamsE)
        /*00bc*/ 	.word	0x00000050


	//----- nvinfo : EIATTR_REGCOUNT
	.align		4
.L_53:
        /*00c0*/ 	.byte	0x04, 0x2f
        /*00c2*/ 	.short	(.L_55 - .L_54)
	.align		4
.L_54:
        /*00c4*/ 	.word	index@(_ZN7cutlass13device_kernelIN5flash11enable_sm90INS1_16FlashAttnFwdSm90INS1_25CollectiveMainloopFwdSm90ILi2EN4cute5tupleIJNS5_1CILi1EEES8_S8_EEENS6_IJNS7_ILi192EEENS7_ILi144EEENS7_ILi96EEEEEELi96ENS_10bfloat16_tEfNS_4arch4Sm90ELb0ELb0ELb0ELb0ELb0ELb0ELb0ELb0ELb1ELb1ELb1ELb0EEENS1_21CollectiveEpilogueFwdINS6_IJSA_SC_SB_EEES9_SE_SG_Li384ELb0ELb1ELb1ELb0EEENS1_19SingleTileSchedulerILb0ELb1ELb1ELi192EEEEEEEEEvNT_6ParamsE)
        /*00c8*/ 	.word	0x00000080


	//----- nvinfo : EIATTR_FRAME_SIZE
	.align		4
.L_55:
        /*00cc*/ 	.byte	0x04, 0x11
        /*00ce*/ 	.short	(.L_57 - .L_56)
	.align		4
.L_56:
        /*00d0*/ 	.word	index@(_ZN7cutlass13device_kernelIN5flash11enable_sm90INS1_16FlashAttnFwdSm90INS1_25CollectiveMainloopFwdSm90ILi2EN4cute5tupleIJNS5_1CILi1EEES8_S8_EEENS6_IJNS7_ILi192EEENS7_ILi144EEENS7_ILi96EEEEEELi96ENS_10bfloat16_tEfNS_4arch4Sm90ELb0ELb0ELb0ELb0ELb0ELb0ELb0ELb0ELb1ELb1ELb1ELb0EEENS1_21CollectiveEpilogueFwdINS6_IJSA_SC_SB_EEES9_SE_SG_Li384ELb0ELb1ELb1ELb0EEENS1_19SingleTileSchedulerILb0ELb1ELb1ELi192EEEEEEEEEvNT_6ParamsE)
        /*00d4*/ 	.word	0x00000000


	//----- nvinfo : EIATTR_MIN_STACK_SIZE
	.align		4
.L_57:
        /*00d8*/ 	.byte	0x04, 0x12
        /*00da*/ 	.short	(.L_59 - .L_58)
	.align		4
.L_58:
        /*00dc*/ 	.word	index@(_ZN7cutlass13device_kernelIN5flash11enable_sm90INS1_16FlashAttnFwdSm90INS1_25CollectiveMainloopFwdSm90ILi2EN4cute5tupleIJNS5_1CILi1EEES8_S8_EEENS6_IJNS7_ILi192EEENS7_ILi144EEENS7_ILi96EEEEEELi96ENS_10bfloat16_tEfNS_4arch4Sm90ELb0ELb0ELb0ELb0ELb0ELb0ELb0ELb0ELb1ELb1ELb1ELb0EEENS1_21CollectiveEpilogueFwdINS6_IJSA_SC_SB_EEES9_SE_SG_Li384ELb0ELb1ELb1ELb0EEENS1_19SingleTileSchedulerILb0ELb1ELb1ELi192EEEEEEEEEvNT_6ParamsE)
        /*00e0*/ 	.word	0x00000000


	//----- nvinfo : EIATTR_MIN_STACK_SIZE
	.align		4
.L_59:
        /*00e4*/ 	.byte	0x04, 0x12
        /*00e6*/ 	.short	(.L_61 - .L_60)
	.align		4
.L_60:
        /*00e8*/ 	.word	index@(_ZN7cutlass13device_kernelIN5flash11enable_sm90INS1_16FlashAttnFwdSm90INS1_25CollectiveMainloopFwdSm90ILi2EN4cute5tupleIJNS5_1CILi1EEES8_S8_EEENS6_IJNS7_ILi192EEENS7_ILi144EEENS7_ILi96EEEEEELi96ENS_10bfloat16_tEfNS_4arch4Sm90ELb0ELb0ELb0ELb1ELb0ELb0ELb0ELb0ELb1ELb1ELb1ELb0EEENS1_21CollectiveEpilogueFwdINS6_IJSA_SC_SB_EEES9_SE_SG_Li384ELb1ELb1ELb1ELb0EEENS1_36VarlenDynamicPersistentTileSchedulerILi192ELi144ELi384ELi128ELb1ELb1ELb1ELb0ELb1ELb1EEEEEEEEEvNT_6ParamsE)
        /*00ec*/ 	.word	0x00000050


	//----- nvinfo : EIATTR_MIN_STACK_SIZE
	.align		4
.L_61:
        /*00f0*/ 	.byte	0x04, 0x12
        /*00f2*/ 	.short	(.L_63 - .L_62)
	.align		4
.L_62:
        /*00f4*/ 	.word	index@(_ZN7cutlass13device_kernelIN5flash11enable_sm90INS1_16FlashAttnFwdSm90INS1_25CollectiveMainloopFwdSm90ILi2EN4cute5tupleIJNS5_1CILi1EEES8_S8_EEENS6_IJNS7_ILi192EEENS7_ILi144EEENS7_ILi96EEEEEELi96ENS_10bfloat16_tEfNS_4arch4Sm90ELb0ELb0ELb0ELb1ELb0ELb1ELb0ELb0ELb1ELb1ELb1ELb0EEENS1_21CollectiveEpilogueFwdINS6_IJSA_SC_SB_EEES9_SE_SG_Li384ELb1ELb1ELb1ELb0EEENS1_36VarlenDynamicPersistentTileSchedulerILi192ELi144ELi384ELi128ELb1ELb1ELb1ELb0ELb1ELb1EEEEEEEEEvNT_6ParamsE)
        /*00f8*/ 	.word	0x00000120


	//----- nvinfo : EIATTR_MIN_STACK_SIZE
	.align		4
.L_63:
        /*00fc*/ 	.byte	0x04, 0x12
        /*00fe*/ 	.short	(.L_65 - .L_64)
	.align		4
.L_64:
        /*0100*/ 	.word	index@(_ZN7cutlass13device_kernelIN5flash11enable_sm90INS1_16FlashAttnFwdSm90INS1_25CollectiveMainloopFwdSm90ILi2EN4cute5tupleIJNS5_1CILi1EEES8_S8_EEENS6_IJNS7_ILi192EEENS7_ILi128EEENS7_ILi96EEEEEELi96ENS_10bfloat16_tEfNS_4arch4Sm90ELb0ELb1ELb0ELb0ELb0ELb0ELb0ELb0ELb1ELb1ELb1ELb0EEENS1_21CollectiveEpilogueFwdINS6_IJSA_SC_SB_EEES9_SE_SG_Li384ELb0ELb1ELb1ELb0EEENS1_19SingleTileSchedulerILb0ELb1ELb1ELi192EEEEEEEEEvNT_6ParamsE)
        /*0104*/ 	.word	0x00000000


	//----- nvinfo : EIATTR_MIN_STACK_SIZE
	.align		4
.L_65:
        /*0108*/ 	.byte	0x04, 0x12
        /*010a*/ 	.short	(.L_67 - .L_66)
	.align		4
.L_66:
        /*010c*/ 	.word	index@(_ZN7cutlass13device_kernelIN5flash11enable_sm90INS1_16FlashAttnFwdSm90INS1_25CollectiveMainloopFwdSm90ILi2EN4cute5tupleIJNS5_1CILi1EEES8_S8_EEENS6_IJNS7_ILi192EEENS7_ILi128EEENS7_ILi96EEEEEELi96ENS_10bfloat16_tEfNS_4arch4Sm90ELb0ELb1ELb0ELb1ELb0ELb0ELb0ELb0ELb1ELb1ELb1ELb0EEENS1_21CollectiveEpilogueFwdINS6_IJSA_SC_SB_EEES9_SE_SG_Li384ELb1ELb1ELb1ELb0EEENS1_36VarlenDynamicPersistentTileSchedulerILi192ELi128ELi384ELi128ELb1ELb1ELb1ELb1ELb0ELb1EEEEEEEEEvNT_6ParamsE)
        /*0110*/ 	.word	0x00000048


	//----- nvinfo : EIATTR_MIN_STACK_SIZE
	.align		4
.L_67:
        /*0114*/ 	.byte	0x04, 0x12
        /*0116*/ 	.short	(.L_69 - .L_68)
	.align		4
.L_68:
        /*0118*/ 	.word	index@(_ZN7cutlass13device_kernelIN5flash11enable_sm90INS1_16FlashAttnFwdSm90INS1_25CollectiveMainloopFwdSm90ILi2EN4cute5tupleIJNS5_1CILi1EEES8_S8_EEENS6_IJNS7_ILi192EEENS7_ILi128EEENS7_ILi96EEEEEELi96ENS_10bfloat16_tEfNS_4arch4Sm90ELb0ELb1ELb0ELb1ELb0ELb1ELb0ELb0ELb1ELb1ELb1ELb0EEENS1_21CollectiveEpilogueFwdINS6_IJSA_SC_SB_EEES9_SE_SG_Li384ELb1ELb1ELb1ELb0EEENS1_36VarlenDynamicPersistentTileSchedulerILi192ELi128ELi384ELi128ELb1ELb1ELb1ELb1ELb0ELb1EEEEEEEEEvNT_6ParamsE)
        /*011c*/ 	.word	0x00000070


	//----- nvinfo : EIATTR_MIN_STACK_SIZE
	.align		4
.L_69:
        /*0120*/ 	.byte	0x04, 0x12
        /*0122*/ 	.short	(.L_71 - .L_70)
	.align		4
.L_70:
        /*0124*/ 	.word	index@(_ZN7cutlass13device_kernelIN5flash11enable_sm90INS1_16FlashAttnFwdSm90INS1_25CollectiveMainloopFwdSm90ILi2EN4cute5tupleIJNS5_1CILi1EEES8_S8_EEENS6_IJNS7_ILi192EEENS7_ILi144EEENS7_ILi96EEEEEELi96ENS_10bfloat16_tEfNS_4arch4Sm90ELb1ELb0ELb0ELb0ELb0ELb0ELb0ELb0ELb1ELb1ELb1ELb0EEENS1_21CollectiveEpilogueFwdINS6_IJSA_SC_SB_EEES9_SE_SG_Li384ELb0ELb1ELb1ELb0EEENS1_19SingleTileSchedulerILb0ELb1ELb1ELi192EEEEEEEEEvNT_6ParamsE)
        /*0128*/ 	.word	0x00000010


	//----- nvinfo : EIATTR_MIN_STACK_SIZE
	.align		4
.L_71:
        /*012c*/ 	.byte	0x04, 0x12
        /*012e*/ 	.short	(.L_73 - .L_72)
	.align		4
.L_72:
        /*0130*/ 	.word	index@(_ZN7cutlass13device_kernelIN5flash11enable_sm90INS1_16FlashAttnFwdSm90INS1_25CollectiveMainloopFwdSm90ILi2EN4cute5tupleIJNS5_1CILi1EEES8_S8_EEENS6_IJNS7_ILi192EEENS7_ILi144EEENS7_ILi96EEEEEELi96ENS_10bfloat16_tEfNS_4arch4Sm90ELb1ELb0ELb0ELb1ELb0ELb0ELb0ELb0ELb1ELb1ELb1ELb0EEENS1_21CollectiveEpilogueFwdINS6_IJSA_SC_SB_EEES9_SE_SG_Li384ELb1ELb1ELb1ELb0EEENS1_36VarlenDynamicPersistentTileSchedulerILi192ELi144ELi384ELi128ELb1ELb1ELb1ELb1ELb1ELb1EEEEEEEEEvNT_6ParamsE)
        /*0134*/ 	.word	0x00000048


	//----- nvinfo : EIATTR_MIN_STACK_SIZE
	.align		4
.L_73:
        /*0138*/ 	.byte	0x04, 0x12
        /*013a*/ 	.short	(.L_75 - .L_74)
	.align		4
.L_74:
        /*013c*/ 	.word	index@(_ZN7cutlass13device_kernelIN5flash11enable_sm90INS1_16FlashAttnFwdSm90INS1_25CollectiveMainloopFwdSm90ILi2EN4cute5tupleIJNS5_1CILi1EEES8_S8_EEENS6_IJNS7_ILi192EEENS7_ILi144EEENS7_ILi96EEEEEELi96ENS_10bfloat16_tEfNS_4arch4Sm90ELb1ELb0ELb0ELb1ELb0ELb1ELb0ELb0ELb1ELb1ELb1ELb0EEENS1_21CollectiveEpilogueFwdINS6_IJSA_SC_SB_EEES9_SE_SG_Li384ELb1ELb1ELb1ELb0EEENS1_36VarlenDynamicPersistentTileSchedulerILi192ELi144ELi384ELi128ELb1ELb1ELb1ELb1ELb1ELb1EEEEEEEEEvNT_6ParamsE)
        /*0140*/ 	.word	0x00000168
.L_75:


//--------------------- .nv.compat                --------------------------
	.section	.nv.compat,"",@"SHT_CUDA_COMPAT_INFO"
	.align	4
        /*0000*/ 	.byte	0x02, 0x09, 0x01, 0x00, 0x02, 0x02, 0x04, 0x00, 0x02, 0x05, 0x05, 0x00, 0x03, 0x07, 0x01, 0x01
        /*0010*/ 	.byte	0x02, 0x03, 0x01, 0x00, 0x02, 0x06, 0x01, 0x00, 0x04, 0x0b, 0x08, 0x00, 0x00, 0x00, 0x00, 0x00
        /*0020*/ 	.byte	0x00, 0x00, 0x00, 0x00


//--------------------- .nv.info._ZN7cutlass13device_kernelIN5flash11enable_sm90INS1_16FlashAttnFwdSm90INS1_25CollectiveMainloopFwdSm90ILi2EN4cute5tupleIJNS5_1CILi1EEES8_S8_EEENS6_IJNS7_ILi192EEENS7_ILi144EEENS7_ILi96EEEEEELi96ENS_10bfloat16_tEfNS_4arch4Sm90ELb0ELb0ELb0ELb0ELb0ELb0ELb0ELb0ELb1ELb1ELb1ELb0EEENS1_21CollectiveEpilogueFwdINS6_IJSA_SC_SB_EEES9_SE_SG_Li384ELb0ELb1ELb1ELb0EEENS1_19SingleTileSchedulerILb0ELb1ELb1ELi192EEEEEEEEEvNT_6ParamsE --------------------------
	.section	.nv.info._ZN7cutlass13device_kernelIN5flash11enable_sm90INS1_16FlashAttnFwdSm90INS1_25CollectiveMainloopFwdSm90ILi2EN4cute5tupleIJNS5_1CILi1EEES8_S8_EEENS6_IJNS7_ILi192EEENS7_ILi144EEENS7_ILi96EEEEEELi96ENS_10bfloat16_tEfNS_4arch4Sm90ELb0ELb0ELb0ELb0ELb0ELb0ELb0ELb0ELb1ELb1ELb1ELb0EEENS1_21CollectiveEpilogueFwdINS6_IJSA_SC_SB_EEES9_SE_SG_Li384ELb0ELb1ELb1ELb0EEENS1_19SingleTileSchedulerILb0ELb1ELb1ELi192EEEEEEEEEvNT_6ParamsE,"",@"SHT_CUDA_INFO"
	.sectionflags	@""
	.align	4


	//----- nvinfo : EIATTR_CUDA_API_VERSION
	.align		4
        /*0000*/ 	.byte	0x04, 0x37
        /*0002*/ 	.short	(.L_77 - .L_76)
.L_76:
        /*0004*/ 	.word	0x00000082


	//----- nvinfo : EIATTR_KPARAM_INFO
	.align		4
.L_77:
        /*0008*/ 	.byte	0x04, 0x17
        /*000a*/ 	.short	(.L_79 - .L_78)
.L_78:
        /*000c*/ 	.word	0x00000000
        /*0010*/ 	.short	0x0000
        /*0012*/ 	.short	0x0070
        /*0014*/ 	.byte	0x00, 0xf0, 0x01, 0x28


	//----- nvinfo : EIATTR_SPARSE_MMA_MASK
	.align		4
.L_79:
        /*0018*/ 	.byte	0x03, 0x50
        /*001a*/ 	.short	0x0000


	//----- nvinfo : EIATTR_MAXREG_COUNT
	.align		4
        /*001c*/ 	.byte	0x03, 0x1b
        /*001e*/ 	.short	0x0080


	//----- nvinfo : EIATTR_NUM_BARRIERS
	.align		4
        /*0020*/ 	.byte	0x02, 0x4c
        /*0022*/ 	.byte	0x10
	.zero		1


	//----- nvinfo : EIATTR_EXTERNS
	.align		4
        /*0024*/ 	.byte	0x04, 0x0f
        /*0026*/ 	.short	(.L_81 - .L_80)


	//   ....[0]....
	.align		4
.L_80:
        /*0028*/ 	.word	index@(__assertfail)


	//----- nvinfo : EIATTR_MERCURY_ISA_VERSION
	.align		4
.L_81:
        /*002c*/ 	.byte	0x03, 0x5f
        /*002e*/ 	.short	0x0101


	//----- nvinfo : EIATTR_INT_WARP_WIDE_INSTR_OFFSETS
	.align		4
        /*0030*/ 	.byte	0x04, 0x31
        /*0032*/ 	.short	(.L_83 - .L_82)


	//   ....[0]....
.L_82:
        /*0034*/ 	.word	0x00000110


	//   ....[1]....
        /*0038*/ 	.word	0x000001b0


	//   ....[2]....
        /*003c*/ 	.word	0x00000220


	//----- nvinfo : EIATTR_COOP_GROUP_MASK_REGIDS
	.align		4
.L_83:
        /*0040*/ 	.byte	0x04, 0x29
        /*0042*/ 	.short	(.L_85 - .L_84)


	//   ....[0]....
.L_84:
        /*0044*/ 	.word	0xffffffff


	//   ....[1]....
        /*0048*/ 	.word	0xffffffff


	//   ....[2]....
        /*004c*/ 	.word	0xffffffff


	//   ....[3]....
        /*0050*/ 	.word	0xffffffff


	//   ....[4]....
        /*0054*/ 	.word	0xffffffff


	//   ....[5]....
        /*0058*/ 	.word	0xffffffff


	//   ....[6]....
        /*005c*/ 	.word	0xffffffff


	//   ....[7]....
        /*0060*/ 	.word	0xffffffff


	//   ....[8]....
        /*0064*/ 	.word	0xffffffff


	//   ....[9]....
        /*0068*/ 	.word	0xffffffff


	//   ....[10]....
        /*006c*/ 	.word	0xffffffff


	//   ....[11]....
        /*0070*/ 	.word	0xffffffff


	//   ....[12]....
        /*0074*/ 	.word	0xffffffff


	//   ....[13]....
        /*0078*/ 	.word	0xffffffff


	//   ....[14]....
        /*007c*/ 	.word	0xffffffff


	//   ....[15]....
        /*0080*/ 	.word	0xffffffff


	//   ....[16]....
        /*0084*/ 	.word	0xffffffff


	//   ....[17]....
        /*0088*/ 	.word	0xffffffff


	//   ....[18]....
        /*008c*/ 	.word	0xffffffff


	//   ....[19]....
        /*0090*/ 	.word	0xffffffff


	//   ....[20]....
        /*0094*/ 	.word	0xffffffff


	//   ....[21]....
        /*0098*/ 	.word	0xffffffff


	//   ....[22]....
        /*009c*/ 	.word	0xffffffff


	//   ....[23]....
        /*00a0*/ 	.word	0xffffffff


	//   ....[24]....
        /*00a4*/ 	.word	0xffffffff


	//   ....[25]....
        /*00a8*/ 	.word	0xffffffff


	//   ....[26]....
        /*00ac*/ 	.word	0xffffffff


	//   ....[27]....
        /*00b0*/ 	.word	0xffffffff


	//   ....[28]....
        /*00b4*/ 	.word	0xffffffff


	//   ....[29]....
        /*00b8*/ 	.word	0xffffffff


	//   ....[30]....
        /*00bc*/ 	.word	0xffffffff


	//   ....[31]....
        /*00c0*/ 	.word	0xffffffff


	//   ....[32]....
        /*00c4*/ 	.word	0xffffffff


	//   ....[33]....
        /*00c8*/ 	.word	0xffffffff


	//   ....[34]....
        /*00cc*/ 	.word	0xffffffff


	//   ....[35]....
        /*00d0*/ 	.word	0xffffffff


	//   ....[36]....
        /*00d4*/ 	.word	0xffffffff


	//   ....[37]....
        /*00d8*/ 	.word	0xffffffff


	//   ....[38]....
        /*00dc*/ 	.word	0xffffffff


	//   ....[39]....
        /*00e0*/ 	.word	0xffffffff


	//   ....[40]....
        /*00e4*/ 	.word	0xffffffff


	//   ....[41]....
        /*00e8*/ 	.word	0xffffffff


	//   ....[42]....
        /*00ec*/ 	.word	0xffffffff


	//   ....[43]....
        /*00f0*/ 	.word	0xffffffff


	//   ....[44]....
        /*00f4*/ 	.word	0xffffffff


	//   ....[45]....
        /*00f8*/ 	.word	0x0500000f


	//   ....[46]....
        /*00fc*/ 	.word	0x0500000f


	//   ....[47]....
        /*0100*/ 	.word	0x0500000f


	//   ....[48]....
        /*0104*/ 	.word	0x0500000f


	//   ....[49]....
        /*0108*/ 	.word	0x0500000f


	//   ....[50]....
        /*010c*/ 	.word	0x0500000f


	//   ....[51]....
        /*0110*/ 	.word	0x0500000f


	//   ....[52]....
        /*0114*/ 	.word	0x0500000f


	//   ....[53]....
        /*0118*/ 	.word	0x0500000f


	//   ....[54]....
        /*011c*/ 	.word	0x0500000f


	//   ....[55]....
        /*0120*/ 	.word	0x0500000f


	//   ....[56]....
        /*0124*/ 	.word	0x0500000f


	//   ....[57]....
        /*0128*/ 	.word	0x0500000f


	//   ....[58]....
        /*012c*/ 	.word	0x0500000f


	//----- nvinfo : EIATTR_COOP_GROUP_INSTR_OFFSETS
	.align		4
.L_85:
        /*0130*/ 	.byte	0x04, 0x28
        /*0132*/ 	.short	(.L_87 - .L_86)


	//   ....[0]....
.L_86:
        /*0134*/ 	.word	0x00000050


	//   ....[1]....
        /*0138*/ 	.word	0x00000120


	//   ....[2]....
        /*013c*/ 	.word	0x000001d0


	//   ....[3]....
        /*0140*/ 	.word	0x00000390


	//   ....[4]....
        /*0144*/ 	.word	0x000004f0


	//   ....[5]....
        /*0148*/ 	.word	0x00000610


	//   ....[6]....
        /*014c*/ 	.word	0x00000770


	//   ....[7]....
        /*0150*/ 	.word	0x00000ff0


	//   ....[8]....
        /*0154*/ 	.word	0x00003490


	//   ....[9]....
        /*0158*/ 	.word	0x00003580


	//   ....[10]....
        /*015c*/ 	.word	0x00003840


	//   ....[11]....
        /*0160*/ 	.word	0x000039a0


	//   ....[12]....
        /*0164*/ 	.word	0x00004cd0


	//   ....[13]....
        /*0168*/ 	.word	0x00006af0


	//   ....[14]....
        /*016c*/ 	.word	0x00006b10


	//   ....[15]....
        /*0170*/ 	.word	0x00007110


	//   ....[16]....
        /*0174*/ 	.word	0x000071c0


	//   ....[17]....
        /*0178*/ 	.word	0x00008580


	//   ....[18]....
        /*017c*/ 	.word	0x000086a0


	//   ....[19]....
        /*0180*/ 	.word	0x000086e0


	//   ....[20]....
        /*0184*/ 	.word	0x000087f0


	//   ....[21]....
        /*0188*/ 	.word	0x00008800


	//   ....[22]....
        /*018c*/ 	.word	0x000096c0


	//   ....[23]....
        /*0190*/ 	.word	0x00009720


	//   ....[24]....
        /*0194*/ 	.word	0x00009760


	//   ....[25]....
        /*0198*/ 	.word	0x00009790


	//   ....[26]....
        /*019c*/ 	.word	0x000097c0


	//   ....[27]....
        /*01a0*/ 	.word	0x000097d0


	//   ....[28]....
        /*01a4*/ 	.word	0x00009ca0


	//   ....[29]....
        /*01a8*/ 	.word	0x00009cb0


	//   ....[30]....
        /*01ac*/ 	.word	0x0000a530


	//   ....[31]....
        /*01b0*/ 	.word	0x0000aef0


	//   ....[32]....
        /*01b4*/ 	.word	0x0000ba40


	//   ....[33]....
        /*01b8*/ 	.word	0x0000ba50


	//   ....[34]....
        /*01bc*/ 	.word	0x0000ba60


	//   ....[35]....
        /*01c0*/ 	.word	0x0000ba80


	//   ....[36]....
        /*01c4*/ 	.word	0x0000bab0


	//   ....[37]....
        /*01c8*/ 	.word	0x0000bb60


	//   ....[38]....
        /*01cc*/ 	.word	0x0000bb90


	//   ....[39]....
        /*01d0*/ 	.word	0x0000bc10


	//   ....[40]....
        /*01d4*/ 	.word	0x0000bc40


	//   ....[41]....
        /*01d8*/ 	.word	0x0000bc50


	//   ....[42]....
        /*01dc*/ 	.word	0x0000bcb0


	//   ....[43]....
        /*01e0*/ 	.word	0x0000bcc0


	//   ....[44]....
        /*01e4*/ 	.word	0x0000e200


	//   ....[45]....
        /*01e8*/ 	.word	0x0000e670


	//   ....[46]....
        /*01ec*/ 	.word	0x0000e7f0


	//   ....[47]....
        /*01f0*/ 	.word	0x0000e840


	//   ....[48]....
        /*01f4*/ 	.word	0x0000e8f0


	//   ....[49]....
        /*01f8*/ 	.word	0x0000e9c0


	//   ....[50]....
        /*01fc*/ 	.word	0x0000ea40


	//   ....[51]....
        /*0200*/ 	.word	0x0000eb10


	//   ....[52]....
        /*0204*/ 	.word	0x0000eb90


	//   ....[53]....
        /*0208*/ 	.word	0x0000ec50


	//   ....[54]....
        /*020c*/ 	.word	0x0000ed00


	//   ....[55]....
        /*0210*/ 	.word	0x0000edd0


	//   ....[56]....
        /*0214*/ 	.word	0x0000ee50


	//   ....[57]....
        /*0218*/ 	.word	0x0000ef30


	//   ....[58]....
        /*021c*/ 	.word	0x0000f300


	//----- nvinfo : EIATTR_REG_RECONFIG
	.align		4
.L_87:
        /*0220*/ 	.byte	0x01, 0x54
	.zero		2


	//----- nvinfo : EIATTR_SYSCALL_OFFSETS
	.align		4
        /*0224*/ 	.byte	0x04, 0x46
        /*0226*/ 	.short	(.L_89 - .L_88)


	//   ....[0]....
.L_88:
        /*0228*/ 	.word	0x000011b0


	//   ....[1]....
        /*022c*/ 	.word	0x0000aba0


	//   ....[2]....
        /*0230*/ 	.word	0x0000ace0


	//   ....[3]....
        /*0234*/ 	.word	0x0000add0


	//   ....[4]....
        /*0238*/ 	.word	0x0000b540


	//----- nvinfo : EIATTR_MBARRIER_INSTR_OFFSETS
	.align		4
.L_89:
        /*023c*/ 	.byte	0x04, 0x39
        /*023e*/ 	.short	(.L_91 - .L_90)


	//   ....[0]....
.L_90:
        /*0240*/ 	.word	0x00000240
        /*0244*/ 	.word	0x000000ff
        /*0248*/ 	.word	0x00031c00
        /*024c*/ 	.short	0x0100
        /*024e*/ 	.byte	0x08
	.zero		1


	//   ....[1]....
        /*0250*/ 	.word	0x00000250
        /*0254*/ 	.word	0x000000ff
        /*0258*/ 	.word	0x00031c20
        /*025c*/ 	.short	0x0100
        /*025e*/ 	.byte	0x08
	.zero		1


	//   ....[2]....
        /*0260*/ 	.word	0x00000340
        /*0264*/ 	.word	0x000000ff
        /*0268*/ 	.word	0x00031c30
        /*026c*/ 	.short	0x0100
        /*026e*/ 	.byte	0x08
	.zero		1


	//   ....[3]....
        /*0270*/ 	.word	0x00000350
        /*0274*/ 	.word	0x000000ff
        /*0278*/ 	.word	0x00031c40
        /*027c*/ 	.short	0x0100
        /*027e*/ 	.byte	0x08
	.zero		1


	//   ....[4]....
        /*0280*/ 	.word	0x00000360
        /*0284*/ 	.word	0x000000ff
        /*0288*/ 	.word	0x00031c38
        /*028c*/ 	.short	0x0100
        /*028e*/ 	.byte	0x08
	.zero		1


	//   ....[5]....
        /*0290*/ 	.word	0x00000370
        /*0294*/ 	.word	0x000000ff
        /*0298*/ 	.word	0x00031c48
        /*029c*/ 	.short	0x0100
        /*029e*/ 	.byte	0x08
	.zero		1


	//   ....[6]....
        /*02a0*/ 	.word	0x000004a0
        /*02a4*/ 	.word	0x000000ff
        /*02a8*/ 	.word	0x00031c50
        /*02ac*/ 	.short	0x0100
        /*02ae*/ 	.byte	0x08
	.zero		1


	//   ....[7]....
        /*02b0*/ 	.word	0x000004b0
        /*02b4*/ 	.word	0x000000ff
        /*02b8*/ 	.word	0x00031c60
        /*02bc*/ 	.short	0x0100
        /*02be*/ 	.byte	0x08
	.zero		1


	//   ....[8]....
        /*02c0*/ 	.word	0x000004c0
        /*02c4*/ 	.word	0x000000ff
        /*02c8*/ 	.word	0x00031c58
        /*02cc*/ 	.short	0x0100
        /*02ce*/ 	.byte	0x08
	.zero		1


	//   ....[9]....
        /*02d0*/ 	.word	0x000004d0
        /*02d4*/ 	.word	0x000000ff
        /*02d8*/ 	.word	0x00031c68
        /*02dc*/ 	.short	0x0100
        /*02de*/ 	.byte	0x08
	.zero		1


	//   ....[10]....
        /*02e0*/ 	.word	0x000005c0
        /*02e4*/ 	.word	0x000000ff
        /*02e8*/ 	.word	0x00031c70
        /*02ec*/ 	.short	0x0100
        /*02ee*/ 	.byte	0x06
	.zero		1


	//   ....[11]....
        /*02f0*/ 	.word	0x000005d0
        /*02f4*/ 	.word	0x000000ff
        /*02f8*/ 	.word	0x00031c80
        /*02fc*/ 	.short	0x0100
        /*02fe*/ 	.byte	0x06
	.zero		1


	//   ....[12]....
        /*0300*/ 	.word	0x000005e0
        /*0304*/ 	.word	0x000000ff
        /*0308*/ 	.word	0x00031c78
        /*030c*/ 	.short	0x0100
        /*030e*/ 	.byte	0x06
	.zero		1


	//   ....[13]....
        /*0310*/ 	.word	0x000005f0
        /*0314*/ 	.word	0x000000ff
        /*0318*/ 	.word	0x00031c88
        /*031c*/ 	.short	0x0100
        /*031e*/ 	.byte	0x06
	.zero		1


	//   ....[14]....
        /*0320*/ 	.word	0x00000720
        /*0324*/ 	.word	0x000000ff
        /*0328*/ 	.word	0x00031c90
        /*032c*/ 	.short	0x0100
        /*032e*/ 	.byte	0x08
	.zero		1


	//   ....[15]....
        /*0330*/ 	.word	0x00000730
        /*0334*/ 	.word	0x000000ff
        /*0338*/ 	.word	0x00031ca0
        /*033c*/ 	.short	0x0100
        /*033e*/ 	.byte	0x08
	.zero		1


	//   ....[16]....
        /*0340*/ 	.word	0x00000740
        /*0344*/ 	.word	0x000000ff
        /*0348*/ 	.word	0x00031c98
        /*034c*/ 	.short	0x0100
        /*034e*/ 	.byte	0x08
	.zero		1


	//   ....[17]....
        /*0350*/ 	.word	0x00000750
        /*0354*/ 	.word	0x000000ff
        /*0358*/ 	.word	0x00031ca8
        /*035c*/ 	.short	0x0100
        /*035e*/ 	.byte	0x08
	.zero		1


	//   ....[18]....
        /*0360*/ 	.word	0x00000880
        /*0364*/ 	.word	0x000000ff
        /*0368*/ 	.word	0x00031cb0
        /*036c*/ 	.short	0x0100
        /*036e*/ 	.byte	0x08
	.zero		1


	//   ....[19]....
        /*0370*/ 	.word	0x00000890
        /*0374*/ 	.word	0x000000ff
        /*0378*/ 	.word	0x00031cc0
        /*037c*/ 	.short	0x0100
        /*037e*/ 	.byte	0x08
	.zero		1


	//   ....[20]....
        /*0380*/ 	.word	0x000008a0
        /*0384*/ 	.word	0x000000ff
        /*0388*/ 	.word	0x00031cb8
        /*038c*/ 	.short	0x0100
        /*038e*/ 	.byte	0x08
	.zero		1


	//   ....[21]....
        /*0390*/ 	.word	0x000008b0
        /*0394*/ 	.word	0x000000ff
        /*0398*/ 	.word	0x00031cc8
        /*039c*/ 	.short	0x0100
        /*039e*/ 	.byte	0x08
	.zero		1


	//   ....[22]....
        /*03a0*/ 	.word	0x000011e0
        /*03a4*/ 	.word	0x000000ff
        /*03a8*/ 	.word	0x00031c00
        /*03ac*/ 	.short	0x010a
        /*03ae*/ 	.byte	0x25
	.zero		1


	//   ....[23]....
        /*03b0*/ 	.word	0x00001230
        /*03b4*/ 	.word	0x000000ff
        /*03b8*/ 	.word	0x00031c30
        /*03bc*/ 	.short	0x010a
        /*03be*/ 	.byte	0x25
	.zero		1


	//   ....[24]....
        /*03c0*/ 	.word	0x00001270
        /*03c4*/ 	.word	0x000000ff
        /*03c8*/ 	.word	0x00031c30
        /*03cc*/ 	.short	0x010a
        /*03ce*/ 	.byte	0x25
	.zero		1


	//   ....[25]....
        /*03d0*/ 	.word	0x00003da0
        /*03d4*/ 	.word	0x00000008
        /*03d8*/ 	.word	0x00000000
        /*03dc*/ 	.short	0x0101
        /*03de*/ 	.byte	0x3f
	.zero		1


	//   ....[26]....
        /*03e0*/ 	.word	0x00004f70
        /*03e4*/ 	.word	0x00000005
        /*03e8*/ 	.word	0x00031c30
        /*03ec*/ 	.short	0x010a
        /*03ee*/ 	.byte	0x3f
	.zero		1


	//   ....[27]....
        /*03f0*/ 	.word	0x00004fb0
        /*03f4*/ 	.word	0x00000005
        /*03f8*/ 	.word	0x00031c30
        /*03fc*/ 	.short	0x010a
        /*03fe*/ 	.byte	0x3f
	.zero		1


	//   ....[28]....
        /*0400*/ 	.word	0x00006640
        /*0404*/ 	.word	0x000000ff
        /*0408*/ 	.word	0x00031c50
        /*040c*/ 	.short	0x010a
        /*040e*/ 	.byte	0x06
	.zero		1


	//   ....[29]....
        /*0410*/ 	.word	0x00006680
        /*0414*/ 	.word	0x000000ff
        /*0418*/ 	.word	0x00031c50
        /*041c*/ 	.short	0x010a
        /*041e*/ 	.byte	0x06
	.zero		1


	//   ....[30]....
        /*0420*/ 	.word	0x000079a0
        /*0424*/ 	.word	0x0000000e
        /*0428*/ 	.word	0x00000000
        /*042c*/ 	.short	0x0101
        /*042e*/ 	.byte	0x3f
	.zero		1


	//   ....[31]....
        /*0430*/ 	.word	0x00007a20
        /*0434*/ 	.word	0x0000007e
        /*0438*/ 	.word	0x00000000
        /*043c*/ 	.short	0x0101
        /*043e*/ 	.byte	0x3f
	.zero		1


	//   ....[32]....
        /*0440*/ 	.word	0x000085f0
        /*0444*/ 	.word	0x0000000c
        /*0448*/ 	.word	0x00031c50
        /*044c*/ 	.short	0x010a
        /*044e*/ 	.byte	0x3f
	.zero		1


	//   ....[33]....
        /*0450*/ 	.word	0x00008630
        /*0454*/ 	.word	0x0000000c
        /*0458*/ 	.word	0x00031c50
        /*045c*/ 	.short	0x010a
        /*045e*/ 	.byte	0x3f
	.zero		1


	//   ....[34]....
        /*0460*/ 	.word	0x00008d20
        /*0464*/ 	.word	0x00000009
        /*0468*/ 	.word	0x00000000
        /*046c*/ 	.short	0x0101
        /*046e*/ 	.byte	0x3f
	.zero		1


	//   ....[35]....
        /*0470*/ 	.word	0x000097e0
        /*0474*/ 	.word	0x000000ff
        /*0478*/ 	.word	0x00000000
        /*047c*/ 	.short	0x0101
        /*047e*/ 	.byte	0x04
	.zero		1


	//   ....[36]....
        /*0480*/ 	.word	0x0000b0f0
        /*0484*/ 	.word	0x000000ff
        /*0488*/ 	.word	0x00031c40
        /*048c*/ 	.short	0x010a
        /*048e*/ 	.byte	0x28
	.zero		1


	//   ....[37]....
        /*0490*/ 	.word	0x0000beb0
        /*0494*/ 	.word	0x000000ff
        /*0498*/ 	.word	0x00031c00
        /*049c*/ 	.short	0x0107
        /*049e*/ 	.byte	0x28
	.zero		1


	//   ....[38]....
        /*04a0*/ 	.word	0x0000bf00
        /*04a4*/ 	.word	0x000000ff
        /*04a8*/ 	.word	0x00031c00
        /*04ac*/ 	.short	0x0101
        /*04ae*/ 	.byte	0x28
	.zero		1


	//   ....[39]....
        /*04b0*/ 	.word	0x0000bf30
        /*04b4*/ 	.word	0x000000ff
        /*04b8*/ 	.word	0x00031c20
        /*04bc*/ 	.short	0x010a
        /*04be*/ 	.byte	0x28
	.zero		1


	//   ....[40]....
        /*04c0*/ 	.word	0x0000c270
        /*04c4*/ 	.word	0x000000ff
        /*04c8*/ 	.word	0x00031c48
        /*04cc*/ 	.short	0x010a
        /*04ce*/ 	.byte	0x28
	.zero		1


	//   ....[41]....
        /*04d0*/ 	.word	0x0000c640
        /*04d4*/ 	.word	0x000000ff
        /*04d8*/ 	.word	0x00031c60
        /*04dc*/ 	.short	0x010a
        /*04de*/ 	.byte	0x28
	.zero		1


	//   ....[42]....
        /*04e0*/ 	.word	0x0000cbc0
        /*04e4*/ 	.word	0x000000ff
        /*04e8*/ 	.word	0x00031c40
        /*04ec*/ 	.short	0x010a
        /*04ee*/ 	.byte	0x28
	.zero		1


	//   ....[43]....
        /*04f0*/ 	.word	0x0000cfa0
        /*04f4*/ 	.word	0x000000ff
        /*04f8*/ 	.word	0x00031c68
        /*04fc*/ 	.short	0x010a
        /*04fe*/ 	.byte	0x28
	.zero		1


	//   ....[44]....
        /*0500*/ 	.word	0x0000d560
        /*0504*/ 	.word	0x000000ff
        /*0508*/ 	.word	0x00031c48
        /*050c*/ 	.short	0x010a
        /*050e*/ 	.byte	0x28
	.zero		1


	//   ....[45]....
        /*0510*/ 	.word	0x0000d920
        /*0514*/ 	.word	0x000000ff
        /*0518*/ 	.word	0x00031c60
        /*051c*/ 	.short	0x010a
        /*051e*/ 	.byte	0x28
	.zero		1


	//   ....[46]....
        /*0520*/ 	.word	0x0000dd60
        /*0524*/ 	.word	0x00000003
        /*0528*/ 	.word	0x00031c60
        /*052c*/ 	.short	0x010a
        /*052e*/ 	.byte	0x3f
	.zero		1


	//   ....[47]....
        /*0530*/ 	.word	0x0000e1c0
        /*0534*/ 	.word	0x00000007
        /*0538*/ 	.word	0x00031c20
        /*053c*/ 	.short	0x010a
        /*053e*/ 	.byte	0x3f
	.zero		1


	//   ....[48]....
        /*0540*/ 	.word	0x0000e300
        /*0544*/ 	.word	0x00000005
        /*0548*/ 	.word	0x00000000
        /*054c*/ 	.short	0x010a
        /*054e*/ 	.byte	0x3f
	.zero		1


	//   ....[49]....
        /*0550*/ 	.word	0x0000e370
        /*0554*/ 	.word	0x00000003
        /*0558*/ 	.word	0x00000000
        /*055c*/ 	.short	0x010a
        /*055e*/ 	.byte	0x3f
	.zero		1


	//   ....[50]....
        /*0560*/ 	.word	0x0000e3d0
        /*0564*/ 	.word	0x00000005
        /*0568*/ 	.word	0x00000000
        /*056c*/ 	.short	0x010a
        /*056e*/ 	.byte	0x3f
	.zero		1


	//   ....[51]....
        /*0570*/ 	.word	0x0000e400
        /*0574*/ 	.word	0x00000003
        /*0578*/ 	.word	0x00000000
        /*057c*/ 	.short	0x010a
        /*057e*/ 	.byte	0x3f
	.zero		1


	//   ....[52]....
        /*0580*/ 	.word	0x0000e470
        /*0584*/ 	.word	0x00000003
        /*0588*/ 	.word	0x00031c00
        /*058c*/ 	.short	0x010a
        /*058e*/ 	.byte	0x3f
	.zero		1


	//   ....[53]....
        /*0590*/ 	.word	0x0000e4d0
        /*0594*/ 	.word	0x00000003
        /*0598*/ 	.word	0x00031c30
        /*059c*/ 	.short	0x010a
        /*059e*/ 	.byte	0x3f
	.zero		1


	//   ....[54]....
        /*05a0*/ 	.word	0x0000e520
        /*05a4*/ 	.word	0x00000005
        /*05a8*/ 	.word	0x00031c30
        /*05ac*/ 	.short	0x010a
        /*05ae*/ 	.byte	0x3f
	.zero		1


	//   ....[55]....
        /*05b0*/ 	.word	0x0000e580
        /*05b4*/ 	.word	0x00000005
        /*05b8*/ 	.word	0x00031c50
        /*05bc*/ 	.short	0x010a
        /*05be*/ 	.byte	0x3f
	.zero		1


	//   ....[56]....
        /*05c0*/ 	.word	0x0000e5d0
        /*05c4*/ 	.word	0x0000000c
        /*05c8*/ 	.word	0x00031c50
        /*05cc*/ 	.short	0x010a
        /*05ce*/ 	.byte	0x3f
	.zero		1


	//   ....[57]....
        /*05d0*/ 	.word	0x0000e730
        /*05d4*/ 	.word	0x00000003
        /*05d8*/ 	.word	0x00031c40
        /*05dc*/ 	.short	0x010a
        /*05de*/ 	.byte	0x3f
	.zero		1


	//   ....[58]....
        /*05e0*/ 	.word	0x0000ef70
        /*05e4*/ 	.word	0x00000003
        /*05e8*/ 	.word	0x00031c20
        /*05ec*/ 	.short	0x010a
        /*05ee*/ 	.byte	0x3f
	.zero		1


	//   ....[59]....
        /*05f0*/ 	.word	0x0000efd0
        /*05f4*/ 	.word	0x00000003
        /*05f8*/ 	.word	0x00031c48
        /*05fc*/ 	.short	0x010a
        /*05fe*/ 	.byte	0x3f
	.zero		1


	//   ....[60]....
        /*0600*/ 	.word	0x0000f030
        /*0604*/ 	.word	0x00000003
        /*0608*/ 	.word	0x00031c60
        /*060c*/ 	.short	0x010a
        /*060e*/ 	.byte	0x3f
	.zero		1


	//   ....[61]....
        /*0610*/ 	.word	0x0000f090
        /*0614*/ 	.word	0x00000003
        /*0618*/ 	.word	0x00031c40
        /*061c*/ 	.short	0x010a
        /*061e*/ 	.byte	0x3f
	.zero		1


	//   ....[62]....
        /*0620*/ 	.word	0x0000f0f0
        /*0624*/ 	.word	0x00000003
        /*0628*/ 	.word	0x00031c68
        /*062c*/ 	.short	0x010a
        /*062e*/ 	.byte	0x3f
	.zero		1


	//   ....[63]....
        /*0630*/ 	.word	0x0000f150
        /*0634*/ 	.word	0x00000002
        /*0638*/ 	.word	0x00031c48
        /*063c*/ 	.short	0x010a
        /*063e*/ 	.byte	0x3f
	.zero		1


	//   ....[64]....
        /*0640*/ 	.word	0x0000f1b0
        /*0644*/ 	.word	0x00000002
        /*0648*/ 	.word	0x00031c60
        /*064c*/ 	.short	0x010a
        /*064e*/ 	.byte	0x3f
	.zero		1


	//   ....[65]....
        /*0650*/ 	.word	0x0000f200
        /*0654*/ 	.word	0x00000003
        /*0658*/ 	.word	0x00031c60
        /*065c*/ 	.short	0x010a
        /*065e*/ 	.byte	0x3f
	.zero		1


	//   ....[66]....
        /*0660*/ 	.word	0x0000f250
        /*0664*/ 	.word	0x00000007
        /*0668*/ 	.word	0x00031c20
        /*066c*/ 	.short	0x010a
        /*066e*/ 	.byte	0x3f
	.zero		1


	//   ....[67]....
        /*0670*/ 	.word	0x0000f3c0
        /*0674*/ 	.word	0x00000005
        /*0678*/ 	.word	0x00000000
        /*067c*/ 	.short	0x010a
        /*067e*/ 	.byte	0x3f
	.zero		1


	//   ....[68]....
        /*0680*/ 	.word	0x0000f410
        /*0684*/ 	.word	0x00000003
        /*0688*/ 	.word	0x00000000
        /*068c*/ 	.short	0x010a
        /*068e*/ 	.byte	0x3f
	.zero		1


	//   ....[69]....
        /*0690*/ 	.word	0x0000f460
        /*0694*/ 	.word	0x00000005
        /*0698*/ 	.word	0x00000000
        /*069c*/ 	.short	0x010a
        /*069e*/ 	.byte	0x3f
	.zero		1


	//----- nvinfo : EIATTR_NUM_MBARRIERS
	.align		4
.L_91:
        /*06a0*/ 	.byte	0x03, 0x38
        /*06a2*/ 	.short	0x0016


	//----- nvinfo : EIATTR_EXIT_INSTR_OFFSETS
	.align		4
        /*06a4*/ 	.byte	0x04, 0x1c
        /*06a6*/ 	.short	(.L_93 - .L_92)


	//   ....[0]....
.L_92:
        /*06a8*/ 	.word	0x0000e450


	//----- nvinfo : EIATTR_MAX_THREADS
	.align		4
.L_93:
        /*06ac*/ 	.byte	0x04, 0x05
        /*06ae*/ 	.short	(.L_95 - .L_94)
.L_94:
        /*06b0*/ 	.word	0x00000200
        /*06b4*/ 	.word	0x00000001
        /*06b8*/ 	.word	0x00000001


	//----- nvinfo : EIATTR_CRS_STACK_SIZE
	.align		4
.L_95:
        /*06bc*/ 	.byte	0x04, 0x1e
        /*06be*/ 	.short	(.L_97 - .L_96)
.L_96:
        /*06c0*/ 	.word	0x00000000


	//----- nvinfo : EIATTR_CBANK_PARAM_SIZE
	.align		4
.L_97:
        /*06c4*/ 	.byte	0x03, 0x19
        /*06c6*/ 	.short	0x0a70


	//----- nvinfo : EIATTR_PARAM_CBANK
	.align		4
        /*06c8*/ 	.byte	0x04, 0x0a
        /*06ca*/ 	.short	(.L_99 - .L_98)
	.align		4
.L_98:
        /*06cc*/ 	.word	index@(.nv.constant0._ZN7cutlass13device_kernelIN5flash11enable_sm90INS1_16FlashAttnFwdSm90INS1_25CollectiveMainloopFwdSm90ILi2EN4cute5tupleIJNS5_1CILi1EEES8_S8_EEENS6_IJNS7_ILi192EEENS7_ILi144EEENS7_ILi96EEEEEELi96ENS_10bfloat16_tEfNS_4arch4Sm90ELb0ELb0ELb0ELb0ELb0ELb0ELb0ELb0ELb1ELb1ELb1ELb0EEENS1_21CollectiveEpilogueFwdINS6_IJSA_SC_SB_EEES9_SE_SG_Li384ELb0ELb1ELb1ELb0EEENS1_19SingleTileSchedulerILb0ELb1ELb1ELi192EEEEEEEEEvNT_6ParamsE)
        /*06d0*/ 	.short	0x0210
        /*06d2*/ 	.short	0x0a70


	//----- nvinfo : EIATTR_SW_WAR
	.align		4
.L_99:
        /*06d4*/ 	.byte	0x04, 0x36
        /*06d6*/ 	.short	(.L_101 - .L_100)
.L_100:
        /*06d8*/ 	.word	0x00000008
.L_101:


//--------------------- .nv.info._ZN7cutlass13device_kernelIN5flash11enable_sm90INS1_16FlashAttnFwdSm90INS1_25CollectiveMainloopFwdSm90ILi2EN4cute5tupleIJNS5_1CILi1EEES8_S8_EEENS6_IJNS7_ILi192EEENS7_ILi144EEENS7_ILi96EEEEEELi96ENS_10bfloat16_tEfNS_4arch4Sm90ELb0ELb0ELb0ELb1ELb0ELb0ELb0ELb0ELb1ELb1ELb1ELb0EEENS1_21CollectiveEpilogueFwdINS6_IJSA_SC_SB_EEES9_SE_SG_Li384ELb1ELb1ELb1ELb0EEENS1_36VarlenDynamicPersistentTileSchedulerILi192ELi144ELi384ELi128ELb1ELb1ELb1ELb0ELb1ELb1EEEEEEEEEvNT_6ParamsE --------------------------
	.section	.nv.info._ZN7cutlass13device_kernelIN5flash11enable_sm90INS1_16FlashAttnFwdSm90INS1_25CollectiveMainloopFwdSm90ILi2EN4cute5tupleIJNS5_1CILi1EEES8_S8_EEENS6_IJNS7_ILi192EEENS7_ILi144EEENS7_ILi96EEEEEELi96ENS_10bfloat16_tEfNS_4arch4Sm90ELb0ELb0ELb0ELb1ELb0ELb0ELb0ELb0ELb1ELb1ELb1ELb0EEENS1_21CollectiveEpilogueFwdINS6_IJSA_SC_SB_EEES9_SE_SG_Li384ELb1ELb1ELb1ELb0EEENS1_36VarlenDynamicPersistentTileSchedulerILi192ELi144ELi384ELi128ELb1ELb1ELb1ELb0ELb1ELb1EEEEEEEEEvNT_6ParamsE,"",@"SHT_CUDA_INFO"
	.sectionflags	@""
	.align	4


	//----- nvinfo : EIATTR_CUDA_API_VERSION
	.align		4
        /*0000*/ 	.byte	0x04, 0x37
        /*0002*/ 	.short	(.L_103 - .L_102)
.L_102:
        /*0004*/ 	.word	0x00000082


	//----- nvinfo : EIATTR_KPARAM_INFO
	.align		4
.L_103:
        /*0008*/ 	.byte	0x04, 0x17
        /*000a*/ 	.short	(.L_105 - .L_104)
.L_104:
        /*000c*/ 	.word	0x00000000
        /*0010*/ 	.short	0x0000
        /*0012*/ 	.short	0x0070
        /*0014*/ 	.byte	0x00, 0xf0, 0x01, 0x2a


	//----- nvinfo : EIATTR_SPARSE_MMA_MASK
	.align		4
.L_105:
        /*0018*/ 	.byte	0x03, 0x50
        /*001a*/ 	.short	0x0000


	//----- nvinfo : EIATTR_MAXREG_COUNT
	.align		4
        /*001c*/ 	.byte	0x03, 0x1b
        /*001e*/ 	.short	0x0080


	//----- nvinfo : EIATTR_NUM_BARRIERS
	.align		4
        /*0020*/ 	.byte	0x02, 0x4c
        /*0022*/ 	.byte	0x10
	.zero		1


	//----- nvinfo : EIATTR_EXTERNS
	.align		4
        /*0024*/ 	.byte	0x04, 0x0f
        /*0026*/ 	.short	(.L_107 - .L_106)


	//   ....[0]....
	.align		4
.L_106:
        /*0028*/ 	.word	index@(__assertfail)


	//----- nvinfo : EIATTR_ANNOTATIONS
	.align		4
.L_107:
        /*002c*/ 	.byte	0x04, 0x55
        /*002e*/ 	.short	(.L_109 - .L_108)


	//   ....[0]....
.L_108:
        /*0030*/ 	.word	0x00000001
        /*0034*/ 	.byte	0x50, 0x09, 0x00, 0x00, 0x01, 0x00, 0x00, 0x00, 0xa0, 0x0a, 0x00, 0x00, 0x01, 0x00, 0x00, 0x00
        /* <DEDUP_REMOVED lines=32> */
        /*0244*/ 	.byte	0x60, 0x2a, 0x01, 0x00, 0x01, 0x00, 0x00, 0x00, 0xf0, 0x2f, 0x01, 0x00


	//----- nvinfo : EIATTR_MERCURY_ISA_VERSION
	.align		4
.L_109:
        /*0250*/ 	.byte	0x03, 0x5f
        /*0252*/ 	.short	0x0101


	//----- nvinfo : EIATTR_UNUSED_LOAD_BYTE_OFFSET
	.align		4
        /*0254*/ 	.byte	0x04, 0x44
        /*0256*/ 	.short	(.L_111 - .L_110)


	//   ....[0]....
.L_110:
        /*0258*/ 	.word	0x00000a60
        /*025c*/ 	.word	0x0000fff0


	//   ....[1]....
        /*0260*/ 	.word	0x000098a0
        /*0264*/ 	.word	0x0000fff0


	//----- nvinfo : EIATTR_INT_WARP_WIDE_INSTR_OFFSETS
	.align		4
.L_111:
        /*0268*/ 	.byte	0x04, 0x31
        /*026a*/ 	.short	(.L_113 - .L_112)


	//   ....[0]....
.L_112:
        /*026c*/ 	.word	0x00000130


	//   ....[1]....
        /*0270*/ 	.word	0x00000170


	//   ....[2]....
        /*0274*/ 	.word	0x000001e0


	//   ....[3]....
        /*0278*/ 	.word	0x0000db00


	//   ....[4]....
        /*027c*/ 	.word	0x0000dba0


	//   ....[5]....
        /*0280*/ 	.word	0x000116d0


	//   ....[6]....
        /*0284*/ 	.word	0x00011770


	//----- nvinfo : EIATTR_COOP_GROUP_MASK_REGIDS
	.align		4
.L_113:
        /*0288*/ 	.byte	0x04, 0x29
        /*028a*/ 	.short	(.L_115 - .L_114)


	//   ....[0]....
.L_114:
        /*028c*/ 	.word	0xffffffff


	//   ....[1]....
        /*0290*/ 	.word	0xffffffff


	//   ....[2]....
        /*0294*/ 	.word	0xffffffff


	//   ....[3]....
        /*0298*/ 	.word	0xffffffff


	//   ....[4]....
        /*029c*/ 	.word	0xffffffff


	//   ....[5]....
        /*02a0*/ 	.word	0xffffffff


	//   ....[6]....
        /*02a4*/ 	.word	0xffffffff


	//   ....[7]....
        /*02a8*/ 	.word	0xffffffff


	//   ....[8]....
        /*02ac*/ 	.word	0xffffffff


	//   ....[9]....
        /*02b0*/ 	.word	0xffffffff


	//   ....[10]....
        /*02b4*/ 	.word	0xffffffff


	//   ....[11]....
        /*02b8*/ 	.word	0xffffffff


	//   ....[12]....
        /*02bc*/ 	.word	0xffffffff


	//   ....[13]....
        /*02c0*/ 	.word	0xffffffff


	//   ....[14]....
        /*02c4*/ 	.word	0xffffffff


	//   ....[15]....
        /*02c8*/ 	.word	0xffffffff


	//   ....[16]....
        /*02cc*/ 	.word	0xffffffff


	//   ....[17]....
        /*02d0*/ 	.word	0xffffffff


	//   ....[18]....
        /*02d4*/ 	.word	0xffffffff


	//   ....[19]....
        /*02d8*/ 	.word	0xffffffff


	//   ....[20]....
        /*02dc*/ 	.word	0xffffffff


	//   ....[21]....
        /*02e0*/ 	.word	0xffffffff


	//   ....[22]....
        /*02e4*/ 	.word	0xffffffff


	//   ....[23]....
        /*02e8*/ 	.word	0xffffffff


	//   ....[24]....
        /*02ec*/ 	.word	0xffffffff


	//   ....[25]....
        /*02f0*/ 	.word	0xffffffff


	//   ....[26]....
        /*02f4*/ 	.word	0xffffffff


	//   ....[27]....
        /*02f8*/ 	.word	0xffffffff


	//   ....[28]....
        /*02fc*/ 	.word	0xffffffff


	//   ....[29]....
        /*0300*/ 	.word	0xffffffff


	//   ....[30]....
        /*0304*/ 	.word	0xffffffff


	//   ....[31]....
        /*0308*/ 	.word	0xffffffff


	//   ....[32]....
        /*030c*/ 	.word	0xffffffff


	//   ....[33]....
        /*0310*/ 	.word	0xffffffff


	//   ....[34]....
        /*0314*/ 	.word	0xffffffff


	//   ....[35]....
        /*0318*/ 	.word	0xffffffff


	//   ....[36]....
        /*031c*/ 	.word	0xffffffff


	//   ....[37]....
        /*0320*/ 	.word	0xffffffff


	//   ....[38]....
        /*0324*/ 	.word	0xffffffff


	//   ....[39]....
        /*0328*/ 	.word	0xffffffff


	//   ....[40]....
        /*032c*/ 	.word	0xffffffff


	//   ....[41]....
        /*0330*/ 	.word	0xffffffff


	//   ....[42]....
        /*0334*/ 	.word	0xffffffff


	//   ....[43]....
        /*0338*/ 	.word	0xffffffff


	//   ....[44]....
        /*033c*/ 	.word	0xffffffff


	//   ....[45]....
        /*0340*/ 	.word	0xffffffff


	//   ....[46]....
        /*0344*/ 	.word	0xffffffff


	//   ....[47]....
        /*0348*/ 	.word	0xffffffff


	//   ....[48]....
        /*034c*/ 	.word	0xffffffff


	//   ....[49]....
        /*0350*/ 	.word	0xffffffff


	//   ....[50]....
        /*0354*/ 	.word	0xffffffff


	//   ....[51]....
        /*0358*/ 	.word	0xffffffff


	//   ....[52]....
        /*035c*/ 	.word	0xffffffff


	//   ....[53]....
        /*0360*/ 	.word	0xffffffff


	//   ....[54]....
        /*0364*/ 	.word	0xffffffff


	//   ....[55]....
        /*0368*/ 	.word	0xffffffff


	//   ....[56]....
        /*036c*/ 	.word	0xffffffff


	//   ....[57]....
        /*0370*/ 	.word	0xffffffff


	//   ....[58]....
        /*0374*/ 	.word	0xffffffff


	//   ....[59]....
        /*0378*/ 	.word	0xffffffff


	//   ....[60]....
        /*037c*/ 	.word	0xffffffff


	//   ....[61]....
        /*0380*/ 	.word	0xffffffff


	//   ....[62]....
        /*0384*/ 	.word	0xffffffff


	//   ....[63]....
        /*0388*/ 	.word	0xffffffff


	//   ....[64]....
        /*038c*/ 	.word	0xffffffff


	//   ....[65]....
        /*0390*/ 	.word	0xffffffff


	//   ....[66]....
        /*0394*/ 	.word	0xffffffff


	//   ....[67]....
        /*0398*/ 	.word	0xffffffff


	//   ....[68]....
        /*039c*/ 	.word	0xffffffff


	//   ....[69]....
        /*03a0*/ 	.word	0xffffffff


	//   ....[70]....
        /*03a4*/ 	.word	0xffffffff


	//   ....[71]....
        /*03a8*/ 	.word	0xffffffff


	//   ....[72]....
        /*03ac*/ 	.word	0xffffffff


	//   ....[73]....
        /*03b0*/ 	.word	0xffffffff


	//   ....[74]....
        /*03b4*/ 	.word	0xffffffff


	//   ....[75]....
        /*03b8*/ 	.word	0xffffffff


	//   ....[76]....
        /*03bc*/ 	.word	0xffffffff


	//   ....[77]....
        /*03c0*/ 	.word	0xffffffff


	//   ....[78]....
        /*03c4*/ 	.word	0xffffffff


	//   ....[79]....
        /*03c8*/ 	.word	0xffffffff


	//   ....[80]....
        /*03cc*/ 	.word	0xffffffff


	//   ....[81]....
        /*03d0*/ 	.word	0xffffffff


	//   ....[82]....
        /*03d4*/ 	.word	0xffffffff


	//   ....[83]....
        /*03d8*/ 	.word	0xffffffff


	//   ....[84]....
        /*03dc*/ 	.word	0xffffffff


	//   ....[85]....
        /*03e0*/ 	.word	0xffffffff


	//   ....[86]....
        /*03e4*/ 	.word	0xffffffff


	//   ....[87]....
        /*03e8*/ 	.word	0x0500000f


	//   ....[88]....
        /*03ec*/ 	.word	0x0500000f


	//   ....[89]....
        /*03f0*/ 	.word	0x0500000f


	//   ....[90]....
        /*03f4*/ 	.word	0x0500000f


	//   ....[91]....
        /*03f8*/ 	.word	0x0500000f


	//   ....[92]....
        /*03fc*/ 	.word	0x0500000f


	//   ....[93]....
        /*0400*/ 	.word	0x0500000f


	//   ....[94]....
        /*0404*/ 	.word	0x0500000f


	//   ....[95]....
        /*0408*/ 	.word	0x0500000f


	//   ....[96]....
        /*040c*/ 	.word	0x0500000f


	//   ....[97]....
        /*0410*/ 	.word	0x0500000f


	//   ....[98]....
        /*0414*/ 	.word	0x0500000f


	//   ....[99]....
        /*0418*/ 	.word	0x0500000f


	//   ....[100]....
        /*041c*/ 	.word	0x0500000f


	//   ....[101]....
        /*0420*/ 	.word	0x0500000f


	//   ....[102]....
        /*0424*/ 	.word	0x0500000f


	//   ....[103]....
        /*0428*/ 	.word	0x0500000f


	//   ....[104]....
        /*042c*/ 	.word	0x0500000f


	//   ....[105]....
        /*0430*/ 	.word	0x0500000f


	//   ....[106]....
        /*0434*/ 	.word	0x0500000f


	//   ....[107]....
        /*0438*/ 	.word	0x0500000f


	//   ....[108]....
        /*043c*/ 	.word	0x0500000f


	//   ....[109]....
        /*0440*/ 	.word	0x0500000f


	//   ....[110]....
        /*0444*/ 	.word	0x0500000f


	//   ....[111]....
        /*0448*/ 	.word	0x0500000f


	//   ....[112]....
        /*044c*/ 	.word	0x0500000f


	//   ....[113]....
        /*0450*/ 	.word	0x0500000f


	//   ....[114]....
        /*0454*/ 	.word	0x0500000f


	//   ....[115]....
        /*0458*/ 	.word	0x0500000f


	//   ....[116]....
        /*045c*/ 	.word	0x0500000f


	//   ....[117]....
        /*0460*/ 	.word	0x0500000f


	//   ....[118]....
        /*0464*/ 	.word	0x0500000f


	//----- nvinfo : EIATTR_COOP_GROUP_INSTR_OFFSETS
	.align		4
.L_115:
        /*0468*/ 	.byte	0x04, 0x28
        /*046a*/ 	.short	(.L_117 - .L_116)


	//   ....[0]....
.L_116:
        /*046c*/ 	.word	0x00000070


	//   ....[1]....
        /*0470*/ 	.word	0x00000140


	//   ....[2]....
        /*0474*/ 	.word	0x00000190


	//   ....[3]....
        /*0478*/ 	.word	0x000003c0


	//   ....[4]....
        /*047c*/ 	.word	0x00000520


	//   ....[5]....
        /*0480*/ 	.word	0x00000640


	//   ....[6]....
        /*0484*/ 	.word	0x000007a0


	//   ....[7]....
        /*0488*/ 	.word	0x00001ad0


	//   ....[8]....
        /*048c*/ 	.word	0x00003df0


	//   ....[9]....
        /*0490*/ 	.word	0x00003e20


	//   ....[10]....
        /*0494*/ 	.word	0x000043c0


	//   ....[11]....
        /*0498*/ 	.word	0x00004450


	//   ....[12]....
        /*049c*/ 	.word	0x000054a0


	//   ....[13]....
        /*04a0*/ 	.word	0x00007290


	//   ....[14]....
        /*04a4*/ 	.word	0x000072b0


	//   ....[15]....
        /*04a8*/ 	.word	0x00007a00


	//   ....[16]....
        /*04ac*/ 	.word	0x00007a60


	//   ....[17]....
        /*04b0*/ 	.word	0x00008da0


	//   ....[18]....
        /*04b4*/ 	.word	0x00008ed0


	//   ....[19]....
        /*04b8*/ 	.word	0x00009000


	//   ....[20]....
        /*04bc*/ 	.word	0x00009190


	//   ....[21]....
        /*04c0*/ 	.word	0x000091d0


	//   ....[22]....
        /*04c4*/ 	.word	0x0000a3b0


	//   ....[23]....
        /*04c8*/ 	.word	0x0000a3c0


	//   ....[24]....
        /*04cc*/ 	.word	0x0000a3d0


	//   ....[25]....
        /*04d0*/ 	.word	0x0000a410


	//   ....[26]....
        /*04d4*/ 	.word	0x0000ab00


	//   ....[27]....
        /*04d8*/ 	.word	0x0000ab30


	//   ....[28]....
        /*04dc*/ 	.word	0x0000ac60


	//   ....[29]....
        /*04e0*/ 	.word	0x0000ac80


	//   ....[30]....
        /*04e4*/ 	.word	0x0000b160


	//   ....[31]....
        /*04e8*/ 	.word	0x0000b170


	//   ....[32]....
        /*04ec*/ 	.word	0x0000b4c0


	//   ....[33]....
        /*04f0*/ 	.word	0x0000b4d0


	//   ....[34]....
        /*04f4*/ 	.word	0x0000c290


	//   ....[35]....
        /*04f8*/ 	.word	0x0000c2a0


	//   ....[36]....
        /*04fc*/ 	.word	0x0000c3b0


	//   ....[37]....
        /*0500*/ 	.word	0x0000c3d0


	//   ....[38]....
        /*0504*/ 	.word	0x0000c570


	//   ....[39]....
        /*0508*/ 	.word	0x0000c780


	//   ....[40]....
        /*050c*/ 	.word	0x0000c7b0


	//   ....[41]....
        /*0510*/ 	.word	0x0000c7e0


	//   ....[42]....
        /*0514*/ 	.word	0x0000c810


	//   ....[43]....
        /*0518*/ 	.word	0x0000c840


	//   ....[44]....
        /*051c*/ 	.word	0x0000c870


	//   ....[45]....
        /*0520*/ 	.word	0x0000ca00


	//   ....[46]....
        /*0524*/ 	.word	0x0000ca30


	//   ....[47]....
        /*0528*/ 	.word	0x0000ca60


	//   ....[48]....
        /*052c*/ 	.word	0x0000ca90


	//   ....[49]....
        /*0530*/ 	.word	0x0000cac0


	//   ....[50]....
        /*0534*/ 	.word	0x0000caf0


	//   ....[51]....
        /*0538*/ 	.word	0x0000cb80


	//   ....[52]....
        /*053c*/ 	.word	0x0000cbb0


	//   ....[53]....
        /*0540*/ 	.word	0x0000cbc0


	//   ....[54]....
        /*0544*/ 	.word	0x0000cc60


	//   ....[55]....
        /*0548*/ 	.word	0x0000e0c0


	//   ....[56]....
        /*054c*/ 	.word	0x0000ed60


	//   ....[57]....
        /*0550*/ 	.word	0x0000ed80


	//   ....[58]....
        /*0554*/ 	.word	0x0000ee40


	//   ....[59]....
        /*0558*/ 	.word	0x0000ee60


	//   ....[60]....
        /*055c*/ 	.word	0x0000ef00


	//   ....[61]....
        /*0560*/ 	.word	0x0000ef20


	//   ....[62]....
        /*0564*/ 	.word	0x0000ef30


	//   ....[63]....
        /*0568*/ 	.word	0x0000efc0


	//   ....[64]....
        /*056c*/ 	.word	0x0000f010


	//   ....[65]....
        /*0570*/ 	.word	0x0000f020


	//   ....[66]....
        /*0574*/ 	.word	0x0000f050


	//   ....[67]....
        /*0578*/ 	.word	0x0000f100


	//   ....[68]....
        /*057c*/ 	.word	0x00011e50


	//   ....[69]....
        /*0580*/ 	.word	0x00011e80


	//   ....[70]....
        /*0584*/ 	.word	0x00011ee0


	//   ....[71]....
        /*0588*/ 	.word	0x00011f10


	//   ....[72]....
        /*058c*/ 	.word	0x00011f40


	//   ....[73]....
        /*0590*/ 	.word	0x00011f70


	//   ....[74]....
        /*0594*/ 	.word	0x00011fa0


	//   ....[75]....
        /*0598*/ 	.word	0x00011fd0


	//   ....[76]....
        /*059c*/ 	.word	0x00012180


	//   ....[77]....
        /*05a0*/ 	.word	0x000121b0


	//   ....[78]....
        /*05a4*/ 	.word	0x000121e0


	//   ....[79]....
        /*05a8*/ 	.word	0x00012210


	//   ....[80]....
        /*05ac*/ 	.word	0x00012240


	//   ....[81]....
        /*05b0*/ 	.word	0x00012270


	//   ....[82]....
        /*05b4*/ 	.word	0x00012330


	//   ....[83]....
        /*05b8*/ 	.word	0x00012350


	//   ....[84]....
        /*05bc*/ 	.word	0x00012360


	//   ....[85]....
        /*05c0*/ 	.word	0x000123c0


	//   ....[86]....
        /*05c4*/ 	.word	0x000129e0


	//   ....[87]....
        /*05c8*/ 	.word	0x00012ee0


	//   ....[88]....
        /*05cc*/ 	.word	0x00013090


	//   ....[89]....
        /*05d0*/ 	.word	0x000130e0


	//   ....[90]....
        /*05d4*/ 	.word	0x00013210


	//   ....[91]....
        /*05d8*/ 	.word	0x00013260


	//   ....[92]....
        /*05dc*/ 	.word	0x00013380


	//   ....[93]....
        /*05e0*/ 	.word	0x000133f0


	//   ....[94]....
        /*05e4*/ 	.word	0x00013510


	//   ....[95]....
        /*05e8*/ 	.word	0x00013580


	//   ....[96]....
        /*05ec*/ 	.word	0x00013670


	//   ....[97]....
        /*05f0*/ 	.word	0x000136e0


	//   ....[98]....
        /*05f4*/ 	.word	0x000137f0


	//   ....[99]....
        /*05f8*/ 	.word	0x00013840


	//   ....[100]....
        /*05fc*/ 	.word	0x00013b60


	//   ....[101]....
        /*0600*/ 	.word	0x00013c00


	//   ....[102]....
        /*0604*/ 	.word	0x00013d90


	//   ....[103]....
        /*0608*/ 	.word	0x00013e00


	//   ....[104]....
        /*060c*/ 	.word	0x00013e70


	//   ....[105]....
        /*0610*/ 	.word	0x00013ee0


	//   ....[106]....
        /*0614*/ 	.word	0x00013f50


	//   ....[107]....
        /*0618*/ 	.word	0x00013fd0


	//   ....[108]....
        /*061c*/ 	.word	0x00014050


	//   ....[109]....
        /*0620*/ 	.word	0x000140e0


	//   ....[110]....
        /*0624*/ 	.word	0x00014150


	//   ....[111]....
        /*0628*/ 	.word	0x000141c0


	//   ....[112]....
        /*062c*/ 	.word	0x00014230


	//   ....[113]....
        /*0630*/ 	.word	0x000142b0


	//   ....[114]....
        /*0634*/ 	.word	0x00014320


	//   ....[115]....
        /*0638*/ 	.word	0x000143c0


	//   ....[116]....
        /*063c*/ 	.word	0x00014410


	//   ....[117]....
        /*0640*/ 	.word	0x000144a0


	//   ....[118]....
        /*0644*/ 	.word	0x000145d0


	//----- nvinfo : EIATTR_REG_RECONFIG
	.align		4
.L_117:
        /*0648*/ 	.byte	0x01, 0x54
	.zero		2


	//----- nvinfo : EIATTR_SYSCALL_OFFSETS
	.align		4
        /*064c*/ 	.byte	0x04, 0x46
        /*064e*/ 	.short	(.L_119 - .L_118)


	//   ....[0]....
.L_118:
        /*0650*/ 	.word	0x00001c90


	//   ....[1]....
        /*0654*/ 	.word	0x0000dd00


	//   ....[2]....
        /*0658*/ 	.word	0x0000de50


	//   ....[3]....
        /*065c*/ 	.word	0x0000df50


	//   ....[4]....
        /*0660*/ 	.word	0x0000e810


	//----- nvinfo : EIATTR_MBARRIER_INSTR_OFFSETS
	.align		4
.L_119:
        /*0664*/ 	.byte	0x04, 0x39
        /*0666*/ 	.short	(.L_121 - .L_120)


	//   ....[0]....
.L_120:
        /*0668*/ 	.word	0x00000270
        /*066c*/ 	.word	0x000000ff
        /*0670*/ 	.word	0x00031c00
        /*0674*/ 	.short	0x0100
        /*0676*/ 	.byte	0x08
	.zero		1


	//   ....[1]....
        /*0678*/ 	.word	0x00000280
        /*067c*/ 	.word	0x000000ff
        /*0680*/ 	.word	0x00031c20
        /*0684*/ 	.short	0x0100
        /*0686*/ 	.byte	0x08
	.zero		1


	//   ....[2]....
        /*0688*/ 	.word	0x00000370
        /*068c*/ 	.word	0x000000ff
        /*0690*/ 	.word	0x00031c30
        /*0694*/ 	.short	0x0100
        /*0696*/ 	.byte	0x08
	.zero		1


	//   ....[3]....
        /*0698*/ 	.word	0x00000380
        /*069c*/ 	.word	0x000000ff
        /*06a0*/ 	.word	0x00031c40
        /*06a4*/ 	.short	0x0100
        /*06a6*/ 	.byte	0x08
	.zero		1


	//   ....[4]....
        /*06a8*/ 	.word	0x00000390
        /*06ac*/ 	.word	0x000000ff
        /*06b0*/ 	.word	0x00031c38
        /*06b4*/ 	.short	0x0100
        /*06b6*/ 	.byte	0x08
	.zero		1


	//   ....[5]....
        /*06b8*/ 	.word	0x000003a0
        /*06bc*/ 	.word	0x000000ff
        /*06c0*/ 	.word	0x00031c48
        /*06c4*/ 	.short	0x0100
        /*06c6*/ 	.byte	0x08
	.zero		1


	//   ....[6]....
        /*06c8*/ 	.word	0x000004d0
        /*06cc*/ 	.word	0x000000ff
        /*06d0*/ 	.word	0x00031c50
        /*06d4*/ 	.short	0x0100
        /*06d6*/ 	.byte	0x08
	.zero		1


	//   ....[7]....
        /*06d8*/ 	.word	0x000004e0
        /*06dc*/ 	.word	0x000000ff
        /*06e0*/ 	.word	0x00031c60
        /*06e4*/ 	.short	0x0100
        /*06e6*/ 	.byte	0x08
	.zero		1


	//   ....[8]....
        /*06e8*/ 	.word	0x000004f0
        /*06ec*/ 	.word	0x000000ff
        /*06f0*/ 	.word	0x00031c58
        /*06f4*/ 	.short	0x0100
        /*06f6*/ 	.byte	0x08
	.zero		1


	//   ....[9]....
        /*06f8*/ 	.word	0x00000500
        /*06fc*/ 	.word	0x000000ff
        /*0700*/ 	.word	0x00031c68
        /*0704*/ 	.short	0x0100
        /*0706*/ 	.byte	0x08
	.zero		1


	//   ....[10]....
        /*0708*/ 	.word	0x000005f0
        /*070c*/ 	.word	0x000000ff
        /*0710*/ 	.word	0x00031c70
        /*0714*/ 	.short	0x0100
        /*0716*/ 	.byte	0x06
	.zero		1


	//   ....[11]....
        /*0718*/ 	.word	0x00000600
        /*071c*/ 	.word	0x000000ff
        /*0720*/ 	.word	0x00031c80
        /*0724*/ 	.short	0x0100
        /*0726*/ 	.byte	0x06
	.zero		1


	//   ....[12]....
        /*0728*/ 	.word	0x00000610
        /*072c*/ 	.word	0x000000ff
        /*0730*/ 	.word	0x00031c78
        /*0734*/ 	.short	0x0100
        /*0736*/ 	.byte	0x06
	.zero		1


	//   ....[13]....
        /*0738*/ 	.word	0x00000620
        /*073c*/ 	.word	0x000000ff
        /*0740*/ 	.word	0x00031c88
        /*0744*/ 	.short	0x0100
        /*0746*/ 	.byte	0x06
	.zero		1


	//   ....[14]....
        /*0748*/ 	.word	0x00000750
        /*074c*/ 	.word	0x000000ff
        /*0750*/ 	.word	0x00031c90
        /*0754*/ 	.short	0x0100
        /*0756*/ 	.byte	0x08
	.zero		1


	//   ....[15]....
        /*0758*/ 	.word	0x00000760
        /*075c*/ 	.word	0x000000ff
        /*0760*/ 	.word	0x00031ca0
        /*0764*/ 	.short	0x0100
        /*0766*/ 	.byte	0x08
	.zero		1


	//   ....[16]....
        /*0768*/ 	.word	0x00000770
        /*076c*/ 	.word	0x000000ff
        /*0770*/ 	.word	0x00031c98
        /*0774*/ 	.short	0x0100
        /*0776*/ 	.byte	0x08
	.zero		1


	//   ....[17]....
        /*0778*/ 	.word	0x00000780
        /*077c*/ 	.word	0x000000ff
        /*0780*/ 	.word	0x00031ca8
        /*0784*/ 	.short	0x0100
        /*0786*/ 	.byte	0x08
	.zero		1


	//   ....[18]....
        /*0788*/ 	.word	0x000008b0
        /*078c*/ 	.word	0x000000ff
        /*0790*/ 	.word	0x00031cb0
        /*0794*/ 	.short	0x0100
        /*0796*/ 	.byte	0x08
	.zero		1


	//   ....[19]....
        /*0798*/ 	.word	0x000008c0
        /*079c*/ 	.word	0x000000ff
        /*07a0*/ 	.word	0x00031cc0
        /*07a4*/ 	.short	0x0100
        /*07a6*/ 	.byte	0x08
	.zero		1


	//   ....[20]....
        /*07a8*/ 	.word	0x000008d0
        /*07ac*/ 	.word	0x000000ff
        /*07b0*/ 	.word	0x00031cb8
        /*07b4*/ 	.short	0x0100
        /*07b6*/ 	.byte	0x08
	.zero		1


	//   ....[21]....
        /*07b8*/ 	.word	0x000008e0
        /*07bc*/ 	.word	0x000000ff
        /*07c0*/ 	.word	0x00031cc8
        /*07c4*/ 	.short	0x0100
        /*07c6*/ 	.byte	0x08
	.zero		1


	//   ....[22]....
        /*07c8*/ 	.word	0x00001d50
        /*07cc*/ 	.word	0x000000ff
        /*07d0*/ 	.word	0x00031c00
        /*07d4*/ 	.short	0x010a
        /*07d6*/ 	.byte	0x25
	.zero		1


	//   ....[23]....
        /*07d8*/ 	.word	0x00001dd0
        /*07dc*/ 	.word	0x00000003
        /*07e0*/ 	.word	0x00031c30
        /*07e4*/ 	.short	0x010a
        /*07e6*/ 	.byte	0x3f
	.zero		1


	//   ....[24]....
        /*07e8*/ 	.word	0x00001e40
        /*07ec*/ 	.word	0x00000003
        /*07f0*/ 	.word	0x00031c30
        /*07f4*/ 	.short	0x010a
        /*07f6*/ 	.byte	0x3f
	.zero		1


	//   ....[25]....
        /*07f8*/ 	.word	0x000044f0
        /*07fc*/ 	.word	0x00000004
        /*0800*/ 	.word	0x00000000
        /*0804*/ 	.short	0x0101
        /*0806*/ 	.byte	0x3f
	.zero		1


	//   ....[26]....
        /*0808*/ 	.word	0x00005750
        /*080c*/ 	.word	0x000000ff
        /*0810*/ 	.word	0x00031c30
        /*0814*/ 	.short	0x010a
        /*0816*/ 	.byte	0x04
	.zero		1


	//   ....[27]....
        /*0818*/ 	.word	0x00005790
        /*081c*/ 	.word	0x000000ff
        /*0820*/ 	.word	0x00031c30
        /*0824*/ 	.short	0x010a
        /*0826*/ 	.byte	0x04
	.zero		1


	//   ....[28]....
        /*0828*/ 	.word	0x00006e30
        /*082c*/ 	.word	0x000000ff
        /*0830*/ 	.word	0x00031c50
        /*0834*/ 	.short	0x010a
        /*0836*/ 	.byte	0x04
	.zero		1


	//   ....[29]....
        /*0838*/ 	.word	0x00006e70
        /*083c*/ 	.word	0x000000ff
        /*0840*/ 	.word	0x00031c50
        /*0844*/ 	.short	0x010a
        /*0846*/ 	.byte	0x04
	.zero		1


	//   ....[30]....
        /*0848*/ 	.word	0x00008370
        /*084c*/ 	.word	0x0000000c
        /*0850*/ 	.word	0x00000000
        /*0854*/ 	.short	0x0101
        /*0856*/ 	.byte	0x3f
	.zero		1


	//   ....[31]....
        /*0858*/ 	.word	0x00008520
        /*085c*/ 	.word	0x0000000c
        /*0860*/ 	.word	0x00000000
        /*0864*/ 	.short	0x0101
        /*0866*/ 	.byte	0x3f
	.zero		1


	//   ....[32]....
        /*0868*/ 	.word	0x00008e20
        /*086c*/ 	.word	0x000000ff
        /*0870*/ 	.word	0x00031c50
        /*0874*/ 	.short	0x010a
        /*0876*/ 	.byte	0x09
	.zero		1


	//   ....[33]....
        /*0878*/ 	.word	0x00008e60
        /*087c*/ 	.word	0x000000ff
        /*0880*/ 	.word	0x00031c50
        /*0884*/ 	.short	0x010a
        /*0886*/ 	.byte	0x09
	.zero		1


	//   ....[34]....
        /*0888*/ 	.word	0x00009540
        /*088c*/ 	.word	0x00000006
        /*0890*/ 	.word	0x00000000
        /*0894*/ 	.short	0x0101
        /*0896*/ 	.byte	0x3f
	.zero		1


	//   ....[35]....
        /*0898*/ 	.word	0x0000ab20
        /*089c*/ 	.word	0x000000ff
        /*08a0*/ 	.word	0x00000000
        /*08a4*/ 	.short	0x0101
        /*08a6*/ 	.byte	0x04
	.zero		1


	//   ....[36]....
        /*08a8*/ 	.word	0x0000b120
        /*08ac*/ 	.word	0x000000ff
        /*08b0*/ 	.word	0x00000000
        /*08b4*/ 	.short	0x0101
        /*08b6*/ 	.byte	0x04
	.zero		1


	//   ....[37]....
        /*08b8*/ 	.word	0x0000e2e0
        /*08bc*/ 	.word	0x00000000
        /*08c0*/ 	.word	0x00031c40
        /*08c4*/ 	.short	0x010a
        /*08c6*/ 	.byte	0x3f
	.zero		1


	//   ....[38]....
        /*08c8*/ 	.word	0x0000f1e0
        /*08cc*/ 	.word	0x00000011
        /*08d0*/ 	.word	0x00031c00
        /*08d4*/ 	.short	0x0107
        /*08d6*/ 	.byte	0x3f
	.zero		1


	//   ....[39]....
        /*08d8*/ 	.word	0x0000f2d0
        /*08dc*/ 	.word	0x00000011
        /*08e0*/ 	.word	0x00031c00
        /*08e4*/ 	.short	0x0101
        /*08e6*/ 	.byte	0x3f
	.zero		1


	//   ....[40]....
        /*08e8*/ 	.word	0x0000f2f0
        /*08ec*/ 	.word	0x00000011
        /*08f0*/ 	.word	0x00031c20
        /*08f4*/ 	.short	0x010a
        /*08f6*/ 	.byte	0x3f
	.zero		1


	//   ....[41]....
        /*08f8*/ 	.word	0x0000f690
        /*08fc*/ 	.word	0x00000003
        /*0900*/ 	.word	0x00031c40
        /*0904*/ 	.short	0x010a
        /*0906*/ 	.byte	0x3f
	.zero		1


	//   ....[42]....
        /*0908*/ 	.word	0x0000fb10
        /*090c*/ 	.word	0x00000003
        /*0910*/ 	.word	0x00000060
        /*0914*/ 	.short	0x010a
        /*0916*/ 	.byte	0x3f
	.zero		1


	//   ....[43]....
        /*0918*/ 	.word	0x00010250
        /*091c*/ 	.word	0x00000003
        /*0920*/ 	.word	0x00031c40
        /*0924*/ 	.short	0x010a
        /*0926*/ 	.byte	0x3f
	.zero		1


	//   ....[44]....
        /*0928*/ 	.word	0x000106d0
        /*092c*/ 	.word	0x0000000c
        /*0930*/ 	.word	0x00000060
        /*0934*/ 	.short	0x010a
        /*0936*/ 	.byte	0x3f
	.zero		1


	//   ....[45]....
        /*0938*/ 	.word	0x00010d50
        /*093c*/ 	.word	0x00000002
        /*0940*/ 	.word	0x00031c40
        /*0944*/ 	.short	0x010a
        /*0946*/ 	.byte	0x3f
	.zero		1


	//   ....[46]....
        /*0948*/ 	.word	0x000111e0
        /*094c*/ 	.word	0x00000007
        /*0950*/ 	.word	0x00000060
        /*0954*/ 	.short	0x010a
        /*0956*/ 	.byte	0x3f
	.zero		1


	//   ....[47]....
        /*0958*/ 	.word	0x00011810
        /*095c*/ 	.word	0x00000003
        /*0960*/ 	.word	0x00031c60
        /*0964*/ 	.short	0x010a
        /*0966*/ 	.byte	0x3f
	.zero		1


	//   ....[48]....
        /*0968*/ 	.word	0x00012960
        /*096c*/ 	.word	0x00000009
        /*0970*/ 	.word	0x00031c20
        /*0974*/ 	.short	0x010a
        /*0976*/ 	.byte	0x3f
	.zero		1


	//   ....[49]....
        /*0978*/ 	.word	0x00012b20
        /*097c*/ 	.word	0x00000007
        /*0980*/ 	.word	0x00000000
        /*0984*/ 	.short	0x010a
        /*0986*/ 	.byte	0x3f
	.zero		1


	//   ....[50]....
        /*0988*/ 	.word	0x00012b90
        /*098c*/ 	.word	0x00000003
        /*0990*/ 	.word	0x00000000
        /*0994*/ 	.short	0x010a
        /*0996*/ 	.byte	0x3f
	.zero		1


	//   ....[51]....
        /*0998*/ 	.word	0x00012bf0
        /*099c*/ 	.word	0x00000005
        /*09a0*/ 	.word	0x00000000
        /*09a4*/ 	.short	0x010a
        /*09a6*/ 	.byte	0x3f
	.zero		1


	//   ....[52]....
        /*09a8*/ 	.word	0x00012c20
        /*09ac*/ 	.word	0x00000003
        /*09b0*/ 	.word	0x00000000
        /*09b4*/ 	.short	0x010a
        /*09b6*/ 	.byte	0x3f
	.zero		1


	//   ....[53]....
        /*09b8*/ 	.word	0x00012c90
        /*09bc*/ 	.word	0x00000003
        /*09c0*/ 	.word	0x00031c00
        /*09c4*/ 	.short	0x010a
        /*09c6*/ 	.byte	0x3f
	.zero		1


	//   ....[54]....
        /*09c8*/ 	.word	0x00012ce0
        /*09cc*/ 	.word	0x00000003
        /*09d0*/ 	.word	0x00031c30
        /*09d4*/ 	.short	0x010a
        /*09d6*/ 	.byte	0x3f
	.zero		1


	//   ....[55]....
        /*09d8*/ 	.word	0x00012d40
        /*09dc*/ 	.word	0x00000009
        /*09e0*/ 	.word	0x00031c30
        /*09e4*/ 	.short	0x010a
        /*09e6*/ 	.byte	0x3f
	.zero		1


	//   ....[56]....
        /*09e8*/ 	.word	0x00012da0
        /*09ec*/ 	.word	0x00000006
        /*09f0*/ 	.word	0x00031c50
        /*09f4*/ 	.short	0x010a
        /*09f6*/ 	.byte	0x3f
	.zero		1


	//   ....[57]....
        /*09f8*/ 	.word	0x00012e00
        /*09fc*/ 	.word	0x00000004
        /*0a00*/ 	.word	0x00031c50
        /*0a04*/ 	.short	0x010a
        /*0a06*/ 	.byte	0x3f
	.zero		1


	//   ....[58]....
        /*0a08*/ 	.word	0x00012fa0
        /*0a0c*/ 	.word	0x00000000
        /*0a10*/ 	.word	0x00031c40
        /*0a14*/ 	.short	0x010a
        /*0a16*/ 	.byte	0x3f
	.zero		1


	//   ....[59]....
        /*0a18*/ 	.word	0x00013880
        /*0a1c*/ 	.word	0x00000011
        /*0a20*/ 	.word	0x00031c20
        /*0a24*/ 	.short	0x010a
        /*0a26*/ 	.byte	0x3f
	.zero		1


	//   ....[60]....
        /*0a28*/ 	.word	0x000138d0
        /*0a2c*/ 	.word	0x00000003
        /*0a30*/ 	.word	0x00031c40
        /*0a34*/ 	.short	0x010a
        /*0a36*/ 	.byte	0x3f
	.zero		1


	//   ....[61]....
        /*0a38*/ 	.word	0x00013920
        /*0a3c*/ 	.word	0x00000003
        /*0a40*/ 	.word	0x00000060
        /*0a44*/ 	.short	0x010a
        /*0a46*/ 	.byte	0x3f
	.zero		1


	//   ....[62]....
        /*0a48*/ 	.word	0x00013970
        /*0a4c*/ 	.word	0x00000003
        /*0a50*/ 	.word	0x00031c40
        /*0a54*/ 	.short	0x010a
        /*0a56*/ 	.byte	0x3f
	.zero		1


	//   ....[63]....
        /*0a58*/ 	.word	0x000139c0
        /*0a5c*/ 	.word	0x0000000c
        /*0a60*/ 	.word	0x00000060
        /*0a64*/ 	.short	0x010a
        /*0a66*/ 	.byte	0x3f
	.zero		1


	//   ....[64]....
        /*0a68*/ 	.word	0x00013a10
        /*0a6c*/ 	.word	0x00000002
        /*0a70*/ 	.word	0x00031c40
        /*0a74*/ 	.short	0x010a
        /*0a76*/ 	.byte	0x3f
	.zero		1


	//   ....[65]....
        /*0a78*/ 	.word	0x00013a60
        /*0a7c*/ 	.word	0x00000007
        /*0a80*/ 	.word	0x00000060
        /*0a84*/ 	.short	0x010a
        /*0a86*/ 	.byte	0x3f
	.zero		1


	//   ....[66]....
        /*0a88*/ 	.word	0x00013ab0
        /*0a8c*/ 	.word	0x00000003
        /*0a90*/ 	.word	0x00031c60
        /*0a94*/ 	.short	0x010a
        /*0a96*/ 	.byte	0x3f
	.zero		1


	//   ....[67]....
        /*0a98*/ 	.word	0x000144f0
        /*0a9c*/ 	.word	0x00000009
        /*0aa0*/ 	.word	0x00031c20
        /*0aa4*/ 	.short	0x010a
        /*0aa6*/ 	.byte	0x3f
	.zero		1


	//   ....[68]....
        /*0aa8*/ 	.word	0x00014690
        /*0aac*/ 	.word	0x00000007
        /*0ab0*/ 	.word	0x00000000
        /*0ab4*/ 	.short	0x010a
        /*0ab6*/ 	.byte	0x3f
	.zero		1


	//   ....[69]....
        /*0ab8*/ 	.word	0x000146e0
        /*0abc*/ 	.word	0x00000003
        /*0ac0*/ 	.word	0x00000000
        /*0ac4*/ 	.short	0x010a
        /*0ac6*/ 	.byte	0x3f
	.zero		1


	//   ....[70]....
        /*0ac8*/ 	.word	0x00014730
        /*0acc*/ 	.word	0x00000005
        /*0ad0*/ 	.word	0x00000000
        /*0ad4*/ 	.short	0x010a
        /*0ad6*/ 	.byte	0x3f
	.zero		1


	//----- nvinfo : EIATTR_NUM_MBARRIERS
	.align		4
.L_121:
        /*0ad8*/ 	.byte	0x03, 0x38
        /*0ada*/ 	.short	0x0016


	//----- nvinfo : EIATTR_EXIT_INSTR_OFFSETS
	.align		4
        /*0adc*/ 	.byte	0x04, 0x1c
        /*0ade*/ 	.short	(.L_123 - .L_122)


	//   ....[0]....
.L_122:
        /*0ae0*/ 	.word	0x00000a90


	//   ....[1]....
        /*0ae4*/ 	.word	0x0000c510


	//   ....[2]....
        /*0ae8*/ 	.word	0x00012c70


	//----- nvinfo : EIATTR_MAX_THREADS
	.align		4
.L_123:
        /*0aec*/ 	.byte	0x04, 0x05
        /*0aee*/ 	.short	(.L_125 - .L_124)
.L_124:
        /*0af0*/ 	.word	0x00000200
        /*0af4*/ 	.word	0x00000001
        /*0af8*/ 	.word	0x00000001


	//----- nvinfo : EIATTR_CRS_STACK_SIZE
	.align		4
.L_125:
        /*0afc*/ 	.byte	0x04, 0x1e
        /*0afe*/ 	.short	(.L_127 - .L_126)
.L_126:
        /*0b00*/ 	.word	0x00000000


	//----- nvinfo : EIATTR_CBANK_PARAM_SIZE
	.align		4
.L_127:
        /*0b04*/ 	.byte	0x03, 0x19
        /*0b06*/ 	.short	0x0af0


	//----- nvinfo : EIATTR_PARAM_CBANK
	.align		4
        /*0b08*/ 	.byte	0x04, 0x0a
        /*0b0a*/ 	.short	(.L_129 - .L_128)
	.align		4
.L_128:
        /*0b0c*/ 	.word	index@(.nv.constant0._ZN7cutlass13device_kernelIN5flash11enable_sm90INS1_16FlashAttnFwdSm90INS1_25CollectiveMainloopFwdSm90ILi2EN4cute5tupleIJNS5_1CILi1EEES8_S8_EEENS6_IJNS7_ILi192EEENS7_ILi144EEENS7_ILi96EEEEEELi96ENS_10bfloat16_tEfNS_4arch4Sm90ELb0ELb0ELb0ELb1ELb0ELb0ELb0ELb0ELb1ELb1ELb1ELb0EEENS1_21CollectiveEpilogueFwdINS6_IJSA_SC_SB_EEES9_SE_SG_Li384ELb1ELb1ELb1ELb0EEENS1_36VarlenDynamicPersistentTileSchedulerILi192ELi144ELi384ELi128ELb1ELb1ELb1ELb0ELb1ELb1EEEEEEEEEvNT_6ParamsE)
        /*0b10*/ 	.short	0x0210
        /*0b12*/ 	.short	0x0af0


	//----- nvinfo : EIATTR_SW_WAR
	.align		4
.L_129:
        /*0b14*/ 	.byte	0x04, 0x36
        /*0b16*/ 	.short	(.L_131 - .L_130)
.L_130:
        /*0b18*/ 	.word	0x00000008
.L_131:


//--------------------- .nv.info._ZN7cutlass13device_kernelIN5flash11enable_sm90INS1_16FlashAttnFwdSm90INS1_25CollectiveMainloopFwdSm90ILi2EN4cute5tupleIJNS5_1CILi1EEES8_S8_EEENS6_IJNS7_ILi192EEENS7_ILi144EEENS7_ILi96EEEEEELi96ENS_10bfloat16_tEfNS_4arch4Sm90ELb0ELb0ELb0ELb1ELb0ELb1ELb0ELb0ELb1ELb1ELb1ELb0EEENS1_21CollectiveEpilogueFwdINS6_IJSA_SC_SB_EEES9_SE_SG_Li384ELb1ELb1ELb1ELb0EEENS1_36VarlenDynamicPersistentTileSchedulerILi192ELi144ELi384ELi128ELb1ELb1ELb1ELb0ELb1ELb1EEEEEEEEEvNT_6ParamsE --------------------------
	.section	.nv.info._ZN7cutlass13device_kernelIN5flash11enable_sm90INS1_16FlashAttnFwdSm90INS1_25CollectiveMainloopFwdSm90ILi2EN4cute5tupleIJNS5_1CILi1EEES8_S8_EEENS6_IJNS7_ILi192EEENS7_ILi144EEENS7_ILi96EEEEEELi96ENS_10bfloat16_tEfNS_4arch4Sm90ELb0ELb0ELb0ELb1ELb0ELb1ELb0ELb0ELb1ELb1ELb1ELb0EEENS1_21CollectiveEpilogueFwdINS6_IJSA_SC_SB_EEES9_SE_SG_Li384ELb1ELb1ELb1ELb0EEENS1_36VarlenDynamicPersistentTileSchedulerILi192ELi144ELi384ELi128ELb1ELb1ELb1ELb0ELb1ELb1EEEEEEEEEvNT_6ParamsE,"",@"SHT_CUDA_INFO"
	.sectionflags	@""
	.align	4


	//----- nvinfo : EIATTR_CUDA_API_VERSION
	.align		4
        /*0000*/ 	.byte	0x04, 0x37
        /*0002*/ 	.short	(.L_133 - .L_132)
.L_132:
        /*0004*/ 	.word	0x00000082


	//----- nvinfo : EIATTR_KPARAM_INFO
	.align		4
.L_133:
        /*0008*/ 	.byte	0x04, 0x17
        /*000a*/ 	.short	(.L_135 - .L_134)
.L_134:
        /*000c*/ 	.word	0x00000000
        /*0010*/ 	.short	0x0000
        /*0012*/ 	.short	0x0070
        /*0014*/ 	.byte	0x00, 0xf0, 0x01, 0x2a


	//----- nvinfo : EIATTR_SPARSE_MMA_MASK
	.align		4
.L_135:
        /*0018*/ 	.byte	0x03, 0x50
        /*001a*/ 	.short	0x0000


	//----- nvinfo : EIATTR_MAXREG_COUNT
	.align		4
        /*001c*/ 	.byte	0x03, 0x1b
        /*001e*/ 	.short	0x0080


	//----- nvinfo : EIATTR_NUM_BARRIERS
	.align		4
        /*0020*/ 	.byte	0x02, 0x4c
        /*0022*/ 	.byte	0x10
	.zero		1


	//----- nvinfo : EIATTR_EXTERNS
	.align		4
        /*0024*/ 	.byte	0x04, 0x0f
        /*0026*/ 	.short	(.L_137 - .L_136)


	//   ....[0]....
	.align		4
.L_136:
        /*0028*/ 	.word	index@(__assertfail)


	//----- nvinfo : EIATTR_ANNOTATIONS
	.align		4
.L_137:
        /*002c*/ 	.byte	0x04, 0x55
        /*002e*/ 	.short	(.L_139 - .L_138)


	//   ....[0]....
.L_138:
        /* <DEDUP_REMOVED lines=137> */
        /*08b4*/ 	.byte	0x10, 0x0e, 0x02, 0x00


	//----- nvinfo : EIATTR_MERCURY_ISA_VERSION
	.align		4
.L_139:
        /*08b8*/ 	.byte	0x03, 0x5f
        /*08ba*/ 	.short	0x0101


	//----- nvinfo : EIATTR_UNUSED_LOAD_BYTE_OFFSET
	.align		4
        /*08bc*/ 	.byte	0x04, 0x44
        /*08be*/ 	.short	(.L_141 - .L_140)


	//   ....[0]....
.L_140:
        /*08c0*/ 	.word	0x00000ad0
        /*08c4*/ 	.word	0x0000fff0


	//   ....[1]....
        /*08c8*/ 	.word	0x00015150
        /*08cc*/ 	.word	0x0000fff0


	//----- nvinfo : EIATTR_INT_WARP_WIDE_INSTR_OFFSETS
	.align		4
.L_141:
        /*08d0*/ 	.byte	0x04, 0x31
        /*08d2*/ 	.short	(.L_143 - .L_142)


	//   ....[0]....
.L_142:
        /*08d4*/ 	.word	0x00000180


	//   ....[1]....
        /*08d8*/ 	.word	0x00000220


	//   ....[2]....
        /*08dc*/ 	.word	0x00000290


	//   ....[3]....
        /*08e0*/ 	.word	0x0001ab50


	//   ....[4]....
        /*08e4*/ 	.word	0x0001abe0


	//   ....[5]....
        /*08e8*/ 	.word	0x0001e6e0


	//   ....[6]....
        /*08ec*/ 	.word	0x0001e770


	//----- nvinfo : EIATTR_COOP_GROUP_MASK_REGIDS
	.align		4
.L_143:
        /*08f0*/ 	.byte	0x04, 0x29
        /*08f2*/ 	.short	(.L_145 - .L_144)


	//   ....[0]....
.L_144:
        /*08f4*/ 	.word	0xffffffff


	//   ....[1]....
        /*08f8*/ 	.word	0xffffffff


	//   ....[2]....
        /*08fc*/ 	.word	0xffffffff


	//   ....[3]....
        /*0900*/ 	.word	0xffffffff


	//   ....[4]....
        /*0904*/ 	.word	0xffffffff


	//   ....[5]....
        /*0908*/ 	.word	0xffffffff


	//   ....[6]....
        /*090c*/ 	.word	0xffffffff


	//   ....[7]....
        /*0910*/ 	.word	0xffffffff


	//   ....[8]....
        /*0914*/ 	.word	0xffffffff


	//   ....[9]....
        /*0918*/ 	.word	0xffffffff


	//   ....[10]....
        /*091c*/ 	.word	0xffffffff


	//   ....[11]....
        /*0920*/ 	.word	0xffffffff


	//   ....[12]....
        /*0924*/ 	.word	0xffffffff


	//   ....[13]....
        /*0928*/ 	.word	0xffffffff


	//   ....[14]....
        /*092c*/ 	.word	0xffffffff


	//   ....[15]....
        /*0930*/ 	.word	0xffffffff


	//   ....[16]....
        /*0934*/ 	.word	0xffffffff


	//   ....[17]....
        /*0938*/ 	.word	0xffffffff


	//   ....[18]....
        /*093c*/ 	.word	0xffffffff


	//   ....[19]....
        /*0940*/ 	.word	0xffffffff


	//   ....[20]....
        /*0944*/ 	.word	0xffffffff


	//   ....[21]....
        /*0948*/ 	.word	0xffffffff


	//   ....[22]....
        /*094c*/ 	.word	0xffffffff


	//   ....[23]....
        /*0950*/ 	.word	0xffffffff


	//   ....[24]....
        /*0954*/ 	.word	0xffffffff


	//   ....[25]....
        /*0958*/ 	.word	0xffffffff


	//   ....[26]....
        /*095c*/ 	.word	0xffffffff


	//   ....[27]....
        /*0960*/ 	.word	0xffffffff


	//   ....[28]....
        /*0964*/ 	.word	0xffffffff


	//   ....[29]....
        /*0968*/ 	.word	0xffffffff


	//   ....[30]....
        /*096c*/ 	.word	0xffffffff


	//   ....[31]....
        /*0970*/ 	.word	0xffffffff


	//   ....[32]....
        /*0974*/ 	.word	0xffffffff


	//   ....[33]....
        /*0978*/ 	.word	0xffffffff


	//   ....[34]....
        /*097c*/ 	.word	0xffffffff


	//   ....[35]....
        /*0980*/ 	.word	0xffffffff


	//   ....[36]....
        /*0984*/ 	.word	0xffffffff


	//   ....[37]....
        /*0988*/ 	.word	0xffffffff


	//   ....[38]....
        /*098c*/ 	.word	0xffffffff


	//   ....[39]....
        /*0990*/ 	.word	0xffffffff


	//   ....[40]....
        /*0994*/ 	.word	0xffffffff


	//   ....[41]....
        /*0998*/ 	.word	0xffffffff


	//   ....[42]....
        /*099c*/ 	.word	0xffffffff


	//   ....[43]....
        /*09a0*/ 	.word	0xffffffff


	//   ....[44]....
        /*09a4*/ 	.word	0xffffffff


	//   ....[45]....
        /*09a8*/ 	.word	0xffffffff


	//   ....[46]....
        /*09ac*/ 	.word	0xffffffff


	//   ....[47]....
        /*09b0*/ 	.word	0xffffffff


	//   ....[48]....
        /*09b4*/ 	.word	0xffffffff


	//   ....[49]....
        /*09b8*/ 	.word	0xffffffff


	//   ....[50]....
        /*09bc*/ 	.word	0xffffffff


	//   ....[51]....
        /*09c0*/ 	.word	0xffffffff


	//   ....[52]....
        /*09c4*/ 	.word	0xffffffff


	//   ....[53]....
        /*09c8*/ 	.word	0xffffffff


	//   ....[54]....
        /*09cc*/ 	.word	0xffffffff


	//   ....[55]....
        /*09d0*/ 	.word	0xffffffff


	//   ....[56]....
        /*09d4*/ 	.word	0xffffffff


	//   ....[57]....
        /*09d8*/ 	.word	0xffffffff


	//   ....[58]....
        /*09dc*/ 	.word	0xffffffff


	//   ....[59]....
        /*09e0*/ 	.word	0xffffffff


	//   ....[60]....
        /*09e4*/ 	.word	0xffffffff


	//   ....[61]....
        /*09e8*/ 	.word	0xffffffff


	//   ....[62]....
        /*09ec*/ 	.word	0xffffffff


	//   ....[63]....
        /*09f0*/ 	.word	0xffffffff


	//   ....[64]....
        /*09f4*/ 	.word	0xffffffff


	//   ....[65]....
        /*09f8*/ 	.word	0xffffffff


	//   ....[66]....
        /*09fc*/ 	.word	0xffffffff


	//   ....[67]....
        /*0a00*/ 	.word	0xffffffff


	//   ....[68]....
        /*0a04*/ 	.word	0xffffffff


	//   ....[69]....
        /*0a08*/ 	.word	0xffffffff


	//   ....[70]....
        /*0a0c*/ 	.word	0xffffffff


	//   ....[71]....
        /*0a10*/ 	.word	0xffffffff


	//   ....[72]....
        /*0a14*/ 	.word	0xffffffff


	//   ....[73]....
        /*0a18*/ 	.word	0xffffffff


	//   ....[74]....
        /*0a1c*/ 	.word	0xffffffff


	//   ....[75]....
        /*0a20*/ 	.word	0xffffffff


	//   ....[76]....
        /*0a24*/ 	.word	0xffffffff


	//   ....[77]....
        /*0a28*/ 	.word	0xffffffff


	//   ....[78]....
        /*0a2c*/ 	.word	0xffffffff


	//   ....[79]....
        /*0a30*/ 	.word	0xffffffff


	//   ....[80]....
        /*0a34*/ 	.word	0xffffffff


	//   ....[81]....
        /*0a38*/ 	.word	0xffffffff


	//   ....[82]....
        /*0a3c*/ 	.word	0xffffffff


	//   ....[83]....
        /*0a40*/ 	.word	0xffffffff


	//   ....[84]....
        /*0a44*/ 	.word	0xffffffff


	//   ....[85]....
        /*0a48*/ 	.word	0xffffffff


	//   ....[86]....
        /*0a4c*/ 	.word	0xffffffff


	//   ....[87]....
        /*0a50*/ 	.word	0xffffffff


	//   ....[88]....
        /*0a54*/ 	.word	0xffffffff


	//   ....[89]....
        /*0a58*/ 	.word	0xffffffff


	//   ....[90]....
        /*0a5c*/ 	.word	0xffffffff


	//   ....[91]....
        /*0a60*/ 	.word	0xffffffff


	//   ....[92]....
        /*0a64*/ 	.word	0xffffffff


	//   ....[93]....
        /*0a68*/ 	.word	0xffffffff


	//   ....[94]....
        /*0a6c*/ 	.word	0xffffffff


	//   ....[95]....
        /*0a70*/ 	.word	0xffffffff


	//   ....[96]....
        /*0a74*/ 	.word	0x0500000f


	//   ....[97]....
        /*0a78*/ 	.word	0x0500000f


	//   ....[98]....
        /*0a7c*/ 	.word	0x0500000f


	//   ....[99]....
        /*0a80*/ 	.word	0x0500000f


	//   ....[100]....
        /*0a84*/ 	.word	0x0500000f


	//   ....[101]....
        /*0a88*/ 	.word	0x0500000f


	//   ....[102]....
        /*0a8c*/ 	.word	0x0500000f


	//   ....[103]....
        /*0a90*/ 	.word	0x0500000f


	//   ....[104]....
        /*0a94*/ 	.word	0x0500000f


	//   ....[105]....
        /*0a98*/ 	.word	0x0500000f


	//   ....[106]....
        /*0a9c*/ 	.word	0x0500000f


	//   ....[107]....
        /*0aa0*/ 	.word	0x0500000f


	//   ....[108]....
        /*0aa4*/ 	.word	0x0500000f


	//   ....[109]....
        /*0aa8*/ 	.word	0x0500000f


	//   ....[110]....
        /*0aac*/ 	.word	0x0500000f


	//   ....[111]....
        /*0ab0*/ 	.word	0x0500000f


	//   ....[112]....
        /*0ab4*/ 	.word	0x0500000f


	//   ....[113]....
        /*0ab8*/ 	.word	0x0500000f


	//   ....[114]....
        /*0abc*/ 	.word	0x0500000f


	//   ....[115]....
        /*0ac0*/ 	.word	0x0500000f


	//   ....[116]....
        /*0ac4*/ 	.word	0x0500000f


	//   ....[117]....
        /*0ac8*/ 	.word	0x0500000f


	//   ....[118]....
        /*0acc*/ 	.word	0x0500000f


	//   ....[119]....
        /*0ad0*/ 	.word	0x0500000f


	//   ....[120]....
        /*0ad4*/ 	.word	0x0500000f


	//   ....[121]....
        /*0ad8*/ 	.word	0x0500000f


	//   ....[122]....
        /*0adc*/ 	.word	0x0500000f


	//   ....[123]....
        /*0ae0*/ 	.word	0x0500000f


	//   ....[124]....
        /*0ae4*/ 	.word	0x0500000f


	//   ....[125]....
        /*0ae8*/ 	.word	0x0500000f


	//   ....[126]....
        /*0aec*/ 	.word	0x0500000f


	//   ....[127]....
        /*0af0*/ 	.word	0x0500000f


	//   ....[128]....
        /*0af4*/ 	.word	0x0500000f


	//   ....[129]....
        /*0af8*/ 	.word	0x0500000f


	//   ....[130]....
        /*0afc*/ 	.word	0x0500000f


	//   ....[131]....
        /*0b00*/ 	.word	0x0500000f


	//   ....[132]....
        /*0b04*/ 	.word	0x0500000f


	//   ....[133]....
        /*0b08*/ 	.word	0x0500000f


	//   ....[134]....
        /*0b0c*/ 	.word	0x0500000f


	//   ....[135]....
        /*0b10*/ 	.word	0x0500000f


	//   ....[136]....
        /*0b14*/ 	.word	0x0500000f


	//   ....[137]....
        /*0b18*/ 	.word	0x0500000f


	//   ....[138]....
        /*0b1c*/ 	.word	0x0500000f


	//   ....[139]....
        /*0b20*/ 	.word	0x0500000f


	//   ....[140]....
        /*0b24*/ 	.word	0x0500000f


	//   ....[141]....
        /*0b28*/ 	.word	0x0500000f


	//   ....[142]....
        /*0b2c*/ 	.word	0x0500000f


	//   ....[143]....
        /*0b30*/ 	.word	0x0500000f


	//   ....[144]....
        /*0b34*/ 	.word	0x0500000f


	//   ....[145]....
        /*0b38*/ 	.word	0x0500000f


	//   ....[146]....
        /*0b3c*/ 	.word	0x0500000f


	//   ....[147]....
        /*0b40*/ 	.word	0x0500000f


	//   ....[148]....
        /*0b44*/ 	.word	0x0500000f


	//   ....[149]....
        /*0b48*/ 	.word	0x0500000f


	//----- nvinfo : EIATTR_COOP_GROUP_INSTR_OFFSETS
	.align		4
.L_145:
        /*0b4c*/ 	.byte	0x04, 0x28
        /*0b4e*/ 	.short	(.L_147 - .L_146)


	//   ....[0]....
.L_146:
        /*0b50*/ 	.word	0x00000060


	//   ....[1]....
        /*0b54*/ 	.word	0x00000190


	//   ....[2]....
        /*0b58*/ 	.word	0x00000240


	//   ....[3]....
        /*0b5c*/ 	.word	0x00000400


	//   ....[4]....
        /*0b60*/ 	.word	0x00000560


	//   ....[5]....
        /*0b64*/ 	.word	0x00000680


	//   ....[6]....
        /*0b68*/ 	.word	0x000007e0


	//   ....[7]....
        /*0b6c*/ 	.word	0x000074f0


	//   ....[8]....
        /*0b70*/ 	.word	0x00007ac0


	//   ....[9]....
        /*0b74*/ 	.word	0x00007ad0


	//   ....[10]....
        /*0b78*/ 	.word	0x00007ae0


	//   ....[11]....
        /*0b7c*/ 	.word	0x00007af0


	//   ....[12]....
        /*0b80*/ 	.word	0x00009880


	//   ....[13]....
        /*0b84*/ 	.word	0x00009890


	//   ....[14]....
        /*0b88*/ 	.word	0x000098a0


	//   ....[15]....
        /*0b8c*/ 	.word	0x000098b0


	//   ....[16]....
        /*0b90*/ 	.word	0x0000e080


	//   ....[17]....
        /*0b94*/ 	.word	0x0000e0a0


	//   ....[18]....
        /*0b98*/ 	.word	0x0000e4c0


	//   ....[19]....
        /*0b9c*/ 	.word	0x0000e4e0


	//   ....[20]....
        /*0ba0*/ 	.word	0x0000f8c0


	//   ....[21]....
        /*0ba4*/ 	.word	0x00012520


	//   ....[22]....
        /*0ba8*/ 	.word	0x00012540


	//   ....[23]....
        /*0bac*/ 	.word	0x00012b00


	//   ....[24]....
        /*0bb0*/ 	.word	0x00012b20


	//   ....[25]....
        /*0bb4*/ 	.word	0x00014370


	//   ....[26]....
        /*0bb8*/ 	.word	0x00014b80


	//   ....[27]....
        /*0bbc*/ 	.word	0x00014b90


	//   ....[28]....
        /*0bc0*/ 	.word	0x00014bd0


	//   ....[29]....
        /*0bc4*/ 	.word	0x00014be0


	//   ....[30]....
        /*0bc8*/ 	.word	0x00015b20


	//   ....[31]....
        /*0bcc*/ 	.word	0x00015b40


	//   ....[32]....
        /*0bd0*/ 	.word	0x00015b50


	//   ....[33]....
        /*0bd4*/ 	.word	0x00015b60


	//   ....[34]....
        /*0bd8*/ 	.word	0x00016200


	//   ....[35]....
        /*0bdc*/ 	.word	0x00016210


	//   ....[36]....
        /*0be0*/ 	.word	0x00016360


	//   ....[37]....
        /*0be4*/ 	.word	0x00016370


	//   ....[38]....
        /*0be8*/ 	.word	0x00016760


	//   ....[39]....
        /*0bec*/ 	.word	0x00016770


	//   ....[40]....
        /*0bf0*/ 	.word	0x00016c60


	//   ....[41]....
        /*0bf4*/ 	.word	0x00016c70


	//   ....[42]....
        /*0bf8*/ 	.word	0x00017a40


	//   ....[43]....
        /*0bfc*/ 	.word	0x00017a50


	//   ....[44]....
        /*0c00*/ 	.word	0x00017bb0


	//   ....[45]....
        /*0c04*/ 	.word	0x00017bc0


	//   ....[46]....
        /*0c08*/ 	.word	0x00017d70


	//   ....[47]....
        /*0c0c*/ 	.word	0x00017f90


	//   ....[48]....
        /*0c10*/ 	.word	0x00017fc0


	//   ....[49]....
        /*0c14*/ 	.word	0x00017ff0


	//   ....[50]....
        /*0c18*/ 	.word	0x00018020


	//   ....[51]....
        /*0c1c*/ 	.word	0x00018050


	//   ....[52]....
        /*0c20*/ 	.word	0x00018080


	//   ....[53]....
        /*0c24*/ 	.word	0x00018200


	//   ....[54]....
        /*0c28*/ 	.word	0x00018230


	//   ....[55]....
        /*0c2c*/ 	.word	0x00018260


	//   ....[56]....
        /*0c30*/ 	.word	0x00018290


	//   ....[57]....
        /*0c34*/ 	.word	0x000182c0


	//   ....[58]....
        /*0c38*/ 	.word	0x000182f0


	//   ....[59]....
        /*0c3c*/ 	.word	0x00018380


	//   ....[60]....
        /*0c40*/ 	.word	0x000183b0


	//   ....[61]....
        /*0c44*/ 	.word	0x000183c0


	//   ....[62]....
        /*0c48*/ 	.word	0x00018460


	//   ....[63]....
        /*0c4c*/ 	.word	0x00019430


	//   ....[64]....
        /*0c50*/ 	.word	0x0001b0f0


	//   ....[65]....
        /*0c54*/ 	.word	0x0001bdb0


	//   ....[66]....
        /*0c58*/ 	.word	0x0001bdd0


	//   ....[67]....
        /*0c5c*/ 	.word	0x0001be60


	//   ....[68]....
        /*0c60*/ 	.word	0x0001be80


	//   ....[69]....
        /*0c64*/ 	.word	0x0001bf20


	//   ....[70]....
        /*0c68*/ 	.word	0x0001bf40


	//   ....[71]....
        /*0c6c*/ 	.word	0x0001bf50


	//   ....[72]....
        /*0c70*/ 	.word	0x0001bfe0


	//   ....[73]....
        /*0c74*/ 	.word	0x0001c000


	//   ....[74]....
        /*0c78*/ 	.word	0x0001c030


	//   ....[75]....
        /*0c7c*/ 	.word	0x0001c070


	//   ....[76]....
        /*0c80*/ 	.word	0x0001c120


	//   ....[77]....
        /*0c84*/ 	.word	0x0001ee60


	//   ....[78]....
        /*0c88*/ 	.word	0x0001ee90


	//   ....[79]....
        /*0c8c*/ 	.word	0x0001eef0


	//   ....[80]....
        /*0c90*/ 	.word	0x0001ef20


	//   ....[81]....
        /*0c94*/ 	.word	0x0001ef50


	//   ....[82]....
        /*0c98*/ 	.word	0x0001ef80


	//   ....[83]....
        /*0c9c*/ 	.word	0x0001efb0


	//   ....[84]....
        /*0ca0*/ 	.word	0x0001efe0


	//   ....[85]....
        /*0ca4*/ 	.word	0x0001f180


	//   ....[86]....
        /*0ca8*/ 	.word	0x0001f1b0


	//   ....[87]....
        /*0cac*/ 	.word	0x0001f1e0


	//   ....[88]....
        /*0cb0*/ 	.word	0x0001f210


	//   ....[89]....
        /*0cb4*/ 	.word	0x0001f240


	//   ....[90]....
        /*0cb8*/ 	.word	0x0001f270


	//   ....[91]....
        /*0cbc*/ 	.word	0x0001f330


	//   ....[92]....
        /*0cc0*/ 	.word	0x0001f350


	//   ....[93]....
        /*0cc4*/ 	.word	0x0001f360


	//   ....[94]....
        /*0cc8*/ 	.word	0x0001f3c0


	//   ....[95]....
        /*0ccc*/ 	.word	0x0001f9e0


	//   ....[96]....
        /*0cd0*/ 	.word	0x0001fde0


	//   ....[97]....
        /*0cd4*/ 	.word	0x0001fe90


	//   ....[98]....
        /*0cd8*/ 	.word	0x0001ff20


	//   ....[99]....
        /*0cdc*/ 	.word	0x0001ff70


	//   ....[100]....
        /*0ce0*/ 	.word	0x0001ffc0


	//   ....[101]....
        /*0ce4*/ 	.word	0x000200b0


	//   ....[102]....
        /*0ce8*/ 	.word	0x00020140


	//   ....[103]....
        /*0cec*/ 	.word	0x000201a0


	//   ....[104]....
        /*0cf0*/ 	.word	0x00020200


	//   ....[105]....
        /*0cf4*/ 	.word	0x00020410


	//   ....[106]....
        /*0cf8*/ 	.word	0x00020460


	//   ....[107]....
        /*0cfc*/ 	.word	0x000204f0


	//   ....[108]....
        /*0d00*/ 	.word	0x00020580


	//   ....[109]....
        /*0d04*/ 	.word	0x00020600


	//   ....[110]....
        /*0d08*/ 	.word	0x00020650


	//   ....[111]....
        /*0d0c*/ 	.word	0x000206e0


	//   ....[112]....
        /*0d10*/ 	.word	0x00020770


	//   ....[113]....
        /*0d14*/ 	.word	0x000207f0


	//   ....[114]....
        /*0d18*/ 	.word	0x00020840


	//   ....[115]....
        /*0d1c*/ 	.word	0x000208d0


	//   ....[116]....
        /*0d20*/ 	.word	0x00020960


	//   ....[117]....
        /*0d24*/ 	.word	0x00020a20


	//   ....[118]....
        /*0d28*/ 	.word	0x00020d00


	//   ....[119]....
        /*0d2c*/ 	.word	0x00020eb0


	//   ....[120]....
        /*0d30*/ 	.word	0x00020f00


	//   ....[121]....
        /*0d34*/ 	.word	0x00020f60


	//   ....[122]....
        /*0d38*/ 	.word	0x00021040


	//   ....[123]....
        /*0d3c*/ 	.word	0x000210a0


	//   ....[124]....
        /*0d40*/ 	.word	0x000211c0


	//   ....[125]....
        /*0d44*/ 	.word	0x00021220


	//   ....[126]....
        /*0d48*/ 	.word	0x000212c0


	//   ....[127]....
        /*0d4c*/ 	.word	0x00021380


	//   ....[128]....
        /*0d50*/ 	.word	0x00021400


	//   ....[129]....
        /*0d54*/ 	.word	0x000214d0


	//   ....[130]....
        /*0d58*/ 	.word	0x00021550


	//   ....[131]....
        /*0d5c*/ 	.word	0x00021900


	//   ....[132]....
        /*0d60*/ 	.word	0x000219a0


	//   ....[133]....
        /*0d64*/ 	.word	0x00021b20


	//   ....[134]....
        /*0d68*/ 	.word	0x00021b90


	//   ....[135]....
        /*0d6c*/ 	.word	0x00021c00


	//   ....[136]....
        /*0d70*/ 	.word	0x00021c70


	//   ....[137]....
        /*0d74*/ 	.word	0x00021ce0


	//   ....[138]....
        /*0d78*/ 	.word	0x00021d60


	//   ....[139]....
        /*0d7c*/ 	.word	0x00021de0


	//   ....[140]....
        /*0d80*/ 	.word	0x00021e70


	//   ....[141]....
        /*0d84*/ 	.word	0x00021ee0


	//   ....[142]....
        /*0d88*/ 	.word	0x00021f50


	//   ....[143]....
        /*0d8c*/ 	.word	0x00021fc0


	//   ....[144]....
        /*0d90*/ 	.word	0x00022040


	//   ....[145]....
        /*0d94*/ 	.word	0x000220b0


	//   ....[146]....
        /*0d98*/ 	.word	0x00022150


	//   ....[147]....
        /*0d9c*/ 	.word	0x000221a0


	//   ....[148]....
        /*0da0*/ 	.word	0x00022230


	//   ....[149]....
        /*0da4*/ 	.word	0x00022360


	//----- nvinfo : EIATTR_REG_RECONFIG
	.align		4
.L_147:
        /*0da8*/ 	.byte	0x01, 0x54
	.zero		2


	//----- nvinfo : EIATTR_SYSCALL_OFFSETS
	.align		4
        /*0dac*/ 	.byte	0x04, 0x46
        /*0dae*/ 	.short	(.L_149 - .L_148)


	//   ....[0]....
.L_148:
        /*0db0*/ 	.word	0x00001e00


	//   ....[1]....
        /*0db4*/ 	.word	0x00001f50


	//   ....[2]....
        /*0db8*/ 	.word	0x000076c0


	//   ....[3]....
        /*0dbc*/ 	.word	0x00007a40


	//   ....[4]....
        /*0dc0*/ 	.word	0x0001ad40


	//   ....[5]....
        /*0dc4*/ 	.word	0x0001ae90


	//   ....[6]....
        /*0dc8*/ 	.word	0x0001af90


	//   ....[7]....
        /*0dcc*/ 	.word	0x0001b870


	//----- nvinfo : EIATTR_MBARRIER_INSTR_OFFSETS
	.align		4
.L_149:
        /*0dd0*/ 	.byte	0x04, 0x39
        /*0dd2*/ 	.short	(.L_151 - .L_150)


	//   ....[0]....
.L_150:
        /*0dd4*/ 	.word	0x000002b0
        /*0dd8*/ 	.word	0x000000ff
        /*0ddc*/ 	.word	0x00031c00
        /*0de0*/ 	.short	0x0100
        /*0de2*/ 	.byte	0x08
	.zero		1


	//   ....[1]....
        /*0de4*/ 	.word	0x000002c0
        /*0de8*/ 	.word	0x000000ff
        /*0dec*/ 	.word	0x00031c20
        /*0df0*/ 	.short	0x0100
        /*0df2*/ 	.byte	0x08
	.zero		1


	//   ....[2]....
        /*0df4*/ 	.word	0x000003b0
        /*0df8*/ 	.word	0x000000ff
        /*0dfc*/ 	.word	0x00031c30
        /*0e00*/ 	.short	0x0100
        /*0e02*/ 	.byte	0x08
	.zero		1


	//   ....[3]....
        /*0e04*/ 	.word	0x000003c0
        /*0e08*/ 	.word	0x000000ff
        /*0e0c*/ 	.word	0x00031c40
        /*0e10*/ 	.short	0x0100
        /*0e12*/ 	.byte	0x08
	.zero		1


	//   ....[4]....
        /*0e14*/ 	.word	0x000003d0
        /*0e18*/ 	.word	0x000000ff
        /*0e1c*/ 	.word	0x00031c38
        /*0e20*/ 	.short	0x0100
        /*0e22*/ 	.byte	0x08
	.zero		1


	//   ....[5]....
        /*0e24*/ 	.word	0x000003e0
        /*0e28*/ 	.word	0x000000ff
        /*0e2c*/ 	.word	0x00031c48
        /*0e30*/ 	.short	0x0100
        /*0e32*/ 	.byte	0x08
	.zero		1


	//   ....[6]....
        /*0e34*/ 	.word	0x00000510
        /*0e38*/ 	.word	0x000000ff
        /*0e3c*/ 	.word	0x00031c50
        /*0e40*/ 	.short	0x0100
        /*0e42*/ 	.byte	0x08
	.zero		1


	//   ....[7]....
        /*0e44*/ 	.word	0x00000520
        /*0e48*/ 	.word	0x000000ff
        /*0e4c*/ 	.word	0x00031c60
        /*0e50*/ 	.short	0x0100
        /*0e52*/ 	.byte	0x08
	.zero		1


	//   ....[8]....
        /*0e54*/ 	.word	0x00000530
        /*0e58*/ 	.word	0x000000ff
        /*0e5c*/ 	.word	0x00031c58
        /*0e60*/ 	.short	0x0100
        /*0e62*/ 	.byte	0x08
	.zero		1


	//   ....[9]....
        /*0e64*/ 	.word	0x00000540
        /*0e68*/ 	.word	0x000000ff
        /*0e6c*/ 	.word	0x00031c68
        /*0e70*/ 	.short	0x0100
        /*0e72*/ 	.byte	0x08
	.zero		1


	//   ....[10]....
        /*0e74*/ 	.word	0x00000630
        /*0e78*/ 	.word	0x000000ff
        /*0e7c*/ 	.word	0x00031c70
        /*0e80*/ 	.short	0x0100
        /*0e82*/ 	.byte	0x06
	.zero		1


	//   ....[11]....
        /*0e84*/ 	.word	0x00000640
        /*0e88*/ 	.word	0x000000ff
        /*0e8c*/ 	.word	0x00031c80
        /*0e90*/ 	.short	0x0100
        /*0e92*/ 	.byte	0x06
	.zero		1


	//   ....[12]....
        /*0e94*/ 	.word	0x00000650
        /*0e98*/ 	.word	0x000000ff
        /*0e9c*/ 	.word	0x00031c78
        /*0ea0*/ 	.short	0x0100
        /*0ea2*/ 	.byte	0x06
	.zero		1


	//   ....[13]....
        /*0ea4*/ 	.word	0x00000660
        /*0ea8*/ 	.word	0x000000ff
        /*0eac*/ 	.word	0x00031c88
        /*0eb0*/ 	.short	0x0100
        /*0eb2*/ 	.byte	0x06
	.zero		1


	//   ....[14]....
        /*0eb4*/ 	.word	0x00000790
        /*0eb8*/ 	.word	0x000000ff
        /*0ebc*/ 	.word	0x00031c90
        /*0ec0*/ 	.short	0x0100
        /*0ec2*/ 	.byte	0x08
	.zero		1


	//   ....[15]....
        /*0ec4*/ 	.word	0x000007a0
        /*0ec8*/ 	.word	0x000000ff
        /*0ecc*/ 	.word	0x00031ca0
        /*0ed0*/ 	.short	0x0100
        /*0ed2*/ 	.byte	0x08
	.zero		1


	//   ....[16]....
        /*0ed4*/ 	.word	0x000007b0
        /*0ed8*/ 	.word	0x000000ff
        /*0edc*/ 	.word	0x00031c98
        /*0ee0*/ 	.short	0x0100
        /*0ee2*/ 	.byte	0x08
	.zero		1


	//   ....[17]....
        /*0ee4*/ 	.word	0x000007c0
        /*0ee8*/ 	.word	0x000000ff
        /*0eec*/ 	.word	0x00031ca8
        /*0ef0*/ 	.short	0x0100
        /*0ef2*/ 	.byte	0x08
	.zero		1


	//   ....[18]....
        /*0ef4*/ 	.word	0x000008f0
        /*0ef8*/ 	.word	0x000000ff
        /*0efc*/ 	.word	0x00031cb0
        /*0f00*/ 	.short	0x0100
        /*0f02*/ 	.byte	0x08
	.zero		1


	//   ....[19]....
        /*0f04*/ 	.word	0x00000900
        /*0f08*/ 	.word	0x000000ff
        /*0f0c*/ 	.word	0x00031cc0
        /*0f10*/ 	.short	0x0100
        /*0f12*/ 	.byte	0x08
	.zero		1


	//   ....[20]....
        /*0f14*/ 	.word	0x00000910
        /*0f18*/ 	.word	0x000000ff
        /*0f1c*/ 	.word	0x00031cb8
        /*0f20*/ 	.short	0x0100
        /*0f22*/ 	.byte	0x08
	.zero		1


	//   ....[21]....
        /*0f24*/ 	.word	0x00000920
        /*0f28*/ 	.word	0x000000ff
        /*0f2c*/ 	.word	0x00031cc8
        /*0f30*/ 	.short	0x0100
        /*0f32*/ 	.byte	0x08
	.zero		1


	//   ....[22]....
        /*0f34*/ 	.word	0x00003410
        /*0f38*/ 	.word	0x00000014
        /*0f3c*/ 	.word	0x00031c90
        /*0f40*/ 	.short	0x010a
        /*0f42*/ 	.byte	0x3f
	.zero		1


	//   ....[23]....
        /*0f44*/ 	.word	0x00004ee0
        /*0f48*/ 	.word	0x00000014
        /*0f4c*/ 	.word	0x00031c90
        /*0f50*/ 	.short	0x010a
        /*0f52*/ 	.byte	0x3f
	.zero		1


	//   ....[24]....
        /*0f54*/ 	.word	0x00006990
        /*0f58*/ 	.word	0x00000014
        /*0f5c*/ 	.word	0x00031c90
        /*0f60*/ 	.short	0x010a
        /*0f62*/ 	.byte	0x3f
	.zero		1


	//   ....[25]....
        /*0f64*/ 	.word	0x00006c00
        /*0f68*/ 	.word	0x00000020
        /*0f6c*/ 	.word	0x00000000
        /*0f70*/ 	.short	0x0101
        /*0f72*/ 	.byte	0x3f
	.zero		1


	//   ....[26]....
        /*0f74*/ 	.word	0x00006c40
        /*0f78*/ 	.word	0x00000014
        /*0f7c*/ 	.word	0x00031cb0
        /*0f80*/ 	.short	0x010a
        /*0f82*/ 	.byte	0x3f
	.zero		1


	//   ....[27]....
        /*0f84*/ 	.word	0x00006f60
        /*0f88*/ 	.word	0x00000014
        /*0f8c*/ 	.word	0x00000000
        /*0f90*/ 	.short	0x0101
        /*0f92*/ 	.byte	0x3f
	.zero		1


	//   ....[28]....
        /*0f94*/ 	.word	0x00007760
        /*0f98*/ 	.word	0x00000010
        /*0f9c*/ 	.word	0x00031c00
        /*0fa0*/ 	.short	0x010a
        /*0fa2*/ 	.byte	0x3f
	.zero		1


	//   ....[29]....
        /*0fa4*/ 	.word	0x000077b0
        /*0fa8*/ 	.word	0x00000010
        /*0fac*/ 	.word	0x00031c00
        /*0fb0*/ 	.short	0x010a
        /*0fb2*/ 	.byte	0x3f
	.zero		1


	//   ....[30]....
        /*0fb4*/ 	.word	0x00008210
        /*0fb8*/ 	.word	0x00000010
        /*0fbc*/ 	.word	0x00031c00
        /*0fc0*/ 	.short	0x010a
        /*0fc2*/ 	.byte	0x3f
	.zero		1


	//   ....[31]....
        /*0fc4*/ 	.word	0x00009de0
        /*0fc8*/ 	.word	0x00000010
        /*0fcc*/ 	.word	0x00031c00
        /*0fd0*/ 	.short	0x010a
        /*0fd2*/ 	.byte	0x3f
	.zero		1


	//   ....[32]....
        /*0fd4*/ 	.word	0x0000b7a0
        /*0fd8*/ 	.word	0x00000000
        /*0fdc*/ 	.word	0x00031c30
        /*0fe0*/ 	.short	0x010a
        /*0fe2*/ 	.byte	0x3f
	.zero		1


	//   ....[33]....
        /*0fe4*/ 	.word	0x0000b870
        /*0fe8*/ 	.word	0x00000000
        /*0fec*/ 	.word	0x00031c30
        /*0ff0*/ 	.short	0x010a
        /*0ff2*/ 	.byte	0x3f
	.zero		1


	//   ....[34]....
        /*0ff4*/ 	.word	0x0000e9c0
        /*0ff8*/ 	.word	0x00000014
        /*0ffc*/ 	.word	0x00000000
        /*1000*/ 	.short	0x0101
        /*1002*/ 	.byte	0x3f
	.zero		1


	//   ....[35]....
        /*1004*/ 	.word	0x0000fbb0
        /*1008*/ 	.word	0x0000000e
        /*100c*/ 	.word	0x00031c30
        /*1010*/ 	.short	0x010a
        /*1012*/ 	.byte	0x3f
	.zero		1


	//   ....[36]....
        /*1014*/ 	.word	0x0000fc00
        /*1018*/ 	.word	0x0000000e
        /*101c*/ 	.word	0x00031c30
        /*1020*/ 	.short	0x010a
        /*1022*/ 	.byte	0x3f
	.zero		1


	//   ....[37]....
        /*1024*/ 	.word	0x00012210
        /*1028*/ 	.word	0x0000000f
        /*102c*/ 	.word	0x00031c50
        /*1030*/ 	.short	0x010a
        /*1032*/ 	.byte	0x3f
	.zero		1


	//   ....[38]....
        /*1034*/ 	.word	0x00012260
        /*1038*/ 	.word	0x0000000f
        /*103c*/ 	.word	0x00031c50
        /*1040*/ 	.short	0x010a
        /*1042*/ 	.byte	0x3f
	.zero		1


	//   ....[39]....
        /*1044*/ 	.word	0x00013500
        /*1048*/ 	.word	0x0000004e
        /*104c*/ 	.word	0x00000000
        /*1050*/ 	.short	0x0101
        /*1052*/ 	.byte	0x3f
	.zero		1


	//   ....[40]....
        /*1054*/ 	.word	0x00013570
        /*1058*/ 	.word	0x0000004d
        /*105c*/ 	.word	0x00000000
        /*1060*/ 	.short	0x0101
        /*1062*/ 	.byte	0x3f
	.zero		1


	//   ....[41]....
        /*1064*/ 	.word	0x00014470
        /*1068*/ 	.word	0x00000000
        /*106c*/ 	.word	0x00031c50
        /*1070*/ 	.short	0x010a
        /*1072*/ 	.byte	0x3f
	.zero		1


	//   ....[42]....
        /*1074*/ 	.word	0x00014520
        /*1078*/ 	.word	0x00000000
        /*107c*/ 	.word	0x00031c50
        /*1080*/ 	.short	0x010a
        /*1082*/ 	.byte	0x3f
	.zero		1


	//   ....[43]....
        /*1084*/ 	.word	0x00014ef0
        /*1088*/ 	.word	0x00000004
        /*108c*/ 	.word	0x00000000
        /*1090*/ 	.short	0x0101
        /*1092*/ 	.byte	0x3f
	.zero		1


	//   ....[44]....
        /*1094*/ 	.word	0x00016160
        /*1098*/ 	.word	0x00000000
        /*109c*/ 	.word	0x00000000
        /*10a0*/ 	.short	0x0101
        /*10a2*/ 	.byte	0x3f
	.zero		1


	//   ....[45]....
        /*10a4*/ 	.word	0x00016660
        /*10a8*/ 	.word	0x0000000a
        /*10ac*/ 	.word	0x00000000
        /*10b0*/ 	.short	0x0101
        /*10b2*/ 	.byte	0x3f
	.zero		1


	//   ....[46]....
        /*10b4*/ 	.word	0x00019510
        /*10b8*/ 	.word	0x00000010
        /*10bc*/ 	.word	0x00031c20
        /*10c0*/ 	.short	0x010a
        /*10c2*/ 	.byte	0x3f
	.zero		1


	//   ....[47]....
        /*10c4*/ 	.word	0x000195d0
        /*10c8*/ 	.word	0x00000009
        /*10cc*/ 	.word	0x00031ca0
        /*10d0*/ 	.short	0x010a
        /*10d2*/ 	.byte	0x3f
	.zero		1


	//   ....[48]....
        /*10d4*/ 	.word	0x00019a00
        /*10d8*/ 	.word	0x00000009
        /*10dc*/ 	.word	0x00031cc0
        /*10e0*/ 	.short	0x010a
        /*10e2*/ 	.byte	0x3f
	.zero		1


	//   ....[49]....
        /*10e4*/ 	.word	0x00019f60
        /*10e8*/ 	.word	0x00000009
        /*10ec*/ 	.word	0x00031ca0
        /*10f0*/ 	.short	0x010a
        /*10f2*/ 	.byte	0x3f
	.zero		1


	//   ....[50]....
        /*10f4*/ 	.word	0x0001a380
        /*10f8*/ 	.word	0x00000009
        /*10fc*/ 	.word	0x00031cc0
        /*1100*/ 	.short	0x010a
        /*1102*/ 	.byte	0x3f
	.zero		1


	//   ....[51]....
        /*1104*/ 	.word	0x0001b320
        /*1108*/ 	.word	0x00000000
        /*110c*/ 	.word	0x00031c40
        /*1110*/ 	.short	0x010a
        /*1112*/ 	.byte	0x3f
	.zero		1


	//   ....[52]....
        /*1114*/ 	.word	0x0001c1f0
        /*1118*/ 	.word	0x00000010
        /*111c*/ 	.word	0x00031c00
        /*1120*/ 	.short	0x0107
        /*1122*/ 	.byte	0x3f
	.zero		1


	//   ....[53]....
        /*1124*/ 	.word	0x0001c2e0
        /*1128*/ 	.word	0x00000010
        /*112c*/ 	.word	0x00031c00
        /*1130*/ 	.short	0x0101
        /*1132*/ 	.byte	0x3f
	.zero		1


	//   ....[54]....
        /*1134*/ 	.word	0x0001c300
        /*1138*/ 	.word	0x00000010
        /*113c*/ 	.word	0x00031c20
        /*1140*/ 	.short	0x010a
        /*1142*/ 	.byte	0x3f
	.zero		1


	//   ....[55]....
        /*1144*/ 	.word	0x0001c6a0
        /*1148*/ 	.word	0x00000003
        /*114c*/ 	.word	0x00031c40
        /*1150*/ 	.short	0x010a
        /*1152*/ 	.byte	0x3f
	.zero		1


	//   ....[56]....
        /*1154*/ 	.word	0x0001cb20
        /*1158*/ 	.word	0x00000003
        /*115c*/ 	.word	0x00000060
        /*1160*/ 	.short	0x010a
        /*1162*/ 	.byte	0x3f
	.zero		1


	//   ....[57]....
        /*1164*/ 	.word	0x0001d260
        /*1168*/ 	.word	0x00000003
        /*116c*/ 	.word	0x00031c40
        /*1170*/ 	.short	0x010a
        /*1172*/ 	.byte	0x3f
	.zero		1


	//   ....[58]....
        /*1174*/ 	.word	0x0001d6e0
        /*1178*/ 	.word	0x0000000b
        /*117c*/ 	.word	0x00000060
        /*1180*/ 	.short	0x010a
        /*1182*/ 	.byte	0x3f
	.zero		1


	//   ....[59]....
        /*1184*/ 	.word	0x0001dd60
        /*1188*/ 	.word	0x00000002
        /*118c*/ 	.word	0x00031c40
        /*1190*/ 	.short	0x010a
        /*1192*/ 	.byte	0x3f
	.zero		1


	//   ....[60]....
        /*1194*/ 	.word	0x0001e1f0
        /*1198*/ 	.word	0x00000007
        /*119c*/ 	.word	0x00000060
        /*11a0*/ 	.short	0x010a
        /*11a2*/ 	.byte	0x3f
	.zero		1


	//   ....[61]....
        /*11a4*/ 	.word	0x0001e820
        /*11a8*/ 	.word	0x00000003
        /*11ac*/ 	.word	0x00031c60
        /*11b0*/ 	.short	0x010a
        /*11b2*/ 	.byte	0x3f
	.zero		1


	//   ....[62]....
        /*11b4*/ 	.word	0x0001f960
        /*11b8*/ 	.word	0x00000009
        /*11bc*/ 	.word	0x00031c20
        /*11c0*/ 	.short	0x010a
        /*11c2*/ 	.byte	0x3f
	.zero		1


	//   ....[63]....
        /*11c4*/ 	.word	0x0001faf0
        /*11c8*/ 	.word	0x00000007
        /*11cc*/ 	.word	0x00000000
        /*11d0*/ 	.short	0x010a
        /*11d2*/ 	.byte	0x3f
	.zero		1


	//   ....[64]....
        /*11d4*/ 	.word	0x0001fb60
        /*11d8*/ 	.word	0x00000003
        /*11dc*/ 	.word	0x00000000
        /*11e0*/ 	.short	0x010a
        /*11e2*/ 	.byte	0x3f
	.zero		1


	//   ....[65]....
        /*11e4*/ 	.word	0x0001fbc0
        /*11e8*/ 	.word	0x00000005
        /*11ec*/ 	.word	0x00000000
        /*11f0*/ 	.short	0x010a
        /*11f2*/ 	.byte	0x3f
	.zero		1


	//   ....[66]....
        /*11f4*/ 	.word	0x0001fbf0
        /*11f8*/ 	.word	0x00000003
        /*11fc*/ 	.word	0x00000000
        /*1200*/ 	.short	0x010a
        /*1202*/ 	.byte	0x3f
	.zero		1


	//   ....[67]....
        /*1204*/ 	.word	0x0001fc50
        /*1208*/ 	.word	0x00000014
        /*120c*/ 	.word	0x00031c90
        /*1210*/ 	.short	0x010a
        /*1212*/ 	.byte	0x3f
	.zero		1


	//   ....[68]....
        /*1214*/ 	.word	0x0001fca0
        /*1218*/ 	.word	0x00000014
        /*121c*/ 	.word	0x00031c90
        /*1220*/ 	.short	0x010a
        /*1222*/ 	.byte	0x3f
	.zero		1


	//   ....[69]....
        /*1224*/ 	.word	0x0001fcf0
        /*1228*/ 	.word	0x00000014
        /*122c*/ 	.word	0x00031c90
        /*1230*/ 	.short	0x010a
        /*1232*/ 	.byte	0x3f
	.zero		1


	//   ....[70]....
        /*1234*/ 	.word	0x0001fd40
        /*1238*/ 	.word	0x00000014
        /*123c*/ 	.word	0x00031cb0
        /*1240*/ 	.short	0x010a
        /*1242*/ 	.byte	0x3f
	.zero		1


	//   ....[71]....
        /*1244*/ 	.word	0x00020000
        /*1248*/ 	.word	0x00000010
        /*124c*/ 	.word	0x00031c00
        /*1250*/ 	.short	0x010a
        /*1252*/ 	.byte	0x3f
	.zero		1


	//   ....[72]....
        /*1254*/ 	.word	0x00020230
        /*1258*/ 	.word	0x00000010
        /*125c*/ 	.word	0x00031c00
        /*1260*/ 	.short	0x010a
        /*1262*/ 	.byte	0x3f
	.zero		1


	//   ....[73]....
        /*1264*/ 	.word	0x00020280
        /*1268*/ 	.word	0x00000000
        /*126c*/ 	.word	0x00031c30
        /*1270*/ 	.short	0x010a
        /*1272*/ 	.byte	0x3f
	.zero		1


	//   ....[74]....
        /*1274*/ 	.word	0x000202d0
        /*1278*/ 	.word	0x0000000e
        /*127c*/ 	.word	0x00031c30
        /*1280*/ 	.short	0x010a
        /*1282*/ 	.byte	0x3f
	.zero		1


	//   ....[75]....
        /*1284*/ 	.word	0x00020320
        /*1288*/ 	.word	0x0000000f
        /*128c*/ 	.word	0x00031c50
        /*1290*/ 	.short	0x010a
        /*1292*/ 	.byte	0x3f
	.zero		1


	//   ....[76]....
        /*1294*/ 	.word	0x00020370
        /*1298*/ 	.word	0x00000000
        /*129c*/ 	.word	0x00031c50
        /*12a0*/ 	.short	0x010a
        /*12a2*/ 	.byte	0x3f
	.zero		1


	//   ....[77]....
        /*12a4*/ 	.word	0x00020ae0
        /*12a8*/ 	.word	0x00000010
        /*12ac*/ 	.word	0x00031c20
        /*12b0*/ 	.short	0x010a
        /*12b2*/ 	.byte	0x3f
	.zero		1


	//   ....[78]....
        /*12b4*/ 	.word	0x00020b30
        /*12b8*/ 	.word	0x00000009
        /*12bc*/ 	.word	0x00031ca0
        /*12c0*/ 	.short	0x010a
        /*12c2*/ 	.byte	0x3f
	.zero		1


	//   ....[79]....
        /*12c4*/ 	.word	0x00020b80
        /*12c8*/ 	.word	0x00000009
        /*12cc*/ 	.word	0x00031cc0
        /*12d0*/ 	.short	0x010a
        /*12d2*/ 	.byte	0x3f
	.zero		1


	//   ....[80]....
        /*12d4*/ 	.word	0x00020bd0
        /*12d8*/ 	.word	0x00000009
        /*12dc*/ 	.word	0x00031ca0
        /*12e0*/ 	.short	0x010a
        /*12e2*/ 	.byte	0x3f
	.zero		1


	//   ....[81]....
        /*12e4*/ 	.word	0x00020c20
        /*12e8*/ 	.word	0x00000009
        /*12ec*/ 	.word	0x00031cc0
        /*12f0*/ 	.short	0x010a
        /*12f2*/ 	.byte	0x3f
	.zero		1


	//   ....[82]....
        /*12f4*/ 	.word	0x00020dc0
        /*12f8*/ 	.word	0x00000000
        /*12fc*/ 	.word	0x00031c40
        /*1300*/ 	.short	0x010a
        /*1302*/ 	.byte	0x3f
	.zero		1


	//   ....[83]....
        /*1304*/ 	.word	0x00021620
        /*1308*/ 	.word	0x00000010
        /*130c*/ 	.word	0x00031c20
        /*1310*/ 	.short	0x010a
        /*1312*/ 	.byte	0x3f
	.zero		1


	//   ....[84]....
        /*1314*/ 	.word	0x00021670
        /*1318*/ 	.word	0x00000003
        /*131c*/ 	.word	0x00031c40
        /*1320*/ 	.short	0x010a
        /*1322*/ 	.byte	0x3f
	.zero		1


	//   ....[85]....
        /*1324*/ 	.word	0x000216c0
        /*1328*/ 	.word	0x00000003
        /*132c*/ 	.word	0x00000060
        /*1330*/ 	.short	0x010a
        /*1332*/ 	.byte	0x3f
	.zero		1


	//   ....[86]....
        /*1334*/ 	.word	0x00021710
        /*1338*/ 	.word	0x00000003
        /*133c*/ 	.word	0x00031c40
        /*1340*/ 	.short	0x010a
        /*1342*/ 	.byte	0x3f
	.zero		1


	//   ....[87]....
        /*1344*/ 	.word	0x00021760
        /*1348*/ 	.word	0x0000000b
        /*134c*/ 	.word	0x00000060
        /*1350*/ 	.short	0x010a
        /*1352*/ 	.byte	0x3f
	.zero		1


	//   ....[88]....
        /*1354*/ 	.word	0x000217b0
        /*1358*/ 	.word	0x00000002
        /*135c*/ 	.word	0x00031c40
        /*1360*/ 	.short	0x010a
        /*1362*/ 	.byte	0x3f
	.zero		1


	//   ....[89]....
        /*1364*/ 	.word	0x00021800
        /*1368*/ 	.word	0x00000007
        /*136c*/ 	.word	0x00000060
        /*1370*/ 	.short	0x010a
        /*1372*/ 	.byte	0x3f
	.zero		1


	//   ....[90]....
        /*1374*/ 	.word	0x00021850
        /*1378*/ 	.word	0x00000003
        /*137c*/ 	.word	0x00031c60
        /*1380*/ 	.short	0x010a
        /*1382*/ 	.byte	0x3f
	.zero		1


	//   ....[91]....
        /*1384*/ 	.word	0x00022280
        /*1388*/ 	.word	0x00000009
        /*138c*/ 	.word	0x00031c20
        /*1390*/ 	.short	0x010a
        /*1392*/ 	.byte	0x3f
	.zero		1


	//   ....[92]....
        /*1394*/ 	.word	0x00022420
        /*1398*/ 	.word	0x00000007
        /*139c*/ 	.word	0x00000000
        /*13a0*/ 	.short	0x010a
        /*13a2*/ 	.byte	0x3f
	.zero		1


	//   ....[93]....
        /*13a4*/ 	.word	0x00022470
        /*13a8*/ 	.word	0x00000003
        /*13ac*/ 	.word	0x00000000
        /*13b0*/ 	.short	0x010a
        /*13b2*/ 	.byte	0x3f
	.zero		1


	//   ....[94]....
        /*13b4*/ 	.word	0x000224c0
        /*13b8*/ 	.word	0x00000005
        /*13bc*/ 	.word	0x00000000
        /*13c0*/ 	.short	0x010a
        /*13c2*/ 	.byte	0x3f
	.zero		1


	//----- nvinfo : EIATTR_NUM_MBARRIERS
	.align		4
.L_151:
        /*13c4*/ 	.byte	0x03, 0x38
        /*13c6*/ 	.short	0x0016


	//----- nvinfo : EIATTR_EXIT_INSTR_OFFSETS
	.align		4
        /*13c8*/ 	.byte	0x04, 0x1c
        /*13ca*/ 	.short	(.L_153 - .L_152)


	//   ....[0]....
.L_152:
        /*13cc*/ 	.word	0x0001fc40


	//----- nvinfo : EIATTR_MAX_THREADS
	.align		4
.L_153:
        /*13d0*/ 	.byte	0x04, 0x05
        /*13d2*/ 	.short	(.L_155 - .L_154)
.L_154:
        /*13d4*/ 	.word	0x00000200
        /*13d8*/ 	.word	0x00000001
        /*13dc*/ 	.word	0x00000001


	//----- nvinfo : EIATTR_CRS_STACK_SIZE
	.align		4
.L_155:
        /*13e0*/ 	.byte	0x04, 0x1e
        /*13e2*/ 	.short	(.L_157 - .L_156)
.L_156:
        /*13e4*/ 	.word	0x00000000


	//----- nvinfo : EIATTR_CBANK_PARAM_SIZE
	.align		4
.L_157:
        /*13e8*/ 	.byte	0x03, 0x19
        /*13ea*/ 	.short	0x0af0


	//----- nvinfo : EIATTR_PARAM_CBANK
	.align		4
        /*13ec*/ 	.byte	0x04, 0x0a
        /*13ee*/ 	.short	(.L_159 - .L_158)
	.align		4
.L_158:
        /*13f0*/ 	.word	index@(.nv.constant0._ZN7cutlass13device_kernelIN5flash11enable_sm90INS1_16FlashAttnFwdSm90INS1_25CollectiveMainloopFwdSm90ILi2EN4cute5tupleIJNS5_1CILi1EEES8_S8_EEENS6_IJNS7_ILi192EEENS7_ILi144EEENS7_ILi96EEEEEELi96ENS_10bfloat16_tEfNS_4arch4Sm90ELb0ELb0ELb0ELb1ELb0ELb1ELb0ELb0ELb1ELb1ELb1ELb0EEENS1_21CollectiveEpilogueFwdINS6_IJSA_SC_SB_EEES9_SE_SG_Li384ELb1ELb1ELb1ELb0EEENS1_36VarlenDynamicPersistentTileSchedulerILi192ELi144ELi384ELi128ELb1ELb1ELb1ELb0ELb1ELb1EEEEEEEEEvNT_6ParamsE)
        /*13f4*/ 	.short	0x0210
        /*13f6*/ 	.short	0x0af0


	//----- nvinfo : EIATTR_SW_WAR
	.align		4
.L_159:
        /*13f8*/ 	.byte	0x04, 0x36
        /*13fa*/ 	.short	(.L_161 - .L_160)
.L_160:
        /*13fc*/ 	.word	0x00000008
.L_161:


//--------------------- .nv.info._ZN7cutlass13device_kernelIN5flash11enable_sm90INS1_16FlashAttnFwdSm90INS1_25CollectiveMainloopFwdSm90ILi2EN4cute5tupleIJNS5_1CILi1EEES8_S8_EEENS6_IJNS7_ILi192EEENS7_ILi128EEENS7_ILi96EEEEEELi96ENS_10bfloat16_tEfNS_4arch4Sm90ELb0ELb1ELb0ELb0ELb0ELb0ELb0ELb0ELb1ELb1ELb1ELb0EEENS1_21CollectiveEpilogueFwdINS6_IJSA_SC_SB_EEES9_SE_SG_Li384ELb0ELb1ELb1ELb0EEENS1_19SingleTileSchedulerILb0ELb1ELb1ELi192EEEEEEEEEvNT_6ParamsE --------------------------
	.section	.nv.info._ZN7cutlass13device_kernelIN5flash11enable_sm90INS1_16FlashAttnFwdSm90INS1_25CollectiveMainloopFwdSm90ILi2EN4cute5tupleIJNS5_1CILi1EEES8_S8_EEENS6_IJNS7_ILi192EEENS7_ILi128EEENS7_ILi96EEEEEELi96ENS_10bfloat16_tEfNS_4arch4Sm90ELb0ELb1ELb0ELb0ELb0ELb0ELb0ELb0ELb1ELb1ELb1ELb0EEENS1_21CollectiveEpilogueFwdINS6_IJSA_SC_SB_EEES9_SE_SG_Li384ELb0ELb1ELb1ELb0EEENS1_19SingleTileSchedulerILb0ELb1ELb1ELi192EEEEEEEEEvNT_6ParamsE,"",@"SHT_CUDA_INFO"
	.sectionflags	@""
	.align	4


	//----- nvinfo : EIATTR_CUDA_API_VERSION
	.align		4
        /*0000*/ 	.byte	0x04, 0x37
        /*0002*/ 	.short	(.L_163 - .L_162)
.L_162:
        /*0004*/ 	.word	0x00000082


	//----- nvinfo : EIATTR_KPARAM_INFO
	.align		4
.L_163:
        /*0008*/ 	.byte	0x04, 0x17
        /*000a*/ 	.short	(.L_165 - .L_164)
.L_164:
        /*000c*/ 	.word	0x00000000
        /*0010*/ 	.short	0x0000
        /*0012*/ 	.short	0x0070
        /*0014*/ 	.byte	0x00, 0xf0, 0x01, 0x28


	//----- nvinfo : EIATTR_SPARSE_MMA_MASK
	.align		4
.L_165:
        /*0018*/ 	.byte	0x03, 0x50
        /*001a*/ 	.short	0x0000


	//----- nvinfo : EIATTR_MAXREG_COUNT
	.align		4
        /*001c*/ 	.byte	0x03, 0x1b
        /*001e*/ 	.short	0x0080


	//----- nvinfo : EIATTR_NUM_BARRIERS
	.align		4
        /*0020*/ 	.byte	0x02, 0x4c
        /*0022*/ 	.byte	0x10
	.zero		1


	//----- nvinfo : EIATTR_EXTERNS
	.align		4
        /*0024*/ 	.byte	0x04, 0x0f
        /*0026*/ 	.short	(.L_167 - .L_166)


	//   ....[0]....
	.align		4
.L_166:
        /*0028*/ 	.word	index@(__assertfail)


	//----- nvinfo : EIATTR_MERCURY_ISA_VERSION
	.align		4
.L_167:
        /*002c*/ 	.byte	0x03, 0x5f
        /*002e*/ 	.short	0x0101


	//----- nvinfo : EIATTR_INT_WARP_WIDE_INSTR_OFFSETS
	.align		4
        /*0030*/ 	.byte	0x04, 0x31
        /*0032*/ 	.short	(.L_169 - .L_168)


	//   ....[0]....
.L_168:
        /*0034*/ 	.word	0x00000120


	//   ....[1]....
        /*0038*/ 	.word	0x00000160


	//   ....[2]....
        /*003c*/ 	.word	0x000001d0


	//----- nvinfo : EIATTR_COOP_GROUP_MASK_REGIDS
	.align		4
.L_169:
        /*0040*/ 	.byte	0x04, 0x29
        /*0042*/ 	.short	(.L_171 - .L_170)


	//   ....[0]....
.L_170:
        /*0044*/ 	.word	0xffffffff


	//   ....[1]....
        /*0048*/ 	.word	0xffffffff


	//   ....[2]....
        /*004c*/ 	.word	0xffffffff


	//   ....[3]....
        /*0050*/ 	.word	0xffffffff


	//   ....[4]....
        /*0054*/ 	.word	0xffffffff


	//   ....[5]....
        /*0058*/ 	.word	0xffffffff


	//   ....[6]....
        /*005c*/ 	.word	0xffffffff


	//   ....[7]....
        /*0060*/ 	.word	0xffffffff


	//   ....[8]....
        /*0064*/ 	.word	0xffffffff


	//   ....[9]....
        /*0068*/ 	.word	0xffffffff


	//   ....[10]....
        /*006c*/ 	.word	0xffffffff


	//   ....[11]....
        /*0070*/ 	.word	0xffffffff


	//   ....[12]....
        /*0074*/ 	.word	0xffffffff


	//   ....[13]....
        /*0078*/ 	.word	0xffffffff


	//   ....[14]....
        /*007c*/ 	.word	0xffffffff


	//   ....[15]....
        /*0080*/ 	.word	0xffffffff


	//   ....[16]....
        /*0084*/ 	.word	0xffffffff


	//   ....[17]....
        /*0088*/ 	.word	0xffffffff


	//   ....[18]....
        /*008c*/ 	.word	0xffffffff


	//   ....[19]....
        /*0090*/ 	.word	0xffffffff


	//   ....[20]....
        /*0094*/ 	.word	0xffffffff


	//   ....[21]....
        /*0098*/ 	.word	0xffffffff


	//   ....[22]....
        /*009c*/ 	.word	0xffffffff


	//   ....[23]....
        /*00a0*/ 	.word	0xffffffff


	//   ....[24]....
        /*00a4*/ 	.word	0xffffffff


	//   ....[25]....
        /*00a8*/ 	.word	0xffffffff


	//   ....[26]....
        /*00ac*/ 	.word	0xffffffff


	//   ....[27]....
        /*00b0*/ 	.word	0xffffffff


	//   ....[28]....
        /*00b4*/ 	.word	0xffffffff


	//   ....[29]....
        /*00b8*/ 	.word	0xffffffff


	//   ....[30]....
        /*00bc*/ 	.word	0xffffffff


	//   ....[31]....
        /*00c0*/ 	.word	0xffffffff


	//   ....[32]....
        /*00c4*/ 	.word	0xffffffff


	//   ....[33]....
        /*00c8*/ 	.word	0xffffffff


	//   ....[34]....
        /*00cc*/ 	.word	0xffffffff


	//   ....[35]....
        /*00d0*/ 	.word	0xffffffff


	//   ....[36]....
        /*00d4*/ 	.word	0xffffffff


	//   ....[37]....
        /*00d8*/ 	.word	0xffffffff


	//   ....[38]....
        /*00dc*/ 	.word	0xffffffff


	//   ....[39]....
        /*00e0*/ 	.word	0xffffffff


	//   ....[40]....
        /*00e4*/ 	.word	0xffffffff


	//   ....[41]....
        /*00e8*/ 	.word	0xffffffff


	//   ....[42]....
        /*00ec*/ 	.word	0xffffffff


	//   ....[43]....
        /*00f0*/ 	.word	0xffffffff


	//   ....[44]....
        /*00f4*/ 	.word	0xffffffff


	//   ....[45]....
        /*00f8*/ 	.word	0xffffffff


	//   ....[46]....
        /*00fc*/ 	.word	0xffffffff


	//   ....[47]....
        /*0100*/ 	.word	0xffffffff


	//   ....[48]....
        /*0104*/ 	.word	0xffffffff


	//   ....[49]....
        /*0108*/ 	.word	0xffffffff


	//   ....[50]....
        /*010c*/ 	.word	0xffffffff


	//   ....[51]....
        /*0110*/ 	.word	0xffffffff


	//   ....[52]....
        /*0114*/ 	.word	0xffffffff


	//   ....[53]....
        /*0118*/ 	.word	0xffffffff


	//   ....[54]....
        /*011c*/ 	.word	0xffffffff


	//   ....[55]....
        /*0120*/ 	.word	0xffffffff


	//   ....[56]....
        /*0124*/ 	.word	0xffffffff


	//   ....[57]....
        /*0128*/ 	.word	0xffffffff


	//   ....[58]....
        /*012c*/ 	.word	0xffffffff


	//   ....[59]....
        /*0130*/ 	.word	0xffffffff


	//   ....[60]....
        /*0134*/ 	.word	0xffffffff


	//   ....[61]....
        /*0138*/ 	.word	0x0500000f


	//   ....[62]....
        /*013c*/ 	.word	0x0500000f


	//   ....[63]....
        /*0140*/ 	.word	0x0500000f


	//   ....[64]....
        /*0144*/ 	.word	0x0500000f


	//   ....[65]....
        /*0148*/ 	.word	0x0500000f


	//   ....[66]....
        /*014c*/ 	.word	0x0500000f


	//   ....[67]....
        /*0150*/ 	.word	0x0500000f


	//   ....[68]....
        /*0154*/ 	.word	0x0500000f


	//   ....[69]....
        /*0158*/ 	.word	0x0500000f


	//   ....[70]....
        /*015c*/ 	.word	0x0500000f


	//   ....[71]....
        /*0160*/ 	.word	0x0500000f


	//   ....[72]....
        /*0164*/ 	.word	0x0500000f


	//   ....[73]....
        /*0168*/ 	.word	0x0500000f


	//   ....[74]....
        /*016c*/ 	.word	0x0500000f


	//----- nvinfo : EIATTR_COOP_GROUP_INSTR_OFFSETS
	.align		4
.L_171:
        /*0170*/ 	.byte	0x04, 0x28
        /*0172*/ 	.short	(.L_173 - .L_172)


	//   ....[0]....
.L_172:
        /*0174*/ 	.word	0x00000060


	//   ....[1]....
        /*0178*/ 	.word	0x00000130


	//   ....[2]....
        /*017c*/ 	.word	0x00000180


	//   ....[3]....
        /*0180*/ 	.word	0x000003b0


	//   ....[4]....
        /*0184*/ 	.word	0x00000510


	//   ....[5]....
        /*0188*/ 	.word	0x00000630


	//   ....[6]....
        /*018c*/ 	.word	0x00000790


	//   ....[7]....
        /*0190*/ 	.word	0x00001530


	//   ....[8]....
        /*0194*/ 	.word	0x00001e50


	//   ....[9]....
        /*0198*/ 	.word	0x00002270


	//   ....[10]....
        /*019c*/ 	.word	0x00003500


	//   ....[11]....
        /*01a0*/ 	.word	0x00003610


	//   ....[12]....
        /*01a4*/ 	.word	0x00003f50


	//   ....[13]....
        /*01a8*/ 	.word	0x00003fb0


	//   ....[14]....
        /*01ac*/ 	.word	0x00004bd0


	//   ....[15]....
        /*01b0*/ 	.word	0x00005860


	//   ....[16]....
        /*01b4*/ 	.word	0x00005ac0


	//   ....[17]....
        /*01b8*/ 	.word	0x000066b0


	//   ....[18]....
        /*01bc*/ 	.word	0x000067b0


	//   ....[19]....
        /*01c0*/ 	.word	0x00006fd0


	//   ....[20]....
        /*01c4*/ 	.word	0x00007050


	//   ....[21]....
        /*01c8*/ 	.word	0x00008040


	//   ....[22]....
        /*01cc*/ 	.word	0x00008b30


	//   ....[23]....
        /*01d0*/ 	.word	0x00008b80


	//   ....[24]....
        /*01d4*/ 	.word	0x00009090


	//   ....[25]....
        /*01d8*/ 	.word	0x000090f0


	//   ....[26]....
        /*01dc*/ 	.word	0x0000a3c0


	//   ....[27]....
        /*01e0*/ 	.word	0x0000ac60


	//   ....[28]....
        /*01e4*/ 	.word	0x0000b3c0


	//   ....[29]....
        /*01e8*/ 	.word	0x0000bc10


	//   ....[30]....
        /*01ec*/ 	.word	0x0000bcc0


	//   ....[31]....
        /*01f0*/ 	.word	0x0000c5a0


	//   ....[32]....
        /*01f4*/ 	.word	0x0000c620


	//   ....[33]....
        /*01f8*/ 	.word	0x0000d5a0


	//   ....[34]....
        /*01fc*/ 	.word	0x0000d6b0


	//   ....[35]....
        /*0200*/ 	.word	0x0000d710


	//   ....[36]....
        /*0204*/ 	.word	0x0000d810


	//   ....[37]....
        /*0208*/ 	.word	0x0000d820


	//   ....[38]....
        /*020c*/ 	.word	0x0000e700


	//   ....[39]....
        /*0210*/ 	.word	0x0000e740


	//   ....[40]....
        /*0214*/ 	.word	0x0000e780


	//   ....[41]....
        /*0218*/ 	.word	0x0000e7c0


	//   ....[42]....
        /*021c*/ 	.word	0x0000e7e0


	//   ....[43]....
        /*0220*/ 	.word	0x0000e810


	//   ....[44]....
        /*0224*/ 	.word	0x0000ecf0


	//   ....[45]....
        /*0228*/ 	.word	0x0000ed00


	//   ....[46]....
        /*022c*/ 	.word	0x0000f5e0


	//   ....[47]....
        /*0230*/ 	.word	0x000104a0


	//   ....[48]....
        /*0234*/ 	.word	0x00010f90


	//   ....[49]....
        /*0238*/ 	.word	0x00010fd0


	//   ....[50]....
        /*023c*/ 	.word	0x00011000


	//   ....[51]....
        /*0240*/ 	.word	0x00011030


	//   ....[52]....
        /*0244*/ 	.word	0x00011050


	//   ....[53]....
        /*0248*/ 	.word	0x00011060


	//   ....[54]....
        /*024c*/ 	.word	0x000110d0


	//   ....[55]....
        /*0250*/ 	.word	0x00011110


	//   ....[56]....
        /*0254*/ 	.word	0x000111a0


	//   ....[57]....
        /*0258*/ 	.word	0x000111d0


	//   ....[58]....
        /*025c*/ 	.word	0x000111e0


	//   ....[59]....
        /*0260*/ 	.word	0x00011270


	//   ....[60]....
        /*0264*/ 	.word	0x00013800


	//   ....[61]....
        /*0268*/ 	.word	0x00013e30


	//   ....[62]....
        /*026c*/ 	.word	0x00013fa0


	//   ....[63]....
        /*0270*/ 	.word	0x00013ff0


	//   ....[64]....
        /*0274*/ 	.word	0x00014140


	//   ....[65]....
        /*0278*/ 	.word	0x000141a0


	//   ....[66]....
        /*027c*/ 	.word	0x000142b0


	//   ....[67]....
        /*0280*/ 	.word	0x00014310


	//   ....[68]....
        /*0284*/ 	.word	0x00014420


	//   ....[69]....
        /*0288*/ 	.word	0x00014490


	//   ....[70]....
        /*028c*/ 	.word	0x000145c0


	//   ....[71]....
        /*0290*/ 	.word	0x00014610


	//   ....[72]....
        /*0294*/ 	.word	0x00014720


	//   ....[73]....
        /*0298*/ 	.word	0x00014770


	//   ....[74]....
        /*029c*/ 	.word	0x00014b40


	//----- nvinfo : EIATTR_REG_RECONFIG
	.align		4
.L_173:
        /*02a0*/ 	.byte	0x01, 0x54
	.zero		2


	//----- nvinfo : EIATTR_SYSCALL_OFFSETS
	.align		4
        /*02a4*/ 	.byte	0x04, 0x46
        /*02a6*/ 	.short	(.L_175 - .L_174)


	//   ....[0]....
.L_174:
        /*02a8*/ 	.word	0x00001730


	//   ....[1]....
        /*02ac*/ 	.word	0x00010140


	//   ....[2]....
        /*02b0*/ 	.word	0x00010280


	//   ....[3]....
        /*02b4*/ 	.word	0x00010370


	//   ....[4]....
        /*02b8*/ 	.word	0x00010af0


	//----- nvinfo : EIATTR_MBARRIER_INSTR_OFFSETS
	.align		4
.L_175:
        /*02bc*/ 	.byte	0x04, 0x39
        /*02be*/ 	.short	(.L_177 - .L_176)


	//   ....[0]....
.L_176:
        /*02c0*/ 	.word	0x00000260
        /*02c4*/ 	.word	0x000000ff
        /*02c8*/ 	.word	0x0002d800
        /*02cc*/ 	.short	0x0100
        /*02ce*/ 	.byte	0x08
	.zero		1


	//   ....[1]....
        /*02d0*/ 	.word	0x00000270
        /*02d4*/ 	.word	0x000000ff
        /*02d8*/ 	.word	0x0002d820
        /*02dc*/ 	.short	0x0100
        /*02de*/ 	.byte	0x08
	.zero		1


	//   ....[2]....
        /*02e0*/ 	.word	0x00000360
        /*02e4*/ 	.word	0x000000ff
        /*02e8*/ 	.word	0x0002d830
        /*02ec*/ 	.short	0x0100
        /*02ee*/ 	.byte	0x08
	.zero		1


	//   ....[3]....
        /*02f0*/ 	.word	0x00000370
        /*02f4*/ 	.word	0x000000ff
        /*02f8*/ 	.word	0x0002d840
        /*02fc*/ 	.short	0x0100
        /*02fe*/ 	.byte	0x08
	.zero		1


	//   ....[4]....
        /*0300*/ 	.word	0x00000380
        /*0304*/ 	.word	0x000000ff
        /*0308*/ 	.word	0x0002d838
        /*030c*/ 	.short	0x0100
        /*030e*/ 	.byte	0x08
	.zero		1


	//   ....[5]....
        /*0310*/ 	.word	0x00000390
        /*0314*/ 	.word	0x000000ff
        /*0318*/ 	.word	0x0002d848
        /*031c*/ 	.short	0x0100
        /*031e*/ 	.byte	0x08
	.zero		1


	//   ....[6]....
        /*0320*/ 	.word	0x000004c0
        /*0324*/ 	.word	0x000000ff
        /*0328*/ 	.word	0x0002d850
        /*032c*/ 	.short	0x0100
        /*032e*/ 	.byte	0x08
	.zero		1


	//   ....[7]....
        /*0330*/ 	.word	0x000004d0
        /*0334*/ 	.word	0x000000ff
        /*0338*/ 	.word	0x0002d860
        /*033c*/ 	.short	0x0100
        /*033e*/ 	.byte	0x08
	.zero		1


	//   ....[8]....
        /*0340*/ 	.word	0x000004e0
        /*0344*/ 	.word	0x000000ff
        /*0348*/ 	.word	0x0002d858
        /*034c*/ 	.short	0x0100
        /*034e*/ 	.byte	0x08
	.zero		1


	//   ....[9]....
        /*0350*/ 	.word	0x000004f0
        /*0354*/ 	.word	0x000000ff
        /*0358*/ 	.word	0x0002d868
        /*035c*/ 	.short	0x0100
        /*035e*/ 	.byte	0x08
	.zero		1


	//   ....[10]....
        /*0360*/ 	.word	0x000005e0
        /*0364*/ 	.word	0x000000ff
        /*0368*/ 	.word	0x0002d870
        /*036c*/ 	.short	0x0100
        /*036e*/ 	.byte	0x06
	.zero		1


	//   ....[11]....
        /*0370*/ 	.word	0x000005f0
        /*0374*/ 	.word	0x000000ff
        /*0378*/ 	.word	0x0002d880
        /*037c*/ 	.short	0x0100
        /*037e*/ 	.byte	0x06
	.zero		1


	//   ....[12]....
        /*0380*/ 	.word	0x00000600
        /*0384*/ 	.word	0x000000ff
        /*0388*/ 	.word	0x0002d878
        /*038c*/ 	.short	0x0100
        /*038e*/ 	.byte	0x06
	.zero		1


	//   ....[13]....
        /*0390*/ 	.word	0x00000610
        /*0394*/ 	.word	0x000000ff
        /*0398*/ 	.word	0x0002d888
        /*039c*/ 	.short	0x0100
        /*039e*/ 	.byte	0x06
	.zero		1


	//   ....[14]....
        /*03a0*/ 	.word	0x00000740
        /*03a4*/ 	.word	0x000000ff
        /*03a8*/ 	.word	0x0002d890
        /*03ac*/ 	.short	0x0100
        /*03ae*/ 	.byte	0x08
	.zero		1


	//   ....[15]....
        /*03b0*/ 	.word	0x00000750
        /*03b4*/ 	.word	0x000000ff
        /*03b8*/ 	.word	0x0002d8a0
        /*03bc*/ 	.short	0x0100
        /*03be*/ 	.byte	0x08
	.zero		1


	//   ....[16]....
        /*03c0*/ 	.word	0x00000760
        /*03c4*/ 	.word	0x000000ff
        /*03c8*/ 	.word	0x0002d898
        /*03cc*/ 	.short	0x0100
        /*03ce*/ 	.byte	0x08
	.zero		1


	//   ....[17]....
        /*03d0*/ 	.word	0x00000770
        /*03d4*/ 	.word	0x000000ff
        /*03d8*/ 	.word	0x0002d8a8
        /*03dc*/ 	.short	0x0100
        /*03de*/ 	.byte	0x08
	.zero		1


	//   ....[18]....
        /*03e0*/ 	.word	0x000008a0
        /*03e4*/ 	.word	0x000000ff
        /*03e8*/ 	.word	0x0002d8b0
        /*03ec*/ 	.short	0x0100
        /*03ee*/ 	.byte	0x08
	.zero		1


	//   ....[19]....
        /*03f0*/ 	.word	0x000008b0
        /*03f4*/ 	.word	0x000000ff
        /*03f8*/ 	.word	0x0002d8c0
        /*03fc*/ 	.short	0x0100
        /*03fe*/ 	.byte	0x08
	.zero		1


	//   ....[20]....
        /*0400*/ 	.word	0x000008c0
        /*0404*/ 	.word	0x000000ff
        /*0408*/ 	.word	0x0002d8b8
        /*040c*/ 	.short	0x0100
        /*040e*/ 	.byte	0x08
	.zero		1


	//   ....[21]....
        /*0410*/ 	.word	0x000008d0
        /*0414*/ 	.word	0x000000ff
        /*0418*/ 	.word	0x0002d8c8
        /*041c*/ 	.short	0x0100
        /*041e*/ 	.byte	0x08
	.zero		1


	//   ....[22]....
        /*0420*/ 	.word	0x00001760
        /*0424*/ 	.word	0x000000ff
        /*0428*/ 	.word	0x0002d800
        /*042c*/ 	.short	0x010a
        /*042e*/ 	.byte	0x24
	.zero		1


	//   ....[23]....
        /*0430*/ 	.word	0x00001870
        /*0434*/ 	.word	0x000000ff
        /*0438*/ 	.word	0x0002d830
        /*043c*/ 	.short	0x010a
        /*043e*/ 	.byte	0x24
	.zero		1


	//   ....[24]....
        /*0440*/ 	.word	0x000018e0
        /*0444*/ 	.word	0x000000ff
        /*0448*/ 	.word	0x0002d830
        /*044c*/ 	.short	0x010a
        /*044e*/ 	.byte	0x24
	.zero		1


	//   ....[25]....
        /*0450*/ 	.word	0x00002040
        /*0454*/ 	.word	0x00000005
        /*0458*/ 	.word	0x00000000
        /*045c*/ 	.short	0x0101
        /*045e*/ 	.byte	0x3f
	.zero		1


	//   ....[26]....
        /*0460*/ 	.word	0x00005040
        /*0464*/ 	.word	0x000000ff
        /*0468*/ 	.word	0x0002d830
        /*046c*/ 	.short	0x010a
        /*046e*/ 	.byte	0x0a
	.zero		1


	//   ....[27]....
        /*0470*/ 	.word	0x00005080
        /*0474*/ 	.word	0x000000ff
        /*0478*/ 	.word	0x0002d830
        /*047c*/ 	.short	0x010a
        /*047e*/ 	.byte	0x0a
	.zero		1


	//   ....[28]....
        /*0480*/ 	.word	0x00005320
        /*0484*/ 	.word	0x000000ff
        /*0488*/ 	.word	0x0002d850
        /*048c*/ 	.short	0x010a
        /*048e*/ 	.byte	0x0a
	.zero		1


	//   ....[29]....
        /*0490*/ 	.word	0x00005360
        /*0494*/ 	.word	0x000000ff
        /*0498*/ 	.word	0x0002d850
        /*049c*/ 	.short	0x010a
        /*049e*/ 	.byte	0x0a
	.zero		1


	//   ....[30]....
        /*04a0*/ 	.word	0x00005920
        /*04a4*/ 	.word	0x00000017
        /*04a8*/ 	.word	0x00000000
        /*04ac*/ 	.short	0x0101
        /*04ae*/ 	.byte	0x3f
	.zero		1


	//   ....[31]....
        /*04b0*/ 	.word	0x000074b0
        /*04b4*/ 	.word	0x0000001a
        /*04b8*/ 	.word	0x00000000
        /*04bc*/ 	.short	0x0101
        /*04be*/ 	.byte	0x3f
	.zero		1


	//   ....[32]....
        /*04c0*/ 	.word	0x00008450
        /*04c4*/ 	.word	0x000000ff
        /*04c8*/ 	.word	0x0002d830
        /*04cc*/ 	.short	0x010a
        /*04ce*/ 	.byte	0x0e
	.zero		1


	//   ....[33]....
        /*04d0*/ 	.word	0x00008490
        /*04d4*/ 	.word	0x000000ff
        /*04d8*/ 	.word	0x0002d830
        /*04dc*/ 	.short	0x010a
        /*04de*/ 	.byte	0x0e
	.zero		1


	//   ....[34]....
        /*04e0*/ 	.word	0x00008760
        /*04e4*/ 	.word	0x000000ff
        /*04e8*/ 	.word	0x0002d850
        /*04ec*/ 	.short	0x010a
        /*04ee*/ 	.byte	0x0e
	.zero		1


	//   ....[35]....
        /*04f0*/ 	.word	0x000087a0
        /*04f4*/ 	.word	0x000000ff
        /*04f8*/ 	.word	0x0002d850
        /*04fc*/ 	.short	0x010a
        /*04fe*/ 	.byte	0x0e
	.zero		1


	//   ....[36]....
        /*0500*/ 	.word	0x000099d0
        /*0504*/ 	.word	0x0000002f
        /*0508*/ 	.word	0x00000000
        /*050c*/ 	.short	0x0101
        /*050e*/ 	.byte	0x3f
	.zero		1


	//   ....[37]....
        /*0510*/ 	.word	0x00009a50
        /*0514*/ 	.word	0x0000002e
        /*0518*/ 	.word	0x00000000
        /*051c*/ 	.short	0x0101
        /*051e*/ 	.byte	0x3f
	.zero		1


	//   ....[38]....
        /*0520*/ 	.word	0x0000a660
        /*0524*/ 	.word	0x000000ff
        /*0528*/ 	.word	0x0002d830
        /*052c*/ 	.short	0x010a
        /*052e*/ 	.byte	0x0a
	.zero		1


	//   ....[39]....
        /*0530*/ 	.word	0x0000a6a0
        /*0534*/ 	.word	0x000000ff
        /*0538*/ 	.word	0x0002d830
        /*053c*/ 	.short	0x010a
        /*053e*/ 	.byte	0x0a
	.zero		1


	//   ....[40]....
        /*0540*/ 	.word	0x0000a940
        /*0544*/ 	.word	0x000000ff
        /*0548*/ 	.word	0x0002d850
        /*054c*/ 	.short	0x010a
        /*054e*/ 	.byte	0x0a
	.zero		1


	//   ....[41]....
        /*0550*/ 	.word	0x0000a980
        /*0554*/ 	.word	0x000000ff
        /*0558*/ 	.word	0x0002d850
        /*055c*/ 	.short	0x010a
        /*055e*/ 	.byte	0x0a
	.zero		1


	//   ....[42]....
        /*0560*/ 	.word	0x0000ae30
        /*0564*/ 	.word	0x00000017
        /*0568*/ 	.word	0x00000000
        /*056c*/ 	.short	0x0101
        /*056e*/ 	.byte	0x3f
	.zero		1


	//   ....[43]....
        /*0570*/ 	.word	0x0000caf0
        /*0574*/ 	.word	0x0000001a
        /*0578*/ 	.word	0x00000000
        /*057c*/ 	.short	0x0101
        /*057e*/ 	.byte	0x3f
	.zero		1


	//   ....[44]....
        /*0580*/ 	.word	0x0000d620
        /*0584*/ 	.word	0x000000ff
        /*0588*/ 	.word	0x0002d850
        /*058c*/ 	.short	0x010a
        /*058e*/ 	.byte	0x09
	.zero		1


	//   ....[45]....
        /*0590*/ 	.word	0x0000d660
        /*0594*/ 	.word	0x000000ff
        /*0598*/ 	.word	0x0002d850
        /*059c*/ 	.short	0x010a
        /*059e*/ 	.byte	0x09
	.zero		1


	//   ....[46]....
        /*05a0*/ 	.word	0x0000dc30
        /*05a4*/ 	.word	0x0000000a
        /*05a8*/ 	.word	0x00000000
        /*05ac*/ 	.short	0x0101
        /*05ae*/ 	.byte	0x3f
	.zero		1


	//   ....[47]....
        /*05b0*/ 	.word	0x0000e800
        /*05b4*/ 	.word	0x000000ff
        /*05b8*/ 	.word	0x00000000
        /*05bc*/ 	.short	0x0101
        /*05be*/ 	.byte	0x04
	.zero		1


	//   ....[48]....
        /*05c0*/ 	.word	0x000106b0
        /*05c4*/ 	.word	0x000000ff
        /*05c8*/ 	.word	0x0002d840
        /*05cc*/ 	.short	0x010a
        /*05ce*/ 	.byte	0x26
	.zero		1


	//   ....[49]....
        /*05d0*/ 	.word	0x00011460
        /*05d4*/ 	.word	0x000000ff
        /*05d8*/ 	.word	0x0002d800
        /*05dc*/ 	.short	0x0107
        /*05de*/ 	.byte	0x26
	.zero		1


	//   ....[50]....
        /*05e0*/ 	.word	0x000114a0
        /*05e4*/ 	.word	0x000000ff
        /*05e8*/ 	.word	0x0002d800
        /*05ec*/ 	.short	0x0101
        /*05ee*/ 	.byte	0x26
	.zero		1


	//   ....[51]....
        /*05f0*/ 	.word	0x000114d0
        /*05f4*/ 	.word	0x000000ff
        /*05f8*/ 	.word	0x0002d820
        /*05fc*/ 	.short	0x010a
        /*05fe*/ 	.byte	0x26
	.zero		1


	//   ....[52]....
        /*0600*/ 	.word	0x00011860
        /*0604*/ 	.word	0x000000ff
        /*0608*/ 	.word	0x0002d848
        /*060c*/ 	.short	0x010a
        /*060e*/ 	.byte	0x26
	.zero		1


	//   ....[53]....
        /*0610*/ 	.word	0x00011c30
        /*0614*/ 	.word	0x000000ff
        /*0618*/ 	.word	0x0002d860
        /*061c*/ 	.short	0x010a
        /*061e*/ 	.byte	0x26
	.zero		1


	//   ....[54]....
        /*0620*/ 	.word	0x000121c0
        /*0624*/ 	.word	0x000000ff
        /*0628*/ 	.word	0x0002d840
        /*062c*/ 	.short	0x010a
        /*062e*/ 	.byte	0x26
	.zero		1


	//   ....[55]....
        /*0630*/ 	.word	0x000125a0
        /*0634*/ 	.word	0x000000ff
        /*0638*/ 	.word	0x0002d868
        /*063c*/ 	.short	0x010a
        /*063e*/ 	.byte	0x26
	.zero		1


	//   ....[56]....
        /*0640*/ 	.word	0x00012b70
        /*0644*/ 	.word	0x000000ff
        /*0648*/ 	.word	0x0002d848
        /*064c*/ 	.short	0x010a
        /*064e*/ 	.byte	0x26
	.zero		1


	//   ....[57]....
        /*0650*/ 	.word	0x00012f30
        /*0654*/ 	.word	0x000000ff
        /*0658*/ 	.word	0x0002d860
        /*065c*/ 	.short	0x010a
        /*065e*/ 	.byte	0x26
	.zero		1


	//   ....[58]....
        /*0660*/ 	.word	0x00013370
        /*0664*/ 	.word	0x00000004
        /*0668*/ 	.word	0x0002d860
        /*066c*/ 	.short	0x010a
        /*066e*/ 	.byte	0x3f
	.zero		1


	//   ....[59]....
        /*0670*/ 	.word	0x000137c0
        /*0674*/ 	.word	0x00000007
        /*0678*/ 	.word	0x0002d820
        /*067c*/ 	.short	0x010a
        /*067e*/ 	.byte	0x3f
	.zero		1


	//   ....[60]....
        /*0680*/ 	.word	0x00013920
        /*0684*/ 	.word	0x00000006
        /*0688*/ 	.word	0x00000000
        /*068c*/ 	.short	0x010a
        /*068e*/ 	.byte	0x3f
	.zero		1


	//   ....[61]....
        /*0690*/ 	.word	0x00013990
        /*0694*/ 	.word	0x00000003
        /*0698*/ 	.word	0x00000000
        /*069c*/ 	.short	0x010a
        /*069e*/ 	.byte	0x3f
	.zero		1


	//   ....[62]....
        /*06a0*/ 	.word	0x000139f0
        /*06a4*/ 	.word	0x00000000
        /*06a8*/ 	.word	0x00000000
        /*06ac*/ 	.short	0x010a
        /*06ae*/ 	.byte	0x3f
	.zero		1


	//   ....[63]....
        /*06b0*/ 	.word	0x00013a20
        /*06b4*/ 	.word	0x00000003
        /*06b8*/ 	.word	0x00000000
        /*06bc*/ 	.short	0x010a
        /*06be*/ 	.byte	0x3f
	.zero		1


	//   ....[64]....
        /*06c0*/ 	.word	0x00013a90
        /*06c4*/ 	.word	0x00000006
        /*06c8*/ 	.word	0x0002d800
        /*06cc*/ 	.short	0x010a
        /*06ce*/ 	.byte	0x3f
	.zero		1


	//   ....[65]....
        /*06d0*/ 	.word	0x00013af0
        /*06d4*/ 	.word	0x0000000a
        /*06d8*/ 	.word	0x0002d830
        /*06dc*/ 	.short	0x010a
        /*06de*/ 	.byte	0x3f
	.zero		1


	//   ....[66]....
        /*06e0*/ 	.word	0x00013b50
        /*06e4*/ 	.word	0x00000015
        /*06e8*/ 	.word	0x0002d830
        /*06ec*/ 	.short	0x010a
        /*06ee*/ 	.byte	0x3f
	.zero		1


	//   ....[67]....
        /*06f0*/ 	.word	0x00013bb0
        /*06f4*/ 	.word	0x00000015
        /*06f8*/ 	.word	0x0002d850
        /*06fc*/ 	.short	0x010a
        /*06fe*/ 	.byte	0x3f
	.zero		1


	//   ....[68]....
        /*0700*/ 	.word	0x00013c10
        /*0704*/ 	.word	0x00000014
        /*0708*/ 	.word	0x0002d830
        /*070c*/ 	.short	0x010a
        /*070e*/ 	.byte	0x3f
	.zero		1


	//   ....[69]....
        /*0710*/ 	.word	0x00013c70
        /*0714*/ 	.word	0x00000014
        /*0718*/ 	.word	0x0002d850
        /*071c*/ 	.short	0x010a
        /*071e*/ 	.byte	0x3f
	.zero		1


	//   ....[70]....
        /*0720*/ 	.word	0x00013cd0
        /*0724*/ 	.word	0x00000014
        /*0728*/ 	.word	0x0002d830
        /*072c*/ 	.short	0x010a
        /*072e*/ 	.byte	0x3f
	.zero		1


	//   ....[71]....
        /*0730*/ 	.word	0x00013d30
        /*0734*/ 	.word	0x00000014
        /*0738*/ 	.word	0x0002d850
        /*073c*/ 	.short	0x010a
        /*073e*/ 	.byte	0x3f
	.zero		1


	//   ....[72]....
        /*0740*/ 	.word	0x00013d90
        /*0744*/ 	.word	0x00000003
        /*0748*/ 	.word	0x0002d850
        /*074c*/ 	.short	0x010a
        /*074e*/ 	.byte	0x3f
	.zero		1


	//   ....[73]....
        /*0750*/ 	.word	0x00013ef0
        /*0754*/ 	.word	0x00000003
        /*0758*/ 	.word	0x0002d840
        /*075c*/ 	.short	0x010a
        /*075e*/ 	.byte	0x3f
	.zero		1


	//   ....[74]....
        /*0760*/ 	.word	0x000147b0
        /*0764*/ 	.word	0x00000005
        /*0768*/ 	.word	0x0002d820
        /*076c*/ 	.short	0x010a
        /*076e*/ 	.byte	0x3f
	.zero		1


	//   ....[75]....
        /*0770*/ 	.word	0x00014810
        /*0774*/ 	.word	0x00000005
        /*0778*/ 	.word	0x0002d848
        /*077c*/ 	.short	0x010a
        /*077e*/ 	.byte	0x3f
	.zero		1


	//   ....[76]....
        /*0780*/ 	.word	0x00014870
        /*0784*/ 	.word	0x00000005
        /*0788*/ 	.word	0x0002d860
        /*078c*/ 	.short	0x010a
        /*078e*/ 	.byte	0x3f
	.zero		1


	//   ....[77]....
        /*0790*/ 	.word	0x000148d0
        /*0794*/ 	.word	0x00000005
        /*0798*/ 	.word	0x0002d840
        /*079c*/ 	.short	0x010a
        /*079e*/ 	.byte	0x3f
	.zero		1


	//   ....[78]....
        /*07a0*/ 	.word	0x00014930
        /*07a4*/ 	.word	0x00000005
        /*07a8*/ 	.word	0x0002d868
        /*07ac*/ 	.short	0x010a
        /*07ae*/ 	.byte	0x3f
	.zero		1


	//   ....[79]....
        /*07b0*/ 	.word	0x00014990
        /*07b4*/ 	.word	0x00000004
        /*07b8*/ 	.word	0x0002d848
        /*07bc*/ 	.short	0x010a
        /*07be*/ 	.byte	0x3f
	.zero		1


	//   ....[80]....
        /*07c0*/ 	.word	0x000149f0
        /*07c4*/ 	.word	0x00000004
        /*07c8*/ 	.word	0x0002d860
        /*07cc*/ 	.short	0x010a
        /*07ce*/ 	.byte	0x3f
	.zero		1


	//   ....[81]....
        /*07d0*/ 	.word	0x00014a40
        /*07d4*/ 	.word	0x00000004
        /*07d8*/ 	.word	0x0002d860
        /*07dc*/ 	.short	0x010a
        /*07de*/ 	.byte	0x3f
	.zero		1


	//   ....[82]....
        /*07e0*/ 	.word	0x00014a90
        /*07e4*/ 	.word	0x00000007
        /*07e8*/ 	.word	0x0002d820
        /*07ec*/ 	.short	0x010a
        /*07ee*/ 	.byte	0x3f
	.zero		1


	//   ....[83]....
        /*07f0*/ 	.word	0x00014c00
        /*07f4*/ 	.word	0x00000006
        /*07f8*/ 	.word	0x00000000
        /*07fc*/ 	.short	0x010a
        /*07fe*/ 	.byte	0x3f
	.zero		1


	//   ....[84]....
        /*0800*/ 	.word	0x00014c50
        /*0804*/ 	.word	0x00000003
        /*0808*/ 	.word	0x00000000
        /*080c*/ 	.short	0x010a
        /*080e*/ 	.byte	0x3f
	.zero		1


	//   ....[85]....
        /*0810*/ 	.word	0x00014ca0
        /*0814*/ 	.word	0x00000000
        /*0818*/ 	.word	0x00000000
        /*081c*/ 	.short	0x010a
        /*081e*/ 	.byte	0x3f
	.zero		1


	//----- nvinfo : EIATTR_NUM_MBARRIERS
	.align		4
.L_177:
        /*0820*/ 	.byte	0x03, 0x38
        /*0822*/ 	.short	0x0016


	//----- nvinfo : EIATTR_EXIT_INSTR_OFFSETS
	.align		4
        /*0824*/ 	.byte	0x04, 0x1c
        /*0826*/ 	.short	(.L_179 - .L_178)


	//   ....[0]....
.L_178:
        /*0828*/ 	.word	0x00013a70


	//----- nvinfo : EIATTR_MAX_THREADS
	.align		4
.L_179:
        /*082c*/ 	.byte	0x04, 0x05
        /*082e*/ 	.short	(.L_181 - .L_180)
.L_180:
        /*0830*/ 	.word	0x00000200
        /*0834*/ 	.word	0x00000001
        /*0838*/ 	.word	0x00000001


	//----- nvinfo : EIATTR_CRS_STACK_SIZE
	.align		4
.L_181:
        /*083c*/ 	.byte	0x04, 0x1e
        /*083e*/ 	.short	(.L_183 - .L_182)
.L_182:
        /*0840*/ 	.word	0x00000000


	//----- nvinfo : EIATTR_CBANK_PARAM_SIZE
	.align		4
.L_183:
        /*0844*/ 	.byte	0x03, 0x19
        /*0846*/ 	.short	0x0a70


	//----- nvinfo : EIATTR_PARAM_CBANK
	.align		4
        /*0848*/ 	.byte	0x04, 0x0a
        /*084a*/ 	.short	(.L_185 - .L_184)
	.align		4
.L_184:
        /*084c*/ 	.word	index@(.nv.constant0._ZN7cutlass13device_kernelIN5flash11enable_sm90INS1_16FlashAttnFwdSm90INS1_25CollectiveMainloopFwdSm90ILi2EN4cute5tupleIJNS5_1CILi1EEES8_S8_EEENS6_IJNS7_ILi192EEENS7_ILi128EEENS7_ILi96EEEEEELi96ENS_10bfloat16_tEfNS_4arch4Sm90ELb0ELb1ELb0ELb0ELb0ELb0ELb0ELb0ELb1ELb1ELb1ELb0EEENS1_21CollectiveEpilogueFwdINS6_IJSA_SC_SB_EEES9_SE_SG_Li384ELb0ELb1ELb1ELb0EEENS1_19SingleTileSchedulerILb0ELb1ELb1ELi192EEEEEEEEEvNT_6ParamsE)
        /*0850*/ 	.short	0x0210
        /*0852*/ 	.short	0x0a70


	//----- nvinfo : EIATTR_SW_WAR
	.align		4
.L_185:
        /*0854*/ 	.byte	0x04, 0x36
        /*0856*/ 	.short	(.L_187 - .L_186)
.L_186:
        /*0858*/ 	.word	0x00000008
.L_187:


//--------------------- .nv.info._ZN7cutlass13device_kernelIN5flash11enable_sm90INS1_16FlashAttnFwdSm90INS1_25CollectiveMainloopFwdSm90ILi2EN4cute5tupleIJNS5_1CILi1EEES8_S8_EEENS6_IJNS7_ILi192EEENS7_ILi128EEENS7_ILi96EEEEEELi96ENS_10bfloat16_tEfNS_4arch4Sm90ELb0ELb1ELb0ELb1ELb0ELb0ELb0ELb0ELb1ELb1ELb1ELb0EEENS1_21CollectiveEpilogueFwdINS6_IJSA_SC_SB_EEES9_SE_SG_Li384ELb1ELb1ELb1ELb0EEENS1_36VarlenDynamicPersistentTileSchedulerILi192ELi128ELi384ELi128ELb1ELb1ELb1ELb1ELb0ELb1EEEEEEEEEvNT_6ParamsE --------------------------
	.section	.nv.info._ZN7cutlass13device_kernelIN5flash11enable_sm90INS1_16FlashAttnFwdSm90INS1_25CollectiveMainloopFwdSm90ILi2EN4cute5tupleIJNS5_1CILi1EEES8_S8_EEENS6_IJNS7_ILi192EEENS7_ILi128EEENS7_ILi96EEEEEELi96ENS_10bfloat16_tEfNS_4arch4Sm90ELb0ELb1ELb0ELb1ELb0ELb0ELb0ELb0ELb1ELb1ELb1ELb0EEENS1_21CollectiveEpilogueFwdINS6_IJSA_SC_SB_EEES9_SE_SG_Li384ELb1ELb1ELb1ELb0EEENS1_36VarlenDynamicPersistentTileSchedulerILi192ELi128ELi384ELi128ELb1ELb1ELb1ELb1ELb0ELb1EEEEEEEEEvNT_6ParamsE,"",@"SHT_CUDA_INFO"
	.sectionflags	@""
	.align	4


	//----- nvinfo : EIATTR_CUDA_API_VERSION
	.align		4
        /*0000*/ 	.byte	0x04, 0x37
        /*0002*/ 	.short	(.L_189 - .L_188)
.L_188:
        /*0004*/ 	.word	0x00000082


	//----- nvinfo : EIATTR_KPARAM_INFO
	.align		4
.L_189:
        /*0008*/ 	.byte	0x04, 0x17
        /*000a*/ 	.short	(.L_191 - .L_190)
.L_190:
        /*000c*/ 	.word	0x00000000
        /*0010*/ 	.short	0x0000
        /*0012*/ 	.short	0x0070
        /*0014*/ 	.byte	0x00, 0xf0, 0x01, 0x2a


	//----- nvinfo : EIATTR_SPARSE_MMA_MASK
	.align		4
.L_191:
        /*0018*/ 	.byte	0x03, 0x50
        /*001a*/ 	.short	0x0000


	//----- nvinfo : EIATTR_MAXREG_COUNT
	.align		4
        /*001c*/ 	.byte	0x03, 0x1b
        /*001e*/ 	.short	0x0080


	//----- nvinfo : EIATTR_NUM_BARRIERS
	.align		4
        /*0020*/ 	.byte	0x02, 0x4c
        /*0022*/ 	.byte	0x10
	.zero		1


	//----- nvinfo : EIATTR_EXTERNS
	.align		4
        /*0024*/ 	.byte	0x04, 0x0f
        /*0026*/ 	.short	(.L_193 - .L_192)


	//   ....[0]....
	.align		4
.L_192:
        /*0028*/ 	.word	index@(__assertfail)


	//----- nvinfo : EIATTR_ANNOTATIONS
	.align		4
.L_193:
        /*002c*/ 	.byte	0x04, 0x55
        /*002e*/ 	.short	(.L_195 - .L_194)


	//   ....[0]....
.L_194:
        /* <DEDUP_REMOVED lines=29> */


	//----- nvinfo : EIATTR_MERCURY_ISA_VERSION
	.align		4
.L_195:
        /*01e8*/ 	.byte	0x03, 0x5f
        /*01ea*/ 	.short	0x0101


	//----- nvinfo : EIATTR_UNUSED_LOAD_BYTE_OFFSET
	.align		4
        /*01ec*/ 	.byte	0x04, 0x44
        /*01ee*/ 	.short	(.L_197 - .L_196)


	//   ....[0]....
.L_196:
        /*01f0*/ 	.word	0x00000a50
        /*01f4*/ 	.word	0x0000fff0


	//   ....[1]....
        /*01f8*/ 	.word	0x0000e510
        /*01fc*/ 	.word	0x0000fff0


	//----- nvinfo : EIATTR_INT_WARP_WIDE_INSTR_OFFSETS
	.align		4
.L_197:
        /*0200*/ 	.byte	0x04, 0x31
        /*0202*/ 	.short	(.L_199 - .L_198)


	//   ....[0]....
.L_198:
        /*0204*/ 	.word	0x00000130


	//   ....[1]....
        /*0208*/ 	.word	0x00000170


	//   ....[2]....
        /*020c*/ 	.word	0x000001e0


	//   ....[3]....
        /*0210*/ 	.word	0x00012b20


	//   ....[4]....
        /*0214*/ 	.word	0x00012bb0


	//   ....[5]....
        /*0218*/ 	.word	0x000166e0


	//   ....[6]....
        /*021c*/ 	.word	0x00016770


	//----- nvinfo : EIATTR_COOP_GROUP_MASK_REGIDS
	.align		4
.L_199:
        /*0220*/ 	.byte	0x04, 0x29
        /*0222*/ 	.short	(.L_201 - .L_200)


	//   ....[0]....
.L_200:
        /*0224*/ 	.word	0xffffffff


	//   ....[1]....
        /*0228*/ 	.word	0xffffffff


	//   ....[2]....
        /*022c*/ 	.word	0xffffffff


	//   ....[3]....
        /*0230*/ 	.word	0xffffffff


	//   ....[4]....
        /*0234*/ 	.word	0xffffffff


	//   ....[5]....
        /*0238*/ 	.word	0xffffffff


	//   ....[6]....
        /*023c*/ 	.word	0xffffffff


	//   ....[7]....
        /*0240*/ 	.word	0xffffffff


	//   ....[8]....
        /*0244*/ 	.word	0xffffffff


	//   ....[9]....
        /*0248*/ 	.word	0xffffffff


	//   ....[10]....
        /*024c*/ 	.word	0xffffffff


	//   ....[11]....
        /*0250*/ 	.word	0xffffffff


	//   ....[12]....
        /*0254*/ 	.word	0xffffffff


	//   ....[13]....
        /*0258*/ 	.word	0xffffffff


	//   ....[14]....
        /*025c*/ 	.word	0xffffffff


	//   ....[15]....
        /*0260*/ 	.word	0xffffffff


	//   ....[16]....
        /*0264*/ 	.word	0xffffffff


	//   ....[17]....
        /*0268*/ 	.word	0xffffffff


	//   ....[18]....
        /*026c*/ 	.word	0xffffffff


	//   ....[19]....
        /*0270*/ 	.word	0xffffffff


	//   ....[20]....
        /*0274*/ 	.word	0xffffffff


	//   ....[21]....
        /*0278*/ 	.word	0xffffffff


	//   ....[22]....
        /*027c*/ 	.word	0xffffffff


	//   ....[23]....
        /*0280*/ 	.word	0xffffffff


	//   ....[24]....
        /*0284*/ 	.word	0xffffffff


	//   ....[25]....
        /*0288*/ 	.word	0xffffffff


	//   ....[26]....
        /*028c*/ 	.word	0xffffffff


	//   ....[27]....
        /*0290*/ 	.word	0xffffffff


	//   ....[28]....
        /*0294*/ 	.word	0xffffffff


	//   ....[29]....
        /*0298*/ 	.word	0xffffffff


	//   ....[30]....
        /*029c*/ 	.word	0xffffffff


	//   ....[31]....
        /*02a0*/ 	.word	0xffffffff


	//   ....[32]....
        /*02a4*/ 	.word	0xffffffff


	//   ....[33]....
        /*02a8*/ 	.word	0xffffffff


	//   ....[34]....
        /*02ac*/ 	.word	0xffffffff


	//   ....[35]....
        /*02b0*/ 	.word	0xffffffff


	//   ....[36]....
        /*02b4*/ 	.word	0xffffffff


	//   ....[37]....
        /*02b8*/ 	.word	0xffffffff


	//   ....[38]....
        /*02bc*/ 	.word	0xffffffff


	//   ....[39]....
        /*02c0*/ 	.word	0xffffffff


	//   ....[40]....
        /*02c4*/ 	.word	0xffffffff


	//   ....[41]....
        /*02c8*/ 	.word	0xffffffff


	//   ....[42]....
        /*02cc*/ 	.word	0xffffffff


	//   ....[43]....
        /*02d0*/ 	.word	0xffffffff


	//   ....[44]....
        /*02d4*/ 	.word	0xffffffff


	//   ....[45]....
        /*02d8*/ 	.word	0xffffffff


	//   ....[46]....
        /*02dc*/ 	.word	0xffffffff


	//   ....[47]....
        /*02e0*/ 	.word	0xffffffff


	//   ....[48]....
        /*02e4*/ 	.word	0xffffffff


	//   ....[49]....
        /*02e8*/ 	.word	0xffffffff


	//   ....[50]....
        /*02ec*/ 	.word	0xffffffff


	//   ....[51]....
        /*02f0*/ 	.word	0xffffffff


	//   ....[52]....
        /*02f4*/ 	.word	0xffffffff


	//   ....[53]....
        /*02f8*/ 	.word	0xffffffff


	//   ....[54]....
        /*02fc*/ 	.word	0xffffffff


	//   ....[55]....
        /*0300*/ 	.word	0xffffffff


	//   ....[56]....
        /*0304*/ 	.word	0xffffffff


	//   ....[57]....
        /*0308*/ 	.word	0xffffffff


	//   ....[58]....
        /*030c*/ 	.word	0xffffffff


	//   ....[59]....
        /*0310*/ 	.word	0xffffffff


	//   ....[60]....
        /*0314*/ 	.word	0xffffffff


	//   ....[61]....
        /*0318*/ 	.word	0xffffffff


	//   ....[62]....
        /*031c*/ 	.word	0xffffffff


	//   ....[63]....
        /*0320*/ 	.word	0xffffffff


	//   ....[64]....
        /*0324*/ 	.word	0xffffffff


	//   ....[65]....
        /*0328*/ 	.word	0xffffffff


	//   ....[66]....
        /*032c*/ 	.word	0xffffffff


	//   ....[67]....
        /*0330*/ 	.word	0xffffffff


	//   ....[68]....
        /*0334*/ 	.word	0xffffffff


	//   ....[69]....
        /*0338*/ 	.word	0xffffffff


	//   ....[70]....
        /*033c*/ 	.word	0xffffffff


	//   ....[71]....
        /*0340*/ 	.word	0xffffffff


	//   ....[72]....
        /*0344*/ 	.word	0xffffffff


	//   ....[73]....
        /*0348*/ 	.word	0xffffffff


	//   ....[74]....
        /*034c*/ 	.word	0xffffffff


	//   ....[75]....
        /*0350*/ 	.word	0xffffffff


	//   ....[76]....
        /*0354*/ 	.word	0xffffffff


	//   ....[77]....
        /*0358*/ 	.word	0xffffffff


	//   ....[78]....
        /*035c*/ 	.word	0xffffffff


	//   ....[79]....
        /*0360*/ 	.word	0xffffffff


	//   ....[80]....
        /*0364*/ 	.word	0xffffffff


	//   ....[81]....
        /*0368*/ 	.word	0xffffffff


	//   ....[82]....
        /*036c*/ 	.word	0xffffffff


	//   ....[83]....
        /*0370*/ 	.word	0xffffffff


	//   ....[84]....
        /*0374*/ 	.word	0xffffffff


	//   ....[85]....
        /*0378*/ 	.word	0xffffffff


	//   ....[86]....
        /*037c*/ 	.word	0xffffffff


	//   ....[87]....
        /*0380*/ 	.word	0xffffffff


	//   ....[88]....
        /*0384*/ 	.word	0xffffffff


	//   ....[89]....
        /*0388*/ 	.word	0xffffffff


	//   ....[90]....
        /*038c*/ 	.word	0xffffffff


	//   ....[91]....
        /*0390*/ 	.word	0xffffffff


	//   ....[92]....
        /*0394*/ 	.word	0xffffffff


	//   ....[93]....
        /*0398*/ 	.word	0xffffffff


	//   ....[94]....
        /*039c*/ 	.word	0xffffffff


	//   ....[95]....
        /*03a0*/ 	.word	0xffffffff


	//   ....[96]....
        /*03a4*/ 	.word	0xffffffff


	//   ....[97]....
        /*03a8*/ 	.word	0xffffffff


	//   ....[98]....
        /*03ac*/ 	.word	0xffffffff


	//   ....[99]....
        /*03b0*/ 	.word	0xffffffff


	//   ....[100]....
        /*03b4*/ 	.word	0xffffffff


	//   ....[101]....
        /*03b8*/ 	.word	0xffffffff


	//   ....[102]....
        /*03bc*/ 	.word	0xffffffff


	//   ....[103]....
        /*03c0*/ 	.word	0x0500000f


	//   ....[104]....
        /*03c4*/ 	.word	0x0500000f


	//   ....[105]....
        /*03c8*/ 	.word	0x0500000f


	//   ....[106]....
        /*03cc*/ 	.word	0x0500000f


	//   ....[107]....
        /*03d0*/ 	.word	0x0500000f


	//   ....[108]....
        /*03d4*/ 	.word	0x0500000f


	//   ....[109]....
        /*03d8*/ 	.word	0x0500000f


	//   ....[110]....
        /*03dc*/ 	.word	0x0500000f


	//   ....[111]....
        /*03e0*/ 	.word	0x0500000f


	//   ....[112]....
        /*03e4*/ 	.word	0x0500000f


	//   ....[113]....
        /*03e8*/ 	.word	0x0500000f


	//   ....[114]....
        /*03ec*/ 	.word	0x0500000f


	//   ....[115]....
        /*03f0*/ 	.word	0x0500000f


	//   ....[116]....
        /*03f4*/ 	.word	0x0500000f


	//   ....[117]....
        /*03f8*/ 	.word	0x0500000f


	//   ....[118]....
        /*03fc*/ 	.word	0x0500000f


	//   ....[119]....
        /*0400*/ 	.word	0x0500000f


	//   ....[120]....
        /*0404*/ 	.word	0x0500000f


	//   ....[121]....
        /*0408*/ 	.word	0x0500000f


	//   ....[122]....
        /*040c*/ 	.word	0x0500000f


	//   ....[123]....
        /*0410*/ 	.word	0x0500000f


	//   ....[124]....
        /*0414*/ 	.word	0x0500000f


	//   ....[125]....
        /*0418*/ 	.word	0x0500000f


	//   ....[126]....
        /*041c*/ 	.word	0x0500000f


	//   ....[127]....
        /*0420*/ 	.word	0x0500000f


	//   ....[128]....
        /*0424*/ 	.word	0x0500000f


	//   ....[129]....
        /*0428*/ 	.word	0x0500000f


	//   ....[130]....
        /*042c*/ 	.word	0x0500000f


	//   ....[131]....
        /*0430*/ 	.word	0x0500000f


	//   ....[132]....
        /*0434*/ 	.word	0x0500000f


	//   ....[133]....
        /*0438*/ 	.word	0x0500000f


	//   ....[134]....
        /*043c*/ 	.word	0x0500000f


	//----- nvinfo : EIATTR_COOP_GROUP_INSTR_OFFSETS
	.align		4
.L_201:
        /*0440*/ 	.byte	0x04, 0x28
        /*0442*/ 	.short	(.L_203 - .L_202)


	//   ....[0]....
.L_202:
        /*0444*/ 	.word	0x00000070


	//   ....[1]....
        /*0448*/ 	.word	0x00000140


	//   ....[2]....
        /*044c*/ 	.word	0x00000190


	//   ....[3]....
        /*0450*/ 	.word	0x000003c0


	//   ....[4]....
        /*0454*/ 	.word	0x00000520


	//   ....[5]....
        /*0458*/ 	.word	0x00000640


	//   ....[6]....
        /*045c*/ 	.word	0x000007a0


	//   ....[7]....
        /*0460*/ 	.word	0x00001ef0


	//   ....[8]....
        /*0464*/ 	.word	0x00002570


	//   ....[9]....
        /*0468*/ 	.word	0x000033f0


	//   ....[10]....
        /*046c*/ 	.word	0x00003ba0


	//   ....[11]....
        /*0470*/ 	.word	0x00003cb0


	//   ....[12]....
        /*0474*/ 	.word	0x000045a0


	//   ....[13]....
        /*0478*/ 	.word	0x00004600


	//   ....[14]....
        /*047c*/ 	.word	0x000051c0


	//   ....[15]....
        /*0480*/ 	.word	0x00005e20


	//   ....[16]....
        /*0484*/ 	.word	0x000060b0


	//   ....[17]....
        /*0488*/ 	.word	0x00006c90


	//   ....[18]....
        /*048c*/ 	.word	0x00006d90


	//   ....[19]....
        /*0490*/ 	.word	0x00007880


	//   ....[20]....
        /*0494*/ 	.word	0x000078f0


	//   ....[21]....
        /*0498*/ 	.word	0x00008620


	//   ....[22]....
        /*049c*/ 	.word	0x000090e0


	//   ....[23]....
        /*04a0*/ 	.word	0x00009120


	//   ....[24]....
        /*04a4*/ 	.word	0x00009800


	//   ....[25]....
        /*04a8*/ 	.word	0x00009850


	//   ....[26]....
        /*04ac*/ 	.word	0x0000a970


	//   ....[27]....
        /*04b0*/ 	.word	0x0000b2b0


	//   ....[28]....
        /*04b4*/ 	.word	0x0000b550


	//   ....[29]....
        /*04b8*/ 	.word	0x0000c140


	//   ....[30]....
        /*04bc*/ 	.word	0x0000c240


	//   ....[31]....
        /*04c0*/ 	.word	0x0000cd50


	//   ....[32]....
        /*04c4*/ 	.word	0x0000cdb0


	//   ....[33]....
        /*04c8*/ 	.word	0x0000dab0


	//   ....[34]....
        /*04cc*/ 	.word	0x0000dbc0


	//   ....[35]....
        /*04d0*/ 	.word	0x0000dc20


	//   ....[36]....
        /*04d4*/ 	.word	0x0000dd60


	//   ....[37]....
        /*04d8*/ 	.word	0x0000dd80


	//   ....[38]....
        /*04dc*/ 	.word	0x0000ef30


	//   ....[39]....
        /*04e0*/ 	.word	0x0000ef40


	//   ....[40]....
        /*04e4*/ 	.word	0x0000ef50


	//   ....[41]....
        /*04e8*/ 	.word	0x0000ef60


	//   ....[42]....
        /*04ec*/ 	.word	0x0000f590


	//   ....[43]....
        /*04f0*/ 	.word	0x0000f5b0


	//   ....[44]....
        /*04f4*/ 	.word	0x0000f6e0


	//   ....[45]....
        /*04f8*/ 	.word	0x0000f700


	//   ....[46]....
        /*04fc*/ 	.word	0x0000fb70


	//   ....[47]....
        /*0500*/ 	.word	0x0000fb80


	//   ....[48]....
        /*0504*/ 	.word	0x0000fed0


	//   ....[49]....
        /*0508*/ 	.word	0x0000fee0


	//   ....[50]....
        /*050c*/ 	.word	0x00010b20


	//   ....[51]....
        /*0510*/ 	.word	0x00010b30


	//   ....[52]....
        /*0514*/ 	.word	0x00010c30


	//   ....[53]....
        /*0518*/ 	.word	0x00010c50


	//   ....[54]....
        /*051c*/ 	.word	0x00010de0


	//   ....[55]....
        /*0520*/ 	.word	0x00011000


	//   ....[56]....
        /*0524*/ 	.word	0x00011030


	//   ....[57]....
        /*0528*/ 	.word	0x00011060


	//   ....[58]....
        /*052c*/ 	.word	0x00011090


	//   ....[59]....
        /*0530*/ 	.word	0x000110c0


	//   ....[60]....
        /*0534*/ 	.word	0x000110f0


	//   ....[61]....
        /*0538*/ 	.word	0x00011280


	//   ....[62]....
        /*053c*/ 	.word	0x000112b0


	//   ....[63]....
        /*0540*/ 	.word	0x000112e0


	//   ....[64]....
        /*0544*/ 	.word	0x00011310


	//   ....[65]....
        /*0548*/ 	.word	0x00011340


	//   ....[66]....
        /*054c*/ 	.word	0x00011370


	//   ....[67]....
        /*0550*/ 	.word	0x00011400


	//   ....[68]....
        /*0554*/ 	.word	0x00011430


	//   ....[69]....
        /*0558*/ 	.word	0x00011440


	//   ....[70]....
        /*055c*/ 	.word	0x00011480


	//   ....[71]....
        /*0560*/ 	.word	0x000130a0


	//   ....[72]....
        /*0564*/ 	.word	0x00013d50


	//   ....[73]....
        /*0568*/ 	.word	0x00013d70


	//   ....[74]....
        /*056c*/ 	.word	0x00013e40


	//   ....[75]....
        /*0570*/ 	.word	0x00013e60


	//   ....[76]....
        /*0574*/ 	.word	0x00013f00


	//   ....[77]....
        /*0578*/ 	.word	0x00013f20


	//   ....[78]....
        /*057c*/ 	.word	0x00013f30


	//   ....[79]....
        /*0580*/ 	.word	0x00013fc0


	//   ....[80]....
        /*0584*/ 	.word	0x00014010


	//   ....[81]....
        /*0588*/ 	.word	0x00014020


	//   ....[82]....
        /*058c*/ 	.word	0x00014050


	//   ....[83]....
        /*0590*/ 	.word	0x00014120


	//   ....[84]....
        /*0594*/ 	.word	0x00016e60


	//   ....[85]....
        /*0598*/ 	.word	0x00016e90


	//   ....[86]....
        /*059c*/ 	.word	0x00016ef0


	//   ....[87]....
        /*05a0*/ 	.word	0x00016f20


	//   ....[88]....
        /*05a4*/ 	.word	0x00016f50


	//   ....[89]....
        /*05a8*/ 	.word	0x00016f80


	//   ....[90]....
        /*05ac*/ 	.word	0x00016fb0


	//   ....[91]....
        /*05b0*/ 	.word	0x00016fe0


	//   ....[92]....
        /*05b4*/ 	.word	0x00017180


	//   ....[93]....
        /*05b8*/ 	.word	0x000171b0


	//   ....[94]....
        /*05bc*/ 	.word	0x000171e0


	//   ....[95]....
        /*05c0*/ 	.word	0x00017210


	//   ....[96]....
        /*05c4*/ 	.word	0x00017240


	//   ....[97]....
        /*05c8*/ 	.word	0x00017270


	//   ....[98]....
        /*05cc*/ 	.word	0x00017330


	//   ....[99]....
        /*05d0*/ 	.word	0x00017350


	//   ....[100]....
        /*05d4*/ 	.word	0x00017370


	//   ....[101]....
        /*05d8*/ 	.word	0x000173d0


	//   ....[102]....
        /*05dc*/ 	.word	0x00017df0


	//   ....[103]....
        /*05e0*/ 	.word	0x00018450


	//   ....[104]....
        /*05e4*/ 	.word	0x00018630


	//   ....[105]....
        /*05e8*/ 	.word	0x00018680


	//   ....[106]....
        /*05ec*/ 	.word	0x000186e0


	//   ....[107]....
        /*05f0*/ 	.word	0x000187f0


	//   ....[108]....
        /*05f4*/ 	.word	0x00018850


	//   ....[109]....
        /*05f8*/ 	.word	0x00018970


	//   ....[110]....
        /*05fc*/ 	.word	0x000189d0


	//   ....[111]....
        /*0600*/ 	.word	0x00018a70


	//   ....[112]....
        /*0604*/ 	.word	0x00018b40


	//   ....[113]....
        /*0608*/ 	.word	0x00018c40


	//   ....[114]....
        /*060c*/ 	.word	0x00018cc0


	//   ....[115]....
        /*0610*/ 	.word	0x00018db0


	//   ....[116]....
        /*0614*/ 	.word	0x000190d0


	//   ....[117]....
        /*0618*/ 	.word	0x00019170


	//   ....[118]....
        /*061c*/ 	.word	0x000192e0


	//   ....[119]....
        /*0620*/ 	.word	0x00019350


	//   ....[120]....
        /*0624*/ 	.word	0x000193c0


	//   ....[121]....
        /*0628*/ 	.word	0x00019430


	//   ....[122]....
        /*062c*/ 	.word	0x000194a0


	//   ....[123]....
        /*0630*/ 	.word	0x00019520


	//   ....[124]....
        /*0634*/ 	.word	0x000195a0


	//   ....[125]....
        /*0638*/ 	.word	0x00019630


	//   ....[126]....
        /*063c*/ 	.word	0x000196a0


	//   ....[127]....
        /*0640*/ 	.word	0x00019710


	//   ....[128]....
        /*0644*/ 	.word	0x00019780


	//   ....[129]....
        /*0648*/ 	.word	0x00019800


	//   ....[130]....
        /*064c*/ 	.word	0x00019870


	//   ....[131]....
        /*0650*/ 	.word	0x00019920


	//   ....[132]....
        /*0654*/ 	.word	0x00019970


	//   ....[133]....
        /*0658*/ 	.word	0x00019a00


	//   ....[134]....
        /*065c*/ 	.word	0x00019b30


	//----- nvinfo : EIATTR_REG_RECONFIG
	.align		4
.L_203:
        /*0660*/ 	.byte	0x01, 0x54
	.zero		2


	//----- nvinfo : EIATTR_SYSCALL_OFFSETS
	.align		4
        /*0664*/ 	.byte	0x04, 0x46
        /*0666*/ 	.short	(.L_205 - .L_204)


	//   ....[0]....
.L_204:
        /*0668*/ 	.word	0x000020e0


	//   ....[1]....
        /*066c*/ 	.word	0x00012d10


	//   ....[2]....
        /*0670*/ 	.word	0x00012e60


	//   ....[3]....
        /*0674*/ 	.word	0x00012f50


	//   ....[4]....
        /*0678*/ 	.word	0x00013800


	//----- nvinfo : EIATTR_MBARRIER_INSTR_OFFSETS
	.align		4
.L_205:
        /*067c*/ 	.byte	0x04, 0x39
        /*067e*/ 	.short	(.L_207 - .L_206)


	//   ....[0]....
.L_206:
        /*0680*/ 	.word	0x00000270
        /*0684*/ 	.word	0x000000ff
        /*0688*/ 	.word	0x0002d800
        /*068c*/ 	.short	0x0100
        /*068e*/ 	.byte	0x08
	.zero		1


	//   ....[1]....
        /*0690*/ 	.word	0x00000280
        /*0694*/ 	.word	0x000000ff
        /*0698*/ 	.word	0x0002d820
        /*069c*/ 	.short	0x0100
        /*069e*/ 	.byte	0x08
	.zero		1


	//   ....[2]....
        /*06a0*/ 	.word	0x00000370
        /*06a4*/ 	.word	0x000000ff
        /*06a8*/ 	.word	0x0002d830
        /*06ac*/ 	.short	0x0100
        /*06ae*/ 	.byte	0x08
	.zero		1


	//   ....[3]....
        /*06b0*/ 	.word	0x00000380
        /*06b4*/ 	.word	0x000000ff
        /*06b8*/ 	.word	0x0002d840
        /*06bc*/ 	.short	0x0100
        /*06be*/ 	.byte	0x08
	.zero		1


	//   ....[4]....
        /*06c0*/ 	.word	0x00000390
        /*06c4*/ 	.word	0x000000ff
        /*06c8*/ 	.word	0x0002d838
        /*06cc*/ 	.short	0x0100
        /*06ce*/ 	.byte	0x08
	.zero		1


	//   ....[5]....
        /*06d0*/ 	.word	0x000003a0
        /*06d4*/ 	.word	0x000000ff
        /*06d8*/ 	.word	0x0002d848
        /*06dc*/ 	.short	0x0100
        /*06de*/ 	.byte	0x08
	.zero		1


	//   ....[6]....
        /*06e0*/ 	.word	0x000004d0
        /*06e4*/ 	.word	0x000000ff
        /*06e8*/ 	.word	0x0002d850
        /*06ec*/ 	.short	0x0100
        /*06ee*/ 	.byte	0x08
	.zero		1


	//   ....[7]....
        /*06f0*/ 	.word	0x000004e0
        /*06f4*/ 	.word	0x000000ff
        /*06f8*/ 	.word	0x0002d860
        /*06fc*/ 	.short	0x0100
        /*06fe*/ 	.byte	0x08
	.zero		1


	//   ....[8]....
        /*0700*/ 	.word	0x000004f0
        /*0704*/ 	.word	0x000000ff
        /*0708*/ 	.word	0x0002d858
        /*070c*/ 	.short	0x0100
        /*070e*/ 	.byte	0x08
	.zero		1


	//   ....[9]....
        /*0710*/ 	.word	0x00000500
        /*0714*/ 	.word	0x000000ff
        /*0718*/ 	.word	0x0002d868
        /*071c*/ 	.short	0x0100
        /*071e*/ 	.byte	0x08
	.zero		1


	//   ....[10]....
        /*0720*/ 	.word	0x000005f0
        /*0724*/ 	.word	0x000000ff
        /*0728*/ 	.word	0x0002d870
        /*072c*/ 	.short	0x0100
        /*072e*/ 	.byte	0x06
	.zero		1


	//   ....[11]....
        /*0730*/ 	.word	0x00000600
        /*0734*/ 	.word	0x000000ff
        /*0738*/ 	.word	0x0002d880
        /*073c*/ 	.short	0x0100
        /*073e*/ 	.byte	0x06
	.zero		1


	//   ....[12]....
        /*0740*/ 	.word	0x00000610
        /*0744*/ 	.word	0x000000ff
        /*0748*/ 	.word	0x0002d878
        /*074c*/ 	.short	0x0100
        /*074e*/ 	.byte	0x06
	.zero		1


	//   ....[13]....
        /*0750*/ 	.word	0x00000620
        /*0754*/ 	.word	0x000000ff
        /*0758*/ 	.word	0x0002d888
        /*075c*/ 	.short	0x0100
        /*075e*/ 	.byte	0x06
	.zero		1


	//   ....[14]....
        /*0760*/ 	.word	0x00000750
        /*0764*/ 	.word	0x000000ff
        /*0768*/ 	.word	0x0002d890
        /*076c*/ 	.short	0x0100
        /*076e*/ 	.byte	0x08
	.zero		1


	//   ....[15]....
        /*0770*/ 	.word	0x00000760
        /*0774*/ 	.word	0x000000ff
        /*0778*/ 	.word	0x0002d8a0
        /*077c*/ 	.short	0x0100
        /*077e*/ 	.byte	0x08
	.zero		1


	//   ....[16]....
        /*0780*/ 	.word	0x00000770
        /*0784*/ 	.word	0x000000ff
        /*0788*/ 	.word	0x0002d898
        /*078c*/ 	.short	0x0100
        /*078e*/ 	.byte	0x08
	.zero		1


	//   ....[17]....
        /*0790*/ 	.word	0x00000780
        /*0794*/ 	.word	0x000000ff
        /*0798*/ 	.word	0x0002d8a8
        /*079c*/ 	.short	0x0100
        /*079e*/ 	.byte	0x08
	.zero		1


	//   ....[18]....
        /*07a0*/ 	.word	0x000008b0
        /*07a4*/ 	.word	0x000000ff
        /*07a8*/ 	.word	0x0002d8b0
        /*07ac*/ 	.short	0x0100
        /*07ae*/ 	.byte	0x08
	.zero		1


	//   ....[19]....
        /*07b0*/ 	.word	0x000008c0
        /*07b4*/ 	.word	0x000000ff
        /*07b8*/ 	.word	0x0002d8c0
        /*07bc*/ 	.short	0x0100
        /*07be*/ 	.byte	0x08
	.zero		1


	//   ....[20]....
        /*07c0*/ 	.word	0x000008d0
        /*07c4*/ 	.word	0x000000ff
        /*07c8*/ 	.word	0x0002d8b8
        /*07cc*/ 	.short	0x0100
        /*07ce*/ 	.byte	0x08
	.zero		1


	//   ....[21]....
        /*07d0*/ 	.word	0x000008e0
        /*07d4*/ 	.word	0x000000ff
        /*07d8*/ 	.word	0x0002d8c8
        /*07dc*/ 	.short	0x0100
        /*07de*/ 	.byte	0x08
	.zero		1


	//   ....[22]....
        /*07e0*/ 	.word	0x00002160
        /*07e4*/ 	.word	0x000000ff
        /*07e8*/ 	.word	0x0002d800
        /*07ec*/ 	.short	0x010a
        /*07ee*/ 	.byte	0x2a
	.zero		1


	//   ....[23]....
        /*07f0*/ 	.word	0x000021e0
        /*07f4*/ 	.word	0x00000003
        /*07f8*/ 	.word	0x0002d830
        /*07fc*/ 	.short	0x010a
        /*07fe*/ 	.byte	0x3f
	.zero		1


	//   ....[24]....
        /*0800*/ 	.word	0x00002240
        /*0804*/ 	.word	0x00000003
        /*0808*/ 	.word	0x0002d830
        /*080c*/ 	.short	0x010a
        /*080e*/ 	.byte	0x3f
	.zero		1


	//   ....[25]....
        /*0810*/ 	.word	0x000026a0
        /*0814*/ 	.word	0x00000003
        /*0818*/ 	.word	0x00000000
        /*081c*/ 	.short	0x0101
        /*081e*/ 	.byte	0x3f
	.zero		1


	//   ....[26]....
        /*0820*/ 	.word	0x000055f0
        /*0824*/ 	.word	0x000000ff
        /*0828*/ 	.word	0x0002d830
        /*082c*/ 	.short	0x010a
        /*082e*/ 	.byte	0x06
	.zero		1


	//   ....[27]....
        /*0830*/ 	.word	0x00005630
        /*0834*/ 	.word	0x000000ff
        /*0838*/ 	.word	0x0002d830
        /*083c*/ 	.short	0x010a
        /*083e*/ 	.byte	0x06
	.zero		1


	//   ....[28]....
        /*0840*/ 	.word	0x000058d0
        /*0844*/ 	.word	0x000000ff
        /*0848*/ 	.word	0x0002d850
        /*084c*/ 	.short	0x010a
        /*084e*/ 	.byte	0x06
	.zero		1


	//   ....[29]....
        /*0850*/ 	.word	0x00005910
        /*0854*/ 	.word	0x000000ff
        /*0858*/ 	.word	0x0002d850
        /*085c*/ 	.short	0x010a
        /*085e*/ 	.byte	0x06
	.zero		1


	//   ....[30]....
        /*0860*/ 	.word	0x00005eb0
        /*0864*/ 	.word	0x00000006
        /*0868*/ 	.word	0x00000000
        /*086c*/ 	.short	0x0101
        /*086e*/ 	.byte	0x3f
	.zero		1


	//   ....[31]....
        /*0870*/ 	.word	0x00007a00
        /*0874*/ 	.word	0x00000009
        /*0878*/ 	.word	0x00000000
        /*087c*/ 	.short	0x0101
        /*087e*/ 	.byte	0x3f
	.zero		1


	//   ....[32]....
        /*0880*/ 	.word	0x00008a10
        /*0884*/ 	.word	0x000000ff
        /*0888*/ 	.word	0x0002d830
        /*088c*/ 	.short	0x010a
        /*088e*/ 	.byte	0x06
	.zero		1


	//   ....[33]....
        /*0890*/ 	.word	0x00008a50
        /*0894*/ 	.word	0x000000ff
        /*0898*/ 	.word	0x0002d830
        /*089c*/ 	.short	0x010a
        /*089e*/ 	.byte	0x06
	.zero		1


	//   ....[34]....
        /*08a0*/ 	.word	0x00008cf0
        /*08a4*/ 	.word	0x000000ff
        /*08a8*/ 	.word	0x0002d850
        /*08ac*/ 	.short	0x010a
        /*08ae*/ 	.byte	0x06
	.zero		1


	//   ....[35]....
        /*08b0*/ 	.word	0x00008d30
        /*08b4*/ 	.word	0x000000ff
        /*08b8*/ 	.word	0x0002d850
        /*08bc*/ 	.short	0x010a
        /*08be*/ 	.byte	0x06
	.zero		1


	//   ....[36]....
        /*08c0*/ 	.word	0x00009ed0
        /*08c4*/ 	.word	0x0000000c
        /*08c8*/ 	.word	0x00000000
        /*08cc*/ 	.short	0x0101
        /*08ce*/ 	.byte	0x3f
	.zero		1


	//   ....[37]....
        /*08d0*/ 	.word	0x0000a080
        /*08d4*/ 	.word	0x0000000c
        /*08d8*/ 	.word	0x00000000
        /*08dc*/ 	.short	0x0101
        /*08de*/ 	.byte	0x3f
	.zero		1


	//   ....[38]....
        /*08e0*/ 	.word	0x0000aaf0
        /*08e4*/ 	.word	0x000000ff
        /*08e8*/ 	.word	0x0002d830
        /*08ec*/ 	.short	0x010a
        /*08ee*/ 	.byte	0x06
	.zero		1


	//   ....[39]....
        /*08f0*/ 	.word	0x0000ab30
        /*08f4*/ 	.word	0x000000ff
        /*08f8*/ 	.word	0x0002d830
        /*08fc*/ 	.short	0x010a
        /*08fe*/ 	.byte	0x06
	.zero		1


	//   ....[40]....
        /*0900*/ 	.word	0x0000add0
        /*0904*/ 	.word	0x000000ff
        /*0908*/ 	.word	0x0002d850
        /*090c*/ 	.short	0x010a
        /*090e*/ 	.byte	0x06
	.zero		1


	//   ....[41]....
        /*0910*/ 	.word	0x0000ae10
        /*0914*/ 	.word	0x000000ff
        /*0918*/ 	.word	0x0002d850
        /*091c*/ 	.short	0x010a
        /*091e*/ 	.byte	0x06
	.zero		1


	//   ....[42]....
        /*0920*/ 	.word	0x0000b350
        /*0924*/ 	.word	0x00000000
        /*0928*/ 	.word	0x00000000
        /*092c*/ 	.short	0x0101
        /*092e*/ 	.byte	0x3f
	.zero		1


	//   ....[43]....
        /*0930*/ 	.word	0x0000c6e0
        /*0934*/ 	.word	0x0000000d
        /*0938*/ 	.word	0x00000000
        /*093c*/ 	.short	0x0101
        /*093e*/ 	.byte	0x3f
	.zero		1


	//   ....[44]....
        /*0940*/ 	.word	0x0000db30
        /*0944*/ 	.word	0x000000ff
        /*0948*/ 	.word	0x0002d850
        /*094c*/ 	.short	0x010a
        /*094e*/ 	.byte	0x09
	.zero		1


	//   ....[45]....
        /*0950*/ 	.word	0x0000db70
        /*0954*/ 	.word	0x000000ff
        /*0958*/ 	.word	0x0002d850
        /*095c*/ 	.short	0x010a
        /*095e*/ 	.byte	0x09
	.zero		1


	//   ....[46]....
        /*0960*/ 	.word	0x0000e1b0
        /*0964*/ 	.word	0x0000000a
        /*0968*/ 	.word	0x00000000
        /*096c*/ 	.short	0x0101
        /*096e*/ 	.byte	0x3f
	.zero		1


	//   ....[47]....
        /*0970*/ 	.word	0x0000f5c0
        /*0974*/ 	.word	0x000000ff
        /*0978*/ 	.word	0x00000000
        /*097c*/ 	.short	0x0101
        /*097e*/ 	.byte	0x04
	.zero		1


	//   ....[48]....
        /*0980*/ 	.word	0x0000fa80
        /*0984*/ 	.word	0x000000ff
        /*0988*/ 	.word	0x00000000
        /*098c*/ 	.short	0x0101
        /*098e*/ 	.byte	0x04
	.zero		1


	//   ....[49]....
        /*0990*/ 	.word	0x000132c0
        /*0994*/ 	.word	0x00000000
        /*0998*/ 	.word	0x0002d840
        /*099c*/ 	.short	0x010a
        /*099e*/ 	.byte	0x3f
	.zero		1


	//   ....[50]....
        /*09a0*/ 	.word	0x000141f0
        /*09a4*/ 	.word	0x00000011
        /*09a8*/ 	.word	0x0002d800
        /*09ac*/ 	.short	0x0107
        /*09ae*/ 	.byte	0x3f
	.zero		1


	//   ....[51]....
        /*09b0*/ 	.word	0x000142e0
        /*09b4*/ 	.word	0x00000011
        /*09b8*/ 	.word	0x0002d800
        /*09bc*/ 	.short	0x0101
        /*09be*/ 	.byte	0x3f
	.zero		1


	//   ....[52]....
        /*09c0*/ 	.word	0x00014300
        /*09c4*/ 	.word	0x00000011
        /*09c8*/ 	.word	0x0002d820
        /*09cc*/ 	.short	0x010a
        /*09ce*/ 	.byte	0x3f
	.zero		1


	//   ....[53]....
        /*09d0*/ 	.word	0x000146e0
        /*09d4*/ 	.word	0x00000003
        /*09d8*/ 	.word	0x0002d840
        /*09dc*/ 	.short	0x010a
        /*09de*/ 	.byte	0x3f
	.zero		1


	//   ....[54]....
        /*09e0*/ 	.word	0x00014b60
        /*09e4*/ 	.word	0x00000003
        /*09e8*/ 	.word	0x00000060
        /*09ec*/ 	.short	0x010a
        /*09ee*/ 	.byte	0x3f
	.zero		1


	//   ....[55]....
        /*09f0*/ 	.word	0x00015280
        /*09f4*/ 	.word	0x00000003
        /*09f8*/ 	.word	0x0002d840
        /*09fc*/ 	.short	0x010a
        /*09fe*/ 	.byte	0x3f
	.zero		1


	//   ....[56]....
        /*0a00*/ 	.word	0x00015700
        /*0a04*/ 	.word	0x0000000c
        /*0a08*/ 	.word	0x00000060
        /*0a0c*/ 	.short	0x010a
        /*0a0e*/ 	.byte	0x3f
	.zero		1


	//   ....[57]....
        /*0a10*/ 	.word	0x00015d70
        /*0a14*/ 	.word	0x00000002
        /*0a18*/ 	.word	0x0002d840
        /*0a1c*/ 	.short	0x010a
        /*0a1e*/ 	.byte	0x3f
	.zero		1


	//   ....[58]....
        /*0a20*/ 	.word	0x00016200
        /*0a24*/ 	.word	0x00000007
        /*0a28*/ 	.word	0x00000060
        /*0a2c*/ 	.short	0x010a
        /*0a2e*/ 	.byte	0x3f
	.zero		1


	//   ....[59]....
        /*0a30*/ 	.word	0x00016820
        /*0a34*/ 	.word	0x00000003
        /*0a38*/ 	.word	0x0002d860
        /*0a3c*/ 	.short	0x010a
        /*0a3e*/ 	.byte	0x3f
	.zero		1


	//   ....[60]....
        /*0a40*/ 	.word	0x00017d70
        /*0a44*/ 	.word	0x00000009
        /*0a48*/ 	.word	0x0002d820
        /*0a4c*/ 	.short	0x010a
        /*0a4e*/ 	.byte	0x3f
	.zero		1


	//   ....[61]....
        /*0a50*/ 	.word	0x00017f10
        /*0a54*/ 	.word	0x00000007
        /*0a58*/ 	.word	0x00000000
        /*0a5c*/ 	.short	0x010a
        /*0a5e*/ 	.byte	0x3f
	.zero		1


	//   ....[62]....
        /*0a60*/ 	.word	0x00017f80
        /*0a64*/ 	.word	0x00000003
        /*0a68*/ 	.word	0x00000000
        /*0a6c*/ 	.short	0x010a
        /*0a6e*/ 	.byte	0x3f
	.zero		1


	//   ....[63]....
        /*0a70*/ 	.word	0x00017fe0
        /*0a74*/ 	.word	0x00000005
        /*0a78*/ 	.word	0x00000000
        /*0a7c*/ 	.short	0x010a
        /*0a7e*/ 	.byte	0x3f
	.zero		1


	//   ....[64]....
        /*0a80*/ 	.word	0x00018010
        /*0a84*/ 	.word	0x00000003
        /*0a88*/ 	.word	0x00000000
        /*0a8c*/ 	.short	0x010a
        /*0a8e*/ 	.byte	0x3f
	.zero		1


	//   ....[65]....
        /*0a90*/ 	.word	0x00018080
        /*0a94*/ 	.word	0x00000003
        /*0a98*/ 	.word	0x0002d800
        /*0a9c*/ 	.short	0x010a
        /*0a9e*/ 	.byte	0x3f
	.zero		1


	//   ....[66]....
        /*0aa0*/ 	.word	0x000180d0
        /*0aa4*/ 	.word	0x00000003
        /*0aa8*/ 	.word	0x0002d830
        /*0aac*/ 	.short	0x010a
        /*0aae*/ 	.byte	0x3f
	.zero		1


	//   ....[67]....
        /*0ab0*/ 	.word	0x00018130
        /*0ab4*/ 	.word	0x00000007
        /*0ab8*/ 	.word	0x0002d830
        /*0abc*/ 	.short	0x010a
        /*0abe*/ 	.byte	0x3f
	.zero		1


	//   ....[68]....
        /*0ac0*/ 	.word	0x00018190
        /*0ac4*/ 	.word	0x00000007
        /*0ac8*/ 	.word	0x0002d850
        /*0acc*/ 	.short	0x010a
        /*0ace*/ 	.byte	0x3f
	.zero		1


	//   ....[69]....
        /*0ad0*/ 	.word	0x000181f0
        /*0ad4*/ 	.word	0x00000005
        /*0ad8*/ 	.word	0x0002d830
        /*0adc*/ 	.short	0x010a
        /*0ade*/ 	.byte	0x3f
	.zero		1


	//   ....[70]....
        /*0ae0*/ 	.word	0x00018250
        /*0ae4*/ 	.word	0x00000005
        /*0ae8*/ 	.word	0x0002d850
        /*0aec*/ 	.short	0x010a
        /*0aee*/ 	.byte	0x3f
	.zero		1


	//   ....[71]....
        /*0af0*/ 	.word	0x000182b0
        /*0af4*/ 	.word	0x00000005
        /*0af8*/ 	.word	0x0002d830
        /*0afc*/ 	.short	0x010a
        /*0afe*/ 	.byte	0x3f
	.zero		1


	//   ....[72]....
        /*0b00*/ 	.word	0x00018310
        /*0b04*/ 	.word	0x00000005
        /*0b08*/ 	.word	0x0002d850
        /*0b0c*/ 	.short	0x010a
        /*0b0e*/ 	.byte	0x3f
	.zero		1


	//   ....[73]....
        /*0b10*/ 	.word	0x00018370
        /*0b14*/ 	.word	0x00000007
        /*0b18*/ 	.word	0x0002d850
        /*0b1c*/ 	.short	0x010a
        /*0b1e*/ 	.byte	0x3f
	.zero		1


	//   ....[74]....
        /*0b20*/ 	.word	0x00018510
        /*0b24*/ 	.word	0x00000000
        /*0b28*/ 	.word	0x0002d840
        /*0b2c*/ 	.short	0x010a
        /*0b2e*/ 	.byte	0x3f
	.zero		1


	//   ....[75]....
        /*0b30*/ 	.word	0x00018df0
        /*0b34*/ 	.word	0x00000011
        /*0b38*/ 	.word	0x0002d820
        /*0b3c*/ 	.short	0x010a
        /*0b3e*/ 	.byte	0x3f
	.zero		1


	//   ....[76]....
        /*0b40*/ 	.word	0x00018e40
        /*0b44*/ 	.word	0x00000003
        /*0b48*/ 	.word	0x0002d840
        /*0b4c*/ 	.short	0x010a
        /*0b4e*/ 	.byte	0x3f
	.zero		1


	//   ....[77]....
        /*0b50*/ 	.word	0x00018e90
        /*0b54*/ 	.word	0x00000003
        /*0b58*/ 	.word	0x00000060
        /*0b5c*/ 	.short	0x010a
        /*0b5e*/ 	.byte	0x3f
	.zero		1


	//   ....[78]....
        /*0b60*/ 	.word	0x00018ee0
        /*0b64*/ 	.word	0x00000003
        /*0b68*/ 	.word	0x0002d840
        /*0b6c*/ 	.short	0x010a
        /*0b6e*/ 	.byte	0x3f
	.zero		1


	//   ....[79]....
        /*0b70*/ 	.word	0x00018f30
        /*0b74*/ 	.word	0x0000000c
        /*0b78*/ 	.word	0x00000060
        /*0b7c*/ 	.short	0x010a
        /*0b7e*/ 	.byte	0x3f
	.zero		1


	//   ....[80]....
        /*0b80*/ 	.word	0x00018f80
        /*0b84*/ 	.word	0x00000002
        /*0b88*/ 	.word	0x0002d840
        /*0b8c*/ 	.short	0x010a
        /*0b8e*/ 	.byte	0x3f
	.zero		1


	//   ....[81]....
        /*0b90*/ 	.word	0x00018fd0
        /*0b94*/ 	.word	0x00000007
        /*0b98*/ 	.word	0x00000060
        /*0b9c*/ 	.short	0x010a
        /*0b9e*/ 	.byte	0x3f
	.zero		1


	//   ....[82]....
        /*0ba0*/ 	.word	0x00019020
        /*0ba4*/ 	.word	0x00000003
        /*0ba8*/ 	.word	0x0002d860
        /*0bac*/ 	.short	0x010a
        /*0bae*/ 	.byte	0x3f
	.zero		1


	//   ....[83]....
        /*0bb0*/ 	.word	0x00019a50
        /*0bb4*/ 	.word	0x00000009
        /*0bb8*/ 	.word	0x0002d820
        /*0bbc*/ 	.short	0x010a
        /*0bbe*/ 	.byte	0x3f
	.zero		1


	//   ....[84]....
        /*0bc0*/ 	.word	0x00019bf0
        /*0bc4*/ 	.word	0x00000007
        /*0bc8*/ 	.word	0x00000000
        /*0bcc*/ 	.short	0x010a
        /*0bce*/ 	.byte	0x3f
	.zero		1


	//   ....[85]....
        /*0bd0*/ 	.word	0x00019c40
        /*0bd4*/ 	.word	0x00000003
        /*0bd8*/ 	.word	0x00000000
        /*0bdc*/ 	.short	0x010a
        /*0bde*/ 	.byte	0x3f
	.zero		1


	//   ....[86]....
        /*0be0*/ 	.word	0x00019c90
        /*0be4*/ 	.word	0x00000005
        /*0be8*/ 	.word	0x00000000
        /*0bec*/ 	.short	0x010a
        /*0bee*/ 	.byte	0x3f
	.zero		1


	//----- nvinfo : EIATTR_NUM_MBARRIERS
	.align		4
.L_207:
        /*0bf0*/ 	.byte	0x03, 0x38
        /*0bf2*/ 	.short	0x0016


	//----- nvinfo : EIATTR_EXIT_INSTR_OFFSETS
	.align		4
        /*0bf4*/ 	.byte	0x04, 0x1c
        /*0bf6*/ 	.short	(.L_209 - .L_208)


	//   ....[0]....
.L_208:
        /*0bf8*/ 	.word	0x00000a80


	//   ....[1]....
        /*0bfc*/ 	.word	0x00010d80


	//   ....[2]....
        /*0c00*/ 	.word	0x00018060


	//----- nvinfo : EIATTR_MAX_THREADS
	.align		4
.L_209:
        /*0c04*/ 	.byte	0x04, 0x05
        /*0c06*/ 	.short	(.L_211 - .L_210)
.L_210:
        /*0c08*/ 	.word	0x00000200
        /*0c0c*/ 	.word	0x00000001
        /*0c10*/ 	.word	0x00000001


	//----- nvinfo : EIATTR_CRS_STACK_SIZE
	.align		4
.L_211:
        /*0c14*/ 	.byte	0x04, 0x1e
        /*0c16*/ 	.short	(.L_213 - .L_212)
.L_212:
        /*0c18*/ 	.word	0x00000000


	//----- nvinfo : EIATTR_CBANK_PARAM_SIZE
	.align		4
.L_213:
        /*0c1c*/ 	.byte	0x03, 0x19
        /*0c1e*/ 	.short	0x0af0


	//----- nvinfo : EIATTR_PARAM_CBANK
	.align		4
        /*0c20*/ 	.byte	0x04, 0x0a
        /*0c22*/ 	.short	(.L_215 - .L_214)
	.align		4
.L_214:
        /*0c24*/ 	.word	index@(.nv.constant0._ZN7cutlass13device_kernelIN5flash11enable_sm90INS1_16FlashAttnFwdSm90INS1_25CollectiveMainloopFwdSm90ILi2EN4cute5tupleIJNS5_1CILi1EEES8_S8_EEENS6_IJNS7_ILi192EEENS7_ILi128EEENS7_ILi96EEEEEELi96ENS_10bfloat16_tEfNS_4arch4Sm90ELb0ELb1ELb0ELb1ELb0ELb0ELb0ELb0ELb1ELb1ELb1ELb0EEENS1_21CollectiveEpilogueFwdINS6_IJSA_SC_SB_EEES9_SE_SG_Li384ELb1ELb1ELb1ELb0EEENS1_36VarlenDynamicPersistentTileSchedulerILi192ELi128ELi384ELi128ELb1ELb1ELb1ELb1ELb0ELb1EEEEEEEEEvNT_6ParamsE)
        /*0c28*/ 	.short	0x0210
        /*0c2a*/ 	.short	0x0af0


	//----- nvinfo : EIATTR_SW_WAR
	.align		4
.L_215:
        /*0c2c*/ 	.byte	0x04, 0x36
        /*0c2e*/ 	.short	(.L_217 - .L_216)
.L_216:
        /*0c30*/ 	.word	0x00000008
.L_217:


//--------------------- .nv.info._ZN7cutlass13device_kernelIN5flash11enable_sm90INS1_16FlashAttnFwdSm90INS1_25CollectiveMainloopFwdSm90ILi2EN4cute5tupleIJNS5_1CILi1EEES8_S8_EEENS6_IJNS7_ILi192EEENS7_ILi128EEENS7_ILi96EEEEEELi96ENS_10bfloat16_tEfNS_4arch4Sm90ELb0ELb1ELb0ELb1ELb0ELb1ELb0ELb0ELb1ELb1ELb1ELb0EEENS1_21CollectiveEpilogueFwdINS6_IJSA_SC_SB_EEES9_SE_SG_Li384ELb1ELb1ELb1ELb0EEENS1_36VarlenDynamicPersistentTileSchedulerILi192ELi128ELi384ELi128ELb1ELb1ELb1ELb1ELb0ELb1EEEEEEEEEvNT_6ParamsE --------------------------
	.section	.nv.info._ZN7cutlass13device_kernelIN5flash11enable_sm90INS1_16FlashAttnFwdSm90INS1_25CollectiveMainloopFwdSm90ILi2EN4cute5tupleIJNS5_1CILi1EEES8_S8_EEENS6_IJNS7_ILi192EEENS7_ILi128EEENS7_ILi96EEEEEELi96ENS_10bfloat16_tEfNS_4arch4Sm90ELb0ELb1ELb0ELb1ELb0ELb1ELb0ELb0ELb1ELb1ELb1ELb0EEENS1_21CollectiveEpilogueFwdINS6_IJSA_SC_SB_EEES9_SE_SG_Li384ELb1ELb1ELb1ELb0EEENS1_36VarlenDynamicPersistentTileSchedulerILi192ELi128ELi384ELi128ELb1ELb1ELb1ELb1ELb0ELb1EEEEEEEEEvNT_6ParamsE,"",@"SHT_CUDA_INFO"
	.sectionflags	@""
	.align	4


	//----- nvinfo : EIATTR_CUDA_API_VERSION
	.align		4
        /*0000*/ 	.byte	0x04, 0x37
        /*0002*/ 	.short	(.L_219 - .L_218)
.L_218:
        /*0004*/ 	.word	0x00000082


	//----- nvinfo : EIATTR_KPARAM_INFO
	.align		4
.L_219:
        /*0008*/ 	.byte	0x04, 0x17
        /*000a*/ 	.short	(.L_221 - .L_220)
.L_220:
        /*000c*/ 	.word	0x00000000
        /*0010*/ 	.short	0x0000
        /*0012*/ 	.short	0x0070
        /*0014*/ 	.byte	0x00, 0xf0, 0x01, 0x2a


	//----- nvinfo : EIATTR_SPARSE_MMA_MASK
	.align		4
.L_221:
        /*0018*/ 	.byte	0x03, 0x50
        /*001a*/ 	.short	0x0000


	//----- nvinfo : EIATTR_MAXREG_COUNT
	.align		4
        /*001c*/ 	.byte	0x03, 0x1b
        /*001e*/ 	.short	0x0080


	//----- nvinfo : EIATTR_NUM_BARRIERS
	.align		4
        /*0020*/ 	.byte	0x02, 0x4c
        /*0022*/ 	.byte	0x10
	.zero		1


	//----- nvinfo : EIATTR_EXTERNS
	.align		4
        /*0024*/ 	.byte	0x04, 0x0f
        /*0026*/ 	.short	(.L_223 - .L_222)


	//   ....[0]....
	.align		4
.L_222:
        /*0028*/ 	.word	index@(__assertfail)


	//----- nvinfo : EIATTR_ANNOTATIONS
	.align		4
.L_223:
        /*002c*/ 	.byte	0x04, 0x55
        /*002e*/ 	.short	(.L_225 - .L_224)


	//   ....[0]....
.L_224:
        /* <DEDUP_REMOVED lines=95> */


	//----- nvinfo : EIATTR_MERCURY_ISA_VERSION
	.align		4
.L_225:
        /*0610*/ 	.byte	0x03, 0x5f
        /*0612*/ 	.short	0x0101


	//----- nvinfo : EIATTR_UNUSED_LOAD_BYTE_OFFSET
	.align		4
        /*0614*/ 	.byte	0x04, 0x44
        /*0616*/ 	.short	(.L_227 - .L_226)


	//   ....[0]....
.L_226:
        /*0618*/ 	.word	0x00000af0
        /*061c*/ 	.word	0x0000fff0


	//   ....[1]....
        /*0620*/ 	.word	0x00019370
        /*0624*/ 	.word	0x0000fff0


	//----- nvinfo : EIATTR_INT_WARP_WIDE_INSTR_OFFSETS
	.align		4
.L_227:
        /*0628*/ 	.byte	0x04, 0x31
        /*062a*/ 	.short	(.L_229 - .L_228)


	//   ....[0]....
.L_228:
        /*062c*/ 	.word	0x00000190


	//   ....[1]....
        /*0630*/ 	.word	0x000001d0


	//   ....[2]....
        /*0634*/ 	.word	0x00000240


	//   ....[3]....
        /*0638*/ 	.word	0x0001fa40


	//   ....[4]....
        /*063c*/ 	.word	0x0001fad0


	//   ....[5]....
        /*0640*/ 	.word	0x000235b0


	//   ....[6]....
        /*0644*/ 	.word	0x00023640


	//----- nvinfo : EIATTR_COOP_GROUP_MASK_REGIDS
	.align		4
.L_229:
        /*0648*/ 	.byte	0x04, 0x29
        /*064a*/ 	.short	(.L_231 - .L_230)


	//   ....[0]....
.L_230:
        /*064c*/ 	.word	0xffffffff


	//   ....[1]....
        /*0650*/ 	.word	0xffffffff


	//   ....[2]....
        /*0654*/ 	.word	0xffffffff


	//   ....[3]....
        /*0658*/ 	.word	0xffffffff


	//   ....[4]....
        /*065c*/ 	.word	0xffffffff


	//   ....[5]....
        /*0660*/ 	.word	0xffffffff


	//   ....[6]....
        /*0664*/ 	.word	0xffffffff


	//   ....[7]....
        /*0668*/ 	.word	0xffffffff


	//   ....[8]....
        /*066c*/ 	.word	0xffffffff


	//   ....[9]....
        /*0670*/ 	.word	0xffffffff


	//   ....[10]....
        /*0674*/ 	.word	0xffffffff


	//   ....[11]....
        /*0678*/ 	.word	0xffffffff


	//   ....[12]....
        /*067c*/ 	.word	0xffffffff


	//   ....[13]....
        /*0680*/ 	.word	0xffffffff


	//   ....[14]....
        /*0684*/ 	.word	0xffffffff


	//   ....[15]....
        /*0688*/ 	.word	0xffffffff


	//   ....[16]....
        /*068c*/ 	.word	0xffffffff


	//   ....[17]....
        /*0690*/ 	.word	0xffffffff


	//   ....[18]....
        /*0694*/ 	.word	0xffffffff


	//   ....[19]....
        /*0698*/ 	.word	0xffffffff


	//   ....[20]....
        /*069c*/ 	.word	0xffffffff


	//   ....[21]....
        /*06a0*/ 	.word	0xffffffff


	//   ....[22]....
        /*06a4*/ 	.word	0xffffffff


	//   ....[23]....
        /*06a8*/ 	.word	0xffffffff


	//   ....[24]....
        /*06ac*/ 	.word	0xffffffff


	//   ....[25]....
        /*06b0*/ 	.word	0xffffffff


	//   ....[26]....
        /*06b4*/ 	.word	0xffffffff


	//   ....[27]....
        /*06b8*/ 	.word	0xffffffff


	//   ....[28]....
        /*06bc*/ 	.word	0xffffffff


	//   ....[29]....
        /*06c0*/ 	.word	0xffffffff


	//   ....[30]....
        /*06c4*/ 	.word	0xffffffff


	//   ....[31]....
        /*06c8*/ 	.word	0xffffffff


	//   ....[32]....
        /*06cc*/ 	.word	0xffffffff


	//   ....[33]....
        /*06d0*/ 	.word	0xffffffff


	//   ....[34]....
        /*06d4*/ 	.word	0xffffffff


	//   ....[35]....
        /*06d8*/ 	.word	0xffffffff


	//   ....[36]....
        /*06dc*/ 	.word	0xffffffff


	//   ....[37]....
        /*06e0*/ 	.word	0xffffffff


	//   ....[38]....
        /*06e4*/ 	.word	0xffffffff


	//   ....[39]....
        /*06e8*/ 	.word	0xffffffff


	//   ....[40]....
        /*06ec*/ 	.word	0xffffffff


	//   ....[41]....
        /*06f0*/ 	.word	0xffffffff


	//   ....[42]....
        /*06f4*/ 	.word	0xffffffff


	//   ....[43]....
        /*06f8*/ 	.word	0xffffffff


	//   ....[44]....
        /*06fc*/ 	.word	0xffffffff


	//   ....[45]....
        /*0700*/ 	.word	0xffffffff


	//   ....[46]....
        /*0704*/ 	.word	0xffffffff


	//   ....[47]....
        /*0708*/ 	.word	0xffffffff


	//   ....[48]....
        /*070c*/ 	.word	0xffffffff


	//   ....[49]....
        /*0710*/ 	.word	0xffffffff


	//   ....[50]....
        /*0714*/ 	.word	0xffffffff


	//   ....[51]....
        /*0718*/ 	.word	0xffffffff


	//   ....[52]....
        /*071c*/ 	.word	0xffffffff


	//   ....[53]....
        /*0720*/ 	.word	0xffffffff


	//   ....[54]....
        /*0724*/ 	.word	0xffffffff


	//   ....[55]....
        /*0728*/ 	.word	0xffffffff


	//   ....[56]....
        /*072c*/ 	.word	0xffffffff


	//   ....[57]....
        /*0730*/ 	.word	0xffffffff


	//   ....[58]....
        /*0734*/ 	.word	0xffffffff


	//   ....[59]....
        /*0738*/ 	.word	0xffffffff


	//   ....[60]....
        /*073c*/ 	.word	0xffffffff


	//   ....[61]....
        /*0740*/ 	.word	0xffffffff


	//   ....[62]....
        /*0744*/ 	.word	0xffffffff


	//   ....[63]....
        /*0748*/ 	.word	0xffffffff


	//   ....[64]....
        /*074c*/ 	.word	0xffffffff


	//   ....[65]....
        /*0750*/ 	.word	0xffffffff


	//   ....[66]....
        /*0754*/ 	.word	0xffffffff


	//   ....[67]....
        /*0758*/ 	.word	0xffffffff


	//   ....[68]....
        /*075c*/ 	.word	0xffffffff


	//   ....[69]....
        /*0760*/ 	.word	0xffffffff


	//   ....[70]....
        /*0764*/ 	.word	0xffffffff


	//   ....[71]....
        /*0768*/ 	.word	0xffffffff


	//   ....[72]....
        /*076c*/ 	.word	0xffffffff


	//   ....[73]....
        /*0770*/ 	.word	0xffffffff


	//   ....[74]....
        /*0774*/ 	.word	0xffffffff


	//   ....[75]....
        /*0778*/ 	.word	0xffffffff


	//   ....[76]....
        /*077c*/ 	.word	0xffffffff


	//   ....[77]....
        /*0780*/ 	.word	0xffffffff


	//   ....[78]....
        /*0784*/ 	.word	0xffffffff


	//   ....[79]....
        /*0788*/ 	.word	0xffffffff


	//   ....[80]....
        /*078c*/ 	.word	0xffffffff


	//   ....[81]....
        /*0790*/ 	.word	0xffffffff


	//   ....[82]....
        /*0794*/ 	.word	0xffffffff


	//   ....[83]....
        /*0798*/ 	.word	0xffffffff


	//   ....[84]....
        /*079c*/ 	.word	0xffffffff


	//   ....[85]....
        /*07a0*/ 	.word	0xffffffff


	//   ....[86]....
        /*07a4*/ 	.word	0xffffffff


	//   ....[87]....
        /*07a8*/ 	.word	0xffffffff


	//   ....[88]....
        /*07ac*/ 	.word	0xffffffff


	//   ....[89]....
        /*07b0*/ 	.word	0xffffffff


	//   ....[90]....
        /*07b4*/ 	.word	0xffffffff


	//   ....[91]....
        /*07b8*/ 	.word	0xffffffff


	//   ....[92]....
        /*07bc*/ 	.word	0xffffffff


	//   ....[93]....
        /*07c0*/ 	.word	0xffffffff


	//   ....[94]....
        /*07c4*/ 	.word	0xffffffff


	//   ....[95]....
        /*07c8*/ 	.word	0xffffffff


	//   ....[96]....
        /*07cc*/ 	.word	0xffffffff


	//   ....[97]....
        /*07d0*/ 	.word	0xffffffff


	//   ....[98]....
        /*07d4*/ 	.word	0xffffffff


	//   ....[99]....
        /*07d8*/ 	.word	0xffffffff


	//   ....[100]....
        /*07dc*/ 	.word	0xffffffff


	//   ....[101]....
        /*07e0*/ 	.word	0xffffffff


	//   ....[102]....
        /*07e4*/ 	.word	0xffffffff


	//   ....[103]....
        /*07e8*/ 	.word	0xffffffff


	//   ....[104]....
        /*07ec*/ 	.word	0xffffffff


	//   ....[105]....
        /*07f0*/ 	.word	0xffffffff


	//   ....[106]....
        /*07f4*/ 	.word	0xffffffff


	//   ....[107]....
        /*07f8*/ 	.word	0xffffffff


	//   ....[108]....
        /*07fc*/ 	.word	0xffffffff


	//   ....[109]....
        /*0800*/ 	.word	0xffffffff


	//   ....[110]....
        /*0804*/ 	.word	0xffffffff


	//   ....[111]....
        /*0808*/ 	.word	0xffffffff


	//   ....[112]....
        /*080c*/ 	.word	0x0500000f


	//   ....[113]....
        /*0810*/ 	.word	0x0500000f


	//   ....[114]....
        /*0814*/ 	.word	0x0500000f


	//   ....[115]....
        /*0818*/ 	.word	0x0500000f


	//   ....[116]....
        /*081c*/ 	.word	0x0500000f


	//   ....[117]....
        /*0820*/ 	.word	0x0500000f


	//   ....[118]....
        /*0824*/ 	.word	0x0500000f


	//   ....[119]....
        /*0828*/ 	.word	0x0500000f


	//   ....[120]....
        /*082c*/ 	.word	0x0500000f


	//   ....[121]....
        /*0830*/ 	.word	0x0500000f


	//   ....[122]....
        /*0834*/ 	.word	0x0500000f


	//   ....[123]....
        /*0838*/ 	.word	0x0500000f


	//   ....[124]....
        /*083c*/ 	.word	0x0500000f


	//   ....[125]....
        /*0840*/ 	.word	0x0500000f


	//   ....[126]....
        /*0844*/ 	.word	0x0500000f


	//   ....[127]....
        /*0848*/ 	.word	0x0500000f


	//   ....[128]....
        /*084c*/ 	.word	0x0500000f


	//   ....[129]....
        /*0850*/ 	.word	0x0500000f


	//   ....[130]....
        /*0854*/ 	.word	0x0500000f


	//   ....[131]....
        /*0858*/ 	.word	0x0500000f


	//   ....[132]....
        /*085c*/ 	.word	0x0500000f


	//   ....[133]....
        /*0860*/ 	.word	0x0500000f


	//   ....[134]....
        /*0864*/ 	.word	0x0500000f


	//   ....[135]....
        /*0868*/ 	.word	0x0500000f


	//   ....[136]....
        /*086c*/ 	.word	0x0500000f


	//   ....[137]....
        /*0870*/ 	.word	0x0500000f


	//   ....[138]....
        /*0874*/ 	.word	0x0500000f


	//   ....[139]....
        /*0878*/ 	.word	0x0500000f


	//   ....[140]....
        /*087c*/ 	.word	0x0500000f


	//   ....[141]....
        /*0880*/ 	.word	0x0500000f


	//   ....[142]....
        /*0884*/ 	.word	0x0500000f


	//   ....[143]....
        /*0888*/ 	.word	0x0500000f


	//   ....[144]....
        /*088c*/ 	.word	0x0500000f


	//   ....[145]....
        /*0890*/ 	.word	0x0500000f


	//   ....[146]....
        /*0894*/ 	.word	0x0500000f


	//   ....[147]....
        /*0898*/ 	.word	0x0500000f


	//   ....[148]....
        /*089c*/ 	.word	0x0500000f


	//   ....[149]....
        /*08a0*/ 	.word	0x0500000f


	//   ....[150]....
        /*08a4*/ 	.word	0x0500000f


	//   ....[151]....
        /*08a8*/ 	.word	0x0500000f


	//   ....[152]....
        /*08ac*/ 	.word	0x0500000f


	//   ....[153]....
        /*08b0*/ 	.word	0x0500000f


	//   ....[154]....
        /*08b4*/ 	.word	0x0500000f


	//   ....[155]....
        /*08b8*/ 	.word	0x0500000f


	//   ....[156]....
        /*08bc*/ 	.word	0x0500000f


	//   ....[157]....
        /*08c0*/ 	.word	0x0500000f


	//   ....[158]....
        /*08c4*/ 	.word	0x0500000f


	//   ....[159]....
        /*08c8*/ 	.word	0x0500000f


	//   ....[160]....
        /*08cc*/ 	.word	0x0500000f


	//   ....[161]....
        /*08d0*/ 	.word	0x0500000f


	//   ....[162]....
        /*08d4*/ 	.word	0x0500000f


	//   ....[163]....
        /*08d8*/ 	.word	0x0500000f


	//   ....[164]....
        /*08dc*/ 	.word	0x0500000f


	//   ....[165]....
        /*08e0*/ 	.word	0x0500000f


	//----- nvinfo : EIATTR_COOP_GROUP_INSTR_OFFSETS
	.align		4
.L_231:
        /*08e4*/ 	.byte	0x04, 0x28
        /*08e6*/ 	.short	(.L_233 - .L_232)


	//   ....[0]....
.L_232:
        /*08e8*/ 	.word	0x00000070


	//   ....[1]....
        /*08ec*/ 	.word	0x000001a0


	//   ....[2]....
        /*08f0*/ 	.word	0x000001f0


	//   ....[3]....
        /*08f4*/ 	.word	0x00000420


	//   ....[4]....
        /*08f8*/ 	.word	0x00000580


	//   ....[5]....
        /*08fc*/ 	.word	0x000006a0


	//   ....[6]....
        /*0900*/ 	.word	0x00000800


	//   ....[7]....
        /*0904*/ 	.word	0x00007d10


	//   ....[8]....
        /*0908*/ 	.word	0x00008480


	//   ....[9]....
        /*090c*/ 	.word	0x00008490


	//   ....[10]....
        /*0910*/ 	.word	0x000084a0


	//   ....[11]....
        /*0914*/ 	.word	0x000084b0


	//   ....[12]....
        /*0918*/ 	.word	0x0000a410


	//   ....[13]....
        /*091c*/ 	.word	0x0000a420


	//   ....[14]....
        /*0920*/ 	.word	0x0000a430


	//   ....[15]....
        /*0924*/ 	.word	0x0000a440


	//   ....[16]....
        /*0928*/ 	.word	0x0000c8c0


	//   ....[17]....
        /*092c*/ 	.word	0x0000d6c0


	//   ....[18]....
        /*0930*/ 	.word	0x0000ddc0


	//   ....[19]....
        /*0934*/ 	.word	0x0000ded0


	//   ....[20]....
        /*0938*/ 	.word	0x0000e7b0


	//   ....[21]....
        /*093c*/ 	.word	0x0000e810


	//   ....[22]....
        /*0940*/ 	.word	0x0000f480


	//   ....[23]....
        /*0944*/ 	.word	0x0000ff60


	//   ....[24]....
        /*0948*/ 	.word	0x000106a0


	//   ....[25]....
        /*094c*/ 	.word	0x000110b0


	//   ....[26]....
        /*0950*/ 	.word	0x000110d0


	//   ....[27]....
        /*0954*/ 	.word	0x00011e10


	//   ....[28]....
        /*0958*/ 	.word	0x00011e30


	//   ....[29]....
        /*095c*/ 	.word	0x00012c30


	//   ....[30]....
        /*0960*/ 	.word	0x00013900


	//   ....[31]....
        /*0964*/ 	.word	0x00013920


	//   ....[32]....
        /*0968*/ 	.word	0x00014050


	//   ....[33]....
        /*096c*/ 	.word	0x00014090


	//   ....[34]....
        /*0970*/ 	.word	0x000152a0


	//   ....[35]....
        /*0974*/ 	.word	0x000159d0


	//   ....[36]....
        /*0978*/ 	.word	0x00016160


	//   ....[37]....
        /*097c*/ 	.word	0x00016b60


	//   ....[38]....
        /*0980*/ 	.word	0x00016b80


	//   ....[39]....
        /*0984*/ 	.word	0x000178c0


	//   ....[40]....
        /*0988*/ 	.word	0x000178e0


	//   ....[41]....
        /*098c*/ 	.word	0x000186e0


	//   ....[42]....
        /*0990*/ 	.word	0x00018e00


	//   ....[43]....
        /*0994*/ 	.word	0x00018e10


	//   ....[44]....
        /*0998*/ 	.word	0x00018e60


	//   ....[45]....
        /*099c*/ 	.word	0x00018e70


	//   ....[46]....
        /*09a0*/ 	.word	0x00019d30


	//   ....[47]....
        /*09a4*/ 	.word	0x00019d50


	//   ....[48]....
        /*09a8*/ 	.word	0x00019d60


	//   ....[49]....
        /*09ac*/ 	.word	0x00019d70


	//   ....[50]....
        /*09b0*/ 	.word	0x0001a410


	//   ....[51]....
        /*09b4*/ 	.word	0x0001a420


	//   ....[52]....
        /*09b8*/ 	.word	0x0001a570


	//   ....[53]....
        /*09bc*/ 	.word	0x0001a580


	//   ....[54]....
        /*09c0*/ 	.word	0x0001a970


	//   ....[55]....
        /*09c4*/ 	.word	0x0001a980


	//   ....[56]....
        /*09c8*/ 	.word	0x0001aee0


	//   ....[57]....
        /*09cc*/ 	.word	0x0001aef0


	//   ....[58]....
        /*09d0*/ 	.word	0x0001bd00


	//   ....[59]....
        /*09d4*/ 	.word	0x0001bd10


	//   ....[60]....
        /*09d8*/ 	.word	0x0001be70


	//   ....[61]....
        /*09dc*/ 	.word	0x0001be80


	//   ....[62]....
        /*09e0*/ 	.word	0x0001c030


	//   ....[63]....
        /*09e4*/ 	.word	0x0001c230


	//   ....[64]....
        /*09e8*/ 	.word	0x0001c260


	//   ....[65]....
        /*09ec*/ 	.word	0x0001c290


	//   ....[66]....
        /*09f0*/ 	.word	0x0001c2c0


	//   ....[67]....
        /*09f4*/ 	.word	0x0001c2f0


	//   ....[68]....
        /*09f8*/ 	.word	0x0001c320


	//   ....[69]....
        /*09fc*/ 	.word	0x0001c4b0


	//   ....[70]....
        /*0a00*/ 	.word	0x0001c4e0


	//   ....[71]....
        /*0a04*/ 	.word	0x0001c510


	//   ....[72]....
        /*0a08*/ 	.word	0x0001c540


	//   ....[73]....
        /*0a0c*/ 	.word	0x0001c570


	//   ....[74]....
        /*0a10*/ 	.word	0x0001c5a0


	//   ....[75]....
        /*0a14*/ 	.word	0x0001c630


	//   ....[76]....
        /*0a18*/ 	.word	0x0001c660


	//   ....[77]....
        /*0a1c*/ 	.word	0x0001c670


	//   ....[78]....
        /*0a20*/ 	.word	0x0001c6b0


	//   ....[79]....
        /*0a24*/ 	.word	0x0001dec0


	//   ....[80]....
        /*0a28*/ 	.word	0x0001ffd0


	//   ....[81]....
        /*0a2c*/ 	.word	0x00020c50


	//   ....[82]....
        /*0a30*/ 	.word	0x00020c70


	//   ....[83]....
        /*0a34*/ 	.word	0x00020d10


	//   ....[84]....
        /*0a38*/ 	.word	0x00020d30


	//   ....[85]....
        /*0a3c*/ 	.word	0x00020dd0


	//   ....[86]....
        /*0a40*/ 	.word	0x00020df0


	//   ....[87]....
        /*0a44*/ 	.word	0x00020e00


	//   ....[88]....
        /*0a48*/ 	.word	0x00020e90


	//   ....[89]....
        /*0a4c*/ 	.word	0x00020eb0


	//   ....[90]....
        /*0a50*/ 	.word	0x00020f20


	//   ....[91]....
        /*0a54*/ 	.word	0x00020f60


	//   ....[92]....
        /*0a58*/ 	.word	0x00020fd0


	//   ....[93]....
        /*0a5c*/ 	.word	0x00023d10


	//   ....[94]....
        /*0a60*/ 	.word	0x00023d40


	//   ....[95]....
        /*0a64*/ 	.word	0x00023da0


	//   ....[96]....
        /*0a68*/ 	.word	0x00023dd0


	//   ....[97]....
        /*0a6c*/ 	.word	0x00023e00


	//   ....[98]....
        /*0a70*/ 	.word	0x00023e30


	//   ....[99]....
        /*0a74*/ 	.word	0x00023e60


	//   ....[100]....
        /*0a78*/ 	.word	0x00023e90


	//   ....[101]....
        /*0a7c*/ 	.word	0x00024030


	//   ....[102]....
        /*0a80*/ 	.word	0x00024060


	//   ....[103]....
        /*0a84*/ 	.word	0x00024090


	//   ....[104]....
        /*0a88*/ 	.word	0x000240c0


	//   ....[105]....
        /*0a8c*/ 	.word	0x000240f0


	//   ....[106]....
        /*0a90*/ 	.word	0x00024120


	//   ....[107]....
        /*0a94*/ 	.word	0x000241e0


	//   ....[108]....
        /*0a98*/ 	.word	0x00024200


	//   ....[109]....
        /*0a9c*/ 	.word	0x00024220


	//   ....[110]....
        /*0aa0*/ 	.word	0x00024280


	//   ....[111]....
        /*0aa4*/ 	.word	0x00024cb0


	//   ....[112]....
        /*0aa8*/ 	.word	0x000250b0


	//   ....[113]....
        /*0aac*/ 	.word	0x00025150


	//   ....[114]....
        /*0ab0*/ 	.word	0x000251e0


	//   ....[115]....
        /*0ab4*/ 	.word	0x00025230


	//   ....[116]....
        /*0ab8*/ 	.word	0x00025280


	//   ....[117]....
        /*0abc*/ 	.word	0x00025360


	//   ....[118]....
        /*0ac0*/ 	.word	0x000253f0


	//   ....[119]....
        /*0ac4*/ 	.word	0x00025440


	//   ....[120]....
        /*0ac8*/ 	.word	0x00025490


	//   ....[121]....
        /*0acc*/ 	.word	0x000257f0


	//   ....[122]....
        /*0ad0*/ 	.word	0x00025840


	//   ....[123]....
        /*0ad4*/ 	.word	0x000258d0


	//   ....[124]....
        /*0ad8*/ 	.word	0x00025960


	//   ....[125]....
        /*0adc*/ 	.word	0x000259e0


	//   ....[126]....
        /*0ae0*/ 	.word	0x00025a30


	//   ....[127]....
        /*0ae4*/ 	.word	0x00025ac0


	//   ....[128]....
        /*0ae8*/ 	.word	0x00025b50


	//   ....[129]....
        /*0aec*/ 	.word	0x00025bd0


	//   ....[130]....
        /*0af0*/ 	.word	0x00025c20


	//   ....[131]....
        /*0af4*/ 	.word	0x00025cb0


	//   ....[132]....
        /*0af8*/ 	.word	0x00025d40


	//   ....[133]....
        /*0afc*/ 	.word	0x00025e00


	//   ....[134]....
        /*0b00*/ 	.word	0x000260e0


	//   ....[135]....
        /*0b04*/ 	.word	0x000262a0


	//   ....[136]....
        /*0b08*/ 	.word	0x000262f0


	//   ....[137]....
        /*0b0c*/ 	.word	0x00026350


	//   ....[138]....
        /*0b10*/ 	.word	0x00026430


	//   ....[139]....
        /*0b14*/ 	.word	0x00026490


	//   ....[140]....
        /*0b18*/ 	.word	0x000265b0


	//   ....[141]....
        /*0b1c*/ 	.word	0x00026610


	//   ....[142]....
        /*0b20*/ 	.word	0x000266b0


	//   ....[143]....
        /*0b24*/ 	.word	0x00026780


	//   ....[144]....
        /*0b28*/ 	.word	0x00026800


	//   ....[145]....
        /*0b2c*/ 	.word	0x000268c0


	//   ....[146]....
        /*0b30*/ 	.word	0x00026940


	//   ....[147]....
        /*0b34*/ 	.word	0x00026cf0


	//   ....[148]....
        /*0b38*/ 	.word	0x00026d90


	//   ....[149]....
        /*0b3c*/ 	.word	0x00026f00


	//   ....[150]....
        /*0b40*/ 	.word	0x00026f70


	//   ....[151]....
        /*0b44*/ 	.word	0x00026fe0


	//   ....[152]....
        /*0b48*/ 	.word	0x00027050


	//   ....[153]....
        /*0b4c*/ 	.word	0x000270c0


	//   ....[154]....
        /*0b50*/ 	.word	0x00027140


	//   ....[155]....
        /*0b54*/ 	.word	0x000271c0


	//   ....[156]....
        /*0b58*/ 	.word	0x00027250


	//   ....[157]....
        /*0b5c*/ 	.word	0x000272c0


	//   ....[158]....
        /*0b60*/ 	.word	0x00027330


	//   ....[159]....
        /*0b64*/ 	.word	0x000273a0


	//   ....[160]....
        /*0b68*/ 	.word	0x00027420


	//   ....[161]....
        /*0b6c*/ 	.word	0x00027490


	//   ....[162]....
        /*0b70*/ 	.word	0x00027540


	//   ....[163]....
        /*0b74*/ 	.word	0x00027590


	//   ....[164]....
        /*0b78*/ 	.word	0x00027620


	//   ....[165]....
        /*0b7c*/ 	.word	0x00027750


	//----- nvinfo : EIATTR_REG_RECONFIG
	.align		4
.L_233:
        /*0b80*/ 	.byte	0x01, 0x54
	.zero		2


	//----- nvinfo : EIATTR_SYSCALL_OFFSETS
	.align		4
        /*0b84*/ 	.byte	0x04, 0x46
        /*0b86*/ 	.short	(.L_235 - .L_234)


	//   ....[0]....
.L_234:
        /*0b88*/ 	.word	0x000021c0


	//   ....[1]....
        /*0b8c*/ 	.word	0x00002310


	//   ....[2]....
        /*0b90*/ 	.word	0x00007f10


	//   ....[3]....
        /*0b94*/ 	.word	0x00008230


	//   ....[4]....
        /*0b98*/ 	.word	0x0001fc30


	//   ....[5]....
        /*0b9c*/ 	.word	0x0001fd80


	//   ....[6]....
        /*0ba0*/ 	.word	0x0001fe70


	//   ....[7]....
        /*0ba4*/ 	.word	0x00020700


	//----- nvinfo : EIATTR_MBARRIER_INSTR_OFFSETS
	.align		4
.L_235:
        /*0ba8*/ 	.byte	0x04, 0x39
        /*0baa*/ 	.short	(.L_237 - .L_236)


	//   ....[0]....
.L_236:
        /*0bac*/ 	.word	0x000002d0
        /*0bb0*/ 	.word	0x000000ff
        /*0bb4*/ 	.word	0x0002d800
        /*0bb8*/ 	.short	0x0100
        /*0bba*/ 	.byte	0x08
	.zero		1


	//   ....[1]....
        /*0bbc*/ 	.word	0x000002e0
        /*0bc0*/ 	.word	0x000000ff
        /*0bc4*/ 	.word	0x0002d820
        /*0bc8*/ 	.short	0x0100
        /*0bca*/ 	.byte	0x08
	.zero		1


	//   ....[2]....
        /*0bcc*/ 	.word	0x000003d0
        /*0bd0*/ 	.word	0x000000ff
        /*0bd4*/ 	.word	0x0002d830
        /*0bd8*/ 	.short	0x0100
        /*0bda*/ 	.byte	0x08
	.zero		1


	//   ....[3]....
        /*0bdc*/ 	.word	0x000003e0
        /*0be0*/ 	.word	0x000000ff
        /*0be4*/ 	.word	0x0002d840
        /*0be8*/ 	.short	0x0100
        /*0bea*/ 	.byte	0x08
	.zero		1


	//   ....[4]....
        /*0bec*/ 	.word	0x000003f0
        /*0bf0*/ 	.word	0x000000ff
        /*0bf4*/ 	.word	0x0002d838
        /*0bf8*/ 	.short	0x0100
        /*0bfa*/ 	.byte	0x08
	.zero		1


	//   ....[5]....
        /*0bfc*/ 	.word	0x00000400
        /*0c00*/ 	.word	0x000000ff
        /*0c04*/ 	.word	0x0002d848
        /*0c08*/ 	.short	0x0100
        /*0c0a*/ 	.byte	0x08
	.zero		1


	//   ....[6]....
        /*0c0c*/ 	.word	0x00000530
        /*0c10*/ 	.word	0x000000ff
        /*0c14*/ 	.word	0x0002d850
        /*0c18*/ 	.short	0x0100
        /*0c1a*/ 	.byte	0x08
	.zero		1


	//   ....[7]....
        /*0c1c*/ 	.word	0x00000540
        /*0c20*/ 	.word	0x000000ff
        /*0c24*/ 	.word	0x0002d860
        /*0c28*/ 	.short	0x0100
        /*0c2a*/ 	.byte	0x08
	.zero		1


	//   ....[8]....
        /*0c2c*/ 	.word	0x00000550
        /*0c30*/ 	.word	0x000000ff
        /*0c34*/ 	.word	0x0002d858
        /*0c38*/ 	.short	0x0100
        /*0c3a*/ 	.byte	0x08
	.zero		1


	//   ....[9]....
        /*0c3c*/ 	.word	0x00000560
        /*0c40*/ 	.word	0x000000ff
        /*0c44*/ 	.word	0x0002d868
        /*0c48*/ 	.short	0x0100
        /*0c4a*/ 	.byte	0x08
	.zero		1


	//   ....[10]....
        /*0c4c*/ 	.word	0x00000650
        /*0c50*/ 	.word	0x000000ff
        /*0c54*/ 	.word	0x0002d870
        /*0c58*/ 	.short	0x0100
        /*0c5a*/ 	.byte	0x06
	.zero		1


	//   ....[11]....
        /*0c5c*/ 	.word	0x00000660
        /*0c60*/ 	.word	0x000000ff
        /*0c64*/ 	.word	0x0002d880
        /*0c68*/ 	.short	0x0100
        /*0c6a*/ 	.byte	0x06
	.zero		1


	//   ....[12]....
        /*0c6c*/ 	.word	0x00000670
        /*0c70*/ 	.word	0x000000ff
        /*0c74*/ 	.word	0x0002d878
        /*0c78*/ 	.short	0x0100
        /*0c7a*/ 	.byte	0x06
	.zero		1


	//   ....[13]....
        /*0c7c*/ 	.word	0x00000680
        /*0c80*/ 	.word	0x000000ff
        /*0c84*/ 	.word	0x0002d888
        /*0c88*/ 	.short	0x0100
        /*0c8a*/ 	.byte	0x06
	.zero		1


	//   ....[14]....
        /*0c8c*/ 	.word	0x000007b0
        /*0c90*/ 	.word	0x000000ff
        /*0c94*/ 	.word	0x0002d890
        /*0c98*/ 	.short	0x0100
        /*0c9a*/ 	.byte	0x08
	.zero		1


	//   ....[15]....
        /*0c9c*/ 	.word	0x000007c0
        /*0ca0*/ 	.word	0x000000ff
        /*0ca4*/ 	.word	0x0002d8a0
        /*0ca8*/ 	.short	0x0100
        /*0caa*/ 	.byte	0x08
	.zero		1


	//   ....[16]....
        /*0cac*/ 	.word	0x000007d0
        /*0cb0*/ 	.word	0x000000ff
        /*0cb4*/ 	.word	0x0002d898
        /*0cb8*/ 	.short	0x0100
        /*0cba*/ 	.byte	0x08
	.zero		1


	//   ....[17]....
        /*0cbc*/ 	.word	0x000007e0
        /*0cc0*/ 	.word	0x000000ff
        /*0cc4*/ 	.word	0x0002d8a8
        /*0cc8*/ 	.short	0x0100
        /*0cca*/ 	.byte	0x08
	.zero		1


	//   ....[18]....
        /*0ccc*/ 	.word	0x00000910
        /*0cd0*/ 	.word	0x000000ff
        /*0cd4*/ 	.word	0x0002d8b0
        /*0cd8*/ 	.short	0x0100
        /*0cda*/ 	.byte	0x08
	.zero		1


	//   ....[19]....
        /*0cdc*/ 	.word	0x00000920
        /*0ce0*/ 	.word	0x000000ff
        /*0ce4*/ 	.word	0x0002d8c0
        /*0ce8*/ 	.short	0x0100
        /*0cea*/ 	.byte	0x08
	.zero		1


	//   ....[20]....
        /*0cec*/ 	.word	0x00000930
        /*0cf0*/ 	.word	0x000000ff
        /*0cf4*/ 	.word	0x0002d8b8
        /*0cf8*/ 	.short	0x0100
        /*0cfa*/ 	.byte	0x08
	.zero		1


	//   ....[21]....
        /*0cfc*/ 	.word	0x00000940
        /*0d00*/ 	.word	0x000000ff
        /*0d04*/ 	.word	0x0002d8c8
        /*0d08*/ 	.short	0x0100
        /*0d0a*/ 	.byte	0x08
	.zero		1


	//   ....[22]....
        /*0d0c*/ 	.word	0x00003760
        /*0d10*/ 	.word	0x0000000e
        /*0d14*/ 	.word	0x0002d890
        /*0d18*/ 	.short	0x010a
        /*0d1a*/ 	.byte	0x3f
	.zero		1


	//   ....[23]....
        /*0d1c*/ 	.word	0x000052d0
        /*0d20*/ 	.word	0x0000000e
        /*0d24*/ 	.word	0x0002d890
        /*0d28*/ 	.short	0x010a
        /*0d2a*/ 	.byte	0x3f
	.zero		1


	//   ....[24]....
        /*0d2c*/ 	.word	0x00006d70
        /*0d30*/ 	.word	0x0000000e
        /*0d34*/ 	.word	0x0002d890
        /*0d38*/ 	.short	0x010a
        /*0d3a*/ 	.byte	0x3f
	.zero		1


	//   ....[25]....
        /*0d3c*/ 	.word	0x00006fe0
        /*0d40*/ 	.word	0x0000001c
        /*0d44*/ 	.word	0x00000000
        /*0d48*/ 	.short	0x0101
        /*0d4a*/ 	.byte	0x3f
	.zero		1


	//   ....[26]....
        /*0d4c*/ 	.word	0x00007020
        /*0d50*/ 	.word	0x0000000e
        /*0d54*/ 	.word	0x0002d8b0
        /*0d58*/ 	.short	0x010a
        /*0d5a*/ 	.byte	0x3f
	.zero		1


	//   ....[27]....
        /*0d5c*/ 	.word	0x00007360
        /*0d60*/ 	.word	0x0000000e
        /*0d64*/ 	.word	0x00000000
        /*0d68*/ 	.short	0x0101
        /*0d6a*/ 	.byte	0x3f
	.zero		1


	//   ....[28]....
        /*0d6c*/ 	.word	0x00007fb0
        /*0d70*/ 	.word	0x00000002
        /*0d74*/ 	.word	0x0002d800
        /*0d78*/ 	.short	0x010a
        /*0d7a*/ 	.byte	0x3f
	.zero		1


	//   ....[29]....
        /*0d7c*/ 	.word	0x00008000
        /*0d80*/ 	.word	0x00000002
        /*0d84*/ 	.word	0x0002d800
        /*0d88*/ 	.short	0x010a
        /*0d8a*/ 	.byte	0x3f
	.zero		1


	//   ....[30]....
        /*0d8c*/ 	.word	0x00008be0
        /*0d90*/ 	.word	0x00000002
        /*0d94*/ 	.word	0x0002d800
        /*0d98*/ 	.short	0x010a
        /*0d9a*/ 	.byte	0x3f
	.zero		1


	//   ....[31]....
        /*0d9c*/ 	.word	0x0000a930
        /*0da0*/ 	.word	0x00000002
        /*0da4*/ 	.word	0x0002d800
        /*0da8*/ 	.short	0x010a
        /*0daa*/ 	.byte	0x3f
	.zero		1


	//   ....[32]....
        /*0dac*/ 	.word	0x0000c2f0
        /*0db0*/ 	.word	0x00000000
        /*0db4*/ 	.word	0x0002d830
        /*0db8*/ 	.short	0x010a
        /*0dba*/ 	.byte	0x3f
	.zero		1


	//   ....[33]....
        /*0dbc*/ 	.word	0x0000c360
        /*0dc0*/ 	.word	0x00000000
        /*0dc4*/ 	.word	0x0002d830
        /*0dc8*/ 	.short	0x010a
        /*0dca*/ 	.byte	0x3f
	.zero		1


	//   ....[34]....
        /*0dcc*/ 	.word	0x0000c960
        /*0dd0*/ 	.word	0x00000000
        /*0dd4*/ 	.word	0x00000000
        /*0dd8*/ 	.short	0x0101
        /*0dda*/ 	.byte	0x3f
	.zero		1


	//   ....[35]....
        /*0ddc*/ 	.word	0x0000f950
        /*0de0*/ 	.word	0x00000009
        /*0de4*/ 	.word	0x0002d830
        /*0de8*/ 	.short	0x010a
        /*0dea*/ 	.byte	0x3f
	.zero		1


	//   ....[36]....
        /*0dec*/ 	.word	0x0000f9a0
        /*0df0*/ 	.word	0x00000009
        /*0df4*/ 	.word	0x0002d830
        /*0df8*/ 	.short	0x010a
        /*0dfa*/ 	.byte	0x3f
	.zero		1


	//   ....[37]....
        /*0dfc*/ 	.word	0x0000fdc0
        /*0e00*/ 	.word	0x00000009
        /*0e04*/ 	.word	0x0002d850
        /*0e08*/ 	.short	0x010a
        /*0e0a*/ 	.byte	0x3f
	.zero		1


	//   ....[38]....
        /*0e0c*/ 	.word	0x0000fe00
        /*0e10*/ 	.word	0x00000009
        /*0e14*/ 	.word	0x0002d850
        /*0e18*/ 	.short	0x010a
        /*0e1a*/ 	.byte	0x3f
	.zero		1


	//   ....[39]....
        /*0e1c*/ 	.word	0x00010510
        /*0e20*/ 	.word	0x00000009
        /*0e24*/ 	.word	0x00000000
        /*0e28*/ 	.short	0x0101
        /*0e2a*/ 	.byte	0x3f
	.zero		1


	//   ....[40]....
        /*0e2c*/ 	.word	0x00010ea0
        /*0e30*/ 	.word	0x00000008
        /*0e34*/ 	.word	0x00000000
        /*0e38*/ 	.short	0x0101
        /*0e3a*/ 	.byte	0x3f
	.zero		1


	//   ....[41]....
        /*0e3c*/ 	.word	0x00013000
        /*0e40*/ 	.word	0x00000000
        /*0e44*/ 	.word	0x0002d830
        /*0e48*/ 	.short	0x010a
        /*0e4a*/ 	.byte	0x3f
	.zero		1


	//   ....[42]....
        /*0e4c*/ 	.word	0x00013050
        /*0e50*/ 	.word	0x00000000
        /*0e54*/ 	.word	0x0002d830
        /*0e58*/ 	.short	0x010a
        /*0e5a*/ 	.byte	0x3f
	.zero		1


	//   ....[43]....
        /*0e5c*/ 	.word	0x00013470
        /*0e60*/ 	.word	0x00000006
        /*0e64*/ 	.word	0x0002d850
        /*0e68*/ 	.short	0x010a
        /*0e6a*/ 	.byte	0x3f
	.zero		1


	//   ....[44]....
        /*0e6c*/ 	.word	0x000134b0
        /*0e70*/ 	.word	0x00000006
        /*0e74*/ 	.word	0x0002d850
        /*0e78*/ 	.short	0x010a
        /*0e7a*/ 	.byte	0x3f
	.zero		1


	//   ....[45]....
        /*0e7c*/ 	.word	0x00014520
        /*0e80*/ 	.word	0x0000000b
        /*0e84*/ 	.word	0x00000000
        /*0e88*/ 	.short	0x0101
        /*0e8a*/ 	.byte	0x3f
	.zero		1


	//   ....[46]....
        /*0e8c*/ 	.word	0x00014530
        /*0e90*/ 	.word	0x00000009
        /*0e94*/ 	.word	0x00000000
        /*0e98*/ 	.short	0x0101
        /*0e9a*/ 	.byte	0x3f
	.zero		1


	//   ....[47]....
        /*0e9c*/ 	.word	0x000153f0
        /*0ea0*/ 	.word	0x00000000
        /*0ea4*/ 	.word	0x0002d830
        /*0ea8*/ 	.short	0x010a
        /*0eaa*/ 	.byte	0x3f
	.zero		1


	//   ....[48]....
        /*0eac*/ 	.word	0x00015440
        /*0eb0*/ 	.word	0x00000000
        /*0eb4*/ 	.word	0x0002d830
        /*0eb8*/ 	.short	0x010a
        /*0eba*/ 	.byte	0x3f
	.zero		1


	//   ....[49]....
        /*0ebc*/ 	.word	0x00015860
        /*0ec0*/ 	.word	0x00000006
        /*0ec4*/ 	.word	0x0002d850
        /*0ec8*/ 	.short	0x010a
        /*0eca*/ 	.byte	0x3f
	.zero		1


	//   ....[50]....
        /*0ecc*/ 	.word	0x000158a0
        /*0ed0*/ 	.word	0x00000006
        /*0ed4*/ 	.word	0x0002d850
        /*0ed8*/ 	.short	0x010a
        /*0eda*/ 	.byte	0x3f
	.zero		1


	//   ....[51]....
        /*0edc*/ 	.word	0x00015fc0
        /*0ee0*/ 	.word	0x0000000a
        /*0ee4*/ 	.word	0x00000000
        /*0ee8*/ 	.short	0x0101
        /*0eea*/ 	.byte	0x3f
	.zero		1


	//   ....[52]....
        /*0eec*/ 	.word	0x00016950
        /*0ef0*/ 	.word	0x00000000
        /*0ef4*/ 	.word	0x00000000
        /*0ef8*/ 	.short	0x0101
        /*0efa*/ 	.byte	0x3f
	.zero		1


	//   ....[53]....
        /*0efc*/ 	.word	0x00018760
        /*0f00*/ 	.word	0x00000007
        /*0f04*/ 	.word	0x0002d850
        /*0f08*/ 	.short	0x010a
        /*0f0a*/ 	.byte	0x3f
	.zero		1


	//   ....[54]....
        /*0f0c*/ 	.word	0x00018810
        /*0f10*/ 	.word	0x00000007
        /*0f14*/ 	.word	0x0002d850
        /*0f18*/ 	.short	0x010a
        /*0f1a*/ 	.byte	0x3f
	.zero		1


	//   ....[55]....
        /*0f1c*/ 	.word	0x00018ff0
        /*0f20*/ 	.word	0x0000000b
        /*0f24*/ 	.word	0x00000000
        /*0f28*/ 	.short	0x0101
        /*0f2a*/ 	.byte	0x3f
	.zero		1


	//   ....[56]....
        /*0f2c*/ 	.word	0x0001a370
        /*0f30*/ 	.word	0x00000000
        /*0f34*/ 	.word	0x00000000
        /*0f38*/ 	.short	0x0101
        /*0f3a*/ 	.byte	0x3f
	.zero		1


	//   ....[57]....
        /*0f3c*/ 	.word	0x0001a870
        /*0f40*/ 	.word	0x00000008
        /*0f44*/ 	.word	0x00000000
        /*0f48*/ 	.short	0x0101
        /*0f4a*/ 	.byte	0x3f
	.zero		1


	//   ....[58]....
        /*0f4c*/ 	.word	0x0001dfa0
        /*0f50*/ 	.word	0x00000011
        /*0f54*/ 	.word	0x0002d820
        /*0f58*/ 	.short	0x010a
        /*0f5a*/ 	.byte	0x3f
	.zero		1


	//   ....[59]....
        /*0f5c*/ 	.word	0x0001e060
        /*0f60*/ 	.word	0x0000000b
        /*0f64*/ 	.word	0x0002d8a0
        /*0f68*/ 	.short	0x010a
        /*0f6a*/ 	.byte	0x3f
	.zero		1


	//   ....[60]....
        /*0f6c*/ 	.word	0x0001e490
        /*0f70*/ 	.word	0x0000000b
        /*0f74*/ 	.word	0x0002d8c0
        /*0f78*/ 	.short	0x010a
        /*0f7a*/ 	.byte	0x3f
	.zero		1


	//   ....[61]....
        /*0f7c*/ 	.word	0x0001e9f0
        /*0f80*/ 	.word	0x0000000a
        /*0f84*/ 	.word	0x0002d8a0
        /*0f88*/ 	.short	0x010a
        /*0f8a*/ 	.byte	0x3f
	.zero		1


	//   ....[62]....
        /*0f8c*/ 	.word	0x0001ee10
        /*0f90*/ 	.word	0x0000000a
        /*0f94*/ 	.word	0x0002d8c0
        /*0f98*/ 	.short	0x010a
        /*0f9a*/ 	.byte	0x3f
	.zero		1


	//   ....[63]....
        /*0f9c*/ 	.word	0x000201e0
        /*0fa0*/ 	.word	0x00000000
        /*0fa4*/ 	.word	0x0002d840
        /*0fa8*/ 	.short	0x010a
        /*0faa*/ 	.byte	0x3f
	.zero		1


	//   ....[64]....
        /*0fac*/ 	.word	0x000210a0
        /*0fb0*/ 	.word	0x00000011
        /*0fb4*/ 	.word	0x0002d800
        /*0fb8*/ 	.short	0x0107
        /*0fba*/ 	.byte	0x3f
	.zero		1


	//   ....[65]....
        /*0fbc*/ 	.word	0x00021190
        /*0fc0*/ 	.word	0x00000011
        /*0fc4*/ 	.word	0x0002d800
        /*0fc8*/ 	.short	0x0101
        /*0fca*/ 	.byte	0x3f
	.zero		1


	//   ....[66]....
        /*0fcc*/ 	.word	0x000211b0
        /*0fd0*/ 	.word	0x00000011
        /*0fd4*/ 	.word	0x0002d820
        /*0fd8*/ 	.short	0x010a
        /*0fda*/ 	.byte	0x3f
	.zero		1


	//   ....[67]....
        /*0fdc*/ 	.word	0x000215a0
        /*0fe0*/ 	.word	0x00000003
        /*0fe4*/ 	.word	0x0002d840
        /*0fe8*/ 	.short	0x010a
        /*0fea*/ 	.byte	0x3f
	.zero		1


	//   ....[68]....
        /*0fec*/ 	.word	0x00021a20
        /*0ff0*/ 	.word	0x00000003
        /*0ff4*/ 	.word	0x00000060
        /*0ff8*/ 	.short	0x010a
        /*0ffa*/ 	.byte	0x3f
	.zero		1


	//   ....[69]....
        /*0ffc*/ 	.word	0x00022140
        /*1000*/ 	.word	0x00000003
        /*1004*/ 	.word	0x0002d840
        /*1008*/ 	.short	0x010a
        /*100a*/ 	.byte	0x3f
	.zero		1


	//   ....[70]....
        /*100c*/ 	.word	0x000225c0
        /*1010*/ 	.word	0x0000000b
        /*1014*/ 	.word	0x00000060
        /*1018*/ 	.short	0x010a
        /*101a*/ 	.byte	0x3f
	.zero		1


	//   ....[71]....
        /*101c*/ 	.word	0x00022c30
        /*1020*/ 	.word	0x00000002
        /*1024*/ 	.word	0x0002d840
        /*1028*/ 	.short	0x010a
        /*102a*/ 	.byte	0x3f
	.zero		1


	//   ....[72]....
        /*102c*/ 	.word	0x000230c0
        /*1030*/ 	.word	0x00000007
        /*1034*/ 	.word	0x00000060
        /*1038*/ 	.short	0x010a
        /*103a*/ 	.byte	0x3f
	.zero		1


	//   ....[73]....
        /*103c*/ 	.word	0x000236e0
        /*1040*/ 	.word	0x00000003
        /*1044*/ 	.word	0x0002d860
        /*1048*/ 	.short	0x010a
        /*104a*/ 	.byte	0x3f
	.zero		1


	//   ....[74]....
        /*104c*/ 	.word	0x00024c30
        /*1050*/ 	.word	0x00000009
        /*1054*/ 	.word	0x0002d820
        /*1058*/ 	.short	0x010a
        /*105a*/ 	.byte	0x3f
	.zero		1


	//   ....[75]....
        /*105c*/ 	.word	0x00024dc0
        /*1060*/ 	.word	0x00000007
        /*1064*/ 	.word	0x00000000
        /*1068*/ 	.short	0x010a
        /*106a*/ 	.byte	0x3f
	.zero		1


	//   ....[76]....
        /*106c*/ 	.word	0x00024e30
        /*1070*/ 	.word	0x00000003
        /*1074*/ 	.word	0x00000000
        /*1078*/ 	.short	0x010a
        /*107a*/ 	.byte	0x3f
	.zero		1


	//   ....[77]....
        /*107c*/ 	.word	0x00024e90
        /*1080*/ 	.word	0x00000005
        /*1084*/ 	.word	0x00000000
        /*1088*/ 	.short	0x010a
        /*108a*/ 	.byte	0x3f
	.zero		1


	//   ....[78]....
        /*108c*/ 	.word	0x00024ec0
        /*1090*/ 	.word	0x00000003
        /*1094*/ 	.word	0x00000000
        /*1098*/ 	.short	0x010a
        /*109a*/ 	.byte	0x3f
	.zero		1


	//   ....[79]....
        /*109c*/ 	.word	0x00024f20
        /*10a0*/ 	.word	0x0000000e
        /*10a4*/ 	.word	0x0002d890
        /*10a8*/ 	.short	0x010a
        /*10aa*/ 	.byte	0x3f
	.zero		1


	//   ....[80]....
        /*10ac*/ 	.word	0x00024f70
        /*10b0*/ 	.word	0x0000000e
        /*10b4*/ 	.word	0x0002d890
        /*10b8*/ 	.short	0x010a
        /*10ba*/ 	.byte	0x3f
	.zero		1


	//   ....[81]....
        /*10bc*/ 	.word	0x00024fc0
        /*10c0*/ 	.word	0x0000000e
        /*10c4*/ 	.word	0x0002d890
        /*10c8*/ 	.short	0x010a
        /*10ca*/ 	.byte	0x3f
	.zero		1


	//   ....[82]....
        /*10cc*/ 	.word	0x00025010
        /*10d0*/ 	.word	0x0000000e
        /*10d4*/ 	.word	0x0002d8b0
        /*10d8*/ 	.short	0x010a
        /*10da*/ 	.byte	0x3f
	.zero		1


	//   ....[83]....
        /*10dc*/ 	.word	0x000252c0
        /*10e0*/ 	.word	0x00000002
        /*10e4*/ 	.word	0x0002d800
        /*10e8*/ 	.short	0x010a
        /*10ea*/ 	.byte	0x3f
	.zero		1


	//   ....[84]....
        /*10ec*/ 	.word	0x000254d0
        /*10f0*/ 	.word	0x00000002
        /*10f4*/ 	.word	0x0002d800
        /*10f8*/ 	.short	0x010a
        /*10fa*/ 	.byte	0x3f
	.zero		1


	//   ....[85]....
        /*10fc*/ 	.word	0x00025520
        /*1100*/ 	.word	0x00000000
        /*1104*/ 	.word	0x0002d830
        /*1108*/ 	.short	0x010a
        /*110a*/ 	.byte	0x3f
	.zero		1


	//   ....[86]....
        /*110c*/ 	.word	0x00025570
        /*1110*/ 	.word	0x00000009
        /*1114*/ 	.word	0x0002d830
        /*1118*/ 	.short	0x010a
        /*111a*/ 	.byte	0x3f
	.zero		1


	//   ....[87]....
        /*111c*/ 	.word	0x000255c0
        /*1120*/ 	.word	0x00000009
        /*1124*/ 	.word	0x0002d850
        /*1128*/ 	.short	0x010a
        /*112a*/ 	.byte	0x3f
	.zero		1


	//   ....[88]....
        /*112c*/ 	.word	0x00025610
        /*1130*/ 	.word	0x00000000
        /*1134*/ 	.word	0x0002d830
        /*1138*/ 	.short	0x010a
        /*113a*/ 	.byte	0x3f
	.zero		1


	//   ....[89]....
        /*113c*/ 	.word	0x00025660
        /*1140*/ 	.word	0x00000006
        /*1144*/ 	.word	0x0002d850
        /*1148*/ 	.short	0x010a
        /*114a*/ 	.byte	0x3f
	.zero		1


	//   ....[90]....
        /*114c*/ 	.word	0x000256b0
        /*1150*/ 	.word	0x00000000
        /*1154*/ 	.word	0x0002d830
        /*1158*/ 	.short	0x010a
        /*115a*/ 	.byte	0x3f
	.zero		1


	//   ....[91]....
        /*115c*/ 	.word	0x00025700
        /*1160*/ 	.word	0x00000006
        /*1164*/ 	.word	0x0002d850
        /*1168*/ 	.short	0x010a
        /*116a*/ 	.byte	0x3f
	.zero		1


	//   ....[92]....
        /*116c*/ 	.word	0x00025750
        /*1170*/ 	.word	0x00000007
        /*1174*/ 	.word	0x0002d850
        /*1178*/ 	.short	0x010a
        /*117a*/ 	.byte	0x3f
	.zero		1


	//   ....[93]....
        /*117c*/ 	.word	0x00025ec0
        /*1180*/ 	.word	0x00000011
        /*1184*/ 	.word	0x0002d820
        /*1188*/ 	.short	0x010a
        /*118a*/ 	.byte	0x3f
	.zero		1


	//   ....[94]....
        /*118c*/ 	.word	0x00025f10
        /*1190*/ 	.word	0x0000000b
        /*1194*/ 	.word	0x0002d8a0
        /*1198*/ 	.short	0x010a
        /*119a*/ 	.byte	0x3f
	.zero		1


	//   ....[95]....
        /*119c*/ 	.word	0x00025f60
        /*11a0*/ 	.word	0x0000000b
        /*11a4*/ 	.word	0x0002d8c0
        /*11a8*/ 	.short	0x010a
        /*11aa*/ 	.byte	0x3f
	.zero		1


	//   ....[96]....
        /*11ac*/ 	.word	0x00025fb0
        /*11b0*/ 	.word	0x0000000a
        /*11b4*/ 	.word	0x0002d8a0
        /*11b8*/ 	.short	0x010a
        /*11ba*/ 	.byte	0x3f
	.zero		1


	//   ....[97]....
        /*11bc*/ 	.word	0x00026000
        /*11c0*/ 	.word	0x0000000a
        /*11c4*/ 	.word	0x0002d8c0
        /*11c8*/ 	.short	0x010a
        /*11ca*/ 	.byte	0x3f
	.zero		1


	//   ....[98]....
        /*11cc*/ 	.word	0x000261a0
        /*11d0*/ 	.word	0x00000000
        /*11d4*/ 	.word	0x0002d840
        /*11d8*/ 	.short	0x010a
        /*11da*/ 	.byte	0x3f
	.zero		1


	//   ....[99]....
        /*11dc*/ 	.word	0x00026a10
        /*11e0*/ 	.word	0x00000011
        /*11e4*/ 	.word	0x0002d820
        /*11e8*/ 	.short	0x010a
        /*11ea*/ 	.byte	0x3f
	.zero		1


	//   ....[100]....
        /*11ec*/ 	.word	0x00026a60
        /*11f0*/ 	.word	0x00000003
        /*11f4*/ 	.word	0x0002d840
        /*11f8*/ 	.short	0x010a
        /*11fa*/ 	.byte	0x3f
	.zero		1


	//   ....[101]....
        /*11fc*/ 	.word	0x00026ab0
        /*1200*/ 	.word	0x00000003
        /*1204*/ 	.word	0x00000060
        /*1208*/ 	.short	0x010a
        /*120a*/ 	.byte	0x3f
	.zero		1


	//   ....[102]....
        /*120c*/ 	.word	0x00026b00
        /*1210*/ 	.word	0x00000003
        /*1214*/ 	.word	0x0002d840
        /*1218*/ 	.short	0x010a
        /*121a*/ 	.byte	0x3f
	.zero		1


	//   ....[103]....
        /*121c*/ 	.word	0x00026b50
        /*1220*/ 	.word	0x0000000b
        /*1224*/ 	.word	0x00000060
        /*1228*/ 	.short	0x010a
        /*122a*/ 	.byte	0x3f
	.zero		1


	//   ....[104]....
        /*122c*/ 	.word	0x00026ba0
        /*1230*/ 	.word	0x00000002
        /*1234*/ 	.word	0x0002d840
        /*1238*/ 	.short	0x010a
        /*123a*/ 	.byte	0x3f
	.zero		1


	//   ....[105]....
        /*123c*/ 	.word	0x00026bf0
        /*1240*/ 	.word	0x00000007
        /*1244*/ 	.word	0x00000060
        /*1248*/ 	.short	0x010a
        /*124a*/ 	.byte	0x3f
	.zero		1


	//   ....[106]....
        /*124c*/ 	.word	0x00026c40
        /*1250*/ 	.word	0x00000003
        /*1254*/ 	.word	0x0002d860
        /*1258*/ 	.short	0x010a
        /*125a*/ 	.byte	0x3f
	.zero		1


	//   ....[107]....
        /*125c*/ 	.word	0x00027670
        /*1260*/ 	.word	0x00000009
        /*1264*/ 	.word	0x0002d820
        /*1268*/ 	.short	0x010a
        /*126a*/ 	.byte	0x3f
	.zero		1


	//   ....[108]....
        /*126c*/ 	.word	0x00027810
        /*1270*/ 	.word	0x00000007
        /*1274*/ 	.word	0x00000000
        /*1278*/ 	.short	0x010a
        /*127a*/ 	.byte	0x3f
	.zero		1


	//   ....[109]....
        /*127c*/ 	.word	0x00027860
        /*1280*/ 	.word	0x00000003
        /*1284*/ 	.word	0x00000000
        /*1288*/ 	.short	0x010a
        /*128a*/ 	.byte	0x3f
	.zero		1


	//   ....[110]....
        /*128c*/ 	.word	0x000278b0
        /*1290*/ 	.word	0x00000005
        /*1294*/ 	.word	0x00000000
        /*1298*/ 	.short	0x010a
        /*129a*/ 	.byte	0x3f
	.zero		1


	//----- nvinfo : EIATTR_NUM_MBARRIERS
	.align		4
.L_237:
        /*129c*/ 	.byte	0x03, 0x38
        /*129e*/ 	.short	0x0016


	//----- nvinfo : EIATTR_EXIT_INSTR_OFFSETS
	.align		4
        /*12a0*/ 	.byte	0x04, 0x1c
        /*12a2*/ 	.short	(.L_239 - .L_238)


	//   ....[0]....
.L_238:
        /*12a4*/ 	.word	0x00024f10


	//----- nvinfo : EIATTR_MAX_THREADS
	.align		4
.L_239:
        /*12a8*/ 	.byte	0x04, 0x05
        /*12aa*/ 	.short	(.L_241 - .L_240)
.L_240:
        /*12ac*/ 	.word	0x00000200
        /*12b0*/ 	.word	0x00000001
        /*12b4*/ 	.word	0x00000001


	//----- nvinfo : EIATTR_CRS_STACK_SIZE
	.align		4
.L_241:
        /*12b8*/ 	.byte	0x04, 0x1e
        /*12ba*/ 	.short	(.L_243 - .L_242)
.L_242:
        /*12bc*/ 	.word	0x00000000


	//----- nvinfo : EIATTR_CBANK_PARAM_SIZE
	.align		4
.L_243:
        /*12c0*/ 	.byte	0x03, 0x19
        /*12c2*/ 	.short	0x0af0


	//----- nvinfo : EIATTR_PARAM_CBANK
	.align		4
        /*12c4*/ 	.byte	0x04, 0x0a
        /*12c6*/ 	.short	(.L_245 - .L_244)
	.align		4
.L_244:
        /*12c8*/ 	.word	index@(.nv.constant0._ZN7cutlass13device_kernelIN5flash11enable_sm90INS1_16FlashAttnFwdSm90INS1_25CollectiveMainloopFwdSm90ILi2EN4cute5tupleIJNS5_1CILi1EEES8_S8_EEENS6_IJNS7_ILi192EEENS7_ILi128EEENS7_ILi96EEEEEELi96ENS_10bfloat16_tEfNS_4arch4Sm90ELb0ELb1ELb0ELb1ELb0ELb1ELb0ELb0ELb1ELb1ELb1ELb0EEENS1_21CollectiveEpilogueFwdINS6_IJSA_SC_SB_EEES9_SE_SG_Li384ELb1ELb1ELb1ELb0EEENS1_36VarlenDynamicPersistentTileSchedulerILi192ELi128ELi384ELi128ELb1ELb1ELb1ELb1ELb0ELb1EEEEEEEEEvNT_6ParamsE)
        /*12cc*/ 	.short	0x0210
        /*12ce*/ 	.short	0x0af0


	//----- nvinfo : EIATTR_SW_WAR
	.align		4
.L_245:
        /*12d0*/ 	.byte	0x04, 0x36
        /*12d2*/ 	.short	(.L_247 - .L_246)
.L_246:
        /*12d4*/ 	.word	0x00000008
.L_247:


//--------------------- .nv.info._ZN7cutlass13device_kernelIN5flash11enable_sm90INS1_16FlashAttnFwdSm90INS1_25CollectiveMainloopFwdSm90ILi2EN4cute5tupleIJNS5_1CILi1EEES8_S8_EEENS6_IJNS7_ILi192EEENS7_ILi144EEENS7_ILi96EEEEEELi96ENS_10bfloat16_tEfNS_4arch4Sm90ELb1ELb0ELb0ELb0ELb0ELb0ELb0ELb0ELb1ELb1ELb1ELb0EEENS1_21CollectiveEpilogueFwdINS6_IJSA_SC_SB_EEES9_SE_SG_Li384ELb0ELb1ELb1ELb0EEENS1_19SingleTileSchedulerILb0ELb1ELb1ELi192EEEEEEEEEvNT_6ParamsE --------------------------
	.section	.nv.info._ZN7cutlass13device_kernelIN5flash11enable_sm90INS1_16FlashAttnFwdSm90INS1_25CollectiveMainloopFwdSm90ILi2EN4cute5tupleIJNS5_1CILi1EEES8_S8_EEENS6_IJNS7_ILi192EEENS7_ILi144EEENS7_ILi96EEEEEELi96ENS_10bfloat16_tEfNS_4arch4Sm90ELb1ELb0ELb0ELb0ELb0ELb0ELb0ELb0ELb1ELb1ELb1ELb0EEENS1_21CollectiveEpilogueFwdINS6_IJSA_SC_SB_EEES9_SE_SG_Li384ELb0ELb1ELb1ELb0EEENS1_19SingleTileSchedulerILb0ELb1ELb1ELi192EEEEEEEEEvNT_6ParamsE,"",@"SHT_CUDA_INFO"
	.sectionflags	@""
	.align	4


	//----- nvinfo : EIATTR_CUDA_API_VERSION
	.align		4
        /*0000*/ 	.byte	0x04, 0x37
        /*0002*/ 	.short	(.L_249 - .L_248)
.L_248:
        /*0004*/ 	.word	0x00000082


	//----- nvinfo : EIATTR_KPARAM_INFO
	.align		4
.L_249:
        /*0008*/ 	.byte	0x04, 0x17
        /*000a*/ 	.short	(.L_251 - .L_250)
.L_250:
        /*000c*/ 	.word	0x00000000
        /*0010*/ 	.short	0x0000
        /*0012*/ 	.short	0x0070
        /*0014*/ 	.byte	0x00, 0xf0, 0x01, 0x28


	//----- nvinfo : EIATTR_SPARSE_MMA_MASK
	.align		4
.L_251:
        /*0018*/ 	.byte	0x03, 0x50
        /*001a*/ 	.short	0x0000


	//----- nvinfo : EIATTR_MAXREG_COUNT
	.align		4
        /*001c*/ 	.byte	0x03, 0x1b
        /*001e*/ 	.short	0x0080


	//----- nvinfo : EIATTR_NUM_BARRIERS
	.align		4
        /*0020*/ 	.byte	0x02, 0x4c
        /*0022*/ 	.byte	0x10
	.zero		1


	//----- nvinfo : EIATTR_EXTERNS
	.align		4
        /*0024*/ 	.byte	0x04, 0x0f
        /*0026*/ 	.short	(.L_253 - .L_252)


	//   ....[0]....
	.align		4
.L_252:
        /*0028*/ 	.word	index@(__assertfail)


	//----- nvinfo : EIATTR_ANNOTATIONS
	.align		4
.L_253:
        /*002c*/ 	.byte	0x04, 0x55
        /*002e*/ 	.short	(.L_255 - .L_254)


	//   ....[0]....
.L_254:
        /*0030*/ 	.word	0x00000001
        /*0034*/ 	.byte	0x20, 0x93, 0x00, 0x00, 0x01, 0x00, 0x00, 0x00, 0x60, 0x93, 0x00, 0x00, 0x01, 0x00, 0x00, 0x00
        /*0044*/ 	.byte	0x80, 0xac, 0x00, 0x00, 0x01, 0x00, 0x00, 0x00, 0x90, 0xac, 0x00, 0x00, 0x01, 0x00, 0x00, 0x00
        /*0054*/ 	.byte	0x10, 0xf6, 0x00, 0x00, 0x01, 0x00, 0x00, 0x00, 0x10, 0xf9, 0x00, 0x00, 0x01, 0x00, 0x00, 0x00
        /*0064*/ 	.byte	0x10, 0x07, 0x01, 0x00, 0x01, 0x00, 0x00, 0x00, 0x80, 0x10, 0x01, 0x00, 0x01, 0x00, 0x00, 0x00
        /*0074*/ 	.byte	0x50, 0x1a, 0x01, 0x00, 0x01, 0x00, 0x00, 0x00, 0x80, 0x23, 0x01, 0x00


	//----- nvinfo : EIATTR_MERCURY_ISA_VERSION
	.align		4
.L_255:
        /*0080*/ 	.byte	0x03, 0x5f
        /*0082*/ 	.short	0x0101


	//----- nvinfo : EIATTR_INT_WARP_WIDE_INSTR_OFFSETS
	.align		4
        /*0084*/ 	.byte	0x04, 0x31
        /*0086*/ 	.short	(.L_257 - .L_256)


	//   ....[0]....
.L_256:
        /*0088*/ 	.word	0x00000120


	//   ....[1]....
        /*008c*/ 	.word	0x000001c0


	//   ....[2]....
        /*0090*/ 	.word	0x00000230


	//----- nvinfo : EIATTR_COOP_GROUP_MASK_REGIDS
	.align		4
.L_257:
        /*0094*/ 	.byte	0x04, 0x29
        /*0096*/ 	.short	(.L_259 - .L_258)


	//   ....[0]....
.L_258:
        /*0098*/ 	.word	0xffffffff


	//   ....[1]....
        /*009c*/ 	.word	0xffffffff


	//   ....[2]....
        /*00a0*/ 	.word	0xffffffff


	//   ....[3]....
        /*00a4*/ 	.word	0xffffffff


	//   ....[4]....
        /*00a8*/ 	.word	0xffffffff


	//   ....[5]....
        /*00ac*/ 	.word	0xffffffff


	//   ....[6]....
        /*00b0*/ 	.word	0xffffffff


	//   ....[7]....
        /*00b4*/ 	.word	0xffffffff


	//   ....[8]....
        /*00b8*/ 	.word	0xffffffff


	//   ....[9]....
        /*00bc*/ 	.word	0xffffffff


	//   ....[10]....
        /*00c0*/ 	.word	0xffffffff


	//   ....[11]....
        /*00c4*/ 	.word	0xffffffff


	//   ....[12]....
        /*00c8*/ 	.word	0xffffffff


	//   ....[13]....
        /*00cc*/ 	.word	0xffffffff


	//   ....[14]....
        /*00d0*/ 	.word	0xffffffff


	//   ....[15]....
        /*00d4*/ 	.word	0xffffffff


	//   ....[16]....
        /*00d8*/ 	.word	0xffffffff


	//   ....[17]....
        /*00dc*/ 	.word	0xffffffff


	//   ....[18]....
        /*00e0*/ 	.word	0xffffffff


	//   ....[19]....
        /*00e4*/ 	.word	0xffffffff


	//   ....[20]....
        /*00e8*/ 	.word	0xffffffff


	//   ....[21]....
        /*00ec*/ 	.word	0xffffffff


	//   ....[22]....
        /*00f0*/ 	.word	0xffffffff


	//   ....[23]....
        /*00f4*/ 	.word	0xffffffff


	//   ....[24]....
        /*00f8*/ 	.word	0xffffffff


	//   ....[25]....
        /*00fc*/ 	.word	0xffffffff


	//   ....[26]....
        /*0100*/ 	.word	0xffffffff


	//   ....[27]....
        /*0104*/ 	.word	0xffffffff


	//   ....[28]....
        /*0108*/ 	.word	0xffffffff


	//   ....[29]....
        /*010c*/ 	.word	0xffffffff


	//   ....[30]....
        /*0110*/ 	.word	0xffffffff


	//   ....[31]....
        /*0114*/ 	.word	0xffffffff


	//   ....[32]....
        /*0118*/ 	.word	0xffffffff


	//   ....[33]....
        /*011c*/ 	.word	0xffffffff


	//   ....[34]....
        /*0120*/ 	.word	0xffffffff


	//   ....[35]....
        /*0124*/ 	.word	0xffffffff


	//   ....[36]....
        /*0128*/ 	.word	0xffffffff


	//   ....[37]....
        /*012c*/ 	.word	0xffffffff


	//   ....[38]....
        /*0130*/ 	.word	0xffffffff


	//   ....[39]....
        /*0134*/ 	.word	0xffffffff


	//   ....[40]....
        /*0138*/ 	.word	0xffffffff


	//   ....[41]....
        /*013c*/ 	.word	0xffffffff


	//   ....[42]....
        /*0140*/ 	.word	0xffffffff


	//   ....[43]....
        /*0144*/ 	.word	0xffffffff


	//   ....[44]....
        /*0148*/ 	.word	0xffffffff


	//   ....[45]....
        /*014c*/ 	.word	0xffffffff


	//   ....[46]....
        /*0150*/ 	.word	0xffffffff


	//   ....[47]....
        /*0154*/ 	.word	0xffffffff


	//   ....[48]....
        /*0158*/ 	.word	0xffffffff


	//   ....[49]....
        /*015c*/ 	.word	0xffffffff


	//   ....[50]....
        /*0160*/ 	.word	0xffffffff


	//   ....[51]....
        /*0164*/ 	.word	0xffffffff


	//   ....[52]....
        /*0168*/ 	.word	0xffffffff


	//   ....[53]....
        /*016c*/ 	.word	0xffffffff


	//   ....[54]....
        /*0170*/ 	.word	0x0500000f


	//   ....[55]....
        /*0174*/ 	.word	0x0500000f


	//   ....[56]....
        /*0178*/ 	.word	0x0500000f


	//   ....[57]....
        /*017c*/ 	.word	0x0500000f


	//   ....[58]....
        /*0180*/ 	.word	0x0500000f


	//   ....[59]....
        /*0184*/ 	.word	0x0500000f


	//   ....[60]....
        /*0188*/ 	.word	0x0500000f


	//   ....[61]....
        /*018c*/ 	.word	0x0500000f


	//   ....[62]....
        /*0190*/ 	.word	0x0500000f


	//   ....[63]....
        /*0194*/ 	.word	0x0500000f


	//   ....[64]....
        /*0198*/ 	.word	0x0500000f


	//   ....[65]....
        /*019c*/ 	.word	0x0500000f


	//   ....[66]....
        /*01a0*/ 	.word	0x0500000f


	//   ....[67]....
        /*01a4*/ 	.word	0x0500000f


	//----- nvinfo : EIATTR_COOP_GROUP_INSTR_OFFSETS
	.align		4
.L_259:
        /*01a8*/ 	.byte	0x04, 0x28
        /*01aa*/ 	.short	(.L_261 - .L_260)


	//   ....[0]....
.L_260:
        /*01ac*/ 	.word	0x00000060


	//   ....[1]....
        /*01b0*/ 	.word	0x00000130


	//   ....[2]....
        /*01b4*/ 	.word	0x000001e0


	//   ....[3]....
        /*01b8*/ 	.word	0x000003a0


	//   ....[4]....
        /*01bc*/ 	.word	0x00000500


	//   ....[5]....
        /*01c0*/ 	.word	0x00000620


	//   ....[6]....
        /*01c4*/ 	.word	0x00000780


	//   ....[7]....
        /*01c8*/ 	.word	0x000010e0


	//   ....[8]....
        /*01cc*/ 	.word	0x00001980


	//   ....[9]....
        /*01d0*/ 	.word	0x000019a0


	//   ....[10]....
        /*01d4*/ 	.word	0x00003300


	//   ....[11]....
        /*01d8*/ 	.word	0x00003340


	//   ....[12]....
        /*01dc*/ 	.word	0x00003d90


	//   ....[13]....
        /*01e0*/ 	.word	0x00003e90


	//   ....[14]....
        /*01e4*/ 	.word	0x00004e90


	//   ....[15]....
        /*01e8*/ 	.word	0x000069c0


	//   ....[16]....
        /*01ec*/ 	.word	0x00006d80


	//   ....[17]....
        /*01f0*/ 	.word	0x00007200


	//   ....[18]....
        /*01f4*/ 	.word	0x000072e0


	//   ....[19]....
        /*01f8*/ 	.word	0x00007d80


	//   ....[20]....
        /*01fc*/ 	.word	0x00007e70


	//   ....[21]....
        /*0200*/ 	.word	0x00009160


	//   ....[22]....
        /*0204*/ 	.word	0x0000b0a0


	//   ....[23]....
        /*0208*/ 	.word	0x0000b120


	//   ....[24]....
        /*020c*/ 	.word	0x0000b730


	//   ....[25]....
        /*0210*/ 	.word	0x0000b790


	//   ....[26]....
        /*0214*/ 	.word	0x0000cb70


	//   ....[27]....
        /*0218*/ 	.word	0x0000cc70


	//   ....[28]....
        /*021c*/ 	.word	0x0000ccd0


	//   ....[29]....
        /*0220*/ 	.word	0x0000cdd0


	//   ....[30]....
        /*0224*/ 	.word	0x0000cde0


	//   ....[31]....
        /*0228*/ 	.word	0x0000dca0


	//   ....[32]....
        /*022c*/ 	.word	0x0000dce0


	//   ....[33]....
        /*0230*/ 	.word	0x0000dd20


	//   ....[34]....
        /*0234*/ 	.word	0x0000dd60


	//   ....[35]....
        /*0238*/ 	.word	0x0000dd80


	//   ....[36]....
        /*023c*/ 	.word	0x0000ddb0


	//   ....[37]....
        /*0240*/ 	.word	0x0000e280


	//   ....[38]....
        /*0244*/ 	.word	0x0000e290


	//   ....[39]....
        /*0248*/ 	.word	0x0000eb00


	//   ....[40]....
        /*024c*/ 	.word	0x0000f5d0


	//   ....[41]....
        /*0250*/ 	.word	0x000100c0


	//   ....[42]....
        /*0254*/ 	.word	0x000100f0


	//   ....[43]....
        /*0258*/ 	.word	0x00010120


	//   ....[44]....
        /*025c*/ 	.word	0x00010140


	//   ....[45]....
        /*0260*/ 	.word	0x00010150


	//   ....[46]....
        /*0264*/ 	.word	0x000101f0


	//   ....[47]....
        /*0268*/ 	.word	0x00010220


	//   ....[48]....
        /*026c*/ 	.word	0x00010230


	//   ....[49]....
        /*0270*/ 	.word	0x000102b0


	//   ....[50]....
        /*0274*/ 	.word	0x000102e0


	//   ....[51]....
        /*0278*/ 	.word	0x00010330


	//   ....[52]....
        /*027c*/ 	.word	0x00010360


	//   ....[53]....
        /*0280*/ 	.word	0x00012890


	//   ....[54]....
        /*0284*/ 	.word	0x00012de0


	//   ....[55]....
        /*0288*/ 	.word	0x00012f50


	//   ....[56]....
        /*028c*/ 	.word	0x00012fa0


	//   ....[57]....
        /*0290*/ 	.word	0x000130d0


	//   ....[58]....
        /*0294*/ 	.word	0x00013120


	//   ....[59]....
        /*0298*/ 	.word	0x00013230


	//   ....[60]....
        /*029c*/ 	.word	0x00013290


	//   ....[61]....
        /*02a0*/ 	.word	0x000132f0


	//   ....[62]....
        /*02a4*/ 	.word	0x000133e0


	//   ....[63]....
        /*02a8*/ 	.word	0x00013450


	//   ....[64]....
        /*02ac*/ 	.word	0x00013530


	//   ....[65]....
        /*02b0*/ 	.word	0x000135f0


	//   ....[66]....
        /*02b4*/ 	.word	0x000136a0


	//   ....[67]....
        /*02b8*/ 	.word	0x00013a80


	//----- nvinfo : EIATTR_REG_RECONFIG
	.align		4
.L_261:
        /*02bc*/ 	.byte	0x01, 0x54
	.zero		2


	//----- nvinfo : EIATTR_SYSCALL_OFFSETS
	.align		4
        /*02c0*/ 	.byte	0x04, 0x46
        /*02c2*/ 	.short	(.L_263 - .L_262)


	//   ....[0]....
.L_262:
        /*02c4*/ 	.word	0x000012e0


	//   ....[1]....
        /*02c8*/ 	.word	0x0000f290


	//   ....[2]....
        /*02cc*/ 	.word	0x0000f3d0


	//   ....[3]....
        /*02d0*/ 	.word	0x0000f4c0


	//   ....[4]....
        /*02d4*/ 	.word	0x0000fc00


	//----- nvinfo : EIATTR_MBARRIER_INSTR_OFFSETS
	.align		4
.L_263:
        /*02d8*/ 	.byte	0x04, 0x39
        /*02da*/ 	.short	(.L_265 - .L_264)


	//   ....[0]....
.L_264:
        /*02dc*/ 	.word	0x00000250
        /*02e0*/ 	.word	0x000000ff
        /*02e4*/ 	.word	0x00031c00
        /*02e8*/ 	.short	0x0100
        /*02ea*/ 	.byte	0x08
	.zero		1


	//   ....[1]....
        /*02ec*/ 	.word	0x00000260
        /*02f0*/ 	.word	0x000000ff
        /*02f4*/ 	.word	0x00031c20
        /*02f8*/ 	.short	0x0100
        /*02fa*/ 	.byte	0x08
	.zero		1


	//   ....[2]....
        /*02fc*/ 	.word	0x00000350
        /*0300*/ 	.word	0x000000ff
        /*0304*/ 	.word	0x00031c30
        /*0308*/ 	.short	0x0100
        /*030a*/ 	.byte	0x08
	.zero		1


	//   ....[3]....
        /*030c*/ 	.word	0x00000360
        /*0310*/ 	.word	0x000000ff
        /*0314*/ 	.word	0x00031c40
        /*0318*/ 	.short	0x0100
        /*031a*/ 	.byte	0x08
	.zero		1


	//   ....[4]....
        /*031c*/ 	.word	0x00000370
        /*0320*/ 	.word	0x000000ff
        /*0324*/ 	.word	0x00031c38
        /*0328*/ 	.short	0x0100
        /*032a*/ 	.byte	0x08
	.zero		1


	//   ....[5]....
        /*032c*/ 	.word	0x00000380
        /*0330*/ 	.word	0x000000ff
        /*0334*/ 	.word	0x00031c48
        /*0338*/ 	.short	0x0100
        /*033a*/ 	.byte	0x08
	.zero		1


	//   ....[6]....
        /*033c*/ 	.word	0x000004b0
        /*0340*/ 	.word	0x000000ff
        /*0344*/ 	.word	0x00031c50
        /*0348*/ 	.short	0x0100
        /*034a*/ 	.byte	0x08
	.zero		1


	//   ....[7]....
        /*034c*/ 	.word	0x000004c0
        /*0350*/ 	.word	0x000000ff
        /*0354*/ 	.word	0x00031c60
        /*0358*/ 	.short	0x0100
        /*035a*/ 	.byte	0x08
	.zero		1


	//   ....[8]....
        /*035c*/ 	.word	0x000004d0
        /*0360*/ 	.word	0x000000ff
        /*0364*/ 	.word	0x00031c58
        /*0368*/ 	.short	0x0100
        /*036a*/ 	.byte	0x08
	.zero		1


	//   ....[9]....
        /*036c*/ 	.word	0x000004e0
        /*0370*/ 	.word	0x000000ff
        /*0374*/ 	.word	0x00031c68
        /*0378*/ 	.short	0x0100
        /*037a*/ 	.byte	0x08
	.zero		1


	//   ....[10]....
        /*037c*/ 	.word	0x000005d0
        /*0380*/ 	.word	0x000000ff
        /*0384*/ 	.word	0x00031c70
        /*0388*/ 	.short	0x0100
        /*038a*/ 	.byte	0x06
	.zero		1


	//   ....[11]....
        /*038c*/ 	.word	0x000005e0
        /*0390*/ 	.word	0x000000ff
        /*0394*/ 	.word	0x00031c80
        /*0398*/ 	.short	0x0100
        /*039a*/ 	.byte	0x06
	.zero		1


	//   ....[12]....
        /*039c*/ 	.word	0x000005f0
        /*03a0*/ 	.word	0x000000ff
        /*03a4*/ 	.word	0x00031c78
        /*03a8*/ 	.short	0x0100
        /*03aa*/ 	.byte	0x06
	.zero		1


	//   ....[13]....
        /*03ac*/ 	.word	0x00000600
        /*03b0*/ 	.word	0x000000ff
        /*03b4*/ 	.word	0x00031c88
        /*03b8*/ 	.short	0x0100
        /*03ba*/ 	.byte	0x06
	.zero		1


	//   ....[14]....
        /*03bc*/ 	.word	0x00000730
        /*03c0*/ 	.word	0x000000ff
        /*03c4*/ 	.word	0x00031c90
        /*03c8*/ 	.short	0x0100
        /*03ca*/ 	.byte	0x08
	.zero		1


	//   ....[15]....
        /*03cc*/ 	.word	0x00000740
        /*03d0*/ 	.word	0x000000ff
        /*03d4*/ 	.word	0x00031ca0
        /*03d8*/ 	.short	0x0100
        /*03da*/ 	.byte	0x08
	.zero		1


	//   ....[16]....
        /*03dc*/ 	.word	0x00000750
        /*03e0*/ 	.word	0x000000ff
        /*03e4*/ 	.word	0x00031c98
        /*03e8*/ 	.short	0x0100
        /*03ea*/ 	.byte	0x08
	.zero		1


	//   ....[17]....
        /*03ec*/ 	.word	0x00000760
        /*03f0*/ 	.word	0x000000ff
        /*03f4*/ 	.word	0x00031ca8
        /*03f8*/ 	.short	0x0100
        /*03fa*/ 	.byte	0x08
	.zero		1


	//   ....[18]....
        /*03fc*/ 	.word	0x00000890
        /*0400*/ 	.word	0x000000ff
        /*0404*/ 	.word	0x00031cb0
        /*0408*/ 	.short	0x0100
        /*040a*/ 	.byte	0x08
	.zero		1


	//   ....[19]....
        /*040c*/ 	.word	0x000008a0
        /*0410*/ 	.word	0x000000ff
        /*0414*/ 	.word	0x00031cc0
        /*0418*/ 	.short	0x0100
        /*041a*/ 	.byte	0x08
	.zero		1


	//   ....[20]....
        /*041c*/ 	.word	0x000008b0
        /*0420*/ 	.word	0x000000ff
        /*0424*/ 	.word	0x00031cb8
        /*0428*/ 	.short	0x0100
        /*042a*/ 	.byte	0x08
	.zero		1


	//   ....[21]....
        /*042c*/ 	.word	0x000008c0
        /*0430*/ 	.word	0x000000ff
        /*0434*/ 	.word	0x00031cc8
        /*0438*/ 	.short	0x0100
        /*043a*/ 	.byte	0x08
	.zero		1


	//   ....[22]....
        /*043c*/ 	.word	0x00001310
        /*0440*/ 	.word	0x000000ff
        /*0444*/ 	.word	0x00031c00
        /*0448*/ 	.short	0x010a
        /*044a*/ 	.byte	0x38
	.zero		1


	//   ....[23]....
        /*044c*/ 	.word	0x00001360
        /*0450*/ 	.word	0x000000ff
        /*0454*/ 	.word	0x00031c30
        /*0458*/ 	.short	0x010a
        /*045a*/ 	.byte	0x38
	.zero		1


	//   ....[24]....
        /*045c*/ 	.word	0x000013d0
        /*0460*/ 	.word	0x000000ff
        /*0464*/ 	.word	0x00031c30
        /*0468*/ 	.short	0x010a
        /*046a*/ 	.byte	0x38
	.zero		1


	//   ....[25]....
        /*046c*/ 	.word	0x00004200
        /*0470*/ 	.word	0x00000042
        /*0474*/ 	.word	0x00000000
        /*0478*/ 	.short	0x0101
        /*047a*/ 	.byte	0x3f
	.zero		1


	//   ....[26]....
        /*047c*/ 	.word	0x00005120
        /*0480*/ 	.word	0x000000ff
        /*0484*/ 	.word	0x00031c30
        /*0488*/ 	.short	0x010a
        /*048a*/ 	.byte	0x06
	.zero		1


	//   ....[27]....
        /*048c*/ 	.word	0x00005160
        /*0490*/ 	.word	0x000000ff
        /*0494*/ 	.word	0x00031c30
        /*0498*/ 	.short	0x010a
        /*049a*/ 	.byte	0x06
	.zero		1


	//   ....[28]....
        /*049c*/ 	.word	0x00006800
        /*04a0*/ 	.word	0x000000ff
        /*04a4*/ 	.word	0x00031c50
        /*04a8*/ 	.short	0x010a
        /*04aa*/ 	.byte	0x06
	.zero		1


	//   ....[29]....
        /*04ac*/ 	.word	0x00006840
        /*04b0*/ 	.word	0x000000ff
        /*04b4*/ 	.word	0x00031c50
        /*04b8*/ 	.short	0x010a
        /*04ba*/ 	.byte	0x06
	.zero		1


	//   ....[30]....
        /*04bc*/ 	.word	0x000085a0
        /*04c0*/ 	.word	0x0000004f
        /*04c4*/ 	.word	0x00000000
        /*04c8*/ 	.short	0x0101
        /*04ca*/ 	.byte	0x3f
	.zero		1


	//   ....[31]....
        /*04cc*/ 	.word	0x00008650
        /*04d0*/ 	.word	0x00000076
        /*04d4*/ 	.word	0x00000000
        /*04d8*/ 	.short	0x0101
        /*04da*/ 	.byte	0x3f
	.zero		1


	//   ....[32]....
        /*04dc*/ 	.word	0x00009540
        /*04e0*/ 	.word	0x000000ff
        /*04e4*/ 	.word	0x00031c30
        /*04e8*/ 	.short	0x010a
        /*04ea*/ 	.byte	0x05
	.zero		1


	//   ....[33]....
        /*04ec*/ 	.word	0x00009580
        /*04f0*/ 	.word	0x000000ff
        /*04f4*/ 	.word	0x00031c30
        /*04f8*/ 	.short	0x010a
        /*04fa*/ 	.byte	0x05
	.zero		1


	//   ....[34]....
        /*04fc*/ 	.word	0x0000ac20
        /*0500*/ 	.word	0x000000ff
        /*0504*/ 	.word	0x00031c50
        /*0508*/ 	.short	0x010a
        /*050a*/ 	.byte	0x05
	.zero		1


	//   ....[35]....
        /*050c*/ 	.word	0x0000ac60
        /*0510*/ 	.word	0x000000ff
        /*0514*/ 	.word	0x00031c50
        /*0518*/ 	.short	0x010a
        /*051a*/ 	.byte	0x05
	.zero		1


	//   ....[36]....
        /*051c*/ 	.word	0x0000bff0
        /*0520*/ 	.word	0x0000006f
        /*0524*/ 	.word	0x00000000
        /*0528*/ 	.short	0x0101
        /*052a*/ 	.byte	0x3f
	.zero		1


	//   ....[37]....
        /*052c*/ 	.word	0x0000c070
        /*0530*/ 	.word	0x0000006e
        /*0534*/ 	.word	0x00000000
        /*0538*/ 	.short	0x0101
        /*053a*/ 	.byte	0x3f
	.zero		1


	//   ....[38]....
        /*053c*/ 	.word	0x0000cbe0
        /*0540*/ 	.word	0x000000ff
        /*0544*/ 	.word	0x00031c50
        /*0548*/ 	.short	0x010a
        /*054a*/ 	.byte	0x09
	.zero		1


	//   ....[39]....
        /*054c*/ 	.word	0x0000cc20
        /*0550*/ 	.word	0x000000ff
        /*0554*/ 	.word	0x00031c50
        /*0558*/ 	.short	0x010a
        /*055a*/ 	.byte	0x09
	.zero		1


	//   ....[40]....
        /*055c*/ 	.word	0x0000d250
        /*0560*/ 	.word	0x0000000c
        /*0564*/ 	.word	0x00000000
        /*0568*/ 	.short	0x0101
        /*056a*/ 	.byte	0x3f
	.zero		1


	//   ....[41]....
        /*056c*/ 	.word	0x0000dda0
        /*0570*/ 	.word	0x000000ff
        /*0574*/ 	.word	0x00000000
        /*0578*/ 	.short	0x0101
        /*057a*/ 	.byte	0x04
	.zero		1


	//   ....[42]....
        /*057c*/ 	.word	0x0000f7d0
        /*0580*/ 	.word	0x000000ff
        /*0584*/ 	.word	0x00031c40
        /*0588*/ 	.short	0x010a
        /*058a*/ 	.byte	0x26
	.zero		1


	//   ....[43]....
        /*058c*/ 	.word	0x00010520
        /*0590*/ 	.word	0x000000ff
        /*0594*/ 	.word	0x00031c00
        /*0598*/ 	.short	0x0107
        /*059a*/ 	.byte	0x26
	.zero		1


	//   ....[44]....
        /*059c*/ 	.word	0x00010570
        /*05a0*/ 	.word	0x000000ff
        /*05a4*/ 	.word	0x00031c00
        /*05a8*/ 	.short	0x0101
        /*05aa*/ 	.byte	0x26
	.zero		1


	//   ....[45]....
        /*05ac*/ 	.word	0x000105a0
        /*05b0*/ 	.word	0x000000ff
        /*05b4*/ 	.word	0x00031c20
        /*05b8*/ 	.short	0x010a
        /*05ba*/ 	.byte	0x26
	.zero		1


	//   ....[46]....
        /*05bc*/ 	.word	0x000108e0
        /*05c0*/ 	.word	0x000000ff
        /*05c4*/ 	.word	0x00031c48
        /*05c8*/ 	.short	0x010a
        /*05ca*/ 	.byte	0x26
	.zero		1


	//   ....[47]....
        /*05cc*/ 	.word	0x00010cb0
        /*05d0*/ 	.word	0x000000ff
        /*05d4*/ 	.word	0x00031c60
        /*05d8*/ 	.short	0x010a
        /*05da*/ 	.byte	0x26
	.zero		1


	//   ....[48]....
        /*05dc*/ 	.word	0x00011240
        /*05e0*/ 	.word	0x000000ff
        /*05e4*/ 	.word	0x00031c40
        /*05e8*/ 	.short	0x010a
        /*05ea*/ 	.byte	0x26
	.zero		1


	//   ....[49]....
        /*05ec*/ 	.word	0x00011620
        /*05f0*/ 	.word	0x000000ff
        /*05f4*/ 	.word	0x00031c68
        /*05f8*/ 	.short	0x010a
        /*05fa*/ 	.byte	0x26
	.zero		1


	//   ....[50]....
        /*05fc*/ 	.word	0x00011bf0
        /*0600*/ 	.word	0x000000ff
        /*0604*/ 	.word	0x00031c48
        /*0608*/ 	.short	0x010a
        /*060a*/ 	.byte	0x26
	.zero		1


	//   ....[51]....
        /*060c*/ 	.word	0x00011fb0
        /*0610*/ 	.word	0x000000ff
        /*0614*/ 	.word	0x00031c60
        /*0618*/ 	.short	0x010a
        /*061a*/ 	.byte	0x26
	.zero		1


	//   ....[52]....
        /*061c*/ 	.word	0x00012400
        /*0620*/ 	.word	0x00000005
        /*0624*/ 	.word	0x00031c60
        /*0628*/ 	.short	0x010a
        /*062a*/ 	.byte	0x3f
	.zero		1


	//   ....[53]....
        /*062c*/ 	.word	0x00012850
        /*0630*/ 	.word	0x00000011
        /*0634*/ 	.word	0x00031c20
        /*0638*/ 	.short	0x010a
        /*063a*/ 	.byte	0x3f
	.zero		1


	//   ....[54]....
        /*063c*/ 	.word	0x00012990
        /*0640*/ 	.word	0x00000007
        /*0644*/ 	.word	0x00000000
        /*0648*/ 	.short	0x010a
        /*064a*/ 	.byte	0x3f
	.zero		1


	//   ....[55]....
        /*064c*/ 	.word	0x00012a00
        /*0650*/ 	.word	0x00000005
        /*0654*/ 	.word	0x00000000
        /*0658*/ 	.short	0x010a
        /*065a*/ 	.byte	0x3f
	.zero		1


	//   ....[56]....
        /*065c*/ 	.word	0x00012a60
        /*0660*/ 	.word	0x00000003
        /*0664*/ 	.word	0x00000000
        /*0668*/ 	.short	0x010a
        /*066a*/ 	.byte	0x3f
	.zero		1


	//   ....[57]....
        /*066c*/ 	.word	0x00012a90
        /*0670*/ 	.word	0x00000009
        /*0674*/ 	.word	0x00000000
        /*0678*/ 	.short	0x010a
        /*067a*/ 	.byte	0x3f
	.zero		1


	//   ....[58]....
        /*067c*/ 	.word	0x00012b00
        /*0680*/ 	.word	0x00000003
        /*0684*/ 	.word	0x00031c00
        /*0688*/ 	.short	0x010a
        /*068a*/ 	.byte	0x3f
	.zero		1


	//   ....[59]....
        /*068c*/ 	.word	0x00012b60
        /*0690*/ 	.word	0x00000003
        /*0694*/ 	.word	0x00031c30
        /*0698*/ 	.short	0x010a
        /*069a*/ 	.byte	0x3f
	.zero		1


	//   ....[60]....
        /*069c*/ 	.word	0x00012bc0
        /*06a0*/ 	.word	0x0000000c
        /*06a4*/ 	.word	0x00031c30
        /*06a8*/ 	.short	0x010a
        /*06aa*/ 	.byte	0x3f
	.zero		1


	//   ....[61]....
        /*06ac*/ 	.word	0x00012c20
        /*06b0*/ 	.word	0x0000000c
        /*06b4*/ 	.word	0x00031c50
        /*06b8*/ 	.short	0x010a
        /*06ba*/ 	.byte	0x3f
	.zero		1


	//   ....[62]....
        /*06bc*/ 	.word	0x00012c80
        /*06c0*/ 	.word	0x00000003
        /*06c4*/ 	.word	0x00031c30
        /*06c8*/ 	.short	0x010a
        /*06ca*/ 	.byte	0x3f
	.zero		1


	//   ....[63]....
        /*06cc*/ 	.word	0x00012ce0
        /*06d0*/ 	.word	0x00000003
        /*06d4*/ 	.word	0x00031c50
        /*06d8*/ 	.short	0x010a
        /*06da*/ 	.byte	0x3f
	.zero		1


	//   ....[64]....
        /*06dc*/ 	.word	0x00012d40
        /*06e0*/ 	.word	0x00000008
        /*06e4*/ 	.word	0x00031c50
        /*06e8*/ 	.short	0x010a
        /*06ea*/ 	.byte	0x3f
	.zero		1


	//   ....[65]....
        /*06ec*/ 	.word	0x00012ea0
        /*06f0*/ 	.word	0x00000003
        /*06f4*/ 	.word	0x00031c40
        /*06f8*/ 	.short	0x010a
        /*06fa*/ 	.byte	0x3f
	.zero		1


	//   ....[66]....
        /*06fc*/ 	.word	0x000136f0
        /*0700*/ 	.word	0x00000004
        /*0704*/ 	.word	0x00031c20
        /*0708*/ 	.short	0x010a
        /*070a*/ 	.byte	0x3f
	.zero		1


	//   ....[67]....
        /*070c*/ 	.word	0x00013750
        /*0710*/ 	.word	0x00000005
        /*0714*/ 	.word	0x00031c48
        /*0718*/ 	.short	0x010a
        /*071a*/ 	.byte	0x3f
	.zero		1


	//   ....[68]....
        /*071c*/ 	.word	0x000137b0
        /*0720*/ 	.word	0x00000005
        /*0724*/ 	.word	0x00031c60
        /*0728*/ 	.short	0x010a
        /*072a*/ 	.byte	0x3f
	.zero		1


	//   ....[69]....
        /*072c*/ 	.word	0x00013810
        /*0730*/ 	.word	0x00000005
        /*0734*/ 	.word	0x00031c40
        /*0738*/ 	.short	0x010a
        /*073a*/ 	.byte	0x3f
	.zero		1


	//   ....[70]....
        /*073c*/ 	.word	0x00013870
        /*0740*/ 	.word	0x00000005
        /*0744*/ 	.word	0x00031c68
        /*0748*/ 	.short	0x010a
        /*074a*/ 	.byte	0x3f
	.zero		1


	//   ....[71]....
        /*074c*/ 	.word	0x000138d0
        /*0750*/ 	.word	0x00000005
        /*0754*/ 	.word	0x00031c48
        /*0758*/ 	.short	0x010a
        /*075a*/ 	.byte	0x3f
	.zero		1


	//   ....[72]....
        /*075c*/ 	.word	0x00013930
        /*0760*/ 	.word	0x00000005
        /*0764*/ 	.word	0x00031c60
        /*0768*/ 	.short	0x010a
        /*076a*/ 	.byte	0x3f
	.zero		1


	//   ....[73]....
        /*076c*/ 	.word	0x00013980
        /*0770*/ 	.word	0x00000005
        /*0774*/ 	.word	0x00031c60
        /*0778*/ 	.short	0x010a
        /*077a*/ 	.byte	0x3f
	.zero		1


	//   ....[74]....
        /*077c*/ 	.word	0x000139d0
        /*0780*/ 	.word	0x00000011
        /*0784*/ 	.word	0x00031c20
        /*0788*/ 	.short	0x010a
        /*078a*/ 	.byte	0x3f
	.zero		1


	//   ....[75]....
        /*078c*/ 	.word	0x00013b40
        /*0790*/ 	.word	0x00000007
        /*0794*/ 	.word	0x00000000
        /*0798*/ 	.short	0x010a
        /*079a*/ 	.byte	0x3f
	.zero		1


	//   ....[76]....
        /*079c*/ 	.word	0x00013b90
        /*07a0*/ 	.word	0x00000005
        /*07a4*/ 	.word	0x00000000
        /*07a8*/ 	.short	0x010a
        /*07aa*/ 	.byte	0x3f
	.zero		1


	//   ....[77]....
        /*07ac*/ 	.word	0x00013be0
        /*07b0*/ 	.word	0x00000003
        /*07b4*/ 	.word	0x00000000
        /*07b8*/ 	.short	0x010a
        /*07ba*/ 	.byte	0x3f
	.zero		1


	//----- nvinfo : EIATTR_NUM_MBARRIERS
	.align		4
.L_265:
        /*07bc*/ 	.byte	0x03, 0x38
        /*07be*/ 	.short	0x0016


	//----- nvinfo : EIATTR_EXIT_INSTR_OFFSETS
	.align		4
        /*07c0*/ 	.byte	0x04, 0x1c
        /*07c2*/ 	.short	(.L_267 - .L_266)


	//   ....[0]....
.L_266:
        /*07c4*/ 	.word	0x00012ae0


	//----- nvinfo : EIATTR_MAX_THREADS
	.align		4
.L_267:
        /*07c8*/ 	.byte	0x04, 0x05
        /*07ca*/ 	.short	(.L_269 - .L_268)
.L_268:
        /*07cc*/ 	.word	0x00000200
        /*07d0*/ 	.word	0x00000001
        /*07d4*/ 	.word	0x00000001


	//----- nvinfo : EIATTR_CRS_STACK_SIZE
	.align		4
.L_269:
        /*07d8*/ 	.byte	0x04, 0x1e
        /*07da*/ 	.short	(.L_271 - .L_270)
.L_270:
        /*07dc*/ 	.word	0x00000000


	//----- nvinfo : EIATTR_CBANK_PARAM_SIZE
	.align		4
.L_271:
        /*07e0*/ 	.byte	0x03, 0x19
        /*07e2*/ 	.short	0x0a70


	//----- nvinfo : EIATTR_PARAM_CBANK
	.align		4
        /*07e4*/ 	.byte	0x04, 0x0a
        /*07e6*/ 	.short	(.L_273 - .L_272)
	.align		4
.L_272:
        /*07e8*/ 	.word	index@(.nv.constant0._ZN7cutlass13device_kernelIN5flash11enable_sm90INS1_16FlashAttnFwdSm90INS1_25CollectiveMainloopFwdSm90ILi2EN4cute5tupleIJNS5_1CILi1EEES8_S8_EEENS6_IJNS7_ILi192EEENS7_ILi144EEENS7_ILi96EEEEEELi96ENS_10bfloat16_tEfNS_4arch4Sm90ELb1ELb0ELb0ELb0ELb0ELb0ELb0ELb0ELb1ELb1ELb1ELb0EEENS1_21CollectiveEpilogueFwdINS6_IJSA_SC_SB_EEES9_SE_SG_Li384ELb0ELb1ELb1ELb0EEENS1_19SingleTileSchedulerILb0ELb1ELb1ELi192EEEEEEEEEvNT_6ParamsE)
        /*07ec*/ 	.short	0x0210
        /*07ee*/ 	.short	0x0a70


	//----- nvinfo : EIATTR_SW_WAR
	.align		4
.L_273:
        /*07f0*/ 	.byte	0x04, 0x36
        /*07f2*/ 	.short	(.L_275 - .L_274)
.L_274:
        /*07f4*/ 	.word	0x00000008
.L_275:


//--------------------- .nv.info._ZN7cutlass13device_kernelIN5flash11enable_sm90INS1_16FlashAttnFwdSm90INS1_25CollectiveMainloopFwdSm90ILi2EN4cute5tupleIJNS5_1CILi1EEES8_S8_EEENS6_IJNS7_ILi192EEENS7_ILi144EEENS7_ILi96EEEEEELi96ENS_10bfloat16_tEfNS_4arch4Sm90ELb1ELb0ELb0ELb1ELb0ELb0ELb0ELb0ELb1ELb1ELb1ELb0EEENS1_21CollectiveEpilogueFwdINS6_IJSA_SC_SB_EEES9_SE_SG_Li384ELb1ELb1ELb1ELb0EEENS1_36VarlenDynamicPersistentTileSchedulerILi192ELi144ELi384ELi128ELb1ELb1ELb1ELb1ELb1ELb1EEEEEEEEEvNT_6ParamsE --------------------------
	.section	.nv.info._ZN7cutlass13device_kernelIN5flash11enable_sm90INS1_16FlashAttnFwdSm90INS1_25CollectiveMainloopFwdSm90ILi2EN4cute5tupleIJNS5_1CILi1EEES8_S8_EEENS6_IJNS7_ILi192EEENS7_ILi144EEENS7_ILi96EEEEEELi96ENS_10bfloat16_tEfNS_4arch4Sm90ELb1ELb0ELb0ELb1ELb0ELb0ELb0ELb0ELb1ELb1ELb1ELb0EEENS1_21CollectiveEpilogueFwdINS6_IJSA_SC_SB_EEES9_SE_SG_Li384ELb1ELb1ELb1ELb0EEENS1_36VarlenDynamicPersistentTileSchedulerILi192ELi144ELi384ELi128ELb1ELb1ELb1ELb1ELb1ELb1EEEEEEEEEvNT_6ParamsE,"",@"SHT_CUDA_INFO"
	.sectionflags	@""
	.align	4


	//----- nvinfo : EIATTR_CUDA_API_VERSION
	.align		4
        /*0000*/ 	.byte	0x04, 0x37
        /*0002*/ 	.short	(.L_277 - .L_276)
.L_276:
        /*0004*/ 	.word	0x00000082


	//----- nvinfo : EIATTR_KPARAM_INFO
	.align		4
.L_277:
        /*0008*/ 	.byte	0x04, 0x17
        /*000a*/ 	.short	(.L_279 - .L_278)
.L_278:
        /*000c*/ 	.word	0x00000000
        /*0010*/ 	.short	0x0000
        /*0012*/ 	.short	0x0070
        /*0014*/ 	.byte	0x00, 0xf0, 0x01, 0x2a


	//----- nvinfo : EIATTR_SPARSE_MMA_MASK
	.align		4
.L_279:
        /*0018*/ 	.byte	0x03, 0x50
        /*001a*/ 	.short	0x0000


	//----- nvinfo : EIATTR_MAXREG_COUNT
	.align		4
        /*001c*/ 	.byte	0x03, 0x1b
        /*001e*/ 	.short	0x0080


	//----- nvinfo : EIATTR_NUM_BARRIERS
	.align		4
        /*0020*/ 	.byte	0x02, 0x4c
        /*0022*/ 	.byte	0x10
	.zero		1


	//----- nvinfo : EIATTR_EXTERNS
	.align		4
        /*0024*/ 	.byte	0x04, 0x0f
        /*0026*/ 	.short	(.L_281 - .L_280)


	//   ....[0]....
	.align		4
.L_280:
        /*0028*/ 	.word	index@(__assertfail)


	//----- nvinfo : EIATTR_ANNOTATIONS
	.align		4
.L_281:
        /*002c*/ 	.byte	0x04, 0x55
        /*002e*/ 	.short	(.L_283 - .L_282)


	//   ....[0]....
.L_282:
        /* <DEDUP_REMOVED lines=30> */


	//----- nvinfo : EIATTR_MERCURY_ISA_VERSION
	.align		4
.L_283:
        /*01f8*/ 	.byte	0x03, 0x5f
        /*01fa*/ 	.short	0x0101


	//----- nvinfo : EIATTR_UNUSED_LOAD_BYTE_OFFSET
	.align		4
        /*01fc*/ 	.byte	0x04, 0x44
        /*01fe*/ 	.short	(.L_285 - .L_284)


	//   ....[0]....
.L_284:
        /*0200*/ 	.word	0x00000a40
        /*0204*/ 	.word	0x0000fff0


	//   ....[1]....
        /*0208*/ 	.word	0x0000dac0
        /*020c*/ 	.word	0x0000fff0


	//----- nvinfo : EIATTR_INT_WARP_WIDE_INSTR_OFFSETS
	.align		4
.L_285:
        /*0210*/ 	.byte	0x04, 0x31
        /*0212*/ 	.short	(.L_287 - .L_286)


	//   ....[0]....
.L_286:
        /*0214*/ 	.word	0x00000120


	//   ....[1]....
        /*0218*/ 	.word	0x000001c0


	//   ....[2]....
        /*021c*/ 	.word	0x00000230


	//   ....[3]....
        /*0220*/ 	.word	0x00011dc0


	//   ....[4]....
        /*0224*/ 	.word	0x00011e50


	//   ....[5]....
        /*0228*/ 	.word	0x00015910


	//   ....[6]....
        /*022c*/ 	.word	0x000159a0


	//----- nvinfo : EIATTR_COOP_GROUP_MASK_REGIDS
	.align		4
.L_287:
        /*0230*/ 	.byte	0x04, 0x29
        /*0232*/ 	.short	(.L_289 - .L_288)


	//   ....[0]....
.L_288:
        /*0234*/ 	.word	0xffffffff


	//   ....[1]....
        /*0238*/ 	.word	0xffffffff


	//   ....[2]....
        /*023c*/ 	.word	0xffffffff


	//   ....[3]....
        /*0240*/ 	.word	0xffffffff


	//   ....[4]....
        /*0244*/ 	.word	0xffffffff


	//   ....[5]....
        /*0248*/ 	.word	0xffffffff


	//   ....[6]....
        /*024c*/ 	.word	0xffffffff


	//   ....[7]....
        /*0250*/ 	.word	0xffffffff


	//   ....[8]....
        /*0254*/ 	.word	0xffffffff


	//   ....[9]....
        /*0258*/ 	.word	0xffffffff


	//   ....[10]....
        /*025c*/ 	.word	0xffffffff


	//   ....[11]....
        /*0260*/ 	.word	0xffffffff


	//   ....[12]....
        /*0264*/ 	.word	0xffffffff


	//   ....[13]....
        /*0268*/ 	.word	0xffffffff


	//   ....[14]....
        /*026c*/ 	.word	0xffffffff


	//   ....[15]....
        /*0270*/ 	.word	0xffffffff


	//   ....[16]....
        /*0274*/ 	.word	0xffffffff


	//   ....[17]....
        /*0278*/ 	.word	0xffffffff


	//   ....[18]....
        /*027c*/ 	.word	0xffffffff


	//   ....[19]....
        /*0280*/ 	.word	0xffffffff


	//   ....[20]....
        /*0284*/ 	.word	0xffffffff


	//   ....[21]....
        /*0288*/ 	.word	0xffffffff


	//   ....[22]....
        /*028c*/ 	.word	0xffffffff


	//   ....[23]....
        /*0290*/ 	.word	0xffffffff


	//   ....[24]....
        /*0294*/ 	.word	0xffffffff


	//   ....[25]....
        /*0298*/ 	.word	0xffffffff


	//   ....[26]....
        /*029c*/ 	.word	0xffffffff


	//   ....[27]....
        /*02a0*/ 	.word	0xffffffff


	//   ....[28]....
        /*02a4*/ 	.word	0xffffffff


	//   ....[29]....
        /*02a8*/ 	.word	0xffffffff


	//   ....[30]....
        /*02ac*/ 	.word	0xffffffff


	//   ....[31]....
        /*02b0*/ 	.word	0xffffffff


	//   ....[32]....
        /*02b4*/ 	.word	0xffffffff


	//   ....[33]....
        /*02b8*/ 	.word	0xffffffff


	//   ....[34]....
        /*02bc*/ 	.word	0xffffffff


	//   ....[35]....
        /*02c0*/ 	.word	0xffffffff


	//   ....[36]....
        /*02c4*/ 	.word	0xffffffff


	//   ....[37]....
        /*02c8*/ 	.word	0xffffffff


	//   ....[38]....
        /*02cc*/ 	.word	0xffffffff


	//   ....[39]....
        /*02d0*/ 	.word	0xffffffff


	//   ....[40]....
        /*02d4*/ 	.word	0xffffffff


	//   ....[41]....
        /*02d8*/ 	.word	0xffffffff


	//   ....[42]....
        /*02dc*/ 	.word	0xffffffff


	//   ....[43]....
        /*02e0*/ 	.word	0xffffffff


	//   ....[44]....
        /*02e4*/ 	.word	0xffffffff


	//   ....[45]....
        /*02e8*/ 	.word	0xffffffff


	//   ....[46]....
        /*02ec*/ 	.word	0xffffffff


	//   ....[47]....
        /*02f0*/ 	.word	0xffffffff


	//   ....[48]....
        /*02f4*/ 	.word	0xffffffff


	//   ....[49]....
        /*02f8*/ 	.word	0xffffffff


	//   ....[50]....
        /*02fc*/ 	.word	0xffffffff


	//   ....[51]....
        /*0300*/ 	.word	0xffffffff


	//   ....[52]....
        /*0304*/ 	.word	0xffffffff


	//   ....[53]....
        /*0308*/ 	.word	0xffffffff


	//   ....[54]....
        /*030c*/ 	.word	0xffffffff


	//   ....[55]....
        /*0310*/ 	.word	0xffffffff


	//   ....[56]....
        /*0314*/ 	.word	0xffffffff


	//   ....[57]....
        /*0318*/ 	.word	0xffffffff


	//   ....[58]....
        /*031c*/ 	.word	0xffffffff


	//   ....[59]....
        /*0320*/ 	.word	0xffffffff


	//   ....[60]....
        /*0324*/ 	.word	0xffffffff


	//   ....[61]....
        /*0328*/ 	.word	0xffffffff


	//   ....[62]....
        /*032c*/ 	.word	0xffffffff


	//   ....[63]....
        /*0330*/ 	.word	0xffffffff


	//   ....[64]....
        /*0334*/ 	.word	0xffffffff


	//   ....[65]....
        /*0338*/ 	.word	0xffffffff


	//   ....[66]....
        /*033c*/ 	.word	0xffffffff


	//   ....[67]....
        /*0340*/ 	.word	0xffffffff


	//   ....[68]....
        /*0344*/ 	.word	0xffffffff


	//   ....[69]....
        /*0348*/ 	.word	0xffffffff


	//   ....[70]....
        /*034c*/ 	.word	0xffffffff


	//   ....[71]....
        /*0350*/ 	.word	0xffffffff


	//   ....[72]....
        /*0354*/ 	.word	0xffffffff


	//   ....[73]....
        /*0358*/ 	.word	0xffffffff


	//   ....[74]....
        /*035c*/ 	.word	0xffffffff


	//   ....[75]....
        /*0360*/ 	.word	0xffffffff


	//   ....[76]....
        /*0364*/ 	.word	0xffffffff


	//   ....[77]....
        /*0368*/ 	.word	0xffffffff


	//   ....[78]....
        /*036c*/ 	.word	0xffffffff


	//   ....[79]....
        /*0370*/ 	.word	0xffffffff


	//   ....[80]....
        /*0374*/ 	.word	0xffffffff


	//   ....[81]....
        /*0378*/ 	.word	0xffffffff


	//   ....[82]....
        /*037c*/ 	.word	0xffffffff


	//   ....[83]....
        /*0380*/ 	.word	0xffffffff


	//   ....[84]....
        /*0384*/ 	.word	0xffffffff


	//   ....[85]....
        /*0388*/ 	.word	0xffffffff


	//   ....[86]....
        /*038c*/ 	.word	0xffffffff


	//   ....[87]....
        /*0390*/ 	.word	0xffffffff


	//   ....[88]....
        /*0394*/ 	.word	0xffffffff


	//   ....[89]....
        /*0398*/ 	.word	0xffffffff


	//   ....[90]....
        /*039c*/ 	.word	0xffffffff


	//   ....[91]....
        /*03a0*/ 	.word	0xffffffff


	//   ....[92]....
        /*03a4*/ 	.word	0xffffffff


	//   ....[93]....
        /*03a8*/ 	.word	0xffffffff


	//   ....[94]....
        /*03ac*/ 	.word	0xffffffff


	//   ....[95]....
        /*03b0*/ 	.word	0xffffffff


	//   ....[96]....
        /*03b4*/ 	.word	0x0500000f


	//   ....[97]....
        /*03b8*/ 	.word	0x0500000f


	//   ....[98]....
        /*03bc*/ 	.word	0x0500000f


	//   ....[99]....
        /*03c0*/ 	.word	0x0500000f


	//   ....[100]....
        /*03c4*/ 	.word	0x0500000f


	//   ....[101]....
        /*03c8*/ 	.word	0x0500000f


	//   ....[102]....
        /*03cc*/ 	.word	0x0500000f


	//   ....[103]....
        /*03d0*/ 	.word	0x0500000f


	//   ....[104]....
        /*03d4*/ 	.word	0x0500000f


	//   ....[105]....
        /*03d8*/ 	.word	0x0500000f


	//   ....[106]....
        /*03dc*/ 	.word	0x0500000f


	//   ....[107]....
        /*03e0*/ 	.word	0x0500000f


	//   ....[108]....
        /*03e4*/ 	.word	0x0500000f


	//   ....[109]....
        /*03e8*/ 	.word	0x0500000f


	//   ....[110]....
        /*03ec*/ 	.word	0x0500000f


	//   ....[111]....
        /*03f0*/ 	.word	0x0500000f


	//   ....[112]....
        /*03f4*/ 	.word	0x0500000f


	//   ....[113]....
        /*03f8*/ 	.word	0x0500000f


	//   ....[114]....
        /*03fc*/ 	.word	0x0500000f


	//   ....[115]....
        /*0400*/ 	.word	0x0500000f


	//   ....[116]....
        /*0404*/ 	.word	0x0500000f


	//   ....[117]....
        /*0408*/ 	.word	0x0500000f


	//   ....[118]....
        /*040c*/ 	.word	0x0500000f


	//   ....[119]....
        /*0410*/ 	.word	0x0500000f


	//   ....[120]....
        /*0414*/ 	.word	0x0500000f


	//   ....[121]....
        /*0418*/ 	.word	0x0500000f


	//   ....[122]....
        /*041c*/ 	.word	0x0500000f


	//   ....[123]....
        /*0420*/ 	.word	0x0500000f


	//   ....[124]....
        /*0424*/ 	.word	0x0500000f


	//   ....[125]....
        /*0428*/ 	.word	0x0500000f


	//   ....[126]....
        /*042c*/ 	.word	0x0500000f


	//   ....[127]....
        /*0430*/ 	.word	0x0500000f


	//----- nvinfo : EIATTR_COOP_GROUP_INSTR_OFFSETS
	.align		4
.L_289:
        /*0434*/ 	.byte	0x04, 0x28
        /*0436*/ 	.short	(.L_291 - .L_290)


	//   ....[0]....
.L_290:
        /*0438*/ 	.word	0x00000060


	//   ....[1]....
        /*043c*/ 	.word	0x00000130


	//   ....[2]....
        /*0440*/ 	.word	0x000001e0


	//   ....[3]....
        /*0444*/ 	.word	0x000003a0


	//   ....[4]....
        /*0448*/ 	.word	0x00000500


	//   ....[5]....
        /*044c*/ 	.word	0x00000620


	//   ....[6]....
        /*0450*/ 	.word	0x00000780


	//   ....[7]....
        /*0454*/ 	.word	0x000019a0


	//   ....[8]....
        /*0458*/ 	.word	0x00002060


	//   ....[9]....
        /*045c*/ 	.word	0x000020b0


	//   ....[10]....
        /*0460*/ 	.word	0x00003ac0


	//   ....[11]....
        /*0464*/ 	.word	0x00003b80


	//   ....[12]....
        /*0468*/ 	.word	0x00004500


	//   ....[13]....
        /*046c*/ 	.word	0x00004570


	//   ....[14]....
        /*0470*/ 	.word	0x000054d0


	//   ....[15]....
        /*0474*/ 	.word	0x00007060


	//   ....[16]....
        /*0478*/ 	.word	0x00007080


	//   ....[17]....
        /*047c*/ 	.word	0x00007bd0


	//   ....[18]....
        /*0480*/ 	.word	0x00007ce0


	//   ....[19]....
        /*0484*/ 	.word	0x000085b0


	//   ....[20]....
        /*0488*/ 	.word	0x00008670


	//   ....[21]....
        /*048c*/ 	.word	0x00009870


	//   ....[22]....
        /*0490*/ 	.word	0x0000b4f0


	//   ....[23]....
        /*0494*/ 	.word	0x0000b520


	//   ....[24]....
        /*0498*/ 	.word	0x0000bd00


	//   ....[25]....
        /*049c*/ 	.word	0x0000bda0


	//   ....[26]....
        /*04a0*/ 	.word	0x0000d000


	//   ....[27]....
        /*04a4*/ 	.word	0x0000d120


	//   ....[28]....
        /*04a8*/ 	.word	0x0000d160


	//   ....[29]....
        /*04ac*/ 	.word	0x0000d280


	//   ....[30]....
        /*04b0*/ 	.word	0x0000d2a0


	//   ....[31]....
        /*04b4*/ 	.word	0x0000e440


	//   ....[32]....
        /*04b8*/ 	.word	0x0000e450


	//   ....[33]....
        /*04bc*/ 	.word	0x0000e460


	//   ....[34]....
        /*04c0*/ 	.word	0x0000e4b0


	//   ....[35]....
        /*04c4*/ 	.word	0x0000eb30


	//   ....[36]....
        /*04c8*/ 	.word	0x0000eb50


	//   ....[37]....
        /*04cc*/ 	.word	0x0000ec80


	//   ....[38]....
        /*04d0*/ 	.word	0x0000eca0


	//   ....[39]....
        /*04d4*/ 	.word	0x0000f0f0


	//   ....[40]....
        /*04d8*/ 	.word	0x0000f130


	//   ....[41]....
        /*04dc*/ 	.word	0x0000f560


	//   ....[42]....
        /*04e0*/ 	.word	0x0000f570


	//   ....[43]....
        /*04e4*/ 	.word	0x00010110


	//   ....[44]....
        /*04e8*/ 	.word	0x00010120


	//   ....[45]....
        /*04ec*/ 	.word	0x00010220


	//   ....[46]....
        /*04f0*/ 	.word	0x00010240


	//   ....[47]....
        /*04f4*/ 	.word	0x000103c0


	//   ....[48]....
        /*04f8*/ 	.word	0x000105c0


	//   ....[49]....
        /*04fc*/ 	.word	0x000105f0


	//   ....[50]....
        /*0500*/ 	.word	0x00010620


	//   ....[51]....
        /*0504*/ 	.word	0x00010650


	//   ....[52]....
        /*0508*/ 	.word	0x00010680


	//   ....[53]....
        /*050c*/ 	.word	0x000106b0


	//   ....[54]....
        /*0510*/ 	.word	0x00010840


	//   ....[55]....
        /*0514*/ 	.word	0x00010870


	//   ....[56]....
        /*0518*/ 	.word	0x000108a0


	//   ....[57]....
        /*051c*/ 	.word	0x000108d0


	//   ....[58]....
        /*0520*/ 	.word	0x00010900


	//   ....[59]....
        /*0524*/ 	.word	0x00010930


	//   ....[60]....
        /*0528*/ 	.word	0x000109c0


	//   ....[61]....
        /*052c*/ 	.word	0x000109f0


	//   ....[62]....
        /*0530*/ 	.word	0x00010a00


	//   ....[63]....
        /*0534*/ 	.word	0x00010a40


	//   ....[64]....
        /*0538*/ 	.word	0x00012360


	//   ....[65]....
        /*053c*/ 	.word	0x00012fe0


	//   ....[66]....
        /*0540*/ 	.word	0x00013000


	//   ....[67]....
        /*0544*/ 	.word	0x000130c0


	//   ....[68]....
        /*0548*/ 	.word	0x000130e0


	//   ....[69]....
        /*054c*/ 	.word	0x00013180


	//   ....[70]....
        /*0550*/ 	.word	0x000131a0


	//   ....[71]....
        /*0554*/ 	.word	0x000131b0


	//   ....[72]....
        /*0558*/ 	.word	0x00013240


	//   ....[73]....
        /*055c*/ 	.word	0x00013290


	//   ....[74]....
        /*0560*/ 	.word	0x000132a0


	//   ....[75]....
        /*0564*/ 	.word	0x000132d0


	//   ....[76]....
        /*0568*/ 	.word	0x00013380


	//   ....[77]....
        /*056c*/ 	.word	0x00016070


	//   ....[78]....
        /*0570*/ 	.word	0x000160a0


	//   ....[79]....
        /*0574*/ 	.word	0x00016100


	//   ....[80]....
        /*0578*/ 	.word	0x00016130


	//   ....[81]....
        /*057c*/ 	.word	0x00016160


	//   ....[82]....
        /*0580*/ 	.word	0x00016190


	//   ....[83]....
        /*0584*/ 	.word	0x000161c0


	//   ....[84]....
        /*0588*/ 	.word	0x000161f0


	//   ....[85]....
        /*058c*/ 	.word	0x00016390


	//   ....[86]....
        /*0590*/ 	.word	0x000163c0


	//   ....[87]....
        /*0594*/ 	.word	0x000163f0


	//   ....[88]....
        /*0598*/ 	.word	0x00016420


	//   ....[89]....
        /*059c*/ 	.word	0x00016450


	//   ....[90]....
        /*05a0*/ 	.word	0x00016480


	//   ....[91]....
        /*05a4*/ 	.word	0x00016540


	//   ....[92]....
        /*05a8*/ 	.word	0x00016560


	//   ....[93]....
        /*05ac*/ 	.word	0x00016580


	//   ....[94]....
        /*05b0*/ 	.word	0x000165e0


	//   ....[95]....
        /*05b4*/ 	.word	0x00017000


	//   ....[96]....
        /*05b8*/ 	.word	0x000175a0


	//   ....[97]....
        /*05bc*/ 	.word	0x00017750


	//   ....[98]....
        /*05c0*/ 	.word	0x000177a0


	//   ....[99]....
        /*05c4*/ 	.word	0x00017800


	//   ....[100]....
        /*05c8*/ 	.word	0x00017910


	//   ....[101]....
        /*05cc*/ 	.word	0x00017970


	//   ....[102]....
        /*05d0*/ 	.word	0x00017a90


	//   ....[103]....
        /*05d4*/ 	.word	0x00017af0


	//   ....[104]....
        /*05d8*/ 	.word	0x00017ba0


	//   ....[105]....
        /*05dc*/ 	.word	0x00017c70


	//   ....[106]....
        /*05e0*/ 	.word	0x00017d40


	//   ....[107]....
        /*05e4*/ 	.word	0x00017dc0


	//   ....[108]....
        /*05e8*/ 	.word	0x00017eb0


	//   ....[109]....
        /*05ec*/ 	.word	0x000181d0


	//   ....[110]....
        /*05f0*/ 	.word	0x00018270


	//   ....[111]....
        /*05f4*/ 	.word	0x000183e0


	//   ....[112]....
        /*05f8*/ 	.word	0x00018450


	//   ....[113]....
        /*05fc*/ 	.word	0x000184c0


	//   ....[114]....
        /*0600*/ 	.word	0x00018530


	//   ....[115]....
        /*0604*/ 	.word	0x000185a0


	//   ....[116]....
        /*0608*/ 	.word	0x00018620


	//   ....[117]....
        /*060c*/ 	.word	0x000186a0


	//   ....[118]....
        /*0610*/ 	.word	0x00018730


	//   ....[119]....
        /*0614*/ 	.word	0x000187a0


	//   ....[120]....
        /*0618*/ 	.word	0x00018810


	//   ....[121]....
        /*061c*/ 	.word	0x00018880


	//   ....[122]....
        /*0620*/ 	.word	0x00018900


	//   ....[123]....
        /*0624*/ 	.word	0x00018970


	//   ....[124]....
        /*0628*/ 	.word	0x00018a20


	//   ....[125]....
        /*062c*/ 	.word	0x00018a70


	//   ....[126]....
        /*0630*/ 	.word	0x00018b00


	//   ....[127]....
        /*0634*/ 	.word	0x00018c30


	//----- nvinfo : EIATTR_REG_RECONFIG
	.align		4
.L_291:
        /*0638*/ 	.byte	0x01, 0x54
	.zero		2


	//----- nvinfo : EIATTR_SYSCALL_OFFSETS
	.align		4
        /*063c*/ 	.byte	0x04, 0x46
        /*063e*/ 	.short	(.L_293 - .L_292)


	//   ....[0]....
.L_292:
        /*0640*/ 	.word	0x00001b60


	//   ....[1]....
        /*0644*/ 	.word	0x00011fb0


	//   ....[2]....
        /*0648*/ 	.word	0x00012100


	//   ....[3]....
        /*064c*/ 	.word	0x00012200


	//   ....[4]....
        /*0650*/ 	.word	0x00012aa0


	//----- nvinfo : EIATTR_MBARRIER_INSTR_OFFSETS
	.align		4
.L_293:
        /*0654*/ 	.byte	0x04, 0x39
        /*0656*/ 	.short	(.L_295 - .L_294)


	//   ....[0]....
.L_294:
        /*0658*/ 	.word	0x00000250
        /*065c*/ 	.word	0x000000ff
        /*0660*/ 	.word	0x00031c00
        /*0664*/ 	.short	0x0100
        /*0666*/ 	.byte	0x08
	.zero		1


	//   ....[1]....
        /*0668*/ 	.word	0x00000260
        /*066c*/ 	.word	0x000000ff
        /*0670*/ 	.word	0x00031c20
        /*0674*/ 	.short	0x0100
        /*0676*/ 	.byte	0x08
	.zero		1


	//   ....[2]....
        /*0678*/ 	.word	0x00000350
        /*067c*/ 	.word	0x000000ff
        /*0680*/ 	.word	0x00031c30
        /*0684*/ 	.short	0x0100
        /*0686*/ 	.byte	0x08
	.zero		1


	//   ....[3]....
        /*0688*/ 	.word	0x00000360
        /*068c*/ 	.word	0x000000ff
        /*0690*/ 	.word	0x00031c40
        /*0694*/ 	.short	0x0100
        /*0696*/ 	.byte	0x08
	.zero		1


	//   ....[4]....
        /*0698*/ 	.word	0x00000370
        /*069c*/ 	.word	0x000000ff
        /*06a0*/ 	.word	0x00031c38
        /*06a4*/ 	.short	0x0100
        /*06a6*/ 	.byte	0x08
	.zero		1


	//   ....[5]....
        /*06a8*/ 	.word	0x00000380
        /*06ac*/ 	.word	0x000000ff
        /*06b0*/ 	.word	0x00031c48
        /*06b4*/ 	.short	0x0100
        /*06b6*/ 	.byte	0x08
	.zero		1


	//   ....[6]....
        /*06b8*/ 	.word	0x000004b0
        /*06bc*/ 	.word	0x000000ff
        /*06c0*/ 	.word	0x00031c50
        /*06c4*/ 	.short	0x0100
        /*06c6*/ 	.byte	0x08
	.zero		1


	//   ....[7]....
        /*06c8*/ 	.word	0x000004c0
        /*06cc*/ 	.word	0x000000ff
        /*06d0*/ 	.word	0x00031c60
        /*06d4*/ 	.short	0x0100
        /*06d6*/ 	.byte	0x08
	.zero		1


	//   ....[8]....
        /*06d8*/ 	.word	0x000004d0
        /*06dc*/ 	.word	0x000000ff
        /*06e0*/ 	.word	0x00031c58
        /*06e4*/ 	.short	0x0100
        /*06e6*/ 	.byte	0x08
	.zero		1


	//   ....[9]....
        /*06e8*/ 	.word	0x000004e0
        /*06ec*/ 	.word	0x000000ff
        /*06f0*/ 	.word	0x00031c68
        /*06f4*/ 	.short	0x0100
        /*06f6*/ 	.byte	0x08
	.zero		1


	//   ....[10]....
        /*06f8*/ 	.word	0x000005d0
        /*06fc*/ 	.word	0x000000ff
        /*0700*/ 	.word	0x00031c70
        /*0704*/ 	.short	0x0100
        /*0706*/ 	.byte	0x06
	.zero		1


	//   ....[11]....
        /*0708*/ 	.word	0x000005e0
        /*070c*/ 	.word	0x000000ff
        /*0710*/ 	.word	0x00031c80
        /*0714*/ 	.short	0x0100
        /*0716*/ 	.byte	0x06
	.zero		1


	//   ....[12]....
        /*0718*/ 	.word	0x000005f0
        /*071c*/ 	.word	0x000000ff
        /*0720*/ 	.word	0x00031c78
        /*0724*/ 	.short	0x0100
        /*0726*/ 	.byte	0x06
	.zero		1


	//   ....[13]....
        /*0728*/ 	.word	0x00000600
        /*072c*/ 	.word	0x000000ff
        /*0730*/ 	.word	0x00031c88
        /*0734*/ 	.short	0x0100
        /*0736*/ 	.byte	0x06
	.zero		1


	//   ....[14]....
        /*0738*/ 	.word	0x00000730
        /*073c*/ 	.word	0x000000ff
        /*0740*/ 	.word	0x00031c90
        /*0744*/ 	.short	0x0100
        /*0746*/ 	.byte	0x08
	.zero		1


	//   ....[15]....
        /*0748*/ 	.word	0x00000740
        /*074c*/ 	.word	0x000000ff
        /*0750*/ 	.word	0x00031ca0
        /*0754*/ 	.short	0x0100
        /*0756*/ 	.byte	0x08
	.zero		1


	//   ....[16]....
        /*0758*/ 	.word	0x00000750
        /*075c*/ 	.word	0x000000ff
        /*0760*/ 	.word	0x00031c98
        /*0764*/ 	.short	0x0100
        /*0766*/ 	.byte	0x08
	.zero		1


	//   ....[17]....
        /*0768*/ 	.word	0x00000760
        /*076c*/ 	.word	0x000000ff
        /*0770*/ 	.word	0x00031ca8
        /*0774*/ 	.short	0x0100
        /*0776*/ 	.byte	0x08
	.zero		1


	//   ....[18]....
        /*0778*/ 	.word	0x00000890
        /*077c*/ 	.word	0x000000ff
        /*0780*/ 	.word	0x00031cb0
        /*0784*/ 	.short	0x0100
        /*0786*/ 	.byte	0x08
	.zero		1


	//   ....[19]....
        /*0788*/ 	.word	0x000008a0
        /*078c*/ 	.word	0x000000ff
        /*0790*/ 	.word	0x00031cc0
        /*0794*/ 	.short	0x0100
        /*0796*/ 	.byte	0x08
	.zero		1


	//   ....[20]....
        /*0798*/ 	.word	0x000008b0
        /*079c*/ 	.word	0x000000ff
        /*07a0*/ 	.word	0x00031cb8
        /*07a4*/ 	.short	0x0100
        /*07a6*/ 	.byte	0x08
	.zero		1


	//   ....[21]....
        /*07a8*/ 	.word	0x000008c0
        /*07ac*/ 	.word	0x000000ff
        /*07b0*/ 	.word	0x00031cc8
        /*07b4*/ 	.short	0x0100
        /*07b6*/ 	.byte	0x08
	.zero		1


	//   ....[22]....
        /*07b8*/ 	.word	0x00001bd0
        /*07bc*/ 	.word	0x000000ff
        /*07c0*/ 	.word	0x00031c00
        /*07c4*/ 	.short	0x010a
        /*07c6*/ 	.byte	0x24
	.zero		1


	//   ....[23]....
        /*07c8*/ 	.word	0x00001c40
        /*07cc*/ 	.word	0x00000004
        /*07d0*/ 	.word	0x00031c30
        /*07d4*/ 	.short	0x010a
        /*07d6*/ 	.byte	0x3f
	.zero		1


	//   ....[24]....
        /*07d8*/ 	.word	0x00001ca0
        /*07dc*/ 	.word	0x00000004
        /*07e0*/ 	.word	0x00031c30
        /*07e4*/ 	.short	0x010a
        /*07e6*/ 	.byte	0x3f
	.zero		1


	//   ....[25]....
        /*07e8*/ 	.word	0x00004640
        /*07ec*/ 	.word	0x00000008
        /*07f0*/ 	.word	0x00000000
        /*07f4*/ 	.short	0x0101
        /*07f6*/ 	.byte	0x3f
	.zero		1


	//   ....[26]....
        /*07f8*/ 	.word	0x00005720
        /*07fc*/ 	.word	0x000000ff
        /*0800*/ 	.word	0x00031c30
        /*0804*/ 	.short	0x010a
        /*0806*/ 	.byte	0x06
	.zero		1


	//   ....[27]....
        /*0808*/ 	.word	0x00005760
        /*080c*/ 	.word	0x000000ff
        /*0810*/ 	.word	0x00031c30
        /*0814*/ 	.short	0x010a
        /*0816*/ 	.byte	0x06
	.zero		1


	//   ....[28]....
        /*0818*/ 	.word	0x00006df0
        /*081c*/ 	.word	0x000000ff
        /*0820*/ 	.word	0x00031c50
        /*0824*/ 	.short	0x010a
        /*0826*/ 	.byte	0x06
	.zero		1


	//   ....[29]....
        /*0828*/ 	.word	0x00006e30
        /*082c*/ 	.word	0x000000ff
        /*0830*/ 	.word	0x00031c50
        /*0834*/ 	.short	0x010a
        /*0836*/ 	.byte	0x06
	.zero		1


	//   ....[30]....
        /*0838*/ 	.word	0x00008e40
        /*083c*/ 	.word	0x0000000e
        /*0840*/ 	.word	0x00000000
        /*0844*/ 	.short	0x0101
        /*0846*/ 	.byte	0x3f
	.zero		1


	//   ....[31]....
        /*0848*/ 	.word	0x00008ff0
        /*084c*/ 	.word	0x0000000e
        /*0850*/ 	.word	0x00000000
        /*0854*/ 	.short	0x0101
        /*0856*/ 	.byte	0x3f
	.zero		1


	//   ....[32]....
        /*0858*/ 	.word	0x000099e0
        /*085c*/ 	.word	0x000000ff
        /*0860*/ 	.word	0x00031c30
        /*0864*/ 	.short	0x010a
        /*0866*/ 	.byte	0x06
	.zero		1


	//   ....[33]....
        /*0868*/ 	.word	0x00009a20
        /*086c*/ 	.word	0x000000ff
        /*0870*/ 	.word	0x00031c30
        /*0874*/ 	.short	0x010a
        /*0876*/ 	.byte	0x06
	.zero		1


	//   ....[34]....
        /*0878*/ 	.word	0x0000b0b0
        /*087c*/ 	.word	0x000000ff
        /*0880*/ 	.word	0x00031c50
        /*0884*/ 	.short	0x010a
        /*0886*/ 	.byte	0x06
	.zero		1


	//   ....[35]....
        /*0888*/ 	.word	0x0000b0f0
        /*088c*/ 	.word	0x000000ff
        /*0890*/ 	.word	0x00031c50
        /*0894*/ 	.short	0x010a
        /*0896*/ 	.byte	0x06
	.zero		1


	//   ....[36]....
        /*0898*/ 	.word	0x0000c620
        /*089c*/ 	.word	0x0000000b
        /*08a0*/ 	.word	0x00000000
        /*08a4*/ 	.short	0x0101
        /*08a6*/ 	.byte	0x3f
	.zero		1


	//   ....[37]....
        /*08a8*/ 	.word	0x0000c7d0
        /*08ac*/ 	.word	0x0000000b
        /*08b0*/ 	.word	0x00000000
        /*08b4*/ 	.short	0x0101
        /*08b6*/ 	.byte	0x3f
	.zero		1


	//   ....[38]....
        /*08b8*/ 	.word	0x0000d070
        /*08bc*/ 	.word	0x000000ff
        /*08c0*/ 	.word	0x00031c50
        /*08c4*/ 	.short	0x010a
        /*08c6*/ 	.byte	0x09
	.zero		1


	//   ....[39]....
        /*08c8*/ 	.word	0x0000d0b0
        /*08cc*/ 	.word	0x000000ff
        /*08d0*/ 	.word	0x00031c50
        /*08d4*/ 	.short	0x010a
        /*08d6*/ 	.byte	0x09
	.zero		1


	//   ....[40]....
        /*08d8*/ 	.word	0x0000d760
        /*08dc*/ 	.word	0x00000008
        /*08e0*/ 	.word	0x00000000
        /*08e4*/ 	.short	0x0101
        /*08e6*/ 	.byte	0x3f
	.zero		1


	//   ....[41]....
        /*08e8*/ 	.word	0x0000eb60
        /*08ec*/ 	.word	0x000000ff
        /*08f0*/ 	.word	0x00000000
        /*08f4*/ 	.short	0x0101
        /*08f6*/ 	.byte	0x04
	.zero		1


	//   ....[42]....
        /*08f8*/ 	.word	0x0000f030
        /*08fc*/ 	.word	0x000000ff
        /*0900*/ 	.word	0x00000000
        /*0904*/ 	.short	0x0101
        /*0906*/ 	.byte	0x04
	.zero		1


	//   ....[43]....
        /*0908*/ 	.word	0x00012570
        /*090c*/ 	.word	0x00000000
        /*0910*/ 	.word	0x00031c40
        /*0914*/ 	.short	0x010a
        /*0916*/ 	.byte	0x3f
	.zero		1


	//   ....[44]....
        /*0918*/ 	.word	0x00013450
        /*091c*/ 	.word	0x00000011
        /*0920*/ 	.word	0x00031c00
        /*0924*/ 	.short	0x0107
        /*0926*/ 	.byte	0x3f
	.zero		1


	//   ....[45]....
        /*0928*/ 	.word	0x00013540
        /*092c*/ 	.word	0x00000011
        /*0930*/ 	.word	0x00031c00
        /*0934*/ 	.short	0x0101
        /*0936*/ 	.byte	0x3f
	.zero		1


	//   ....[46]....
        /*0938*/ 	.word	0x00013560
        /*093c*/ 	.word	0x00000011
        /*0940*/ 	.word	0x00031c20
        /*0944*/ 	.short	0x010a
        /*0946*/ 	.byte	0x3f
	.zero		1


	//   ....[47]....
        /*0948*/ 	.word	0x000138f0
        /*094c*/ 	.word	0x00000003
        /*0950*/ 	.word	0x00031c40
        /*0954*/ 	.short	0x010a
        /*0956*/ 	.byte	0x3f
	.zero		1


	//   ....[48]....
        /*0958*/ 	.word	0x00013d70
        /*095c*/ 	.word	0x00000003
        /*0960*/ 	.word	0x00000060
        /*0964*/ 	.short	0x010a
        /*0966*/ 	.byte	0x3f
	.zero		1


	//   ....[49]....
        /*0968*/ 	.word	0x000144a0
        /*096c*/ 	.word	0x00000003
        /*0970*/ 	.word	0x00031c40
        /*0974*/ 	.short	0x010a
        /*0976*/ 	.byte	0x3f
	.zero		1


	//   ....[50]....
        /*0978*/ 	.word	0x00014920
        /*097c*/ 	.word	0x0000000c
        /*0980*/ 	.word	0x00000060
        /*0984*/ 	.short	0x010a
        /*0986*/ 	.byte	0x3f
	.zero		1


	//   ....[51]....
        /*0988*/ 	.word	0x00014f90
        /*098c*/ 	.word	0x00000002
        /*0990*/ 	.word	0x00031c40
        /*0994*/ 	.short	0x010a
        /*0996*/ 	.byte	0x3f
	.zero		1


	//   ....[52]....
        /*0998*/ 	.word	0x00015420
        /*099c*/ 	.word	0x00000007
        /*09a0*/ 	.word	0x00000060
        /*09a4*/ 	.short	0x010a
        /*09a6*/ 	.byte	0x3f
	.zero		1


	//   ....[53]....
        /*09a8*/ 	.word	0x00015a40
        /*09ac*/ 	.word	0x00000003
        /*09b0*/ 	.word	0x00031c60
        /*09b4*/ 	.short	0x010a
        /*09b6*/ 	.byte	0x3f
	.zero		1


	//   ....[54]....
        /*09b8*/ 	.word	0x00016f80
        /*09bc*/ 	.word	0x00000009
        /*09c0*/ 	.word	0x00031c20
        /*09c4*/ 	.short	0x010a
        /*09c6*/ 	.byte	0x3f
	.zero		1


	//   ....[55]....
        /*09c8*/ 	.word	0x00017120
        /*09cc*/ 	.word	0x00000007
        /*09d0*/ 	.word	0x00000000
        /*09d4*/ 	.short	0x010a
        /*09d6*/ 	.byte	0x3f
	.zero		1


	//   ....[56]....
        /*09d8*/ 	.word	0x00017190
        /*09dc*/ 	.word	0x00000003
        /*09e0*/ 	.word	0x00000000
        /*09e4*/ 	.short	0x010a
        /*09e6*/ 	.byte	0x3f
	.zero		1


	//   ....[57]....
        /*09e8*/ 	.word	0x000171f0
        /*09ec*/ 	.word	0x00000005
        /*09f0*/ 	.word	0x00000000
        /*09f4*/ 	.short	0x010a
        /*09f6*/ 	.byte	0x3f
	.zero		1


	//   ....[58]....
        /*09f8*/ 	.word	0x00017220
        /*09fc*/ 	.word	0x00000003
        /*0a00*/ 	.word	0x00000000
        /*0a04*/ 	.short	0x010a
        /*0a06*/ 	.byte	0x3f
	.zero		1


	//   ....[59]....
        /*0a08*/ 	.word	0x00017290
        /*0a0c*/ 	.word	0x00000003
        /*0a10*/ 	.word	0x00031c00
        /*0a14*/ 	.short	0x010a
        /*0a16*/ 	.byte	0x3f
	.zero		1


	//   ....[60]....
        /*0a18*/ 	.word	0x000172e0
        /*0a1c*/ 	.word	0x00000004
        /*0a20*/ 	.word	0x00031c30
        /*0a24*/ 	.short	0x010a
        /*0a26*/ 	.byte	0x3f
	.zero		1


	//   ....[61]....
        /*0a28*/ 	.word	0x00017340
        /*0a2c*/ 	.word	0x0000000b
        /*0a30*/ 	.word	0x00031c30
        /*0a34*/ 	.short	0x010a
        /*0a36*/ 	.byte	0x3f
	.zero		1


	//   ....[62]....
        /*0a38*/ 	.word	0x000173a0
        /*0a3c*/ 	.word	0x0000000a
        /*0a40*/ 	.word	0x00031c50
        /*0a44*/ 	.short	0x010a
        /*0a46*/ 	.byte	0x3f
	.zero		1


	//   ....[63]....
        /*0a48*/ 	.word	0x00017400
        /*0a4c*/ 	.word	0x00000003
        /*0a50*/ 	.word	0x00031c30
        /*0a54*/ 	.short	0x010a
        /*0a56*/ 	.byte	0x3f
	.zero		1


	//   ....[64]....
        /*0a58*/ 	.word	0x00017460
        /*0a5c*/ 	.word	0x00000003
        /*0a60*/ 	.word	0x00031c50
        /*0a64*/ 	.short	0x010a
        /*0a66*/ 	.byte	0x3f
	.zero		1


	//   ....[65]....
        /*0a68*/ 	.word	0x000174c0
        /*0a6c*/ 	.word	0x00000009
        /*0a70*/ 	.word	0x00031c50
        /*0a74*/ 	.short	0x010a
        /*0a76*/ 	.byte	0x3f
	.zero		1


	//   ....[66]....
        /*0a78*/ 	.word	0x00017660
        /*0a7c*/ 	.word	0x00000000
        /*0a80*/ 	.word	0x00031c40
        /*0a84*/ 	.short	0x010a
        /*0a86*/ 	.byte	0x3f
	.zero		1


	//   ....[67]....
        /*0a88*/ 	.word	0x00017ef0
        /*0a8c*/ 	.word	0x00000011
        /*0a90*/ 	.word	0x00031c20
        /*0a94*/ 	.short	0x010a
        /*0a96*/ 	.byte	0x3f
	.zero		1


	//   ....[68]....
        /*0a98*/ 	.word	0x00017f40
        /*0a9c*/ 	.word	0x00000003
        /*0aa0*/ 	.word	0x00031c40
        /*0aa4*/ 	.short	0x010a
        /*0aa6*/ 	.byte	0x3f
	.zero		1


	//   ....[69]....
        /*0aa8*/ 	.word	0x00017f90
        /*0aac*/ 	.word	0x00000003
        /*0ab0*/ 	.word	0x00000060
        /*0ab4*/ 	.short	0x010a
        /*0ab6*/ 	.byte	0x3f
	.zero		1


	//   ....[70]....
        /*0ab8*/ 	.word	0x00017fe0
        /*0abc*/ 	.word	0x00000003
        /*0ac0*/ 	.word	0x00031c40
        /*0ac4*/ 	.short	0x010a
        /*0ac6*/ 	.byte	0x3f
	.zero		1


	//   ....[71]....
        /*0ac8*/ 	.word	0x00018030
        /*0acc*/ 	.word	0x0000000c
        /*0ad0*/ 	.word	0x00000060
        /*0ad4*/ 	.short	0x010a
        /*0ad6*/ 	.byte	0x3f
	.zero		1


	//   ....[72]....
        /*0ad8*/ 	.word	0x00018080
        /*0adc*/ 	.word	0x00000002
        /*0ae0*/ 	.word	0x00031c40
        /*0ae4*/ 	.short	0x010a
        /*0ae6*/ 	.byte	0x3f
	.zero		1


	//   ....[73]....
        /*0ae8*/ 	.word	0x000180d0
        /*0aec*/ 	.word	0x00000007
        /*0af0*/ 	.word	0x00000060
        /*0af4*/ 	.short	0x010a
        /*0af6*/ 	.byte	0x3f
	.zero		1


	//   ....[74]....
        /*0af8*/ 	.word	0x00018120
        /*0afc*/ 	.word	0x00000003
        /*0b00*/ 	.word	0x00031c60
        /*0b04*/ 	.short	0x010a
        /*0b06*/ 	.byte	0x3f
	.zero		1


	//   ....[75]....
        /*0b08*/ 	.word	0x00018b50
        /*0b0c*/ 	.word	0x00000009
        /*0b10*/ 	.word	0x00031c20
        /*0b14*/ 	.short	0x010a
        /*0b16*/ 	.byte	0x3f
	.zero		1


	//   ....[76]....
        /*0b18*/ 	.word	0x00018cf0
        /*0b1c*/ 	.word	0x00000007
        /*0b20*/ 	.word	0x00000000
        /*0b24*/ 	.short	0x010a
        /*0b26*/ 	.byte	0x3f
	.zero		1


	//   ....[77]....
        /*0b28*/ 	.word	0x00018d40
        /*0b2c*/ 	.word	0x00000003
        /*0b30*/ 	.word	0x00000000
        /*0b34*/ 	.short	0x010a
        /*0b36*/ 	.byte	0x3f
	.zero		1


	//   ....[78]....
        /*0b38*/ 	.word	0x00018d90
        /*0b3c*/ 	.word	0x00000005
        /*0b40*/ 	.word	0x00000000
        /*0b44*/ 	.short	0x010a
        /*0b46*/ 	.byte	0x3f
	.zero		1


	//----- nvinfo : EIATTR_NUM_MBARRIERS
	.align		4
.L_295:
        /*0b48*/ 	.byte	0x03, 0x38
        /*0b4a*/ 	.short	0x0016


	//----- nvinfo : EIATTR_EXIT_INSTR_OFFSETS
	.align		4
        /*0b4c*/ 	.byte	0x04, 0x1c
        /*0b4e*/ 	.short	(.L_297 - .L_296)


	//   ....[0]....
.L_296:
        /*0b50*/ 	.word	0x00000a70


	//   ....[1]....
        /*0b54*/ 	.word	0x00010360


	//   ....[2]....
        /*0b58*/ 	.word	0x00017270


	//----- nvinfo : EIATTR_MAX_THREADS
	.align		4
.L_297:
        /*0b5c*/ 	.byte	0x04, 0x05
        /*0b5e*/ 	.short	(.L_299 - .L_298)
.L_298:
        /*0b60*/ 	.word	0x00000200
        /*0b64*/ 	.word	0x00000001
        /*0b68*/ 	.word	0x00000001


	//----- nvinfo : EIATTR_CRS_STACK_SIZE
	.align		4
.L_299:
        /*0b6c*/ 	.byte	0x04, 0x1e
        /*0b6e*/ 	.short	(.L_301 - .L_300)
.L_300:
        /*0b70*/ 	.word	0x00000000


	//----- nvinfo : EIATTR_CBANK_PARAM_SIZE
	.align		4
.L_301:
        /*0b74*/ 	.byte	0x03, 0x19
        /*0b76*/ 	.short	0x0af0


	//----- nvinfo : EIATTR_PARAM_CBANK
	.align		4
        /*0b78*/ 	.byte	0x04, 0x0a
        /*0b7a*/ 	.short	(.L_303 - .L_302)
	.align		4
.L_302:
        /*0b7c*/ 	.word	index@(.nv.constant0._ZN7cutlass13device_kernelIN5flash11enable_sm90INS1_16FlashAttnFwdSm90INS1_25CollectiveMainloopFwdSm90ILi2EN4cute5tupleIJNS5_1CILi1EEES8_S8_EEENS6_IJNS7_ILi192EEENS7_ILi144EEENS7_ILi96EEEEEELi96ENS_10bfloat16_tEfNS_4arch4Sm90ELb1ELb0ELb0ELb1ELb0ELb0ELb0ELb0ELb1ELb1ELb1ELb0EEENS1_21CollectiveEpilogueFwdINS6_IJSA_SC_SB_EEES9_SE_SG_Li384ELb1ELb1ELb1ELb0EEENS1_36VarlenDynamicPersistentTileSchedulerILi192ELi144ELi384ELi128ELb1ELb1ELb1ELb1ELb1ELb1EEEEEEEEEvNT_6ParamsE)
        /*0b80*/ 	.short	0x0210
        /*0b82*/ 	.short	0x0af0


	//----- nvinfo : EIATTR_SW_WAR
	.align		4
.L_303:
        /*0b84*/ 	.byte	0x04, 0x36
        /*0b86*/ 	.short	(.L_305 - .L_304)
.L_304:
        /*0b88*/ 	.word	0x00000008
.L_305:


//--------------------- .nv.info._ZN7cutlass13device_kernelIN5flash11enable_sm90INS1_16FlashAttnFwdSm90INS1_25CollectiveMainloopFwdSm90ILi2EN4cute5tupleIJNS5_1CILi1EEES8_S8_EEENS6_IJNS7_ILi192EEENS7_ILi144EEENS7_ILi96EEEEEELi96ENS_10bfloat16_tEfNS_4arch4Sm90ELb1ELb0ELb0ELb1ELb0ELb1ELb0ELb0ELb1ELb1ELb1ELb0EEENS1_21CollectiveEpilogueFwdINS6_IJSA_SC_SB_EEES9_SE_SG_Li384ELb1ELb1ELb1ELb0EEENS1_36VarlenDynamicPersistentTileSchedulerILi192ELi144ELi384ELi128ELb1ELb1ELb1ELb1ELb1ELb1EEEEEEEEEvNT_6ParamsE --------------------------
	.section	.nv.info._ZN7cutlass13device_kernelIN5flash11enable_sm90INS1_16FlashAttnFwdSm90INS1_25CollectiveMainloopFwdSm90ILi2EN4cute5tupleIJNS5_1CILi1EEES8_S8_EEENS6_IJNS7_ILi192EEENS7_ILi144EEENS7_ILi96EEEEEELi96ENS_10bfloat16_tEfNS_4arch4Sm90ELb1ELb0ELb0ELb1ELb0ELb1ELb0ELb0ELb1ELb1ELb1ELb0EEENS1_21CollectiveEpilogueFwdINS6_IJSA_SC_SB_EEES9_SE_SG_Li384ELb1ELb1ELb1ELb0EEENS1_36VarlenDynamicPersistentTileSchedulerILi192ELi144ELi384ELi128ELb1ELb1ELb1ELb1ELb1ELb1EEEEEEEEEvNT_6ParamsE,"",@"SHT_CUDA_INFO"
	.sectionflags	@""
	.align	4


	//----- nvinfo : EIATTR_CUDA_API_VERSION
	.align		4
        /*0000*/ 	.byte	0x04, 0x37
        /*0002*/ 	.short	(.L_307 - .L_306)
.L_306:
        /*0004*/ 	.word	0x00000082


	//----- nvinfo : EIATTR_KPARAM_INFO
	.align		4
.L_307:
        /*0008*/ 	.byte	0x04, 0x17
        /*000a*/ 	.short	(.L_309 - .L_308)
.L_308:
        /*000c*/ 	.word	0x00000000
        /*0010*/ 	.short	0x0000
        /*0012*/ 	.short	0x0070
        /*0014*/ 	.byte	0x00, 0xf0, 0x01, 0x2a


	//----- nvinfo : EIATTR_SPARSE_MMA_MASK
	.align		4
.L_309:
        /*0018*/ 	.byte	0x03, 0x50
        /*001a*/ 	.short	0x0000


	//----- nvinfo : EIATTR_MAXREG_COUNT
	.align		4
        /*001c*/ 	.byte	0x03, 0x1b
        /*001e*/ 	.short	0x0080


	//----- nvinfo : EIATTR_NUM_BARRIERS
	.align		4
        /*0020*/ 	.byte	0x02, 0x4c
        /*0022*/ 	.byte	0x10
	.zero		1


	//----- nvinfo : EIATTR_EXTERNS
	.align		4
        /*0024*/ 	.byte	0x04, 0x0f
        /*0026*/ 	.short	(.L_311 - .L_310)


	//   ....[0]....
	.align		4
.L_310:
        /*0028*/ 	.word	index@(__assertfail)


	//----- nvinfo : EIATTR_ANNOTATIONS
	.align		4
.L_311:
        /*002c*/ 	.byte	0x04, 0x55
        /*002e*/ 	.short	(.L_313 - .L_312)


	//   ....[0]....
.L_312:
        /* <DEDUP_REMOVED lines=236> */


	//----- nvinfo : EIATTR_MERCURY_ISA_VERSION
	.align		4
.L_313:
        /*0ed8*/ 	.byte	0x03, 0x5f
        /*0eda*/ 	.short	0x0101


	//----- nvinfo : EIATTR_UNUSED_LOAD_BYTE_OFFSET
	.align		4
        /*0edc*/ 	.byte	0x04, 0x44
        /*0ede*/ 	.short	(.L_315 - .L_314)


	//   ....[0]....
.L_314:
        /*0ee0*/ 	.word	0x00000ad0
        /*0ee4*/ 	.word	0x0000fff0


	//   ....[1]....
        /*0ee8*/ 	.word	0x0001b990
        /*0eec*/ 	.word	0x0000fff0


	//----- nvinfo : EIATTR_INT_WARP_WIDE_INSTR_OFFSETS
	.align		4
.L_315:
        /*0ef0*/ 	.byte	0x04, 0x31
        /*0ef2*/ 	.short	(.L_317 - .L_316)


	//   ....[0]....
.L_316:
        /*0ef4*/ 	.word	0x00000180


	//   ....[1]....
        /*0ef8*/ 	.word	0x00000220


	//   ....[2]....
        /*0efc*/ 	.word	0x00000290


	//   ....[3]....
        /*0f00*/ 	.word	0x00021950


	//   ....[4]....
        /*0f04*/ 	.word	0x000219e0


	//   ....[5]....
        /*0f08*/ 	.word	0x000254e0


	//   ....[6]....
        /*0f0c*/ 	.word	0x00025570


	//----- nvinfo : EIATTR_COOP_GROUP_MASK_REGIDS
	.align		4
.L_317:
        /*0f10*/ 	.byte	0x04, 0x29
        /*0f12*/ 	.short	(.L_319 - .L_318)


	//   ....[0]....
.L_318:
        /*0f14*/ 	.word	0xffffffff


	//   ....[1]....
        /*0f18*/ 	.word	0xffffffff


	//   ....[2]....
        /*0f1c*/ 	.word	0xffffffff


	//   ....[3]....
        /*0f20*/ 	.word	0xffffffff


	//   ....[4]....
        /*0f24*/ 	.word	0xffffffff


	//   ....[5]....
        /*0f28*/ 	.word	0xffffffff


	//   ....[6]....
        /*0f2c*/ 	.word	0xffffffff


	//   ....[7]....
        /*0f30*/ 	.word	0xffffffff


	//   ....[8]....
        /*0f34*/ 	.word	0xffffffff


	//   ....[9]....
        /*0f38*/ 	.word	0xffffffff


	//   ....[10]....
        /*0f3c*/ 	.word	0xffffffff


	//   ....[11]....
        /*0f40*/ 	.word	0xffffffff


	//   ....[12]....
        /*0f44*/ 	.word	0xffffffff


	//   ....[13]....
        /*0f48*/ 	.word	0xffffffff


	//   ....[14]....
        /*0f4c*/ 	.word	0xffffffff


	//   ....[15]....
        /*0f50*/ 	.word	0xffffffff


	//   ....[16]....
        /*0f54*/ 	.word	0xffffffff


	//   ....[17]....
        /*0f58*/ 	.word	0xffffffff


	//   ....[18]....
        /*0f5c*/ 	.word	0xffffffff


	//   ....[19]....
        /*0f60*/ 	.word	0xffffffff


	//   ....[20]....
        /*0f64*/ 	.word	0xffffffff


	//   ....[21]....
        /*0f68*/ 	.word	0xffffffff


	//   ....[22]....
        /*0f6c*/ 	.word	0xffffffff


	//   ....[23]....
        /*0f70*/ 	.word	0xffffffff


	//   ....[24]....
        /*0f74*/ 	.word	0xffffffff


	//   ....[25]....
        /*0f78*/ 	.word	0xffffffff


	//   ....[26]....
        /*0f7c*/ 	.word	0xffffffff


	//   ....[27]....
        /*0f80*/ 	.word	0xffffffff


	//   ....[28]....
        /*0f84*/ 	.word	0xffffffff


	//   ....[29]....
        /*0f88*/ 	.word	0xffffffff


	//   ....[30]....
        /*0f8c*/ 	.word	0xffffffff


	//   ....[31]....
        /*0f90*/ 	.word	0xffffffff


	//   ....[32]....
        /*0f94*/ 	.word	0xffffffff


	//   ....[33]....
        /*0f98*/ 	.word	0xffffffff


	//   ....[34]....
        /*0f9c*/ 	.word	0xffffffff


	//   ....[35]....
        /*0fa0*/ 	.word	0xffffffff


	//   ....[36]....
        /*0fa4*/ 	.word	0xffffffff


	//   ....[37]....
        /*0fa8*/ 	.word	0xffffffff


	//   ....[38]....
        /*0fac*/ 	.word	0xffffffff


	//   ....[39]....
        /*0fb0*/ 	.word	0xffffffff


	//   ....[40]....
        /*0fb4*/ 	.word	0xffffffff


	//   ....[41]....
        /*0fb8*/ 	.word	0xffffffff


	//   ....[42]....
        /*0fbc*/ 	.word	0xffffffff


	//   ....[43]....
        /*0fc0*/ 	.word	0xffffffff


	//   ....[44]....
        /*0fc4*/ 	.word	0xffffffff


	//   ....[45]....
        /*0fc8*/ 	.word	0xffffffff


	//   ....[46]....
        /*0fcc*/ 	.word	0xffffffff


	//   ....[47]....
        /*0fd0*/ 	.word	0xffffffff


	//   ....[48]....
        /*0fd4*/ 	.word	0xffffffff


	//   ....[49]....
        /*0fd8*/ 	.word	0xffffffff


	//   ....[50]....
        /*0fdc*/ 	.word	0xffffffff


	//   ....[51]....
        /*0fe0*/ 	.word	0xffffffff


	//   ....[52]....
        /*0fe4*/ 	.word	0xffffffff


	//   ....[53]....
        /*0fe8*/ 	.word	0xffffffff


	//   ....[54]....
        /*0fec*/ 	.word	0xffffffff


	//   ....[55]....
        /*0ff0*/ 	.word	0xffffffff


	//   ....[56]....
        /*0ff4*/ 	.word	0xffffffff


	//   ....[57]....
        /*0ff8*/ 	.word	0xffffffff


	//   ....[58]....
        /*0ffc*/ 	.word	0xffffffff


	//   ....[59]....
        /*1000*/ 	.word	0xffffffff


	//   ....[60]....
        /*1004*/ 	.word	0xffffffff


	//   ....[61]....
        /*1008*/ 	.word	0xffffffff


	//   ....[62]....
        /*100c*/ 	.word	0xffffffff


	//   ....[63]....
        /*1010*/ 	.word	0xffffffff


	//   ....[64]....
        /*1014*/ 	.word	0xffffffff


	//   ....[65]....
        /*1018*/ 	.word	0xffffffff


	//   ....[66]....
        /*101c*/ 	.word	0xffffffff


	//   ....[67]....
        /*1020*/ 	.word	0xffffffff


	//   ....[68]....
        /*1024*/ 	.word	0xffffffff


	//   ....[69]....
        /*1028*/ 	.word	0xffffffff


	//   ....[70]....
        /*102c*/ 	.word	0xffffffff


	//   ....[71]....
        /*1030*/ 	.word	0xffffffff


	//   ....[72]....
        /*1034*/ 	.word	0xffffffff


	//   ....[73]....
        /*1038*/ 	.word	0xffffffff


	//   ....[74]....
        /*103c*/ 	.word	0xffffffff


	//   ....[75]....
        /*1040*/ 	.word	0xffffffff


	//   ....[76]....
        /*1044*/ 	.word	0xffffffff


	//   ....[77]....
        /*1048*/ 	.word	0xffffffff


	//   ....[78]....
        /*104c*/ 	.word	0xffffffff


	//   ....[79]....
        /*1050*/ 	.word	0xffffffff


	//   ....[80]....
        /*1054*/ 	.word	0xffffffff


	//   ....[81]....
        /*1058*/ 	.word	0xffffffff


	//   ....[82]....
        /*105c*/ 	.word	0xffffffff


	//   ....[83]....
        /*1060*/ 	.word	0xffffffff


	//   ....[84]....
        /*1064*/ 	.word	0xffffffff


	//   ....[85]....
        /*1068*/ 	.word	0xffffffff


	//   ....[86]....
        /*106c*/ 	.word	0xffffffff


	//   ....[87]....
        /*1070*/ 	.word	0xffffffff


	//   ....[88]....
        /*1074*/ 	.word	0xffffffff


	//   ....[89]....
        /*1078*/ 	.word	0xffffffff


	//   ....[90]....
        /*107c*/ 	.word	0xffffffff


	//   ....[91]....
        /*1080*/ 	.word	0xffffffff


	//   ....[92]....
        /*1084*/ 	.word	0xffffffff


	//   ....[93]....
        /*1088*/ 	.word	0xffffffff


	//   ....[94]....
        /*108c*/ 	.word	0xffffffff


	//   ....[95]....
        /*1090*/ 	.word	0xffffffff


	//   ....[96]....
        /*1094*/ 	.word	0xffffffff


	//   ....[97]....
        /*1098*/ 	.word	0xffffffff


	//   ....[98]....
        /*109c*/ 	.word	0xffffffff


	//   ....[99]....
        /*10a0*/ 	.word	0xffffffff


	//   ....[100]....
        /*10a4*/ 	.word	0xffffffff


	//   ....[101]....
        /*10a8*/ 	.word	0xffffffff


	//   ....[102]....
        /*10ac*/ 	.word	0xffffffff


	//   ....[103]....
        /*10b0*/ 	.word	0xffffffff


	//   ....[104]....
        /*10b4*/ 	.word	0xffffffff


	//   ....[105]....
        /*10b8*/ 	.word	0x0500000f


	//   ....[106]....
        /*10bc*/ 	.word	0x0500000f


	//   ....[107]....
        /*10c0*/ 	.word	0x0500000f


	//   ....[108]....
        /*10c4*/ 	.word	0x0500000f


	//   ....[109]....
        /*10c8*/ 	.word	0x0500000f


	//   ....[110]....
        /*10cc*/ 	.word	0x0500000f


	//   ....[111]....
        /*10d0*/ 	.word	0x0500000f


	//   ....[112]....
        /*10d4*/ 	.word	0x0500000f


	//   ....[113]....
        /*10d8*/ 	.word	0x0500000f


	//   ....[114]....
        /*10dc*/ 	.word	0x0500000f


	//   ....[115]....
        /*10e0*/ 	.word	0x0500000f


	//   ....[116]....
        /*10e4*/ 	.word	0x0500000f


	//   ....[117]....
        /*10e8*/ 	.word	0x0500000f


	//   ....[118]....
        /*10ec*/ 	.word	0x0500000f


	//   ....[119]....
        /*10f0*/ 	.word	0x0500000f


	//   ....[120]....
        /*10f4*/ 	.word	0x0500000f


	//   ....[121]....
        /*10f8*/ 	.word	0x0500000f


	//   ....[122]....
        /*10fc*/ 	.word	0x0500000f


	//   ....[123]....
        /*1100*/ 	.word	0x0500000f


	//   ....[124]....
        /*1104*/ 	.word	0x0500000f


	//   ....[125]....
        /*1108*/ 	.word	0x0500000f


	//   ....[126]....
        /*110c*/ 	.word	0x0500000f


	//   ....[127]....
        /*1110*/ 	.word	0x0500000f


	//   ....[128]....
        /*1114*/ 	.word	0x0500000f


	//   ....[129]....
        /*1118*/ 	.word	0x0500000f


	//   ....[130]....
        /*111c*/ 	.word	0x0500000f


	//   ....[131]....
        /*1120*/ 	.word	0x0500000f


	//   ....[132]....
        /*1124*/ 	.word	0x0500000f


	//   ....[133]....
        /*1128*/ 	.word	0x0500000f


	//   ....[134]....
        /*112c*/ 	.word	0x0500000f


	//   ....[135]....
        /*1130*/ 	.word	0x0500000f


	//   ....[136]....
        /*1134*/ 	.word	0x0500000f


	//   ....[137]....
        /*1138*/ 	.word	0x0500000f


	//   ....[138]....
        /*113c*/ 	.word	0x0500000f


	//   ....[139]....
        /*1140*/ 	.word	0x0500000f


	//   ....[140]....
        /*1144*/ 	.word	0x0500000f


	//   ....[141]....
        /*1148*/ 	.word	0x0500000f


	//   ....[142]....
        /*114c*/ 	.word	0x0500000f


	//   ....[143]....
        /*1150*/ 	.word	0x0500000f


	//   ....[144]....
        /*1154*/ 	.word	0x0500000f


	//   ....[145]....
        /*1158*/ 	.word	0x0500000f


	//   ....[146]....
        /*115c*/ 	.word	0x0500000f


	//   ....[147]....
        /*1160*/ 	.word	0x0500000f


	//   ....[148]....
        /*1164*/ 	.word	0x0500000f


	//   ....[149]....
        /*1168*/ 	.word	0x0500000f


	//   ....[150]....
        /*116c*/ 	.word	0x0500000f


	//   ....[151]....
        /*1170*/ 	.word	0x0500000f


	//   ....[152]....
        /*1174*/ 	.word	0x0500000f


	//   ....[153]....
        /*1178*/ 	.word	0x0500000f


	//   ....[154]....
        /*117c*/ 	.word	0x0500000f


	//   ....[155]....
        /*1180*/ 	.word	0x0500000f


	//   ....[156]....
        /*1184*/ 	.word	0x0500000f


	//   ....[157]....
        /*1188*/ 	.word	0x0500000f


	//   ....[158]....
        /*118c*/ 	.word	0x0500000f


	//----- nvinfo : EIATTR_COOP_GROUP_INSTR_OFFSETS
	.align		4
.L_319:
        /*1190*/ 	.byte	0x04, 0x28
        /*1192*/ 	.short	(.L_321 - .L_320)


	//   ....[0]....
.L_320:
        /*1194*/ 	.word	0x00000060


	//   ....[1]....
        /*1198*/ 	.word	0x00000190


	//   ....[2]....
        /*119c*/ 	.word	0x00000240


	//   ....[3]....
        /*11a0*/ 	.word	0x00000400


	//   ....[4]....
        /*11a4*/ 	.word	0x00000560


	//   ....[5]....
        /*11a8*/ 	.word	0x00000680


	//   ....[6]....
        /*11ac*/ 	.word	0x000007e0


	//   ....[7]....
        /*11b0*/ 	.word	0x00007a50


	//   ....[8]....
        /*11b4*/ 	.word	0x00008220


	//   ....[9]....
        /*11b8*/ 	.word	0x00008230


	//   ....[10]....
        /*11bc*/ 	.word	0x00008240


	//   ....[11]....
        /*11c0*/ 	.word	0x00008250


	//   ....[12]....
        /*11c4*/ 	.word	0x0000a1b0


	//   ....[13]....
        /*11c8*/ 	.word	0x0000a1c0


	//   ....[14]....
        /*11cc*/ 	.word	0x0000a1d0


	//   ....[15]....
        /*11d0*/ 	.word	0x0000a1e0


	//   ....[16]....
        /*11d4*/ 	.word	0x0000e130


	//   ....[17]....
        /*11d8*/ 	.word	0x0000e9a0


	//   ....[18]....
        /*11dc*/ 	.word	0x0000e9b0


	//   ....[19]....
        /*11e0*/ 	.word	0x0000e9d0


	//   ....[20]....
        /*11e4*/ 	.word	0x0000f240


	//   ....[21]....
        /*11e8*/ 	.word	0x0000f290


	//   ....[22]....
        /*11ec*/ 	.word	0x00010550


	//   ....[23]....
        /*11f0*/ 	.word	0x00012e70


	//   ....[24]....
        /*11f4*/ 	.word	0x00012ea0


	//   ....[25]....
        /*11f8*/ 	.word	0x00013800


	//   ....[26]....
        /*11fc*/ 	.word	0x00013930


	//   ....[27]....
        /*1200*/ 	.word	0x00014060


	//   ....[28]....
        /*1204*/ 	.word	0x00014080


	//   ....[29]....
        /*1208*/ 	.word	0x00015990


	//   ....[30]....
        /*120c*/ 	.word	0x00018580


	//   ....[31]....
        /*1210*/ 	.word	0x000185b0


	//   ....[32]....
        /*1214*/ 	.word	0x00018b30


	//   ....[33]....
        /*1218*/ 	.word	0x00018b50


	//   ....[34]....
        /*121c*/ 	.word	0x0001a960


	//   ....[35]....
        /*1220*/ 	.word	0x0001b350


	//   ....[36]....
        /*1224*/ 	.word	0x0001b3e0


	//   ....[37]....
        /*1228*/ 	.word	0x0001b430


	//   ....[38]....
        /*122c*/ 	.word	0x0001b440


	//   ....[39]....
        /*1230*/ 	.word	0x0001c360


	//   ....[40]....
        /*1234*/ 	.word	0x0001c380


	//   ....[41]....
        /*1238*/ 	.word	0x0001c390


	//   ....[42]....
        /*123c*/ 	.word	0x0001c3a0


	//   ....[43]....
        /*1240*/ 	.word	0x0001ca40


	//   ....[44]....
        /*1244*/ 	.word	0x0001ca50


	//   ....[45]....
        /*1248*/ 	.word	0x0001cba0


	//   ....[46]....
        /*124c*/ 	.word	0x0001cbb0


	//   ....[47]....
        /*1250*/ 	.word	0x0001cfa0


	//   ....[48]....
        /*1254*/ 	.word	0x0001cfb0


	//   ....[49]....
        /*1258*/ 	.word	0x0001d4a0


	//   ....[50]....
        /*125c*/ 	.word	0x0001d4b0


	//   ....[51]....
        /*1260*/ 	.word	0x0001e270


	//   ....[52]....
        /*1264*/ 	.word	0x0001e280


	//   ....[53]....
        /*1268*/ 	.word	0x0001e3e0


	//   ....[54]....
        /*126c*/ 	.word	0x0001e3f0


	//   ....[55]....
        /*1270*/ 	.word	0x0001e5a0


	//   ....[56]....
        /*1274*/ 	.word	0x0001e7c0


	//   ....[57]....
        /*1278*/ 	.word	0x0001e7f0


	//   ....[58]....
        /*127c*/ 	.word	0x0001e820


	//   ....[59]....
        /*1280*/ 	.word	0x0001e850


	//   ....[60]....
        /*1284*/ 	.word	0x0001e880


	//   ....[61]....
        /*1288*/ 	.word	0x0001e8b0


	//   ....[62]....
        /*128c*/ 	.word	0x0001ea40


	//   ....[63]....
        /*1290*/ 	.word	0x0001ea70


	//   ....[64]....
        /*1294*/ 	.word	0x0001eaa0


	//   ....[65]....
        /*1298*/ 	.word	0x0001ead0


	//   ....[66]....
        /*129c*/ 	.word	0x0001eb00


	//   ....[67]....
        /*12a0*/ 	.word	0x0001eb30


	//   ....[68]....
        /*12a4*/ 	.word	0x0001ebc0


	//   ....[69]....
        /*12a8*/ 	.word	0x0001ebf0


	//   ....[70]....
        /*12ac*/ 	.word	0x0001ec00


	//   ....[71]....
        /*12b0*/ 	.word	0x0001ec40


	//   ....[72]....
        /*12b4*/ 	.word	0x00020140


	//   ....[73]....
        /*12b8*/ 	.word	0x00021ef0


	//   ....[74]....
        /*12bc*/ 	.word	0x00022bb0


	//   ....[75]....
        /*12c0*/ 	.word	0x00022bd0


	//   ....[76]....
        /*12c4*/ 	.word	0x00022c60


	//   ....[77]....
        /*12c8*/ 	.word	0x00022c80


	//   ....[78]....
        /*12cc*/ 	.word	0x00022d20


	//   ....[79]....
        /*12d0*/ 	.word	0x00022d40


	//   ....[80]....
        /*12d4*/ 	.word	0x00022d50


	//   ....[81]....
        /*12d8*/ 	.word	0x00022de0


	//   ....[82]....
        /*12dc*/ 	.word	0x00022e00


	//   ....[83]....
        /*12e0*/ 	.word	0x00022e70


	//   ....[84]....
        /*12e4*/ 	.word	0x00022eb0


	//   ....[85]....
        /*12e8*/ 	.word	0x00022f20


	//   ....[86]....
        /*12ec*/ 	.word	0x00025c60


	//   ....[87]....
        /*12f0*/ 	.word	0x00025c90


	//   ....[88]....
        /*12f4*/ 	.word	0x00025cf0


	//   ....[89]....
        /*12f8*/ 	.word	0x00025d20


	//   ....[90]....
        /*12fc*/ 	.word	0x00025d50


	//   ....[91]....
        /*1300*/ 	.word	0x00025d80


	//   ....[92]....
        /*1304*/ 	.word	0x00025db0


	//   ....[93]....
        /*1308*/ 	.word	0x00025de0


	//   ....[94]....
        /*130c*/ 	.word	0x00025f80


	//   ....[95]....
        /*1310*/ 	.word	0x00025fb0


	//   ....[96]....
        /*1314*/ 	.word	0x00025fe0


	//   ....[97]....
        /*1318*/ 	.word	0x00026010


	//   ....[98]....
        /*131c*/ 	.word	0x00026040


	//   ....[99]....
        /*1320*/ 	.word	0x00026070


	//   ....[100]....
        /*1324*/ 	.word	0x00026130


	//   ....[101]....
        /*1328*/ 	.word	0x00026150


	//   ....[102]....
        /*132c*/ 	.word	0x00026170


	//   ....[103]....
        /*1330*/ 	.word	0x000261d0


	//   ....[104]....
        /*1334*/ 	.word	0x00026bf0


	//   ....[105]....
        /*1338*/ 	.word	0x00026ff0


	//   ....[106]....
        /*133c*/ 	.word	0x00027090


	//   ....[107]....
        /*1340*/ 	.word	0x00027120


	//   ....[108]....
        /*1344*/ 	.word	0x00027170


	//   ....[109]....
        /*1348*/ 	.word	0x000271c0


	//   ....[110]....
        /*134c*/ 	.word	0x000272a0


	//   ....[111]....
        /*1350*/ 	.word	0x00027330


	//   ....[112]....
        /*1354*/ 	.word	0x00027390


	//   ....[113]....
        /*1358*/ 	.word	0x000273f0


	//   ....[114]....
        /*135c*/ 	.word	0x000276a0


	//   ....[115]....
        /*1360*/ 	.word	0x000276f0


	//   ....[116]....
        /*1364*/ 	.word	0x00027780


	//   ....[117]....
        /*1368*/ 	.word	0x00027810


	//   ....[118]....
        /*136c*/ 	.word	0x00027890


	//   ....[119]....
        /*1370*/ 	.word	0x000278e0


	//   ....[120]....
        /*1374*/ 	.word	0x00027970


	//   ....[121]....
        /*1378*/ 	.word	0x00027a00


	//   ....[122]....
        /*137c*/ 	.word	0x00027a80


	//   ....[123]....
        /*1380*/ 	.word	0x00027ad0


	//   ....[124]....
        /*1384*/ 	.word	0x00027b60


	//   ....[125]....
        /*1388*/ 	.word	0x00027bf0


	//   ....[126]....
        /*138c*/ 	.word	0x00027cb0


	//   ....[127]....
        /*1390*/ 	.word	0x00027f90


	//   ....[128]....
        /*1394*/ 	.word	0x00028140


	//   ....[129]....
        /*1398*/ 	.word	0x00028190


	//   ....[130]....
        /*139c*/ 	.word	0x000281f0


	//   ....[131]....
        /*13a0*/ 	.word	0x000282d0


	//   ....[132]....
        /*13a4*/ 	.word	0x00028330


	//   ....[133]....
        /*13a8*/ 	.word	0x00028450


	//   ....[134]....
        /*13ac*/ 	.word	0x000284b0


	//   ....[135]....
        /*13b0*/ 	.word	0x00028550


	//   ....[136]....
        /*13b4*/ 	.word	0x00028620


	//   ....[137]....
        /*13b8*/ 	.word	0x000286a0


	//   ....[138]....
        /*13bc*/ 	.word	0x00028760


	//   ....[139]....
        /*13c0*/ 	.word	0x000287e0


	//   ....[140]....
        /*13c4*/ 	.word	0x00028b90


	//   ....[141]....
        /*13c8*/ 	.word	0x00028c30


	//   ....[142]....
        /*13cc*/ 	.word	0x00028da0


	//   ....[143]....
        /*13d0*/ 	.word	0x00028e10


	//   ....[144]....
        /*13d4*/ 	.word	0x00028e80


	//   ....[145]....
        /*13d8*/ 	.word	0x00028ef0


	//   ....[146]....
        /*13dc*/ 	.word	0x00028f60


	//   ....[147]....
        /*13e0*/ 	.word	0x00028fe0


	//   ....[148]....
        /*13e4*/ 	.word	0x00029060


	//   ....[149]....
        /*13e8*/ 	.word	0x000290f0


	//   ....[150]....
        /*13ec*/ 	.word	0x00029160


	//   ....[151]....
        /*13f0*/ 	.word	0x000291d0


	//   ....[152]....
        /*13f4*/ 	.word	0x00029240


	//   ....[153]....
        /*13f8*/ 	.word	0x000292c0


	//   ....[154]....
        /*13fc*/ 	.word	0x00029330


	//   ....[155]....
        /*1400*/ 	.word	0x000293e0


	//   ....[156]....
        /*1404*/ 	.word	0x00029430


	//   ....[157]....
        /*1408*/ 	.word	0x000294c0


	//   ....[158]....
        /*140c*/ 	.word	0x000295f0


	//----- nvinfo : EIATTR_REG_RECONFIG
	.align		4
.L_321:
        /*1410*/ 	.byte	0x01, 0x54
	.zero		2


	//----- nvinfo : EIATTR_SYSCALL_OFFSETS
	.align		4
        /*1414*/ 	.byte	0x04, 0x46
        /*1416*/ 	.short	(.L_323 - .L_322)


	//   ....[0]....
.L_322:
        /*1418*/ 	.word	0x00001f00


	//   ....[1]....
        /*141c*/ 	.word	0x00002050


	//   ....[2]....
        /*1420*/ 	.word	0x00007c60


	//   ....[3]....
        /*1424*/ 	.word	0x00007f80


	//   ....[4]....
        /*1428*/ 	.word	0x00021b40


	//   ....[5]....
        /*142c*/ 	.word	0x00021c90


	//   ....[6]....
        /*1430*/ 	.word	0x00021d90


	//   ....[7]....
        /*1434*/ 	.word	0x00022670


	//----- nvinfo : EIATTR_MBARRIER_INSTR_OFFSETS
	.align		4
.L_323:
        /*1438*/ 	.byte	0x04, 0x39
        /*143a*/ 	.short	(.L_325 - .L_324)


	//   ....[0]....
.L_324:
        /*143c*/ 	.word	0x000002b0
        /*1440*/ 	.word	0x000000ff
        /*1444*/ 	.word	0x00031c00
        /*1448*/ 	.short	0x0100
        /*144a*/ 	.byte	0x08
	.zero		1


	//   ....[1]....
        /*144c*/ 	.word	0x000002c0
        /*1450*/ 	.word	0x000000ff
        /*1454*/ 	.word	0x00031c20
        /*1458*/ 	.short	0x0100
        /*145a*/ 	.byte	0x08
	.zero		1


	//   ....[2]....
        /*145c*/ 	.word	0x000003b0
        /*1460*/ 	.word	0x000000ff
        /*1464*/ 	.word	0x00031c30
        /*1468*/ 	.short	0x0100
        /*146a*/ 	.byte	0x08
	.zero		1


	//   ....[3]....
        /*146c*/ 	.word	0x000003c0
        /*1470*/ 	.word	0x000000ff
        /*1474*/ 	.word	0x00031c40
        /*1478*/ 	.short	0x0100
        /*147a*/ 	.byte	0x08
	.zero		1


	//   ....[4]....
        /*147c*/ 	.word	0x000003d0
        /*1480*/ 	.word	0x000000ff
        /*1484*/ 	.word	0x00031c38
        /*1488*/ 	.short	0x0100
        /*148a*/ 	.byte	0x08
	.zero		1


	//   ....[5]....
        /*148c*/ 	.word	0x000003e0
        /*1490*/ 	.word	0x000000ff
        /*1494*/ 	.word	0x00031c48
        /*1498*/ 	.short	0x0100
        /*149a*/ 	.byte	0x08
	.zero		1


	//   ....[6]....
        /*149c*/ 	.word	0x00000510
        /*14a0*/ 	.word	0x000000ff
        /*14a4*/ 	.word	0x00031c50
        /*14a8*/ 	.short	0x0100
        /*14aa*/ 	.byte	0x08
	.zero		1


	//   ....[7]....
        /*14ac*/ 	.word	0x00000520
        /*14b0*/ 	.word	0x000000ff
        /*14b4*/ 	.word	0x00031c60
        /*14b8*/ 	.short	0x0100
        /*14ba*/ 	.byte	0x08
	.zero		1


	//   ....[8]....
        /*14bc*/ 	.word	0x00000530
        /*14c0*/ 	.word	0x000000ff
        /*14c4*/ 	.word	0x00031c58
        /*14c8*/ 	.short	0x0100
        /*14ca*/ 	.byte	0x08
	.zero		1


	//   ....[9]....
        /*14cc*/ 	.word	0x00000540
        /*14d0*/ 	.word	0x000000ff
        /*14d4*/ 	.word	0x00031c68
        /*14d8*/ 	.short	0x0100
        /*14da*/ 	.byte	0x08
	.zero		1


	//   ....[10]....
        /*14dc*/ 	.word	0x00000630
        /*14e0*/ 	.word	0x000000ff
        /*14e4*/ 	.word	0x00031c70
        /*14e8*/ 	.short	0x0100
        /*14ea*/ 	.byte	0x06
	.zero		1


	//   ....[11]....
        /*14ec*/ 	.word	0x00000640
        /*14f0*/ 	.word	0x000000ff
        /*14f4*/ 	.word	0x00031c80
        /*14f8*/ 	.short	0x0100
        /*14fa*/ 	.byte	0x06
	.zero		1


	//   ....[12]....
        /*14fc*/ 	.word	0x00000650
        /*1500*/ 	.word	0x000000ff
        /*1504*/ 	.word	0x00031c78
        /*1508*/ 	.short	0x0100
        /*150a*/ 	.byte	0x06
	.zero		1


	//   ....[13]....
        /*150c*/ 	.word	0x00000660
        /*1510*/ 	.word	0x000000ff
        /*1514*/ 	.word	0x00031c88
        /*1518*/ 	.short	0x0100
        /*151a*/ 	.byte	0x06
	.zero		1


	//   ....[14]....
        /*151c*/ 	.word	0x00000790
        /*1520*/ 	.word	0x000000ff
        /*1524*/ 	.word	0x00031c90
        /*1528*/ 	.short	0x0100
        /*152a*/ 	.byte	0x08
	.zero		1


	//   ....[15]....
        /*152c*/ 	.word	0x000007a0
        /*1530*/ 	.word	0x000000ff
        /*1534*/ 	.word	0x00031ca0
        /*1538*/ 	.short	0x0100
        /*153a*/ 	.byte	0x08
	.zero		1


	//   ....[16]....
        /*153c*/ 	.word	0x000007b0
        /*1540*/ 	.word	0x000000ff
        /*1544*/ 	.word	0x00031c98
        /*1548*/ 	.short	0x0100
        /*154a*/ 	.byte	0x08
	.zero		1


	//   ....[17]....
        /*154c*/ 	.word	0x000007c0
        /*1550*/ 	.word	0x000000ff
        /*1554*/ 	.word	0x00031ca8
        /*1558*/ 	.short	0x0100
        /*155a*/ 	.byte	0x08
	.zero		1


	//   ....[18]....
        /*155c*/ 	.word	0x000008f0
        /*1560*/ 	.word	0x000000ff
        /*1564*/ 	.word	0x00031cb0
        /*1568*/ 	.short	0x0100
        /*156a*/ 	.byte	0x08
	.zero		1


	//   ....[19]....
        /*156c*/ 	.word	0x00000900
        /*1570*/ 	.word	0x000000ff
        /*1574*/ 	.word	0x00031cc0
        /*1578*/ 	.short	0x0100
        /*157a*/ 	.byte	0x08
	.zero		1


	//   ....[20]....
        /*157c*/ 	.word	0x00000910
        /*1580*/ 	.word	0x000000ff
        /*1584*/ 	.word	0x00031cb8
        /*1588*/ 	.short	0x0100
        /*158a*/ 	.byte	0x08
	.zero		1


	//   ....[21]....
        /*158c*/ 	.word	0x00000920
        /*1590*/ 	.word	0x000000ff
        /*1594*/ 	.word	0x00031cc8
        /*1598*/ 	.short	0x0100
        /*159a*/ 	.byte	0x08
	.zero		1


	//   ....[22]....
        /*159c*/ 	.word	0x00003680
        /*15a0*/ 	.word	0x00000014
        /*15a4*/ 	.word	0x00031c90
        /*15a8*/ 	.short	0x010a
        /*15aa*/ 	.byte	0x3f
	.zero		1


	//   ....[23]....
        /*15ac*/ 	.word	0x000051d0
        /*15b0*/ 	.word	0x00000014
        /*15b4*/ 	.word	0x00031c90
        /*15b8*/ 	.short	0x010a
        /*15ba*/ 	.byte	0x3f
	.zero		1


	//   ....[24]....
        /*15bc*/ 	.word	0x00006d40
        /*15c0*/ 	.word	0x00000014
        /*15c4*/ 	.word	0x00031c90
        /*15c8*/ 	.short	0x010a
        /*15ca*/ 	.byte	0x3f
	.zero		1


	//   ....[25]....
        /*15cc*/ 	.word	0x00006ff0
        /*15d0*/ 	.word	0x00000020
        /*15d4*/ 	.word	0x00000000
        /*15d8*/ 	.short	0x0101
        /*15da*/ 	.byte	0x3f
	.zero		1


	//   ....[26]....
        /*15dc*/ 	.word	0x00007030
        /*15e0*/ 	.word	0x00000014
        /*15e4*/ 	.word	0x00031cb0
        /*15e8*/ 	.short	0x010a
        /*15ea*/ 	.byte	0x3f
	.zero		1


	//   ....[27]....
        /*15ec*/ 	.word	0x000073c0
        /*15f0*/ 	.word	0x00000014
        /*15f4*/ 	.word	0x00000000
        /*15f8*/ 	.short	0x0101
        /*15fa*/ 	.byte	0x3f
	.zero		1


	//   ....[28]....
        /*15fc*/ 	.word	0x00007d00
        /*1600*/ 	.word	0x00000016
        /*1604*/ 	.word	0x00031c00
        /*1608*/ 	.short	0x010a
        /*160a*/ 	.byte	0x3f
	.zero		1


	//   ....[29]....
        /*160c*/ 	.word	0x00007d50
        /*1610*/ 	.word	0x00000016
        /*1614*/ 	.word	0x00031c00
        /*1618*/ 	.short	0x010a
        /*161a*/ 	.byte	0x3f
	.zero		1


	//   ....[30]....
        /*161c*/ 	.word	0x00008980
        /*1620*/ 	.word	0x00000016
        /*1624*/ 	.word	0x00031c00
        /*1628*/ 	.short	0x010a
        /*162a*/ 	.byte	0x3f
	.zero		1


	//   ....[31]....
        /*162c*/ 	.word	0x0000a780
        /*1630*/ 	.word	0x00000016
        /*1634*/ 	.word	0x00031c00
        /*1638*/ 	.short	0x010a
        /*163a*/ 	.byte	0x3f
	.zero		1


	//   ....[32]....
        /*163c*/ 	.word	0x0000c160
        /*1640*/ 	.word	0x00000015
        /*1644*/ 	.word	0x00031c30
        /*1648*/ 	.short	0x010a
        /*164a*/ 	.byte	0x3f
	.zero		1


	//   ....[33]....
        /*164c*/ 	.word	0x0000c1d0
        /*1650*/ 	.word	0x00000015
        /*1654*/ 	.word	0x00031c30
        /*1658*/ 	.short	0x010a
        /*165a*/ 	.byte	0x3f
	.zero		1


	//   ....[34]....
        /*165c*/ 	.word	0x0000f5c0
        /*1660*/ 	.word	0x00000010
        /*1664*/ 	.word	0x00000000
        /*1668*/ 	.short	0x0101
        /*166a*/ 	.byte	0x3f
	.zero		1


	//   ....[35]....
        /*166c*/ 	.word	0x00010820
        /*1670*/ 	.word	0x00000011
        /*1674*/ 	.word	0x00031c30
        /*1678*/ 	.short	0x010a
        /*167a*/ 	.byte	0x3f
	.zero		1


	//   ....[36]....
        /*167c*/ 	.word	0x00010870
        /*1680*/ 	.word	0x00000011
        /*1684*/ 	.word	0x00031c30
        /*1688*/ 	.short	0x010a
        /*168a*/ 	.byte	0x3f
	.zero		1


	//   ....[37]....
        /*168c*/ 	.word	0x00012d10
        /*1690*/ 	.word	0x00000010
        /*1694*/ 	.word	0x00031c50
        /*1698*/ 	.short	0x010a
        /*169a*/ 	.byte	0x3f
	.zero		1


	//   ....[38]....
        /*169c*/ 	.word	0x00012d50
        /*16a0*/ 	.word	0x00000010
        /*16a4*/ 	.word	0x00031c50
        /*16a8*/ 	.short	0x010a
        /*16aa*/ 	.byte	0x3f
	.zero		1


	//   ....[39]....
        /*16ac*/ 	.word	0x00014b00
        /*16b0*/ 	.word	0x0000004b
        /*16b4*/ 	.word	0x00000000
        /*16b8*/ 	.short	0x0101
        /*16ba*/ 	.byte	0x3f
	.zero		1


	//   ....[40]....
        /*16bc*/ 	.word	0x00014b40
        /*16c0*/ 	.word	0x0000004a
        /*16c4*/ 	.word	0x00000000
        /*16c8*/ 	.short	0x0101
        /*16ca*/ 	.byte	0x3f
	.zero		1


	//   ....[41]....
        /*16cc*/ 	.word	0x00015e30
        /*16d0*/ 	.word	0x00000000
        /*16d4*/ 	.word	0x00031c30
        /*16d8*/ 	.short	0x010a
        /*16da*/ 	.byte	0x3f
	.zero		1


	//   ....[42]....
        /*16dc*/ 	.word	0x00015e80
        /*16e0*/ 	.word	0x00000000
        /*16e4*/ 	.word	0x00031c30
        /*16e8*/ 	.short	0x010a
        /*16ea*/ 	.byte	0x3f
	.zero		1


	//   ....[43]....
        /*16ec*/ 	.word	0x00018280
        /*16f0*/ 	.word	0x0000000e
        /*16f4*/ 	.word	0x00031c50
        /*16f8*/ 	.short	0x010a
        /*16fa*/ 	.byte	0x3f
	.zero		1


	//   ....[44]....
        /*16fc*/ 	.word	0x000182d0
        /*1700*/ 	.word	0x0000000e
        /*1704*/ 	.word	0x00031c50
        /*1708*/ 	.short	0x010a
        /*170a*/ 	.byte	0x3f
	.zero		1


	//   ....[45]....
        /*170c*/ 	.word	0x00019850
        /*1710*/ 	.word	0x0000005f
        /*1714*/ 	.word	0x00000000
        /*1718*/ 	.short	0x0101
        /*171a*/ 	.byte	0x3f
	.zero		1


	//   ....[46]....
        /*171c*/ 	.word	0x00019870
        /*1720*/ 	.word	0x0000005b
        /*1724*/ 	.word	0x00000000
        /*1728*/ 	.short	0x0101
        /*172a*/ 	.byte	0x3f
	.zero		1


	//   ....[47]....
        /*172c*/ 	.word	0x0001a9e0
        /*1730*/ 	.word	0x00000006
        /*1734*/ 	.word	0x00031c50
        /*1738*/ 	.short	0x010a
        /*173a*/ 	.byte	0x3f
	.zero		1


	//   ....[48]....
        /*173c*/ 	.word	0x0001aa80
        /*1740*/ 	.word	0x00000006
        /*1744*/ 	.word	0x00031c50
        /*1748*/ 	.short	0x010a
        /*174a*/ 	.byte	0x3f
	.zero		1


	//   ....[49]....
        /*174c*/ 	.word	0x0001b5e0
        /*1750*/ 	.word	0x00000006
        /*1754*/ 	.word	0x00000000
        /*1758*/ 	.short	0x0101
        /*175a*/ 	.byte	0x3f
	.zero		1


	//   ....[50]....
        /*175c*/ 	.word	0x0001c9a0
        /*1760*/ 	.word	0x00000000
        /*1764*/ 	.word	0x00000000
        /*1768*/ 	.short	0x0101
        /*176a*/ 	.byte	0x3f
	.zero		1


	//   ....[51]....
        /*176c*/ 	.word	0x0001cea0
        /*1770*/ 	.word	0x00000006
        /*1774*/ 	.word	0x00000000
        /*1778*/ 	.short	0x0101
        /*177a*/ 	.byte	0x3f
	.zero		1


	//   ....[52]....
        /*177c*/ 	.word	0x00020220
        /*1780*/ 	.word	0x00000010
        /*1784*/ 	.word	0x00031c20
        /*1788*/ 	.short	0x010a
        /*178a*/ 	.byte	0x3f
	.zero		1


	//   ....[53]....
        /*178c*/ 	.word	0x000202e0
        /*1790*/ 	.word	0x00000009
        /*1794*/ 	.word	0x00031ca0
        /*1798*/ 	.short	0x010a
        /*179a*/ 	.byte	0x3f
	.zero		1


	//   ....[54]....
        /*179c*/ 	.word	0x00020710
        /*17a0*/ 	.word	0x00000009
        /*17a4*/ 	.word	0x00031cc0
        /*17a8*/ 	.short	0x010a
        /*17aa*/ 	.byte	0x3f
	.zero		1


	//   ....[55]....
        /*17ac*/ 	.word	0x00020c70
        /*17b0*/ 	.word	0x00000009
        /*17b4*/ 	.word	0x00031ca0
        /*17b8*/ 	.short	0x010a
        /*17ba*/ 	.byte	0x3f
	.zero		1


	//   ....[56]....
        /*17bc*/ 	.word	0x00021090
        /*17c0*/ 	.word	0x00000009
        /*17c4*/ 	.word	0x00031cc0
        /*17c8*/ 	.short	0x010a
        /*17ca*/ 	.byte	0x3f
	.zero		1


	//   ....[57]....
        /*17cc*/ 	.word	0x00022120
        /*17d0*/ 	.word	0x00000000
        /*17d4*/ 	.word	0x00031c40
        /*17d8*/ 	.short	0x010a
        /*17da*/ 	.byte	0x3f
	.zero		1


	//   ....[58]....
        /*17dc*/ 	.word	0x00022fe0
        /*17e0*/ 	.word	0x00000010
        /*17e4*/ 	.word	0x00031c00
        /*17e8*/ 	.short	0x0107
        /*17ea*/ 	.byte	0x3f
	.zero		1


	//   ....[59]....
        /*17ec*/ 	.word	0x000230e0
        /*17f0*/ 	.word	0x00000010
        /*17f4*/ 	.word	0x00031c00
        /*17f8*/ 	.short	0x0101
        /*17fa*/ 	.byte	0x3f
	.zero		1


	//   ....[60]....
        /*17fc*/ 	.word	0x00023100
        /*1800*/ 	.word	0x00000010
        /*1804*/ 	.word	0x00031c20
        /*1808*/ 	.short	0x010a
        /*180a*/ 	.byte	0x3f
	.zero		1


	//   ....[61]....
        /*180c*/ 	.word	0x000234a0
        /*1810*/ 	.word	0x00000003
        /*1814*/ 	.word	0x00031c40
        /*1818*/ 	.short	0x010a
        /*181a*/ 	.byte	0x3f
	.zero		1


	//   ....[62]....
        /*181c*/ 	.word	0x00023920
        /*1820*/ 	.word	0x00000003
        /*1824*/ 	.word	0x00000060
        /*1828*/ 	.short	0x010a
        /*182a*/ 	.byte	0x3f
	.zero		1


	//   ....[63]....
        /*182c*/ 	.word	0x00024060
        /*1830*/ 	.word	0x00000003
        /*1834*/ 	.word	0x00031c40
        /*1838*/ 	.short	0x010a
        /*183a*/ 	.byte	0x3f
	.zero		1


	//   ....[64]....
        /*183c*/ 	.word	0x000244e0
        /*1840*/ 	.word	0x0000000b
        /*1844*/ 	.word	0x00000060
        /*1848*/ 	.short	0x010a
        /*184a*/ 	.byte	0x3f
	.zero		1


	//   ....[65]....
        /*184c*/ 	.word	0x00024b60
        /*1850*/ 	.word	0x00000002
        /*1854*/ 	.word	0x00031c40
        /*1858*/ 	.short	0x010a
        /*185a*/ 	.byte	0x3f
	.zero		1


	//   ....[66]....
        /*185c*/ 	.word	0x00024ff0
        /*1860*/ 	.word	0x00000007
        /*1864*/ 	.word	0x00000060
        /*1868*/ 	.short	0x010a
        /*186a*/ 	.byte	0x3f
	.zero		1


	//   ....[67]....
        /*186c*/ 	.word	0x00025620
        /*1870*/ 	.word	0x00000003
        /*1874*/ 	.word	0x00031c60
        /*1878*/ 	.short	0x010a
        /*187a*/ 	.byte	0x3f
	.zero		1


	//   ....[68]....
        /*187c*/ 	.word	0x00026b70
        /*1880*/ 	.word	0x00000009
        /*1884*/ 	.word	0x00031c20
        /*1888*/ 	.short	0x010a
        /*188a*/ 	.byte	0x3f
	.zero		1


	//   ....[69]....
        /*188c*/ 	.word	0x00026d00
        /*1890*/ 	.word	0x00000007
        /*1894*/ 	.word	0x00000000
        /*1898*/ 	.short	0x010a
        /*189a*/ 	.byte	0x3f
	.zero		1


	//   ....[70]....
        /*189c*/ 	.word	0x00026d70
        /*18a0*/ 	.word	0x00000003
        /*18a4*/ 	.word	0x00000000
        /*18a8*/ 	.short	0x010a
        /*18aa*/ 	.byte	0x3f
	.zero		1


	//   ....[71]....
        /*18ac*/ 	.word	0x00026dd0
        /*18b0*/ 	.word	0x00000005
        /*18b4*/ 	.word	0x00000000
        /*18b8*/ 	.short	0x010a
        /*18ba*/ 	.byte	0x3f
	.zero		1


	//   ....[72]....
        /*18bc*/ 	.word	0x00026e00
        /*18c0*/ 	.word	0x00000003
        /*18c4*/ 	.word	0x00000000
        /*18c8*/ 	.short	0x010a
        /*18ca*/ 	.byte	0x3f
	.zero		1


	//   ....[73]....
        /*18cc*/ 	.word	0x00026e60
        /*18d0*/ 	.word	0x00000014
        /*18d4*/ 	.word	0x00031c90
        /*18d8*/ 	.short	0x010a
        /*18da*/ 	.byte	0x3f
	.zero		1


	//   ....[74]....
        /*18dc*/ 	.word	0x00026eb0
        /*18e0*/ 	.word	0x00000014
        /*18e4*/ 	.word	0x00031c90
        /*18e8*/ 	.short	0x010a
        /*18ea*/ 	.byte	0x3f
	.zero		1


	//   ....[75]....
        /*18ec*/ 	.word	0x00026f00
        /*18f0*/ 	.word	0x00000014
        /*18f4*/ 	.word	0x00031c90
        /*18f8*/ 	.short	0x010a
        /*18fa*/ 	.byte	0x3f
	.zero		1


	//   ....[76]....
        /*18fc*/ 	.word	0x00026f50
        /*1900*/ 	.word	0x00000014
        /*1904*/ 	.word	0x00031cb0
        /*1908*/ 	.short	0x010a
        /*190a*/ 	.byte	0x3f
	.zero		1


	//   ....[77]....
        /*190c*/ 	.word	0x00027200
        /*1910*/ 	.word	0x00000016
        /*1914*/ 	.word	0x00031c00
        /*1918*/ 	.short	0x010a
        /*191a*/ 	.byte	0x3f
	.zero		1


	//   ....[78]....
        /*191c*/ 	.word	0x00027420
        /*1920*/ 	.word	0x00000016
        /*1924*/ 	.word	0x00031c00
        /*1928*/ 	.short	0x010a
        /*192a*/ 	.byte	0x3f
	.zero		1


	//   ....[79]....
        /*192c*/ 	.word	0x00027470
        /*1930*/ 	.word	0x00000015
        /*1934*/ 	.word	0x00031c30
        /*1938*/ 	.short	0x010a
        /*193a*/ 	.byte	0x3f
	.zero		1


	//   ....[80]....
        /*193c*/ 	.word	0x000274c0
        /*1940*/ 	.word	0x00000011
        /*1944*/ 	.word	0x00031c30
        /*1948*/ 	.short	0x010a
        /*194a*/ 	.byte	0x3f
	.zero		1


	//   ....[81]....
        /*194c*/ 	.word	0x00027510
        /*1950*/ 	.word	0x00000010
        /*1954*/ 	.word	0x00031c50
        /*1958*/ 	.short	0x010a
        /*195a*/ 	.byte	0x3f
	.zero		1


	//   ....[82]....
        /*195c*/ 	.word	0x00027560
        /*1960*/ 	.word	0x00000000
        /*1964*/ 	.word	0x00031c30
        /*1968*/ 	.short	0x010a
        /*196a*/ 	.byte	0x3f
	.zero		1


	//   ....[83]....
        /*196c*/ 	.word	0x000275b0
        /*1970*/ 	.word	0x0000000e
        /*1974*/ 	.word	0x00031c50
        /*1978*/ 	.short	0x010a
        /*197a*/ 	.byte	0x3f
	.zero		1


	//   ....[84]....
        /*197c*/ 	.word	0x00027600
        /*1980*/ 	.word	0x00000006
        /*1984*/ 	.word	0x00031c50
        /*1988*/ 	.short	0x010a
        /*198a*/ 	.byte	0x3f
	.zero		1


	//   ....[85]....
        /*198c*/ 	.word	0x00027d70
        /*1990*/ 	.word	0x00000010
        /*1994*/ 	.word	0x00031c20
        /*1998*/ 	.short	0x010a
        /*199a*/ 	.byte	0x3f
	.zero		1


	//   ....[86]....
        /*199c*/ 	.word	0x00027dc0
        /*19a0*/ 	.word	0x00000009
        /*19a4*/ 	.word	0x00031ca0
        /*19a8*/ 	.short	0x010a
        /*19aa*/ 	.byte	0x3f
	.zero		1


	//   ....[87]....
        /*19ac*/ 	.word	0x00027e10
        /*19b0*/ 	.word	0x00000009
        /*19b4*/ 	.word	0x00031cc0
        /*19b8*/ 	.short	0x010a
        /*19ba*/ 	.byte	0x3f
	.zero		1


	//   ....[88]....
        /*19bc*/ 	.word	0x00027e60
        /*19c0*/ 	.word	0x00000009
        /*19c4*/ 	.word	0x00031ca0
        /*19c8*/ 	.short	0x010a
        /*19ca*/ 	.byte	0x3f
	.zero		1


	//   ....[89]....
        /*19cc*/ 	.word	0x00027eb0
        /*19d0*/ 	.word	0x00000009
        /*19d4*/ 	.word	0x00031cc0
        /*19d8*/ 	.short	0x010a
        /*19da*/ 	.byte	0x3f
	.zero		1


	//   ....[90]....
        /*19dc*/ 	.word	0x00028050
        /*19e0*/ 	.word	0x00000000
        /*19e4*/ 	.word	0x00031c40
        /*19e8*/ 	.short	0x010a
        /*19ea*/ 	.byte	0x3f
	.zero		1


	//   ....[91]....
        /*19ec*/ 	.word	0x000288b0
        /*19f0*/ 	.word	0x00000010
        /*19f4*/ 	.word	0x00031c20
        /*19f8*/ 	.short	0x010a
        /*19fa*/ 	.byte	0x3f
	.zero		1


	//   ....[92]....
        /*19fc*/ 	.word	0x00028900
        /*1a00*/ 	.word	0x00000003
        /*1a04*/ 	.word	0x00031c40
        /*1a08*/ 	.short	0x010a
        /*1a0a*/ 	.byte	0x3f
	.zero		1


	//   ....[93]....
        /*1a0c*/ 	.word	0x00028950
        /*1a10*/ 	.word	0x00000003
        /*1a14*/ 	.word	0x00000060
        /*1a18*/ 	.short	0x010a
        /*1a1a*/ 	.byte	0x3f
	.zero		1


	//   ....[94]....
        /*1a1c*/ 	.word	0x000289a0
        /*1a20*/ 	.word	0x00000003
        /*1a24*/ 	.word	0x00031c40
        /*1a28*/ 	.short	0x010a
        /*1a2a*/ 	.byte	0x3f
	.zero		1


	//   ....[95]....
        /*1a2c*/ 	.word	0x000289f0
        /*1a30*/ 	.word	0x0000000b
        /*1a34*/ 	.word	0x00000060
        /*1a38*/ 	.short	0x010a
        /*1a3a*/ 	.byte	0x3f
	.zero		1


	//   ....[96]....
        /*1a3c*/ 	.word	0x00028a40
        /*1a40*/ 	.word	0x00000002
        /*1a44*/ 	.word	0x00031c40
        /*1a48*/ 	.short	0x010a
        /*1a4a*/ 	.byte	0x3f
	.zero		1


	//   ....[97]....
        /*1a4c*/ 	.word	0x00028a90
        /*1a50*/ 	.word	0x00000007
        /*1a54*/ 	.word	0x00000060
        /*1a58*/ 	.short	0x010a
        /*1a5a*/ 	.byte	0x3f
	.zero		1


	//   ....[98]....
        /*1a5c*/ 	.word	0x00028ae0
        /*1a60*/ 	.word	0x00000003
        /*1a64*/ 	.word	0x00031c60
        /*1a68*/ 	.short	0x010a
        /*1a6a*/ 	.byte	0x3f
	.zero		1


	//   ....[99]....
        /*1a6c*/ 	.word	0x00029510
        /*1a70*/ 	.word	0x00000009
        /*1a74*/ 	.word	0x00031c20
        /*1a78*/ 	.short	0x010a
        /*1a7a*/ 	.byte	0x3f
	.zero		1


	//   ....[100]....
        /*1a7c*/ 	.word	0x000296b0
        /*1a80*/ 	.word	0x00000007
        /*1a84*/ 	.word	0x00000000
        /*1a88*/ 	.short	0x010a
        /*1a8a*/ 	.byte	0x3f
	.zero		1


	//   ....[101]....
        /*1a8c*/ 	.word	0x00029700
        /*1a90*/ 	.word	0x00000003
        /*1a94*/ 	.word	0x00000000
        /*1a98*/ 	.short	0x010a
        /*1a9a*/ 	.byte	0x3f
	.zero		1


	//   ....[102]....
        /*1a9c*/ 	.word	0x00029750
        /*1aa0*/ 	.word	0x00000005
        /*1aa4*/ 	.word	0x00000000
        /*1aa8*/ 	.short	0x010a
        /*1aaa*/ 	.byte	0x3f
	.zero		1


	//----- nvinfo : EIATTR_NUM_MBARRIERS
	.align		4
.L_325:
        /*1aac*/ 	.byte	0x03, 0x38
        /*1aae*/ 	.short	0x0016


	//----- nvinfo : EIATTR_EXIT_INSTR_OFFSETS
	.align		4
        /*1ab0*/ 	.byte	0x04, 0x1c
        /*1ab2*/ 	.short	(.L_327 - .L_326)


	//   ....[0]....
.L_326:
        /*1ab4*/ 	.word	0x00026e50


	//----- nvinfo : EIATTR_MAX_THREADS
	.align		4
.L_327:
        /*1ab8*/ 	.byte	0x04, 0x05
        /*1aba*/ 	.short	(.L_329 - .L_328)
.L_328:
        /*1abc*/ 	.word	0x00000200
        /*1ac0*/ 	.word	0x00000001
        /*1ac4*/ 	.word	0x00000001


	//----- nvinfo : EIATTR_CRS_STACK_SIZE
	.align		4
.L_329:
        /*1ac8*/ 	.byte	0x04, 0x1e
        /*1aca*/ 	.short	(.L_331 - .L_330)
.L_330:
        /*1acc*/ 	.word	0x00000000


	//----- nvinfo : EIATTR_CBANK_PARAM_SIZE
	.align		4
.L_331:
        /*1ad0*/ 	.byte	0x03, 0x19
        /*1ad2*/ 	.short	0x0af0


	//----- nvinfo : EIATTR_PARAM_CBANK
	.align		4
        /*1ad4*/ 	.byte	0x04, 0x0a
        /*1ad6*/ 	.short	(.L_333 - .L_332)
	.align		4
.L_332:
        /*1ad8*/ 	.word	index@(.nv.constant0._ZN7cutlass13device_kernelIN5flash11enable_sm90INS1_16FlashAttnFwdSm90INS1_25CollectiveMainloopFwdSm90ILi2EN4cute5tupleIJNS5_1CILi1EEES8_S8_EEENS6_IJNS7_ILi192EEENS7_ILi144EEENS7_ILi96EEEEEELi96ENS_10bfloat16_tEfNS_4arch4Sm90ELb1ELb0ELb0ELb1ELb0ELb1ELb0ELb0ELb1ELb1ELb1ELb0EEENS1_21CollectiveEpilogueFwdINS6_IJSA_SC_SB_EEES9_SE_SG_Li384ELb1ELb1ELb1ELb0EEENS1_36VarlenDynamicPersistentTileSchedulerILi192ELi144ELi384ELi128ELb1ELb1ELb1ELb1ELb1ELb1EEEEEEEEEvNT_6ParamsE)
        /*1adc*/ 	.short	0x0210
        /*1ade*/ 	.short	0x0af0


	//----- nvinfo : EIATTR_SW_WAR
	.align		4
.L_333:
        /*1ae0*/ 	.byte	0x04, 0x36
        /*1ae2*/ 	.short	(.L_335 - .L_334)
.L_334:
        /*1ae4*/ 	.word	0x00000008
.L_335:


//--------------------- .nv.callgraph             --------------------------
	.section	.nv.callgraph,"",@"SHT_CUDA_CALLGRAPH"
	.align	4
	.sectionentsize	8
	.align		4
        /*0000*/ 	.word	0x00000000
	.align		4
        /*0004*/ 	.word	0xffffffff
	.align		4
        /*0008*/ 	.word	index@(_ZN7cutlass13device_kernelIN5flash11enable_sm90INS1_16FlashAttnFwdSm90INS1_25CollectiveMainloopFwdSm90ILi2EN4cute5tupleIJNS5_1CILi1EEES8_S8_EEENS6_IJNS7_ILi192EEENS7_ILi144EEENS7_ILi96EEEEEELi96ENS_10bfloat16_tEfNS_4arch4Sm90ELb0ELb0ELb0ELb0ELb0ELb0ELb0ELb0ELb1ELb1ELb1ELb0EEENS1_21CollectiveEpilogueFwdINS6_IJSA_SC_SB_EEES9_SE_SG_Li384ELb0ELb1ELb1ELb0EEENS1_19SingleTileSchedulerILb0ELb1ELb1ELi192EEEEEEEEEvNT_6ParamsE)
	.align		4
        /*000c*/ 	.word	index@(__assertfail)
	.align		4
        /*0010*/ 	.word	index@(_ZN7cutlass13device_kernelIN5flash11enable_sm90INS1_16FlashAttnFwdSm90INS1_25CollectiveMainloopFwdSm90ILi2EN4cute5tupleIJNS5_1CILi1EEES8_S8_EEENS6_IJNS7_ILi192EEENS7_ILi144EEENS7_ILi96EEEEEELi96ENS_10bfloat16_tEfNS_4arch4Sm90ELb0ELb0ELb0ELb1ELb0ELb0ELb0ELb0ELb1ELb1ELb1ELb0EEENS1_21CollectiveEpilogueFwdINS6_IJSA_SC_SB_EEES9_SE_SG_Li384ELb1ELb1ELb1ELb0EEENS1_36VarlenDynamicPersistentTileSchedulerILi192ELi144ELi384ELi128ELb1ELb1ELb1ELb0ELb1ELb1EEEEEEEEEvNT_6ParamsE)
	.align		4
        /*0014*/ 	.word	index@(__assertfail)
	.align		4
        /*0018*/ 	.word	index@(_ZN7cutlass13device_kernelIN5flash11enable_sm90INS1_16FlashAttnFwdSm90INS1_25CollectiveMainloopFwdSm90ILi2EN4cute5tupleIJNS5_1CILi1EEES8_S8_EEENS6_IJNS7_ILi192EEENS7_ILi144EEENS7_ILi96EEEEEELi96ENS_10bfloat16_tEfNS_4arch4Sm90ELb0ELb0ELb0ELb1ELb0ELb1ELb0ELb0ELb1ELb1ELb1ELb0EEENS1_21CollectiveEpilogueFwdINS6_IJSA_SC_SB_EEES9_SE_SG_Li384ELb1ELb1ELb1ELb0EEENS1_36VarlenDynamicPersistentTileSchedulerILi192ELi144ELi384ELi128ELb1ELb1ELb1ELb0ELb1ELb1EEEEEEEEEvNT_6ParamsE)
	.align		4
        /*001c*/ 	.word	index@(__assertfail)
	.align		4
        /*0020*/ 	.word	index@(_ZN7cutlass13device_kernelIN5flash11enable_sm90INS1_16FlashAttnFwdSm90INS1_25CollectiveMainloopFwdSm90ILi2EN4cute5tupleIJNS5_1CILi1EEES8_S8_EEENS6_IJNS7_ILi192EEENS7_ILi128EEENS7_ILi96EEEEEELi96ENS_10bfloat16_tEfNS_4arch4Sm90ELb0ELb1ELb0ELb0ELb0ELb0ELb0ELb0ELb1ELb1ELb1ELb0EEENS1_21CollectiveEpilogueFwdINS6_IJSA_SC_SB_EEES9_SE_SG_Li384ELb0ELb1ELb1ELb0EEENS1_19SingleTileSchedulerILb0ELb1ELb1ELi192EEEEEEEEEvNT_6ParamsE)
	.align		4
        /*0024*/ 	.word	index@(__assertfail)
	.align		4
        /*0028*/ 	.word	index@(_ZN7cutlass13device_kernelIN5flash11enable_sm90INS1_16FlashAttnFwdSm90INS1_25CollectiveMainloopFwdSm90ILi2EN4cute5tupleIJNS5_1CILi1EEES8_S8_EEENS6_IJNS7_ILi192EEENS7_ILi128EEENS7_ILi96EEEEEELi96ENS_10bfloat16_tEfNS_4arch4Sm90ELb0ELb1ELb0ELb1ELb0ELb0ELb0ELb0ELb1ELb1ELb1ELb0EEENS1_21CollectiveEpilogueFwdINS6_IJSA_SC_SB_EEES9_SE_SG_Li384ELb1ELb1ELb1ELb0EEENS1_36VarlenDynamicPersistentTileSchedulerILi192ELi128ELi384ELi128ELb1ELb1ELb1ELb1ELb0ELb1EEEEEEEEEvNT_6ParamsE)
	.align		4
        /*002c*/ 	.word	index@(__assertfail)
	.align		4
        /*0030*/ 	.word	index@(_ZN7cutlass13device_kernelIN5flash11enable_sm90INS1_16FlashAttnFwdSm90INS1_25CollectiveMainloopFwdSm90ILi2EN4cute5tupleIJNS5_1CILi1EEES8_S8_EEENS6_IJNS7_ILi192EEENS7_ILi128EEENS7_ILi96EEEEEELi96ENS_10bfloat16_tEfNS_4arch4Sm90ELb0ELb1ELb0ELb1ELb0ELb1ELb0ELb0ELb1ELb1ELb1ELb0EEENS1_21CollectiveEpilogueFwdINS6_IJSA_SC_SB_EEES9_SE_SG_Li384ELb1ELb1ELb1ELb0EEENS1_36VarlenDynamicPersistentTileSchedulerILi192ELi128ELi384ELi128ELb1ELb1ELb1ELb1ELb0ELb1EEEEEEEEEvNT_6ParamsE)
	.align		4
        /*0034*/ 	.word	index@(__assertfail)
	.align		4
        /*0038*/ 	.word	index@(_ZN7cutlass13device_kernelIN5flash11enable_sm90INS1_16FlashAttnFwdSm90INS1_25CollectiveMainloopFwdSm90ILi2EN4cute5tupleIJNS5_1CILi1EEES8_S8_EEENS6_IJNS7_ILi192EEENS7_ILi144EEENS7_ILi96EEEEEELi96ENS_10bfloat16_tEfNS_4arch4Sm90ELb1ELb0ELb0ELb0ELb0ELb0ELb0ELb0ELb1ELb1ELb1ELb0EEENS1_21CollectiveEpilogueFwdINS6_IJSA_SC_SB_EEES9_SE_SG_Li384ELb0ELb1ELb1ELb0EEENS1_19SingleTileSchedulerILb0ELb1ELb1ELi192EEEEEEEEEvNT_6ParamsE)
	.align		4
        /*003c*/ 	.word	index@(__assertfail)
	.align		4
        /*0040*/ 	.word	index@(_ZN7cutlass13device_kernelIN5flash11enable_sm90INS1_16FlashAttnFwdSm90INS1_25CollectiveMainloopFwdSm90ILi2EN4cute5tupleIJNS5_1CILi1EEES8_S8_EEENS6_IJNS7_ILi192EEENS7_ILi144EEENS7_ILi96EEEEEELi96ENS_10bfloat16_tEfNS_4arch4Sm90ELb1ELb0ELb0ELb1ELb0ELb0ELb0ELb0ELb1ELb1ELb1ELb0EEENS1_21CollectiveEpilogueFwdINS6_IJSA_SC_SB_EEES9_SE_SG_Li384ELb1ELb1ELb1ELb0EEENS1_36VarlenDynamicPersistentTileSchedulerILi192ELi144ELi384ELi128ELb1ELb1ELb1ELb1ELb1ELb1EEEEEEEEEvNT_6ParamsE)
	.align		4
        /*0044*/ 	.word	index@(__assertfail)
	.align		4
        /*0048*/ 	.word	index@(_ZN7cutlass13device_kernelIN5flash11enable_sm90INS1_16FlashAttnFwdSm90INS1_25CollectiveMainloopFwdSm90ILi2EN4cute5tupleIJNS5_1CILi1EEES8_S8_EEENS6_IJNS7_ILi192EEENS7_ILi144EEENS7_ILi96EEEEEELi96ENS_10bfloat16_tEfNS_4arch4Sm90ELb1ELb0ELb0ELb1ELb0ELb1ELb0ELb0ELb1ELb1ELb1ELb0EEENS1_21CollectiveEpilogueFwdINS6_IJSA_SC_SB_EEES9_SE_SG_Li384ELb1ELb1ELb1ELb0EEENS1_36VarlenDynamicPersistentTileSchedulerILi192ELi144ELi384ELi128ELb1ELb1ELb1ELb1ELb1ELb1EEEEEEEEEvNT_6ParamsE)
	.align		4
        /*004c*/ 	.word	index@(__assertfail)
	.align		4
        /*0050*/ 	.word	0x00000000
	.align		4
        /*0054*/ 	.word	0xfffffffe
	.align		4
        /*0058*/ 	.word	0x00000000
	.align		4
        /*005c*/ 	.word	0xfffffffd
	.align		4
        /*0060*/ 	.word	0x00000000
	.align		4
        /*0064*/ 	.word	0xfffffffc


//--------------------- .nv.constant4             --------------------------
	.section	.nv.constant4,"a",@progbits
	.align	8
	.align		8
.nv.constant4:
        /*0000*/ 	.dword	__assertfail
	.align		8
        /*0008*/ 	.dword	__unnamed_1
	.align		8
        /*0010*/ 	.dword	__unnamed_2
	.align		8
        /*0018*/ 	.dword	__unnamed_3
	.align		8
        /*0020*/ 	.dword	__unnamed_4
	.align		8
        /*0028*/ 	.dword	__unnamed_5
	.align		8
        /*0030*/ 	.dword	__unnamed_6
	.align		8
        /*0038*/ 	.dword	__unnamed_7
	.align		8
        /*0040*/ 	.dword	__unnamed_8
	.align		8
        /*0048*/ 	.dword	__unnamed_9
	.align		8
        /*0050*/ 	.dword	_ZN71_INTERNAL_dade0eba_35_flash_fwd_hdim96_bf16_split_sm90_cu_a7f3af4d_45864cuda3std3__45__cpo5beginE
	.align		8
        /*0058*/ 	.dword	_ZN71_INTERNAL_dade0eba_35_flash_fwd_hdim96_bf16_split_sm90_cu_a7f3af4d_45864cuda3std3__45__cpo3endE
	.align		8
        /*0060*/ 	.dword	_ZN71_INTERNAL_dade0eba_35_flash_fwd_hdim96_bf16_split_sm90_cu_a7f3af4d_45864cuda3std3__45__cpo6cbeginE
	.align		8
        /*0068*/ 	.dword	_ZN71_INTERNAL_dade0eba_35_flash_fwd_hdim96_bf16_split_sm90_cu_a7f3af4d_45864cuda3std3__45__cpo4cendE
	.align		8
        /*0070*/ 	.dword	_ZN71_INTERNAL_dade0eba_35_flash_fwd_hdim96_bf16_split_sm90_cu_a7f3af4d_45864cuda3std3__473_GLOBAL__N__dade0eba_35_flash_fwd_hdim96_bf16_split_sm90_cu_a7f3af4d_45866ignoreE
	.align		8
        /*0078*/ 	.dword	_ZN71_INTERNAL_dade0eba_35_flash_fwd_hdim96_bf16_split_sm90_cu_a7f3af4d_45864cuda3std3__419piecewise_constructE
	.align		8
        /*0080*/ 	.dword	_ZN71_INTERNAL_dade0eba_35_flash_fwd_hdim96_bf16_split_sm90_cu_a7f3af4d_45864cuda3std3__48in_placeE
	.align		8
        /*0088*/ 	.dword	_ZN71_INTERNAL_dade0eba_35_flash_fwd_hdim96_bf16_split_sm90_cu_a7f3af4d_45864cuda3std6ranges3__45__cpo4swapE
	.align		8
        /*0090*/ 	.dword	_ZN71_INTERNAL_dade0eba_35_flash_fwd_hdim96_bf16_split_sm90_cu_a7f3af4d_45864cuda3std6ranges3__45__cpo9iter_moveE
	.align		8
        /*0098*/ 	.dword	_ZN71_INTERNAL_dade0eba_35_flash_fwd_hdim96_bf16_split_sm90_cu_a7f3af4d_45864cute7productE
	.align		8
        /*00a0*/ 	.dword	_ZN71_INTERNAL_dade0eba_35_flash_fwd_hdim96_bf16_split_sm90_cu_a7f3af4d_45864cute1_E
	.align		8
        /*00a8*/ 	.dword	$str$20
	.align		8
        /*00b0*/ 	.dword	$str$21


//--------------------- .text._ZN7cutlass13device_kernelIN5flash11enable_sm90INS1_16FlashAttnFwdSm90INS1_25CollectiveMainloopFwdSm90ILi2EN4cute5tupleIJNS5_1CILi1EEES8_S8_EEENS6_IJNS7_ILi192EEENS7_ILi144EEENS7_ILi96EEEEEELi96ENS_10bfloat16_tEfNS_4arch4Sm90ELb0ELb0ELb0ELb0ELb0ELb0ELb0ELb0ELb1ELb1ELb1ELb0EEENS1_21CollectiveEpilogueFwdINS6_IJSA_SC_SB_EEES9_SE_SG_Li384ELb0ELb1ELb1ELb0EEENS1_19SingleTileSchedulerILb0ELb1ELb1ELi192EEEEEEEEEvNT_6ParamsE --------------------------
	.section	.text._ZN7cutlass13device_kernelIN5flash11enable_sm90INS1_16FlashAttnFwdSm90INS1_25CollectiveMainloopFwdSm90ILi2EN4cute5tupleIJNS5_1CILi1EEES8_S8_EEENS6_IJNS7_ILi192EEENS7_ILi144EEENS7_ILi96EEEEEELi96ENS_10bfloat16_tEfNS_4arch4Sm90ELb0ELb0ELb0ELb0ELb0ELb0ELb0ELb0ELb1ELb1ELb1ELb0EEENS1_21CollectiveEpilogueFwdINS6_IJSA_SC_SB_EEES9_SE_SG_Li384ELb0ELb1ELb1ELb0EEENS1_19SingleTileSchedulerILb0ELb1ELb1ELi192EEEEEEEEEvNT_6ParamsE,"ax",@progbits
	.align	128
.text._ZN7cutlass13device_kernelIN5flash11enable_sm90INS1_16FlashAttnFwdSm90INS1_25CollectiveMainloopFwdSm90ILi2EN4cute5tupleIJNS5_1CILi1EEES8_S8_EEENS6_IJNS7_ILi192EEENS7_ILi144EEENS7_ILi96EEEEEELi96ENS_10bfloat16_tEfNS_4arch4Sm90ELb0ELb0ELb0ELb0ELb0ELb0ELb0ELb0ELb1ELb1ELb1ELb0EEENS1_21CollectiveEpilogueFwdINS6_IJSA_SC_SB_EEES9_SE_SG_Li384ELb0ELb1ELb1ELb0EEENS1_19SingleTileSchedulerILb0ELb1ELb1ELi192EEEEEEEEEvNT_6ParamsE:
        .type           _ZN7cutlass13device_kernelIN5flash11enable_sm90INS1_16FlashAttnFwdSm90INS1_25CollectiveMainloopFwdSm90ILi2EN4cute5tupleIJNS5_1CILi1EEES8_S8_EEENS6_IJNS7_ILi192EEENS7_ILi144EEENS7_ILi96EEEEEELi96ENS_10bfloat16_tEfNS_4arch4Sm90ELb0ELb0ELb0ELb0ELb0ELb0ELb0ELb0ELb1ELb1ELb1ELb0EEENS1_21CollectiveEpilogueFwdINS6_IJSA_SC_SB_EEES9_SE_SG_Li384ELb0ELb1ELb1ELb0EEENS1_19SingleTileSchedulerILb0ELb1ELb1ELi192EEEEEEEEEvNT_6ParamsE,@function
        .size           _ZN7cutlass13device_kernelIN5flash11enable_sm90INS1_16FlashAttnFwdSm90INS1_25CollectiveMainloopFwdSm90ILi2EN4cute5tupleIJNS5_1CILi1EEES8_S8_EEENS6_IJNS7_ILi192EEENS7_ILi144EEENS7_ILi96EEEEEELi96ENS_10bfloat16_tEfNS_4arch4Sm90ELb0ELb0ELb0ELb0ELb0ELb0ELb0ELb0ELb1ELb1ELb1ELb0EEENS1_21CollectiveEpilogueFwdINS6_IJSA_SC_SB_EEES9_SE_SG_Li384ELb0ELb1ELb1ELb0EEENS1_19SingleTileSchedulerILb0ELb1ELb1ELi192EEEEEEEEEvNT_6ParamsE,(.L_x_2776 - _ZN7cutlass13device_kernelIN5flash11enable_sm90INS1_16FlashAttnFwdSm90INS1_25CollectiveMainloopFwdSm90ILi2EN4cute5tupleIJNS5_1CILi1EEES8_S8_EEENS6_IJNS7_ILi192EEENS7_ILi144EEENS7_ILi96EEEEEELi96ENS_10bfloat16_tEfNS_4arch4Sm90ELb0ELb0ELb0ELb0ELb0ELb0ELb0ELb0ELb1ELb1ELb1ELb0EEENS1_21CollectiveEpilogueFwdINS6_IJSA_SC_SB_EEES9_SE_SG_Li384ELb0ELb1ELb1ELb0EEENS1_19SingleTileSchedulerILb0ELb1ELb1ELi192EEEEEEEEEvNT_6ParamsE)
        .other          _ZN7cutlass13device_kernelIN5flash11enable_sm90INS1_16FlashAttnFwdSm90INS1_25CollectiveMainloopFwdSm90ILi2EN4cute5tupleIJNS5_1CILi1EEES8_S8_EEENS6_IJNS7_ILi192EEENS7_ILi144EEENS7_ILi96EEEEEELi96ENS_10bfloat16_tEfNS_4arch4Sm90ELb0ELb0ELb0ELb0ELb0ELb0ELb0ELb0ELb1ELb1ELb1ELb0EEENS1_21CollectiveEpilogueFwdINS6_IJSA_SC_SB_EEES9_SE_SG_Li384ELb0ELb1ELb1ELb0EEENS1_19SingleTileSchedulerILb0ELb1ELb1ELi192EEEEEEEEEvNT_6ParamsE,@"STO_CUDA_ENTRY STV_DEFAULT"
_ZN7cutlass13device_kernelIN5flash11enable_sm90INS1_16FlashAttnFwdSm90INS1_25CollectiveMainloopFwdSm90ILi2EN4cute5tupleIJNS5_1CILi1EEES8_S8_EEENS6_IJNS7_ILi192EEENS7_ILi144EEENS7_ILi96EEEEEELi96ENS_10bfloat16_tEfNS_4arch4Sm90ELb0ELb0ELb0ELb0ELb0ELb0ELb0ELb0ELb1ELb1ELb1ELb0EEENS1_21CollectiveEpilogueFwdINS6_IJSA_SC_SB_EEES9_SE_SG_Li384ELb0ELb1ELb1ELb0EEENS1_19SingleTileSchedulerILb0ELb1ELb1ELi192EEEEEEEEEvNT_6ParamsE:
[----:B------:R-:W0:Y:S01]  /*0000*/  LDC R1, c[0x0][0x28] ;  /* 0x00000a00ff017b82 */ /* 0x000e220000000800 */
[----:B------:R-:W1:Y:S01]  /*0010*/  S2R R3, SR_TID.X ;  /* 0x0000000000037919 */ /* 0x000e620000002100 */
[----:B------:R-:W-:Y:S01]  /*0020*/  ELECT P0, URZ, PT ;  /* 0x00000000003f782f */ /* 0x000fe20003800000 */
[----:B------:R-:W-:Y:S01]  /*0030*/  BSSY B0, `(.L_x_0) ;  /* 0x000000d000007945 */ /* 0x000fe20003800000 */
[----:B-1----:R-:W-:-:S05]  /*0040*/  SHF.R.U32.HI R29, RZ, 0x5, R3 ;  /* 0x00000005ff1d7819 */ /* 0x002fca0000011603 */
[----:B------:R-:W1:Y:S02]  /*0050*/  SHFL.IDX PT, R0, R29, RZ, 0x1f ;  /* 0x00001fff1d007589 */ /* 0x000e6400000e0000 */
[----:B-1----:R-:W-:-:S13]  /*0060*/  ISETP.EQ.AND P0, PT, R0, RZ, P0 ;  /* 0x000000ff0000720c */ /* 0x002fda0000702270 */
[----:B0-----:R-:W-:Y:S05]  /*0070*/  @!P0 BRA `(.L_x_1) ;  /* 0x0000000000208947 */ /* 0x001fea0003800000 */
[----:B------:R-:W-:Y:S02]  /*0080*/  ULDC.64 UR4, c[0x0][0x198] ;  /* 0x0000660000047ab9 */ /* 0x000fe40000000a00 */
[----:B------:R-:W-:Y:S02]  /*0090*/  UIADD3 UR6, UP0, UR4, 0x370, URZ ;  /* 0x0000037004067890 */ /* 0x000fe4000ff1e03f */
[----:B------:R-:W-:Y:S02]  /*00a0*/  UIADD3 UR4, UP1, UR4, 0x470, URZ ;  /* 0x0000047004047890 */ /* 0x000fe4000ff3e03f */
[----:B------:R-:W-:Y:S02]  /*00b0*/  UIADD3.X UR7, URZ, UR5, URZ, UP0, !UPT ;  /* 0x000000053f077290 */ /* 0x000fe400087fe43f */
[----:B------:R-:W-:-:S07]  /*00c0*/  UIADD3.X UR5, URZ, UR5, URZ, UP1, !UPT ;  /* 0x000000053f057290 */ /* 0x000fce0008ffe43f */
[----:B------:R0:W-:Y:S02]  /*00d0*/  UTMACCTL.PF [UR6] ;  /* 0x00000000060079b9 */ /* 0x0001e40008040000 */
[----:B------:R0:W-:Y:S02]  /*00e0*/  UTMACCTL.PF [UR4] ;  /* 0x00000000040079b9 */ /* 0x0001e40008040000 */
[----:B0-----:R-:W-:Y:S01]  /*00f0*/  NOP ;  /* 0x0000000000007918 */ /* 0x001fe20000000000 */
.L_x_1:
[----:B------:R-:W-:Y:S05]  /*0100*/  BSYNC B0 ;  /* 0x0000000000007941 */ /* 0x000fea0003800000 */
.L_x_0:
[----:B------:R-:W-:Y:S01]  /*0110*/  VOTEU.ANY UP0, P0 ;  /* 0x00000000003f7886 */ /* 0x000fe20000000100 */
[----:B------:R-:W0:Y:S01]  /*0120*/  SHFL.IDX PT, R0, R29, RZ, 0x1f ;  /* 0x00001fff1d007589 */ /* 0x000e2200000e0000 */
[----:B------:R-:W-:Y:S01]  /*0130*/  UMOV UR4, 0x80 ;  /* 0x0000008000047882 */ /* 0x000fe20000000000 */
[----:B------:R-:W-:Y:S01]  /*0140*/  UMOV UR7, 0x180 ;  /* 0x0000018000077882 */ /* 0x000fe20000000000 */
[----:B------:R-:W-:Y:S01]  /*0150*/  SHF.R.U32.HI R2, RZ, 0x7, R3 ;  /* 0x00000007ff027819 */ /* 0x000fe20000011603 */
[----:B------:R-:W1:Y:S01]  /*0160*/  @UP0 S2UR UR8, SR_CgaCtaId ;  /* 0x00000000000809c3 */ /* 0x000e620000008800 */
[----:B------:R-:W-:Y:S01]  /*0170*/  @UP0 UMOV UR6, 0x400 ;  /* 0x0000040000060882 */ /* 0x000fe20000000000 */
[----:B------:R-:W-:-:S04]  /*0180*/  @UP0 UIADD3 UR4, -UR4, 0x100000, URZ ;  /* 0x0010000004040890 */ /* 0x000fc8000fffe13f */
[----:B------:R-:W-:Y:S02]  /*0190*/  @UP0 USHF.L.U32 UR5, UR4, 0xb, URZ ;  /* 0x0000000b04050899 */ /* 0x000fe4000800063f */
[----:B------:R-:W-:Y:S01]  /*01a0*/  @UP0 USHF.L.U32 UR4, UR4, 0x1, URZ ;  /* 0x0000000104040899 */ /* 0x000fe2000800063f */
[----:B------:R-:W-:Y:S01]  /*01b0*/  VOTEU.ANY UP1, P0 ;  /* 0x00000000003f7886 */ /* 0x000fe20000020100 */
[----:B0-----:R-:W-:Y:S02]  /*01c0*/  ISETP.NE.AND P1, PT, R0, RZ, PT ;  /* 0x000000ff0000720c */ /* 0x001fe40003f25270 */
[----:B------:R0:W2:Y:S01]  /*01d0*/  SHFL.IDX PT, R0, R2, RZ, 0x1f ;  /* 0x00001fff02007589 */ /* 0x0000a200000e0000 */
[----:B-1----:R-:W-:Y:S02]  /*01e0*/  @UP0 ULEA UR8, UR8, UR6, 0x18 ;  /* 0x0000000608080291 */ /* 0x002fe4000f8ec03f */
[----:B------:R-:W-:-:S04]  /*01f0*/  @UP0 UIADD3 UR6, -UR7, 0x100000, URZ ;  /* 0x0010000007060890 */ /* 0x000fc8000fffe13f */
[----:B------:R-:W-:Y:S02]  /*0200*/  @UP0 USHF.L.U32 UR7, UR6, 0xb, URZ ;  /* 0x0000000b06070899 */ /* 0x000fe4000800063f */
[----:B------:R-:W-:Y:S01]  /*0210*/  @UP0 USHF.L.U32 UR6, UR6, 0x1, URZ ;  /* 0x0000000106060899 */ /* 0x000fe2000800063f */
[----:B------:R-:W-:Y:S01]  /*0220*/  VOTEU.ANY UP0, P0 ;  /* 0x00000000003f7886 */ /* 0x000fe20000000100 */
[----:B------:R-:W1:Y:S04]  /*0230*/  FENCE.VIEW.ASYNC.S ;  /* 0x00000000000073c6 */ /* 0x000e680000000000 */
[----:B-1----:R0:W1:Y:S06]  /*0240*/  @UP0 SYNCS.EXCH.64 URZ, [UR8+0x31c00], UR4 ;  /* 0x031c0004083f05b2 */ /* 0x00206c0008000100 */
[----:B------:R0:W3:Y:S02]  /*0250*/  @UP1 SYNCS.EXCH.64 URZ, [UR8+0x31c20], UR6 ;  /* 0x031c2006083f15b2 */ /* 0x0000e40008000100 */
[----:B0-----:R-:W-:Y:S05]  /*0260*/  @P1 BRA `(.L_x_2) ;  /* 0x0000000000481947 */ /* 0x001fea0003800000 */
[----:B------:R-:W0:Y:S01]  /*0270*/  S2UR UR5, SR_CgaCtaId ;  /* 0x00000000000579c3 */ /* 0x000e220000008800 */
[----:B------:R-:W-:Y:S01]  /*0280*/  UMOV UR4, 0x400 ;  /* 0x0000040000047882 */ /* 0x000fe20000000000 */
[----:B------:R-:W-:Y:S01]  /*0290*/  UMOV UR6, 0x1 ;  /* 0x0000000100067882 */ /* 0x000fe20000000000 */
[----:B------:R-:W-:Y:S01]  /*02a0*/  UMOV UR7, 0x3 ;  /* 0x0000000300077882 */ /* 0x000fe20000000000 */
[----:B------:R-:W-:Y:S01]  /*02b0*/  ELECT P0, URZ, PT ;  /* 0x00000000003f782f */ /* 0x000fe20003800000 */
[----:B0-----:R-:W-:Y:S02]  /*02c0*/  ULEA UR8, UR5, UR4, 0x18 ;  /* 0x0000000405087291 */ /* 0x001fe4000f8ec03f */
[----:B------:R-:W-:-:S04]  /*02d0*/  UIADD3 UR4, -UR6, 0x100000, URZ ;  /* 0x0010000006047890 */ /* 0x000fc8000fffe13f */
[----:B------:R-:W-:Y:S02]  /*02e0*/  USHF.L.U32 UR5, UR4, 0xb, URZ ;  /* 0x0000000b04057899 */ /* 0x000fe4000800063f */
[----:B------:R-:W-:Y:S02]  /*02f0*/  USHF.L.U32 UR4, UR4, 0x1, URZ ;  /* 0x0000000104047899 */ /* 0x000fe4000800063f */
[----:B------:R-:W-:-:S04]  /*0300*/  UIADD3 UR6, -UR7, 0x100000, URZ ;  /* 0x0010000007067890 */ /* 0x000fc8000fffe13f */
[----:B------:R-:W-:Y:S02]  /*0310*/  USHF.L.U32 UR7, UR6, 0xb, URZ ;  /* 0x0000000b06077899 */ /* 0x000fe4000800063f */
[----:B------:R-:W-:Y:S01]  /*0320*/  USHF.L.U32 UR6, UR6, 0x1, URZ ;  /* 0x0000000106067899 */ /* 0x000fe2000800063f */
[----:B------:R-:W0:Y:S03]  /*0330*/  FENCE.VIEW.ASYNC.S ;  /* 0x00000000000073c6 */ /* 0x000e260000000000 */
[----:B0-----:R0:W4:Y:S08]  /*0340*/  SYNCS.EXCH.64 URZ, [UR8+0x31c30], UR4 ;  /* 0x031c3004083f75b2 */ /* 0x0011300008000100 */
[----:B------:R0:W0:Y:S01]  /*0350*/  SYNCS.EXCH.64 URZ, [UR8+0x31c40], UR6 ;  /* 0x031c4006083f75b2 */ /* 0x0000220008000100 */
[----:B------:R0:W0:Y:S01]  /*0360*/  SYNCS.EXCH.64 URZ, [UR8+0x31c38], UR4 ;  /* 0x031c3804083f75b2 */ /* 0x0000220008000100 */
[----:B------:R0:W0:Y:S01]  /*0370*/  SYNCS.EXCH.64 URZ, [UR8+0x31c48], UR6 ;  /* 0x031c4806083f75b2 */ /* 0x0000220008000100 */
[----:B------:R-:W-:Y:S01]  /*0380*/  NOP ;  /* 0x0000000000007918 */ /* 0x000fe20000000000 */
.L_x_2:
[----:B------:R-:W5:Y:S01]  /*0390*/  SHFL.IDX PT, R2, R29, RZ, 0x1f ;  /* 0x00001fff1d027589 */ /* 0x000f6200000e0000 */
[----:B------:R-:W-:Y:S01]  /*03a0*/  NOP ;  /* 0x0000000000007918 */ /* 0x000fe20000000000 */
[----:B-----5:R-:W-:-:S13]  /*03b0*/  ISETP.NE.AND P0, PT, R2, RZ, PT ;  /* 0x000000ff0200720c */ /* 0x020fda0003f05270 */
[----:B------:R-:W-:Y:S05]  /*03c0*/  @P0 BRA `(.L_x_3) ;  /* 0x0000000000480947 */ /* 0x000fea0003800000 */
[----:B0-----:R-:W0:Y:S01]  /*03d0*/  S2UR UR5, SR_CgaCtaId ;  /* 0x00000000000579c3 */ /* 0x001e220000008800 */
        /* <DEDUP_REMOVED lines=12> */
[----:B0-----:R0:W0:Y:S08]  /*04a0*/  SYNCS.EXCH.64 URZ, [UR8+0x31c50], UR4 ;  /* 0x031c5004083f75b2 */ /* 0x0010300008000100 */
[----:B------:R0:W0:Y:S01]  /*04b0*/  SYNCS.EXCH.64 URZ, [UR8+0x31c60], UR6 ;  /* 0x031c6006083f75b2 */ /* 0x0000220008000100 */
[----:B------:R0:W0:Y:S01]  /*04c0*/  SYNCS.EXCH.64 URZ, [UR8+0x31c58], UR4 ;  /* 0x031c5804083f75b2 */ /* 0x0000220008000100 */
[----:B------:R0:W0:Y:S01]  /*04d0*/  SYNCS.EXCH.64 URZ, [UR8+0x31c68], UR6 ;  /* 0x031c6806083f75b2 */ /* 0x0000220008000100 */
[----:B------:R-:W-:Y:S01]  /*04e0*/  NOP ;  /* 0x0000000000007918 */ /* 0x000fe20000000000 */
.L_x_3:
[----:B------:R-:W5:Y:S01]  /*04f0*/  SHFL.IDX PT, R2, R29, RZ, 0x1f ;  /* 0x00001fff1d027589 */ /* 0x000f6200000e0000 */
[----:B------:R-:W-:Y:S01]  /*0500*/  NOP ;  /* 0x0000000000007918 */ /* 0x000fe20000000000 */
[----:B-----5:R-:W-:-:S13]  /*0510*/  ISETP.NE.AND P0, PT, R2, RZ, PT ;  /* 0x000000ff0200720c */ /* 0x020fda0003f05270 */
[----:B------:R-:W-:Y:S05]  /*0520*/  @P0 BRA `(.L_x_4) ;  /* 0x0000000000380947 */ /* 0x000fea0003800000 */
[----:B0-----:R-:W0:Y:S01]  /*0530*/  S2UR UR5, SR_CgaCtaId ;  /* 0x00000000000579c3 */ /* 0x001e220000008800 */
[----:B------:R-:W-:Y:S01]  /*0540*/  UMOV UR4, 0x400 ;  /* 0x0000040000047882 */ /* 0x000fe20000000000 */
[----:B------:R-:W-:Y:S01]  /*0550*/  UMOV UR7, 0x1 ;  /* 0x0000000100077882 */ /* 0x000fe20000000000 */
[----:B------:R-:W-:Y:S01]  /*0560*/  ELECT P0, URZ, PT ;  /* 0x00000000003f782f */ /* 0x000fe20003800000 */
[----:B0-----:R-:W-:Y:S02]  /*0570*/  ULEA UR6, UR5, UR4, 0x18 ;  /* 0x0000000405067291 */ /* 0x001fe4000f8ec03f */
[----:B------:R-:W-:-:S04]  /*0580*/  UIADD3 UR4, -UR7, 0x100000, URZ ;  /* 0x0010000007047890 */ /* 0x000fc8000fffe13f */
[----:B------:R-:W-:Y:S02]  /*0590*/  USHF.L.U32 UR5, UR4, 0xb, URZ ;  /* 0x0000000b04057899 */ /* 0x000fe4000800063f */
[----:B------:R-:W-:Y:S01]  /*05a0*/  USHF.L.U32 UR4, UR4, 0x1, URZ ;  /* 0x0000000104047899 */ /* 0x000fe2000800063f */
[----:B------:R-:W0:Y:S11]  /*05b0*/  FENCE.VIEW.ASYNC.S ;  /* 0x00000000000073c6 */ /* 0x000e360000000000 */
[----:B0-----:R0:W0:Y:S01]  /*05c0*/  SYNCS.EXCH.64 URZ, [UR6+0x31c70], UR4 ;  /* 0x031c7004063f75b2 */ /* 0x0010220008000100 */
[----:B------:R0:W0:Y:S01]  /*05d0*/  SYNCS.EXCH.64 URZ, [UR6+0x31c80], UR4 ;  /* 0x031c8004063f75b2 */ /* 0x0000220008000100 */
[----:B------:R0:W0:Y:S01]  /*05e0*/  SYNCS.EXCH.64 URZ, [UR6+0x31c78], UR4 ;  /* 0x031c7804063f75b2 */ /* 0x0000220008000100 */
[----:B------:R0:W0:Y:S01]  /*05f0*/  SYNCS.EXCH.64 URZ, [UR6+0x31c88], UR4 ;  /* 0x031c8804063f75b2 */ /* 0x0000220008000100 */
[----:B------:R-:W-:Y:S01]  /*0600*/  NOP ;  /* 0x0000000000007918 */ /* 0x000fe20000000000 */
.L_x_4:
        /* <DEDUP_REMOVED lines=22> */
.L_x_5:
        /* <DEDUP_REMOVED lines=22> */
.L_x_6:
[----:B--2---:R-:W-:Y:S01]  /*08d0*/  ISETP.NE.AND P0, PT, R0, RZ, PT ;  /* 0x000000ff0000720c */ /* 0x004fe20003f05270 */
[----:B------:R-:W-:Y:S01]  /*08e0*/  IMAD.MOV.U32 R26, RZ, RZ, 0x1 ;  /* 0x00000001ff1a7424 */ /* 0x000fe200078e00ff */
[----:B------:R-:W-:Y:S01]  /*08f0*/  NOP ;  /* 0x0000000000007918 */ /* 0x000fe20000000000 */
[----:B------:R-:W-:Y:S01]  /*0900*/  ULDC.64 UR38, c[0x0][0x208] ;  /* 0x0000820000267ab9 */ /* 0x000fe20000000a00 */
[----:B------:R-:W-:Y:S01]  /*0910*/  BSSY B6, `(.L_x_7) ;  /* 0x0000db3000067945 */ /* 0x000fe20003800000 */
[----:B------:R-:W-:Y:S02]  /*0920*/  LOP3.LUT R27, R3, 0x7f, RZ, 0xc0, !PT ;  /* 0x0000007f031b7812 */ /* 0x000fe400078ec0ff */
[----:B------:R-:W-:Y:S01]  /*0930*/  SEL R26, R26, 0x2, !P0 ;  /* 0x000000021a1a7807 */ /* 0x000fe20004000000 */
[----:B01-34-:R-:W-:Y:S06]  /*0940*/  BAR.SYNC.DEFER_BLOCKING 0x0 ;  /* 0x0000000000007b1d */ /* 0x01bfec0000010000 */
[----:B------:R-:W-:Y:S05]  /*0950*/  @!P0 BRA `(.L_x_8) ;  /* 0x0000009800e08947 */ /* 0x000fea0003800000 */
.L_x_9:
[----:B------:R-:W-:-:S08]  /*0960*/  NOP ;  /* 0x0000000000007918 */ /* 0x000fd00000000000 */
[----:B------:R-:W0:Y:S02]  /*0970*/  USETMAXREG.TRY_ALLOC.CTAPOOL UP0, 0xa0 ;  /* 0x000000a0000079c8 */ /* 0x000e240008000600 */
[----:B0-----:R-:W-:-:S13]  /*0980*/  PLOP3.LUT P0, PT, PT, PT, UP0, 0x80, 0x0 ;  /* 0x000000000000781c */ /* 0x001fda0003f0f008 */
[----:B------:R-:W-:Y:S05]  /*0990*/  @!P0 BRA `(.L_x_9) ;  /* 0xfffffffc00f08947 */ /* 0x000fea000383ffff */
[----:B------:R-:W0:Y:S01]  /*09a0*/  LDC R2, c[0x0][0xc50] ;  /* 0x00031400ff027b82 */ /* 0x000e220000000800 */
[----:B------:R-:W1:Y:S07]  /*09b0*/  S2R R0, SR_TID.X ;  /* 0x0000000000007919 */ /* 0x000e6e0000002100 */
[----:B------:R-:W2:Y:S08]  /*09c0*/  S2UR UR4, SR_CTAID.Y ;  /* 0x00000000000479c3 */ /* 0x000eb00000002600 */
[----:B------:R-:W3:Y:S08]  /*09d0*/  S2UR UR5, SR_CTAID.Z ;  /* 0x00000000000579c3 */ /* 0x000ef00000002700 */
[----:B------:R-:W-:Y:S06]  /*09e0*/  BAR.ARV 0x8, 0x200 ;  /* 0x0208000000007b1d */ /* 0x000fec0000002000 */
[----:B0-----:R-:W-:Y:S01]  /*09f0*/  ISETP.NE.AND P1, PT, R2, 0x1, PT ;  /* 0x000000010200780c */ /* 0x001fe20003f25270 */
[----:B--2---:R-:W-:Y:S01]  /*0a00*/  IMAD.U32 R145, RZ, RZ, UR4 ;  /* 0x00000004ff917e24 */ /* 0x004fe2000f8e00ff */
[----:B-1----:R-:W-:-:S11]  /*0a10*/  SHF.R.U32.HI R4, RZ, 0x7, R0 ;  /* 0x00000007ff047819 */ /* 0x002fd60000011600 */
[----:B------:R-:W0:Y:S01]  /*0a20*/  @P1 LDC R0, c[0x0][0xc54] ;  /* 0x00031500ff001b82 */ /* 0x000e220000000800 */
[----:B------:R-:W-:-:S07]  /*0a30*/  ISETP.NE.AND P0, PT, R4, 0x1, PT ;  /* 0x000000010400780c */ /* 0x000fce0003f05270 */
[----:B------:R-:W1:Y:S08]  /*0a40*/  @P1 LDC R3, c[0x0][0xc58] ;  /* 0x00031600ff031b82 */ /* 0x000e700000000800 */
[----:B------:R-:W-:Y:S06]  /*0a50*/  @!P0 BAR.ARV 0x9, 0x100 ;  /* 0x0244000000008b1d */ /* 0x000fec0000002000 */
[----:B---3--:R-:W-:Y:S01]  /*0a60*/  ISETP.LE.AND P0, PT, RZ, UR5, PT ;  /* 0x00000005ff007c0c */ /* 0x008fe2000bf03270 */
[----:B0-----:R-:W-:-:S05]  /*0a70*/  @P1 IMAD.HI.U32 R0, R0, UR4, RZ ;  /* 0x0000000400001c27 */ /* 0x001fca000f8e00ff */
[----:B-1----:R-:W-:-:S05]  /*0a80*/  @P1 SHF.R.U32.HI R145, RZ, R3, R0 ;  /* 0x00000003ff911219 */ /* 0x002fca0000011600 */
[----:B------:R-:W-:-:S04]  /*0a90*/  IMAD.MOV R3, RZ, RZ, -R145 ;  /* 0x000000ffff037224 */ /* 0x000fc800078e0a91 */
[----:B------:R-:W-:Y:S01]  /*0aa0*/  IMAD R2, R2, R3, UR4 ;  /* 0x0000000402027e24 */ /* 0x000fe2000f8e0203 */
[----:B------:R-:W-:Y:S06]  /*0ab0*/  @!P0 BRA `(.L_x_10) ;  /* 0x000000d800608947 */ /* 0x000fec0003800000 */
[----:B------:R-:W0:Y:S01]  /*0ac0*/  LDC.64 R4, c[0x0][0x418] ;  /* 0x00010600ff047b82 */ /* 0x000e220000000a00 */
[----:B------:R-:W-:-:S07]  /*0ad0*/  LOP3.LUT R7, R2, 0xffff, RZ, 0xc0, !PT ;  /* 0x0000ffff02077812 */ /* 0x000fce00078ec0ff */
[----:B------:R-:W1:Y:S08]  /*0ae0*/  LDC R64, c[0x0][0x424] ;  /* 0x00010900ff407b82 */ /* 0x000e700000000800 */
[----:B------:R-:W2:Y:S01]  /*0af0*/  LDC R3, c[0x0][0x2f0] ;  /* 0x0000bc00ff037b82 */ /* 0x000ea20000000800 */
[----:B0-----:R-:W-:-:S04]  /*0b00*/  ISETP.NE.U32.AND P0, PT, R4, RZ, PT ;  /* 0x000000ff0400720c */ /* 0x001fc80003f05070 */
[----:B------:R-:W-:-:S04]  /*0b10*/  ISETP.NE.AND.EX P0, PT, R5, RZ, PT, P0 ;  /* 0x000000ff0500720c */ /* 0x000fc80003f05300 */
[----:B-1----:R-:W-:-:S05]  /*0b20*/  SEL R64, R64, 0x1, P0 ;  /* 0x0000000140407807 */ /* 0x002fca0000000000 */
[----:B--2---:R-:W-:-:S04]  /*0b30*/  IMAD R64, R64, R3, RZ ;  /* 0x0000000340407224 */ /* 0x004fc800078e02ff */
[C---:B------:R-:W-:Y:S01]  /*0b40*/  VIADD R0, R64.reuse, 0x8f ;  /* 0x0000008f40007836 */ /* 0x040fe20000000000 */
[----:B------:R-:W-:-:S03]  /*0b50*/  ISETP.GE.AND P0, PT, R64, 0x1, PT ;  /* 0x000000014000780c */ /* 0x000fc60003f06270 */
[----:B------:R-:W-:-:S05]  /*0b60*/  IMAD.HI R0, R0, 0x38e38e39, RZ ;  /* 0x38e38e3900007827 */ /* 0x000fca00078e02ff */
[----:B------:R-:W-:-:S04]  /*0b70*/  SHF.R.U32.HI R3, RZ, 0x1f, R0 ;  /* 0x0000001fff037819 */ /* 0x000fc80000011600 */
[----:B------:R-:W-:Y:S01]  /*0b80*/  LEA.HI.SX32 R17, R0, R3, 0x1b ;  /* 0x0000000300117211 */ /* 0x000fe200078fdaff */
[----:B------:R-:W-:Y:S01]  /*0b90*/  IMAD.MOV.U32 R0, RZ, RZ, RZ ;  /* 0x000000ffff007224 */ /* 0x000fe200078e00ff */
[----:B------:R-:W-:Y:S06]  /*0ba0*/  @!P0 BRA `(.L_x_11) ;  /* 0x0000000000788947 */ /* 0x000fec0003800000 */
[----:B------:R-:W-:-:S04]  /*0bb0*/  SHF.R.U32.HI R0, RZ, 0x10, R2 ;  /* 0x00000010ff007819 */ /* 0x000fc80000011602 */
[----:B------:R-:W-:-:S13]  /*0bc0*/  ISETP.NE.AND P0, PT, R0, RZ, PT ;  /* 0x000000ff0000720c */ /* 0x000fda0003f05270 */
[----:B------:R-:W0:Y:S02]  /*0bd0*/  @!P0 LDC R0, c[0x0][0x9f0] ;  /* 0x00027c00ff008b82 */ /* 0x000e240000000800 */
[-C--:B0-----:R-:W-:Y:S02]  /*0be0*/  IABS R9, R0.reuse ;  /* 0x0000000000097213 */ /* 0x081fe40000000000 */
[----:B------:R-:W-:Y:S02]  /*0bf0*/  IADD3 R5, R17, -0x1, R0 ;  /* 0xffffffff11057810 */ /* 0x000fe40007ffe000 */
[----:B------:R-:W0:Y:S01]  /*0c00*/  I2F.RP R4, R9 ;  /* 0x0000000900047306 */ /* 0x000e220000209400 */
[----:B------:R-:W-:-:S05]  /*0c10*/  IABS R8, R0 ;  /* 0x0000000000087213 */ /* 0x000fca0000000000 */
[----:B------:R-:W-:Y:S02]  /*0c20*/  IMAD.MOV R8, RZ, RZ, -R8 ;  /* 0x000000ffff087224 */ /* 0x000fe400078e0a08 */
[----:B0-----:R-:W0:Y:S02]  /*0c30*/  MUFU.RCP R4, R4 ;  /* 0x0000000400047308 */ /* 0x001e240000001000 */
[----:B0-----:R-:W-:Y:S01]  /*0c40*/  VIADD R2, R4, 0xffffffe ;  /* 0x0ffffffe04027836 */ /* 0x001fe20000000000 */
[----:B------:R-:W-:Y:S02]  /*0c50*/  IABS R4, R5 ;  /* 0x0000000500047213 */ /* 0x000fe40000000000 */
[----:B------:R-:W-:-:S03]  /*0c60*/  LOP3.LUT R5, R5, R0, RZ, 0x3c, !PT ;  /* 0x0000000005057212 */ /* 0x000fc600078e3cff */
[----:B------:R0:W1:Y:S01]  /*0c70*/  F2I.FTZ.U32.TRUNC.NTZ R3, R2 ;  /* 0x0000000200037305 */ /* 0x000062000021f000 */
[----:B------:R-:W-:Y:S01]  /*0c80*/  ISETP.GE.AND P2, PT, R5, RZ, PT ;  /* 0x000000ff0500720c */ /* 0x000fe20003f46270 */
[----:B0-----:R-:W-:Y:S02]  /*0c90*/  IMAD.MOV.U32 R2, RZ, RZ, RZ ;  /* 0x000000ffff027224 */ /* 0x001fe400078e00ff */
[----:B-1----:R-:W-:-:S04]  /*0ca0*/  IMAD.MOV R6, RZ, RZ, -R3 ;  /* 0x000000ffff067224 */ /* 0x002fc800078e0a03 */
[----:B------:R-:W-:-:S04]  /*0cb0*/  IMAD R11, R6, R9, RZ ;  /* 0x00000009060b7224 */ /* 0x000fc800078e02ff */
[----:B------:R-:W-:-:S04]  /*0cc0*/  IMAD.HI.U32 R3, R3, R11, R2 ;  /* 0x0000000b03037227 */ /* 0x000fc800078e0002 */
[----:B------:R-:W-:Y:S02]  /*0cd0*/  IMAD.MOV.U32 R2, RZ, RZ, R8 ;  /* 0x000000ffff027224 */ /* 0x000fe400078e0008 */
[----:B------:R-:W-:-:S04]  /*0ce0*/  IMAD.HI.U32 R3, R3, R4, RZ ;  /* 0x0000000403037227 */ /* 0x000fc800078e00ff */
[----:B------:R-:W-:-:S05]  /*0cf0*/  IMAD R2, R3, R2, R4 ;  /* 0x0000000203027224 */ /* 0x000fca00078e0204 */
[----:B------:R-:W-:-:S13]  /*0d00*/  ISETP.GT.U32.AND P1, PT, R9, R2, PT ;  /* 0x000000020900720c */ /* 0x000fda0003f24070 */
[----:B------:R-:W-:Y:S02]  /*0d10*/  @!P1 IMAD.IADD R2, R2, 0x1, -R9 ;  /* 0x0000000102029824 */ /* 0x000fe400078e0a09 */
[----:B------:R-:W-:Y:S01]  /*0d20*/  @!P1 VIADD R3, R3, 0x1 ;  /* 0x0000000103039836 */ /* 0x000fe20000000000 */
[----:B------:R-:W-:Y:S02]  /*0d30*/  ISETP.NE.AND P1, PT, R0, RZ, PT ;  /* 0x000000ff0000720c */ /* 0x000fe40003f25270 */
[----:B------:R-:W-:-:S13]  /*0d40*/  ISETP.GE.U32.AND P0, PT, R2, R9, PT ;  /* 0x000000090200720c */ /* 0x000fda0003f06070 */
[----:B------:R-:W-:-:S04]  /*0d50*/  @P0 VIADD R3, R3, 0x1 ;  /* 0x0000000103030836 */ /* 0x000fc80000000000 */
[----:B------:R-:W-:Y:S01]  /*0d60*/  @!P2 IMAD.MOV R3, RZ, RZ, -R3 ;  /* 0x000000ffff03a224 */ /* 0x000fe200078e0a03 */
[----:B------:R-:W-:-:S05]  /*0d70*/  @!P1 LOP3.LUT R3, RZ, R0, RZ, 0x33, !PT ;  /* 0x00000000ff039212 */ /* 0x000fca00078e33ff */
[----:B------:R-:W-:-:S07]  /*0d80*/  IMAD.MOV.U32 R0, RZ, RZ, R3 ;  /* 0x000000ffff007224 */ /* 0x000fce00078e0003 */
.L_x_11:
[----:B------:R-:W0:Y:S01]  /*0d90*/  S2R R2, SR_TID.X ;  /* 0x0000000000027919 */ /* 0x000e220000002100 */
[-C--:B------:R-:W-:Y:S01]  /*0da0*/  IMAD R144, R7, R0.reuse, RZ ;  /* 0x0000000007907224 */ /* 0x080fe200078e02ff */
[----:B------:R-:W-:Y:S01]  /*0db0*/  PLOP3.LUT P0, PT, PT, PT, PT, 0x80, 0x0 ;  /* 0x000000000000781c */ /* 0x000fe20003f0f070 */
[----:B------:R-:W-:Y:S01]  /*0dc0*/  IMAD.MOV.U32 R77, RZ, RZ, RZ ;  /* 0x000000ffff4d7224 */ /* 0x000fe200078e00ff */
[----:B------:R-:W-:Y:S02]  /*0dd0*/  CS2R R70, SRZ ;  /* 0x0000000000467805 */ /* 0x000fe4000001ff00 */
[----:B------:R-:W-:Y:S02]  /*0de0*/  CS2R R44, SRZ ;  /* 0x00000000002c7805 */ /* 0x000fe4000001ff00 */
[----:B------:R-:W-:Y:S01]  /*0df0*/  VIADDMNMX R17, R144, R0, R17, PT ;  /* 0x0000000090117246 */ /* 0x000fe20003800111 */
[----:B------:R-:W-:Y:S01]  /*0e00*/  IMAD.MOV.U32 R0, RZ, RZ, RZ ;  /* 0x000000ffff007224 */ /* 0x000fe200078e00ff */
[----:B------:R-:W-:-:S02]  /*0e10*/  CS2R R38, SRZ ;  /* 0x0000000000267805 */ /* 0x000fc4000001ff00 */
[----:B------:R-:W-:Y:S02]  /*0e20*/  CS2R R32, SRZ ;  /* 0x0000000000207805 */ /* 0x000fe4000001ff00 */
[----:B------:R-:W-:Y:S02]  /*0e30*/  ISETP.GT.AND P1, PT, R17, R144, PT ;  /* 0x000000901100720c */ /* 0x000fe40003f24270 */
[----:B------:R-:W-:Y:S02]  /*0e40*/  CS2R R30, SRZ ;  /* 0x00000000001e7805 */ /* 0x000fe4000001ff00 */
[----:B------:R-:W-:Y:S02]  /*0e50*/  CS2R R18, SRZ ;  /* 0x0000000000127805 */ /* 0x000fe4000001ff00 */
[----:B------:R-:W-:Y:S02]  /*0e60*/  CS2R R20, SRZ ;  /* 0x0000000000147805 */ /* 0x000fe4000001ff00 */
[----:B------:R-:W-:-:S02]  /*0e70*/  CS2R R10, SRZ ;  /* 0x00000000000a7805 */ /* 0x000fc4000001ff00 */
[----:B------:R-:W-:Y:S02]  /*0e80*/  CS2R R12, SRZ ;  /* 0x00000000000c7805 */ /* 0x000fe4000001ff00 */
[----:B------:R-:W-:Y:S02]  /*0e90*/  CS2R R6, SRZ ;  /* 0x0000000000067805 */ /* 0x000fe4000001ff00 */
        /* <DEDUP_REMOVED lines=12> */
[----:B------:R-:W-:Y:S01]  /*0f60*/  CS2R R72, SRZ ;  /* 0x0000000000487805 */ /* 0x000fe2000001ff00 */
[----:B0-----:R-:W-:Y:S01]  /*0f70*/  VIADD R16, R2, 0xffffff80 ;  /* 0xffffff8002107836 */ /* 0x001fe20000000000 */
[----:B------:R-:W-:Y:S01]  /*0f80*/  CS2R R2, SRZ ;  /* 0x0000000000027805 */ /* 0x000fe2000001ff00 */
[----:B------:R-:W-:Y:S06]  /*0f90*/  @!P1 BRA `(.L_x_12) ;  /* 0x0000007c00f49947 */ /* 0x000fec0003800000 */
[----:B------:R-:W-:Y:S01]  /*0fa0*/  SHF.R.S32.HI R19, RZ, 0x1f, R16 ;  /* 0x0000001fff137819 */ /* 0x000fe20000011410 */
[----:B------:R-:W0:Y:S01]  /*0fb0*/  S2UR UR6, SR_CgaCtaId ;  /* 0x00000000000679c3 */ /* 0x000e220000008800 */
[----:B------:R-:W-:Y:S02]  /*0fc0*/  UMOV UR37, 0x400 ;  /* 0x0000040000257882 */ /* 0x000fe40000000000 */
[----:B------:R-:W-:-:S04]  /*0fd0*/  LEA.HI R18, R19, R16, RZ, 0x7 ;  /* 0x0000001013127211 */ /* 0x000fc800078f38ff */
[----:B------:R-:W-:-:S06]  /*0fe0*/  SHF.R.S32.HI R0, RZ, 0x7, R18 ;  /* 0x00000007ff007819 */ /* 0x000fcc0000011412 */
[----:B------:R-:W1:Y:S01]  /*0ff0*/  SHFL.IDX PT, R0, R0, RZ, 0x1f ;  /* 0x00001fff00007589 */ /* 0x000e6200000e0000 */
[----:B0-----:R-:W-:-:S04]  /*1000*/  ULEA UR37, UR6, UR37, 0x18 ;  /* 0x0000002506257291 */ /* 0x001fc8000f8ec03f */
[----:B------:R-:W-:-:S04]  /*1010*/  UIADD3 UR6, UR37, 0x24300, URZ ;  /* 0x0002430025067890 */ /* 0x000fc8000fffe03f */
[----:B------:R-:W-:Y:S01]  /*1020*/  ULOP3.LUT UP0, URZ, UR6, 0x9f, URZ, 0xc0, !UPT ;  /* 0x0000009f063f7892 */ /* 0x000fe2000f80c03f */
[----:B-1----:R-:W-:-:S05]  /*1030*/  R2UR UR36, R0 ;  /* 0x00000000002472ca */ /* 0x002fca00000e0000 */
[----:B------:R-:W-:-:S08]  /*1040*/  PLOP3.LUT P0, PT, PT, PT, UP0, 0x80, 0x0 ;  /* 0x000000000000781c */ /* 0x000fd00003f0f008 */
[----:B------:R-:W-:-:S04]  /*1050*/  UIMAD.WIDE UR4, UR36, 0x55555556, URZ ;  /* 0x55555556240478a5 */ /* 0x000fc8000f8e023f */
[----:B------:R-:W-:-:S04]  /*1060*/  ULEA.HI UR5, UR5, UR5, URZ, 0x1 ;  /* 0x0000000505057291 */ /* 0x000fc8000f8f083f */
[----:B------:R-:W-:-:S04]  /*1070*/  UIMAD UR41, UR5, -0x3, UR36 ;  /* 0xfffffffd052978a4 */ /* 0x000fc8000f8e0224 */
[----:B------:R-:W-:-:S04]  /*1080*/  ULEA UR4, UR41, UR6, 0xb ;  /* 0x0000000629047291 */ /* 0x000fc8000f8e583f */
[----:B------:R-:W-:-:S04]  /*1090*/  USHF.R.U32.HI UR4, URZ, 0x4, UR4 ;  /* 0x000000043f047899 */ /* 0x000fc80008011604 */
[----:B------:R-:W-:Y:S01]  /*10a0*/  ULOP3.LUT UR40, UR4, 0x3fff, URZ, 0xc0, !UPT ;  /* 0x00003fff04287892 */ /* 0x000fe2000f8ec03f */
[----:B------:R-:W-:Y:S11]  /*10b0*/  @!P0 BRA `(.L_x_13) ;  /* 0x0000000000408947 */ /* 0x000ff60003800000 */
[----:B------:R-:W-:Y:S01]  /*10c0*/  MOV R0, 0x0 ;  /* 0x0000000000007802 */ /* 0x000fe20000000f00 */
[----:B------:R-:W-:Y:S01]  /*10d0*/  ULDC.64 UR4, c[0x4][0xa8] ;  /* 0x01002a0000047ab9 */ /* 0x000fe20000000a00 */
[----:B------:R-:W-:Y:S01]  /*10e0*/  ULDC.64 UR6, c[0x4][0x28] ;  /* 0x01000a0000067ab9 */ /* 0x000fe20000000a00 */
[----:B------:R-:W-:Y:S01]  /*10f0*/  IMAD.U32 R4, RZ, RZ, UR4 ;  /* 0x00000004ff047e24 */ /* 0x000fe2000f8e00ff */
[----:B------:R0:W1:Y:S01]  /*1100*/  LDC.64 R2, c[0x4][R0] ;  /* 0x0100000000027b82 */ /* 0x0000620000000a00 */
[----:B------:R-:W-:Y:S01]  /*1110*/  IMAD.U32 R5, RZ, RZ, UR5 ;  /* 0x00000005ff057e24 */ /* 0x000fe2000f8e00ff */
[----:B------:R-:W-:Y:S01]  /*1120*/  ULDC.64 UR4, c[0x4][0xb0] ;  /* 0x01002c0000047ab9 */ /* 0x000fe20000000a00 */
[----:B------:R-:W-:Y:S02]  /*1130*/  IMAD.U32 R10, RZ, RZ, UR6 ;  /* 0x00000006ff0a7e24 */ /* 0x000fe4000f8e00ff */
[----:B------:R-:W-:Y:S02]  /*1140*/  IMAD.U32 R6, RZ, RZ, UR4 ;  /* 0x00000004ff067e24 */ /* 0x000fe4000f8e00ff */
[----:B------:R-:W-:-:S02]  /*1150*/  IMAD.U32 R7, RZ, RZ, UR5 ;  /* 0x00000005ff077e24 */ /* 0x000fc4000f8e00ff */
[----:B------:R-:W-:Y:S02]  /*1160*/  IMAD.U32 R11, RZ, RZ, UR7 ;  /* 0x00000007ff0b7e24 */ /* 0x000fe4000f8e00ff */
[----:B------:R-:W-:Y:S02]  /*1170*/  IMAD.MOV.U32 R8, RZ, RZ, 0x70 ;  /* 0x00000070ff087424 */ /* 0x000fe400078e00ff */
[----:B------:R-:W-:Y:S02]  /*1180*/  IMAD.MOV.U32 R12, RZ, RZ, 0x1 ;  /* 0x00000001ff0c7424 */ /* 0x000fe400078e00ff */
[----:B0-----:R-:W-:-:S07]  /*1190*/  IMAD.MOV.U32 R13, RZ, RZ, RZ ;  /* 0x000000ffff0d7224 */ /* 0x001fce00078e00ff */
[----:B------:R-:W-:-:S07]  /*11a0*/  LEPC R20, `(.L_x_13) ;  /* 0x000000001014794e */ /* 0x000fce0000000000 */
[----:B-1----:R-:W-:Y:S05]  /*11b0*/  CALL.ABS.NOINC R2 ;  /* 0x0000000002007343 */ /* 0x002fea0003c00000 */
.L_x_13:
[----:B------:R-:W-:Y:S02]  /*11c0*/  SHF.L.U32 R0, RZ, 0x1f, RZ ;  /* 0x0000001fff007819 */ /* 0x000fe400000006ff */
[----:B------:R-:W-:Y:S02]  /*11d0*/  LOP3.LUT R26, R26, 0x1, RZ, 0xfc, !PT ;  /* 0x000000011a1a7812 */ /* 0x000fe400078efcff */
[----:B------:R-:W0:Y:S02]  /*11e0*/  SYNCS.PHASECHK.TRANS64.TRYWAIT P1, [UR37+0x31c00], R0 ;  /* 0x031c0000ff0075a7 */ /* 0x000e240008020165 */
[----:B------:R-:W-:Y:S01]  /*11f0*/  ISETP.NE.AND P0, PT, R26, 0x3, PT ;  /* 0x000000031a00780c */ /* 0x000fe20003f05270 */
[----:B0-----:R-:W-:-:S12]  /*1200*/  @!P1 BRA `(.L_x_14) ;  /* 0x000000d000949947 */ /* 0x001fd80003800000 */
.L_x_125:
[----:B------:R-:W-:Y:S05]  /*1210*/  @!P0 BRA `(.L_x_15) ;  /* 0x0000000000048947 */ /* 0x000fea0003800000 */
[----:B------:R-:W-:Y:S01]  /*1220*/  BPT.TRAP 0x1 ;  /* 0x000000040000795c */ /* 0x000fe20000300000 */
.L_x_15:
[----:B------:R1:W2:Y:S01]  /*1230*/  SYNCS.PHASECHK.TRANS64.TRYWAIT P1, [UR37+0x31c30], R0 ;  /* 0x031c3000ff0075a7 */ /* 0x0002a20008020165 */
[----:B------:R-:W-:Y:S05]  /*1240*/  @!P0 BRA `(.L_x_16) ;  /* 0x0000000000048947 */ /* 0x000fea0003800000 */
[----:B------:R-:W-:Y:S01]  /*1250*/  BPT.TRAP 0x1 ;  /* 0x000000040000795c */ /* 0x000fe20000300000 */
.L_x_16:
[----:B--2---:R-:W-:Y:S05]  /*1260*/  @P1 BRA `(.L_x_17) ;  /* 0x0000000000081947 */ /* 0x004fea0003800000 */
[----:B------:R-:W2:Y:S02]  /*1270*/  SYNCS.PHASECHK.TRANS64.TRYWAIT P1, [UR37+0x31c30], R0 ;  /* 0x031c3000ff0075a7 */ /* 0x000ea40008020165 */
[----:B--2---:R-:W-:Y:S05]  /*1280*/  @!P1 BRA `(.L_x_18) ;  /* 0x000000d0008c9947 */ /* 0x004fea0003800000 */
.L_x_17:
[----:B------:R-:W-:Y:S01]  /*1290*/  ULEA UR4, UR41, UR37, 0xc ;  /* 0x0000002529047291 */ /* 0x000fe2000f8e603f */
[----:B------:R-:W-:Y:S01]  /*12a0*/  ISETP.NE.AND P1, PT, R27, RZ, PT ;  /* 0x000000ff1b00720c */ /* 0x000fe20003f25270 */
[----:B01----:R-:W-:Y:S02]  /*12b0*/  IMAD.MOV.U32 R0, RZ, RZ, RZ ;  /* 0x000000ffff007224 */ /* 0x003fe400078e00ff */
[----:B------:R-:W-:Y:S01]  /*12c0*/  UIADD3 UR4, UR4, 0xda00, URZ ;  /* 0x0000da0004047890 */ /* 0x000fe2000fffe03f */
[----:B------:R-:W-:Y:S02]  /*12d0*/  IMAD.MOV.U32 R71, RZ, RZ, RZ ;  /* 0x000000ffff477224 */ /* 0x000fe400078e00ff */
[----:B------:R-:W-:Y:S01]  /*12e0*/  IMAD.MOV.U32 R3, RZ, RZ, -0x7fffffe0 ;  /* 0x80000020ff037424 */ /* 0x000fe200078e00ff */
[----:B------:R-:W-:-:S04]  /*12f0*/  USHF.R.U32.HI UR4, URZ, 0x4, UR4 ;  /* 0x000000043f047899 */ /* 0x000fc80008011604 */
[----:B------:R-:W-:-:S06]  /*1300*/  ULOP3.LUT UR4, UR4, 0x3fff, URZ, 0xc0, !UPT ;  /* 0x00003fff04047892 */ /* 0x000fcc000f8ec03f */
[----:B------:R-:W-:Y:S01]  /*1310*/  IMAD.U32 R2, RZ, RZ, UR4 ;  /* 0x00000004ff027e24 */ /* 0x000fe2000f8e00ff */
[----:B------:R-:W-:Y:S05]  /*1320*/  WARPSYNC.ALL ;  /* 0x0000000000007948 */ /* 0x000fea0003800000 */
[----:B------:R-:W-:Y:S01]  /*1330*/  LOP3.LUT R2, R2, 0x10000, RZ, 0xfc, !PT ;  /* 0x0001000002027812 */ /* 0x000fe200078efcff */
[----:B------:R-:W-:-:S03]  /*1340*/  UIADD3 UR4, UR37, 0x16a00, URZ ;  /* 0x00016a0025047890 */ /* 0x000fc6000fffe03f */
[C---:B------:R-:W-:Y:S01]  /*1350*/  R2UR UR8, R2.reuse ;  /* 0x00000000020872ca */ /* 0x040fe200000e0000 */
[----:B------:R-:W-:Y:S01]  /*1360*/  WARPGROUP.ARRIVE ;  /* 0x00000000000079c5 */ /* 0x000fe20000000000 */
[C---:B------:R-:W-:Y:S01]  /*1370*/  R2UR UR9, R3.reuse ;  /* 0x00000000030972ca */ /* 0x040fe200000e0000 */
[----:B------:R-:W-:Y:S01]  /*1380*/  USHF.R.U32.HI UR4, URZ, 0x4, UR4 ;  /* 0x000000043f047899 */ /* 0x000fe20008011604 */
[C---:B------:R-:W-:Y:S01]  /*1390*/  R2UR UR24, R2.reuse ;  /* 0x00000000021872ca */ /* 0x040fe200000e0000 */
[----:B------:R-:W-:Y:S01]  /*13a0*/  UMOV UR11, 0x80000020 ;  /* 0x80000020000b7882 */ /* 0x000fe20000000000 */
[C---:B------:R-:W-:Y:S01]  /*13b0*/  R2UR UR25, R3.reuse ;  /* 0x00000000031972ca */ /* 0x040fe200000e0000 */
[----:B------:R-:W-:Y:S01]  /*13c0*/  ULOP3.LUT UR4, UR4, 0x3fff, URZ, 0xc0, !UPT ;  /* 0x00003fff04047892 */ /* 0x000fe2000f8ec03f */
[C---:B------:R-:W-:Y:S01]  /*13d0*/  R2UR UR20, R2.reuse ;  /* 0x00000000021472ca */ /* 0x040fe200000e0000 */
[----:B------:R-:W-:Y:S01]  /*13e0*/  UMOV UR27, 0x80000020 ;  /* 0x80000020001b7882 */ /* 0x000fe20000000000 */
[C---:B------:R-:W-:Y:S01]  /*13f0*/  R2UR UR21, R3.reuse ;  /* 0x00000000031572ca */ /* 0x040fe200000e0000 */
[----:B------:R-:W-:Y:S01]  /*1400*/  ULOP3.LUT UR42, UR4, 0x10000, URZ, 0xfc, !UPT ;  /* 0x00010000042a7892 */ /* 0x000fe2000f8efc3f */
[C---:B------:R-:W-:Y:S01]  /*1410*/  R2UR UR16, R2.reuse ;  /* 0x00000000021072ca */ /* 0x040fe200000e0000 */
[----:B------:R-:W-:Y:S01]  /*1420*/  UMOV UR23, 0x80000020 ;  /* 0x8000002000177882 */ /* 0x000fe20000000000 */
[C---:B------:R-:W-:Y:S01]  /*1430*/  R2UR UR17, R3.reuse ;  /* 0x00000000031172ca */ /* 0x040fe200000e0000 */
[----:B------:R-:W-:Y:S01]  /*1440*/  UIADD3 UR4, UR42, 0x40, URZ ;  /* 0x000000402a047890 */ /* 0x000fe2000fffe03f */
[C---:B------:R-:W-:Y:S01]  /*1450*/  R2UR UR12, R2.reuse ;  /* 0x00000000020c72ca */ /* 0x040fe200000e0000 */
[----:B------:R-:W-:Y:S01]  /*1460*/  UMOV UR19, 0x80000020 ;  /* 0x8000002000137882 */ /* 0x000fe20000000000 */
[----:B------:R-:W-:Y:S01]  /*1470*/  UMOV UR10, UR42 ;  /* 0x0000002a000a7c82 */ /* 0x000fe20008000000 */
[C---:B------:R-:W-:Y:S01]  /*1480*/  R2UR UR13, R3.reuse ;  /* 0x00000000030d72ca */ /* 0x040fe200000e0000 */
[----:B------:R-:W-:Y:S01]  /*1490*/  HGMMA.64x16x16.F32.BF16 R96, gdesc[UR8], RZ, !UPT, gsb0 ;  /* 0x00200000086079f0 */ /* 0x000fe2000c0018ff */
[C---:B------:R-:W-:Y:S01]  /*14a0*/  R2UR UR8, R2.reuse ;  /* 0x00000000020872ca */ /* 0x040fe200000e0000 */
[----:B------:R-:W-:Y:S01]  /*14b0*/  UMOV UR10, UR4 ;  /* 0x00000004000a7c82 */ /* 0x000fe20008000000 */
[----:B------:R-:W-:Y:S01]  /*14c0*/  R2UR UR9, R3 ;  /* 0x00000000030972ca */ /* 0x000fe200000e0000 */
[----:B------:R-:W-:Y:S01]  /*14d0*/  UMOV UR11, 0x80000020 ;  /* 0x80000020000b7882 */ /* 0x000fe20000000000 */
[----:B------:R-:W-:Y:S01]  /*14e0*/  UIADD3 UR4, UR42, 0x80, URZ ;  /* 0x000000802a047890 */ /* 0x000fe2000fffe03f */
[----:B------:R-:W-:Y:S01]  /*14f0*/  R2UR UR6, R2 ;  /* 0x00000000020672ca */ /* 0x000fe200000e0000 */
[----:B------:R-:W-:Y:S01]  /*1500*/  UMOV UR15, 0x80000020 ;  /* 0x80000020000f7882 */ /* 0x000fe20000000000 */
[----:B------:R-:W-:Y:S01]  /*1510*/  UMOV UR5, 0x80000020 ;  /* 0x8000002000057882 */ /* 0x000fe20000000000 */
[----:B------:R-:W-:Y:S01]  /*1520*/  UIADD3 UR34, UR42, 0x542, URZ ;  /* 0x000005422a227890 */ /* 0x000fe2000fffe03f */
[----:B------:R-:W-:Y:S01]  /*1530*/  LOP3.LUT R5, R18, 0xffffff80, RZ, 0xc0, !PT ;  /* 0xffffff8012057812 */ /* 0x000fe200078ec0ff */
[----:B------:R-:W-:Y:S01]  /*1540*/  UMOV UR35, 0x80000020 ;  /* 0x8000002000237882 */ /* 0x000fe20000000000 */
[----:B------:R-:W-:Y:S01]  /*1550*/  UMOV UR26, UR4 ;  /* 0x00000004001a7c82 */ /* 0x000fe20008000000 */
[----:B------:R-:W-:Y:S01]  /*1560*/  UIADD3 UR4, UR42, 0x140, URZ ;  /* 0x000001402a047890 */ /* 0x000fe2000fffe03f */
[----:B------:R-:W-:Y:S01]  /*1570*/  IMAD.MOV.U32 R7, RZ, RZ, -0x2 ;  /* 0xfffffffeff077424 */ /* 0x000fe200078e00ff */
[----:B------:R-:W-:Y:S01]  /*1580*/  UIADD3 UR30, UR42, 0x582, URZ ;  /* 0x000005822a1e7890 */ /* 0x000fe2000fffe03f */
[----:B------:R-:W-:Y:S01]  /*1590*/  IMAD.IADD R5, R16, 0x1, -R5 ;  /* 0x0000000110057824 */ /* 0x000fe200078e0a05 */
[----:B------:R-:W-:Y:S01]  /*15a0*/  UMOV UR31, 0x80000020 ;  /* 0x80000020001f7882 */ /* 0x000fe20000000000 */
[----:B------:R-:W-:Y:S01]  /*15b0*/  P2R R11, PR, RZ, 0x2 ;  /* 0x00000002ff0b7803 */ /* 0x000fe20000000000 */
[----:B------:R-:W-:Y:S01]  /*15c0*/  UIADD3 UR7, UR6, 0x2, URZ ;  /* 0x0000000206077890 */ /* 0x000fe2000fffe03f */
[----:B------:R-:W-:Y:S01]  /*15d0*/  P2R R9, PR, RZ, 0x1 ;  /* 0x00000001ff097803 */ /* 0x000fe20000000000 */
[----:B------:R-:W-:Y:S01]  /*15e0*/  UMOV UR14, UR4 ;  /* 0x00000004000e7c82 */ /* 0x000fe20008000000 */
[----:B------:R-:W-:Y:S01]  /*15f0*/  UIADD3 UR4, UR42, 0x200, URZ ;  /* 0x000002002a047890 */ /* 0x000fe2000fffe03f */
[----:B------:R-:W-:-:S04]  /*1600*/  SHF.R.S32.HI R4, RZ, 0x1f, R5 ;  /* 0x0000001fff047819 */ /* 0x000fc80000011405 */
[----:B------:R-:W-:-:S04]  /*1610*/  LEA.HI R4, R4, R5, RZ, 0x2 ;  /* 0x0000000504047211 */ /* 0x000fc800078f10ff */
[----:B------:R-:W-:-:S05]  /*1620*/  LOP3.LUT R4, R4, 0x7ffffffc, RZ, 0xc0, !PT ;  /* 0x7ffffffc04047812 */ /* 0x000fca00078ec0ff */
[----:B------:R-:W-:-:S04]  /*1630*/  IMAD.IADD R4, R5, 0x1, -R4 ;  /* 0x0000000105047824 */ /* 0x000fc800078e0a04 */
[----:B------:R-:W-:-:S04]  /*1640*/  IMAD R5, R4, R7, 0x90 ;  /* 0x0000009004057424 */ /* 0x000fc800078e0207 */
[----:B------:R-:W-:-:S04]  /*1650*/  IMAD.IADD R64, R64, 0x1, R5 ;  /* 0x0000000140407824 */ /* 0x000fc800078e0205 */
[----:B------:R-:W-:Y:S01]  /*1660*/  IMAD R7, R17, -0x90, R64 ;  /* 0xffffff7011077824 */ /* 0x000fe200078e0240 */
[----:B------:R-:W-:Y:S02]  /*1670*/  WARPGROUP.DEPBAR.LE gsb0, 0x0 ;  /* 0x00008000000079c5 */ /* 0x000fe40000010000 */
[----:B------:R-:W-:Y:S02]  /*1680*/  WARPGROUP.ARRIVE ;  /* 0x00000000000079c5 */ /* 0x000fe40000000000 */
[C---:B------:R-:W-:Y:S02]  /*1690*/  ISETP.GT.AND P2, PT, R7.reuse, RZ, PT ;  /* 0x000000ff0700720c */ /* 0x040fe40003f44270 */
[C---:B------:R-:W-:Y:S02]  /*16a0*/  ISETP.GT.AND P3, PT, R7.reuse, 0x1, PT ;  /* 0x000000010700780c */ /* 0x040fe40003f64270 */
[C---:B------:R-:W-:Y:S01]  /*16b0*/  ISETP.GT.AND P4, PT, R7.reuse, 0x8, PT ;  /* 0x000000080700780c */ /* 0x040fe20003f84270 */
[----:B------:R-:W-:Y:S01]  /*16c0*/  HGMMA.64x16x16.F32.BF16 R88, gdesc[UR8], RZ, !UPT, gsb0 ;  /* 0x00200000085879f0 */ /* 0x000fe2000c0018ff */
[----:B------:R-:W-:Y:S01]  /*16d0*/  UIADD3 UR8, UR42, 0xc0, URZ ;  /* 0x000000c02a087890 */ /* 0x000fe2000fffe03f */
[C---:B------:R-:W-:Y:S01]  /*16e0*/  ISETP.GT.AND P5, PT, R7.reuse, 0x9, PT ;  /* 0x000000090700780c */ /* 0x040fe20003fa4270 */
[----:B------:R-:W-:Y:S01]  /*16f0*/  UIADD3 UR10, UR42, 0x100, URZ ;  /* 0x000001002a0a7890 */ /* 0x000fe2000fffe03f */
[C---:B------:R-:W-:Y:S01]  /*1700*/  ISETP.GT.AND P6, PT, R7.reuse, 0x41, PT ;  /* 0x000000410700780c */ /* 0x040fe20003fc4270 */
[----:B------:R-:W-:Y:S01]  /*1710*/  UMOV UR9, UR5 ;  /* 0x0000000500097c82 */ /* 0x000fe20008000000 */
[----:B------:R-:W-:Y:S01]  /*1720*/  UMOV UR11, 0x80000020 ;  /* 0x80000020000b7882 */ /* 0x000fe20000000000 */
[C---:B------:R-:W-:Y:S01]  /*1730*/  ISETP.GT.AND P1, PT, R7.reuse, 0x69, PT ;  /* 0x000000690700780c */ /* 0x040fe20003f24270 */
[----:B------:R-:W-:Y:S01]  /*1740*/  UMOV UR22, UR8 ;  /* 0x0000000800167c82 */ /* 0x000fe20008000000 */
[----:B------:R-:W-:Y:S01]  /*1750*/  UIADD3 UR8, UR42, 0x180, URZ ;  /* 0x000001802a087890 */ /* 0x000fe2000fffe03f */
[----:B------:R-:W-:Y:S01]  /*1760*/  ISETP.GT.AND P0, PT, R7, 0x70, PT ;  /* 0x000000700700780c */ /* 0x000fe20003f04270 */
[----:B------:R-:W-:Y:S01]  /*1770*/  UMOV UR18, UR10 ;  /* 0x0000000a00127c82 */ /* 0x000fe20008000000 */
[----:B------:R-:W-:Y:S01]  /*1780*/  UIADD3 UR10, UR42, 0x1c0, URZ ;  /* 0x000001c02a0a7890 */ /* 0x000fe2000fffe03f */
[----:B------:R-:W-:-:S02]  /*1790*/  WARPGROUP.DEPBAR.LE gsb0, 0x0 ;  /* 0x00008000000079c5 */ /* 0x000fc40000010000 */
[----:B------:R-:W-:-:S06]  /*17a0*/  WARPGROUP.ARRIVE ;  /* 0x00000000000079c5 */ /* 0x000fcc0000000000 */
[----:B------:R-:W-:Y:S01]  /*17b0*/  HGMMA.64x16x16.F32.BF16 R80, gdesc[UR24], RZ, !UPT, gsb0 ;  /* 0x00200000185079f0 */ /* 0x000fe2000c0018ff */
[----:B------:R-:W-:Y:S01]  /*17c0*/  R2UR UR24, R2 ;  /* 0x00000000021872ca */ /* 0x000fe200000e0000 */
[----:B------:R-:W-:Y:S01]  /*17d0*/  UMOV UR26, UR8 ;  /* 0x00000008001a7c82 */ /* 0x000fe20008000000 */
[----:B------:R-:W-:Y:S01]  /*17e0*/  R2UR UR25, R3 ;  /* 0x00000000031972ca */ /* 0x000fe200000e0000 */
[----:B------:R-:W-:Y:S01]  /*17f0*/  UMOV UR27, 0x80000020 ;  /* 0x80000020001b7882 */ /* 0x000fe20000000000 */
[----:B------:R-:W-:Y:S02]  /*1800*/  WARPGROUP.DEPBAR.LE gsb0, 0x0 ;  /* 0x00008000000079c5 */ /* 0x000fe40000010000 */
[----:B------:R-:W-:-:S06]  /*1810*/  WARPGROUP.ARRIVE ;  /* 0x00000000000079c5 */ /* 0x000fcc0000000000 */
[----:B------:R-:W-:Y:S01]  /*1820*/  HGMMA.64x16x16.F32.BF16 R72, gdesc[UR20], RZ, !UPT, gsb0 ;  /* 0x00200000144879f0 */ /* 0x000fe2000c0018ff */
[----:B------:R-:W-:Y:S01]  /*1830*/  R2UR UR20, R2 ;  /* 0x00000000021472ca */ /* 0x000fe200000e0000 */
[----:B------:R-:W-:Y:S01]  /*1840*/  UMOV UR22, UR10 ;  /* 0x0000000a00167c82 */ /* 0x000fe20008000000 */
[----:B------:R-:W-:Y:S01]  /*1850*/  R2UR UR21, R3 ;  /* 0x00000000031572ca */ /* 0x000fe200000e0000 */
[----:B------:R-:W-:Y:S01]  /*1860*/  UMOV UR23, 0x80000020 ;  /* 0x8000002000177882 */ /* 0x000fe20000000000 */
[----:B------:R-:W-:Y:S01]  /*1870*/  UIADD3 UR10, UR42, 0x2, URZ ;  /* 0x000000022a0a7890 */ /* 0x000fe2000fffe03f */
[----:B------:R-:W-:Y:S02]  /*1880*/  WARPGROUP.DEPBAR.LE gsb0, 0x0 ;  /* 0x00008000000079c5 */ /* 0x000fe40000010000 */
[----:B------:R-:W-:-:S06]  /*1890*/  WARPGROUP.ARRIVE ;  /* 0x00000000000079c5 */ /* 0x000fcc0000000000 */
[----:B------:R-:W-:Y:S01]  /*18a0*/  HGMMA.64x16x16.F32.BF16 R56, gdesc[UR16], RZ, !UPT, gsb0 ;  /* 0x00200000103879f0 */ /* 0x000fe2000c0018ff */
[----:B------:R-:W-:Y:S01]  /*18b0*/  R2UR UR16, R2 ;  /* 0x00000000021072ca */ /* 0x000fe200000e0000 */
[----:B------:R-:W-:Y:S01]  /*18c0*/  UMOV UR18, UR4 ;  /* 0x0000000400127c82 */ /* 0x000fe20008000000 */
[----:B------:R-:W-:Y:S01]  /*18d0*/  R2UR UR17, R3 ;  /* 0x00000000031172ca */ /* 0x000fe200000e0000 */
[----:B------:R-:W-:Y:S01]  /*18e0*/  UMOV UR19, 0x80000020 ;  /* 0x8000002000137882 */ /* 0x000fe20000000000 */
[----:B------:R-:W-:Y:S01]  /*18f0*/  UMOV UR4, UR7 ;  /* 0x0000000700047c82 */ /* 0x000fe20008000000 */
[----:B------:R-:W-:Y:S01]  /*1900*/  UIADD3 UR7, UR42, 0xc2, URZ ;  /* 0x000000c22a077890 */ /* 0x000fe2000fffe03f */
[----:B------:R-:W-:Y:S01]  /*1910*/  UMOV UR8, UR4 ;  /* 0x0000000400087c82 */ /* 0x000fe20008000000 */
[----:B------:R-:W-:Y:S02]  /*1920*/  WARPGROUP.DEPBAR.LE gsb0, 0x0 ;  /* 0x00008000000079c5 */ /* 0x000fe40000010000 */
[----:B------:R-:W-:-:S06]  /*1930*/  WARPGROUP.ARRIVE ;  /* 0x00000000000079c5 */ /* 0x000fcc0000000000 */
[----:B------:R-:W-:Y:S01]  /*1940*/  HGMMA.64x16x16.F32.BF16 R48, gdesc[UR12], RZ, !UPT, gsb0 ;  /* 0x002000000c3079f0 */ /* 0x000fe2000c0018ff */
[----:B------:R-:W-:Y:S02]  /*1950*/  UIADD3 UR12, UR42, 0x102, URZ ;  /* 0x000001022a0c7890 */ /* 0x000fe4000fffe03f */
[----:B------:R-:W-:Y:S02]  /*1960*/  UIADD3 UR13, UR6, 0x300, URZ ;  /* 0x00000300060d7890 */ /* 0x000fe4000fffe03f */
[----:B------:R-:W-:Y:S01]  /*1970*/  UIADD3 UR14, UR6, 0x302, URZ ;  /* 0x00000302060e7890 */ /* 0x000fe2000fffe03f */
[----:B------:R-:W-:Y:S01]  /*1980*/  UMOV UR15, 0x80000020 ;  /* 0x80000020000f7882 */ /* 0x000fe20000000000 */
[----:B------:R-:W-:Y:S02]  /*1990*/  WARPGROUP.DEPBAR.LE gsb0, 0x0 ;  /* 0x00008000000079c5 */ /* 0x000fe40000010000 */
[----:B------:R-:W-:-:S06]  /*19a0*/  WARPGROUP.ARRIVE ;  /* 0x00000000000079c5 */ /* 0x000fcc0000000000 */
[----:B------:R-:W-:Y:S01]  /*19b0*/  HGMMA.64x16x16.F32.BF16 R40, gdesc[UR24], RZ, !UPT, gsb0 ;  /* 0x00200000182879f0 */ /* 0x000fe2000c0018ff */
[----:B------:R-:W-:Y:S01]  /*19c0*/  UIADD3 UR26, UR42, 0x5c2, URZ ;  /* 0x000005c22a1a7890 */ /* 0x000fe2000fffe03f */
[----:B------:R-:W-:Y:S01]  /*19d0*/  UMOV UR27, 0x80000020 ;  /* 0x80000020001b7882 */ /* 0x000fe20000000000 */
[----:B------:R-:W-:Y:S02]  /*19e0*/  WARPGROUP.DEPBAR.LE gsb0, 0x0 ;  /* 0x00008000000079c5 */ /* 0x000fe40000010000 */
[----:B------:R-:W-:-:S06]  /*19f0*/  WARPGROUP.ARRIVE ;  /* 0x00000000000079c5 */ /* 0x000fcc0000000000 */
[----:B------:R-:W-:Y:S01]  /*1a00*/  HGMMA.64x16x16.F32.BF16 R32, gdesc[UR20], RZ, !UPT, gsb0 ;  /* 0x00200000142079f0 */ /* 0x000fe2000c0018ff */
[----:B------:R-:W-:Y:S02]  /*1a10*/  UIADD3 UR20, UR6, 0x602, URZ ;  /* 0x0000060206147890 */ /* 0x000fe4000fffe03f */
[----:B------:R-:W-:Y:S01]  /*1a20*/  UIADD3 UR22, UR42, 0x482, URZ ;  /* 0x000004822a167890 */ /* 0x000fe2000fffe03f */
[----:B------:R-:W-:Y:S01]  /*1a30*/  UMOV UR21, 0x80000020 ;  /* 0x8000002000157882 */ /* 0x000fe20000000000 */
[----:B------:R-:W-:Y:S01]  /*1a40*/  UMOV UR23, 0x80000020 ;  /* 0x8000002000177882 */ /* 0x000fe20000000000 */
[----:B------:R-:W-:Y:S02]  /*1a50*/  UMOV UR33, UR21 ;  /* 0x0000001500217c82 */ /* 0x000fe40008000000 */
[----:B------:R-:W-:Y:S01]  /*1a60*/  UMOV UR32, UR20 ;  /* 0x0000001400207c82 */ /* 0x000fe20008000000 */
[----:B------:R-:W-:Y:S01]  /*1a70*/  UMOV UR28, UR20 ;  /* 0x00000014001c7c82 */ /* 0x000fe20008000000 */
[----:B------:R-:W-:Y:S01]  /*1a80*/  UMOV UR29, UR21 ;  /* 0x00000015001d7c82 */ /* 0x000fe20008000000 */
[----:B------:R-:W-:Y:S01]  /*1a90*/  UMOV UR24, UR20 ;  /* 0x0000001400187c82 */ /* 0x000fe20008000000 */
[----:B------:R-:W-:Y:S01]  /*1aa0*/  UMOV UR25, UR21 ;  /* 0x0000001500197c82 */ /* 0x000fe20008000000 */
[----:B------:R-:W-:-:S02]  /*1ab0*/  WARPGROUP.DEPBAR.LE gsb0, 0x0 ;  /* 0x00008000000079c5 */ /* 0x000fc40000010000 */
[----:B------:R-:W-:-:S06]  /*1ac0*/  WARPGROUP.ARRIVE ;  /* 0x00000000000079c5 */ /* 0x000fcc0000000000 */
[----:B------:R-:W-:Y:S01]  /*1ad0*/  HGMMA.64x16x16.F32.BF16 R24, gdesc[UR16], RZ, !UPT, gsb0 ;  /* 0x00200000101879f0 */ /* 0x000fe2000c0018ff */
[----:B------:R-:W-:Y:S02]  /*1ae0*/  UIADD3 UR16, UR6, 0x600, URZ ;  /* 0x0000060006107890 */ /* 0x000fe4000fffe03f */
[----:B------:R-:W-:Y:S01]  /*1af0*/  UIADD3 UR18, UR42, 0x480, URZ ;  /* 0x000004802a127890 */ /* 0x000fe2000fffe03f */
[----:B------:R-:W-:Y:S01]  /*1b00*/  UMOV UR17, 0x80000020 ;  /* 0x8000002000117882 */ /* 0x000fe20000000000 */
[----:B------:R-:W-:Y:S01]  /*1b10*/  UMOV UR19, 0x80000020 ;  /* 0x8000002000137882 */ /* 0x000fe20000000000 */
[----:B------:R-:W-:Y:S01]  /*1b20*/  UIADD3 UR6, UR42, 0x540, URZ ;  /* 0x000005402a067890 */ /* 0x000fe2000fffe03f */
[----:B------:R-:W-:Y:S02]  /*1b30*/  WARPGROUP.DEPBAR.LE gsb0, 0x0 ;  /* 0x00008000000079c5 */ /* 0x000fe40000010000 */
[----:B------:R-:W-:-:S06]  /*1b40*/  WARPGROUP.ARRIVE ;  /* 0x00000000000079c5 */ /* 0x000fcc0000000000 */
[----:B------:R-:W-:Y:S01]  /*1b50*/  HGMMA.64x16x16.F32.BF16 R96, gdesc[UR8], R96, gsb0 ;  /* 0x00200000086079f0 */ /* 0x000fe20008001860 */
[----:B------:R-:W-:Y:S01]  /*1b60*/  UIADD3 UR10, UR42, 0x42, URZ ;  /* 0x000000422a0a7890 */ /* 0x000fe2000fffe03f */
[----:B------:R-:W-:Y:S01]  /*1b70*/  UMOV UR8, UR4 ;  /* 0x0000000400087c82 */ /* 0x000fe20008000000 */
[----:B------:R-:W-:Y:S01]  /*1b80*/  UMOV UR9, UR5 ;  /* 0x0000000500097c82 */ /* 0x000fe20008000000 */
[----:B------:R-:W-:Y:S01]  /*1b90*/  UMOV UR11, 0x80000020 ;  /* 0x80000020000b7882 */ /* 0x000fe20000000000 */
        /* <DEDUP_REMOVED lines=10> */
[----:B------:R-:W-:Y:S01]  /*1c40*/  UMOV UR8, UR4 ;  /* 0x0000000400087c82 */ /* 0x000fe20008000000 */
[----:B------:R-:W-:Y:S01]  /*1c50*/  UMOV UR9, UR5 ;  /* 0x0000000500097c82 */ /* 0x000fe20008000000 */
[----:B------:R-:W-:Y:S01]  /*1c60*/  UMOV UR10, UR7 ;  /* 0x00000007000a7c82 */ /* 0x000fe20008000000 */
[----:B------:R-:W-:Y:S01]  /*1c70*/  UMOV UR11, 0x80000020 ;  /* 0x80000020000b7882 */ /* 0x000fe20000000000 */
[----:B------:R-:W-:Y:S01]  /*1c80*/  UIADD3 UR7, UR42, 0x142, URZ ;  /* 0x000001422a077890 */ /* 0x000fe2000fffe03f */
        /* <DEDUP_REMOVED lines=44> */
[----:B------:R-:W-:Y:S01]  /*1f50*/  UMOV UR9, 0x80000020 ;  /* 0x8000002000097882 */ /* 0x000fe20000000000 */
[----:B------:R-:W-:Y:S01]  /*1f60*/  UMOV UR10, UR7 ;  /* 0x00000007000a7c82 */ /* 0x000fe20008000000 */
[----:B------:R-:W-:Y:S01]  /*1f70*/  UMOV UR11, 0x80000020 ;  /* 0x80000020000b7882 */ /* 0x000fe20000000000 */
[----:B------:R-:W-:Y:S01]  /*1f80*/  UIADD3 UR7, UR42, 0x300, URZ ;  /* 0x000003002a077890 */ /* 0x000fe2000fffe03f */
[----:B------:R-:W-:Y:S01]  /*1f90*/  UMOV UR13, 0x80000020 ;  /* 0x80000020000d7882 */ /* 0x000fe20000000000 */
[----:B------:R-:W-:Y:S02]  /*1fa0*/  WARPGROUP.DEPBAR.LE gsb0, 0x0 ;  /* 0x00008000000079c5 */ /* 0x000fe40000010000 */
[----:B------:R-:W-:-:S06]  /*1fb0*/  WARPGROUP.ARRIVE ;  /* 0x00000000000079c5 */ /* 0x000fcc0000000000 */
[----:B------:R-:W-:Y:S01]  /*1fc0*/  HGMMA.64x16x16.F32.BF16 R96, gdesc[UR8], R96, gsb0 ;  /* 0x00200000086079f0 */ /* 0x000fe20008001860 */
        /* <DEDUP_REMOVED lines=43> */
[----:B------:R-:W-:Y:S01]  /*2280*/  UMOV UR14, UR7 ;  /* 0x00000007000e7c82 */ /* 0x000fe20008000000 */
[----:B------:R-:W-:Y:S01]  /*2290*/  UIADD3 UR7, UR42, 0x302, URZ ;  /* 0x000003022a077890 */ /* 0x000fe2000fffe03f */
[----:B------:R-:W-:Y:S02]  /*22a0*/  WARPGROUP.DEPBAR.LE gsb0, 0x0 ;  /* 0x00008000000079c5 */ /* 0x000fe40000010000 */
[----:B------:R-:W-:-:S06]  /*22b0*/  WARPGROUP.ARRIVE ;  /* 0x00000000000079c5 */ /* 0x000fcc0000000000 */
[----:B------:R-:W-:Y:S01]  /*22c0*/  HGMMA.64x16x16.F32.BF16 R24, gdesc[UR8], R24, gsb0 ;  /* 0x00200000081879f0 */ /* 0x000fe20008001818 */
[----:B------:R-:W-:Y:S02]  /*22d0*/  UIADD3 UR10, UR42, 0x342, URZ ;  /* 0x000003422a0a7890 */ /* 0x000fe4000fffe03f */
        /* <DEDUP_REMOVED lines=45> */
[----:B------:R-:W-:Y:S02]  /*25b0*/  WARPGROUP.DEPBAR.LE gsb0, 0x0 ;  /* 0x00008000000079c5 */ /* 0x000fe40000010000 */
[----:B------:R-:W-:-:S06]  /*25c0*/  WARPGROUP.ARRIVE ;  /* 0x00000000000079c5 */ /* 0x000fcc0000000000 */
[----:B------:R-:W-:Y:S03]  /*25d0*/  HGMMA.64x16x16.F32.BF16 R24, gdesc[UR12], R24, gsb0 ;  /* 0x002000000c1879f0 */ /* 0x000fe60008001818 */
        /* <DEDUP_REMOVED lines=54> */
[----:B------:R-:W-:Y:S01]  /*2940*/  WARPGROUP.ARRIVE ;  /* 0x00000000000079c5 */ /* 0x000fe20000000000 */
[----:B------:R-:W-:Y:S02]  /*2950*/  FSEL R96, R96, -INF , P2 ;  /* 0xff80000060607808 */ /* 0x000fe40001000000 */
[----:B------:R-:W-:Y:S02]  /*2960*/  FSEL R97, R97, -INF , P3 ;  /* 0xff80000061617808 */ /* 0x000fe40001800000 */
[----:B------:R-:W-:Y:S01]  /*2970*/  FSEL R100, R100, -INF , P4 ;  /* 0xff80000064647808 */ /* 0x000fe20002000000 */
[----:B------:R-:W-:Y:S01]  /*2980*/  HGMMA.64x16x16.F32.BF16 R88, gdesc[UR20], R88, gsb0 ;  /* 0x00200000145879f0 */ /* 0x000fe20008001858 */
[----:B------:R-:W-:Y:S01]  /*2990*/  UIADD3 UR22, UR42, 0x502, URZ ;  /* 0x000005022a167890 */ /* 0x000fe2000fffe03f */
[----:B------:R-:W-:Y:S01]  /*29a0*/  FMNMX.FTZ R5, R96, R97, !PT ;  /* 0x0000006160057209 */ /* 0x000fe20007810000 */
[----:B------:R-:W-:Y:S01]  /*29b0*/  UMOV UR23, 0x80000020 ;  /* 0x8000002000177882 */ /* 0x000fe20000000000 */
[----:B------:R-:W-:-:S02]  /*29c0*/  FSEL R98, R98, -INF , P2 ;  /* 0xff80000062627808 */ /* 0x000fc40001000000 */
[----:B------:R-:W-:Y:S02]  /*29d0*/  FSEL R64, R101, -INF , P5 ;  /* 0xff80000065407808 */ /* 0x000fe40002800000 */
[----:B------:R-:W-:Y:S02]  /*29e0*/  ISETP.GT.AND P2, PT, R7, 0x10, PT ;  /* 0x000000100700780c */ /* 0x000fe40003f44270 */
[----:B------:R-:W-:Y:S02]  /*29f0*/  FMNMX.FTZ R5, R100, R5, !PT ;  /* 0x0000000564057209 */ /* 0x000fe40007810000 */
[----:B------:R-:W-:Y:S02]  /*2a00*/  FSEL R99, R99, -INF , P3 ;  /* 0xff80000063637808 */ /* 0x000fe40001800000 */
[----:B------:R-:W-:Y:S02]  /*2a10*/  ISETP.GT.AND P3, PT, R7, 0x11, PT ;  /* 0x000000110700780c */ /* 0x000fe40003f64270 */
[----:B------:R-:W-:-:S02]  /*2a20*/  FMNMX.FTZ R5, R64, R5, !PT ;  /* 0x0000000540057209 */ /* 0x000fc40007810000 */
[----:B------:R-:W-:Y:S02]  /*2a30*/  FSEL R102, R102, -INF , P4 ;  /* 0xff80000066667808 */ /* 0x000fe40002000000 */
[----:B------:R-:W-:Y:S02]  /*2a40*/  ISETP.GT.AND P4, PT, R7, 0x18, PT ;  /* 0x000000180700780c */ /* 0x000fe40003f84270 */
[----:B------:R-:W-:Y:S02]  /*2a50*/  FSEL R6, R103, -INF , P5 ;  /* 0xff80000067067808 */ /* 0x000fe40002800000 */
[----:B------:R-:W-:Y:S01]  /*2a60*/  ISETP.GT.AND P5, PT, R7, 0x19, PT ;  /* 0x000000190700780c */ /* 0x000fe20003fa4270 */
[----:B------:R-:W-:Y:S02]  /*2a70*/  WARPGROUP.DEPBAR.LE gsb0, 0x0 ;  /* 0x00008000000079c5 */ /* 0x000fe40000010000 */
[----:B------:R-:W-:Y:S01]  /*2a80*/  WARPGROUP.ARRIVE ;  /* 0x00000000000079c5 */ /* 0x000fe20000000000 */
[----:B------:R-:W-:-:S02]  /*2a90*/  FSEL R88, R88, -INF , P2 ;  /* 0xff80000058587808 */ /* 0x000fc40001000000 */
[----:B------:R-:W-:Y:S02]  /*2aa0*/  FSEL R68, R89, -INF , P3 ;  /* 0xff80000059447808 */ /* 0x000fe40001800000 */
[----:B------:R-:W-:Y:S01]  /*2ab0*/  FMNMX.FTZ R5, R88, R5, !PT ;  /* 0x0000000558057209 */ /* 0x000fe20007810000 */
[----:B------:R-:W-:Y:S01]  /*2ac0*/  HGMMA.64x16x16.F32.BF16 R80, gdesc[UR20], R80, gsb0 ;  /* 0x00200000145079f0 */ /* 0x000fe20008001850 */
[----:B------:R-:W-:Y:S01]  /*2ad0*/  UIADD3 UR22, UR42, 0x602, URZ ;  /* 0x000006022a167890 */ /* 0x000fe2000fffe03f */
[----:B------:R-:W-:Y:S01]  /*2ae0*/  FSEL R92, R92, -INF , P4 ;  /* 0xff8000005c5c7808 */ /* 0x000fe20002000000 */
[----:B------:R-:W-:Y:S01]  /*2af0*/  UMOV UR23, 0x80000020 ;  /* 0x8000002000177882 */ /* 0x000fe20000000000 */
[----:B------:R-:W-:Y:S02]  /*2b00*/  FMNMX.FTZ R5, R68, R5, !PT ;  /* 0x0000000544057209 */ /* 0x000fe40007810000 */
[----:B------:R-:W-:Y:S02]  /*2b10*/  FSEL R90, R90, -INF , P2 ;  /* 0xff8000005a5a7808 */ /* 0x000fe40001000000 */
[----:B------:R-:W-:-:S02]  /*2b20*/  FSEL R66, R93, -INF , P5 ;  /* 0xff8000005d427808 */ /* 0x000fc40002800000 */
[----:B------:R-:W-:Y:S02]  /*2b30*/  ISETP.GT.AND P2, PT, R7, 0x20, PT ;  /* 0x000000200700780c */ /* 0x000fe40003f44270 */
[----:B------:R-:W-:Y:S02]  /*2b40*/  FMNMX.FTZ R5, R92, R5, !PT ;  /* 0x000000055c057209 */ /* 0x000fe40007810000 */
[----:B------:R-:W-:Y:S02]  /*2b50*/  FSEL R8, R91, -INF , P3 ;  /* 0xff8000005b087808 */ /* 0x000fe40001800000 */
[----:B------:R-:W-:Y:S02]  /*2b60*/  ISETP.GT.AND P3, PT, R7, 0x21, PT ;  /* 0x000000210700780c */ /* 0x000fe40003f64270 */
[----:B------:R-:W-:Y:S02]  /*2b70*/  FMNMX.FTZ R5, R66, R5, !PT ;  /* 0x0000000542057209 */ /* 0x000fe40007810000 */
[----:B------:R-:W-:-:S02]  /*2b80*/  FSEL R94, R94, -INF , P4 ;  /* 0xff8000005e5e7808 */ /* 0x000fc40002000000 */
[----:B------:R-:W-:Y:S02]  /*2b90*/  ISETP.GT.AND P4, PT, R7, 0x28, PT ;  /* 0x000000280700780c */ /* 0x000fe40003f84270 */
[----:B------:R-:W-:Y:S02]  /*2ba0*/  FSEL R10, R95, -INF , P5 ;  /* 0xff8000005f0a7808 */ /* 0x000fe40002800000 */
[----:B------:R-:W-:Y:S01]  /*2bb0*/  ISETP.GT.AND P5, PT, R7, 0x29, PT ;  /* 0x000000290700780c */ /* 0x000fe20003fa4270 */
[----:B------:R-:W-:Y:S02]  /*2bc0*/  WARPGROUP.DEPBAR.LE gsb0, 0x0 ;  /* 0x00008000000079c5 */ /* 0x000fe40000010000 */
[----:B------:R-:W-:Y:S01]  /*2bd0*/  WARPGROUP.ARRIVE ;  /* 0x00000000000079c5 */ /* 0x000fe20000000000 */
[----:B------:R-:W-:Y:S02]  /*2be0*/  FSEL R108, R80, -INF , P2 ;  /* 0xff800000506c7808 */ /* 0x000fe40001000000 */
[----:B------:R-:W-:-:S02]  /*2bf0*/  FSEL R104, R81, -INF , P3 ;  /* 0xff80000051687808 */ /* 0x000fc40001800000 */
[----:B------:R-:W-:Y:S01]  /*2c00*/  FMNMX.FTZ R5, R108, R5, !PT ;  /* 0x000000056c057209 */ /* 0x000fe20007810000 */
[----:B------:R-:W-:Y:S01]  /*2c10*/  HGMMA.64x16x16.F32.BF16 R72, gdesc[UR32], R72, gsb0 ;  /* 0x00200000204879f0 */ /* 0x000fe20008001848 */
[----:B------:R-:W-:Y:S02]  /*2c20*/  FSEL R106, R84, -INF , P4 ;  /* 0xff800000546a7808 */ /* 0x000fe40002000000 */
[----:B------:R-:W-:Y:S02]  /*2c30*/  FMNMX.FTZ R5, R104, R5, !PT ;  /* 0x0000000568057209 */ /* 0x000fe40007810000 */
[----:B------:R-:W-:Y:S02]  /*2c40*/  FSEL R82, R82, -INF , P2 ;  /* 0xff80000052527808 */ /* 0x000fe40001000000 */
[----:B------:R-:W-:Y:S02]  /*2c50*/  FSEL R110, R85, -INF , P5 ;  /* 0xff800000556e7808 */ /* 0x000fe40002800000 */
[----:B------:R-:W-:-:S02]  /*2c60*/  ISETP.GT.AND P2, PT, R7, 0x30, PT ;  /* 0x000000300700780c */ /* 0x000fc40003f44270 */
[----:B------:R-:W-:Y:S02]  /*2c70*/  FMNMX.FTZ R5, R106, R5, !PT ;  /* 0x000000056a057209 */ /* 0x000fe40007810000 */
[----:B------:R-:W-:Y:S02]  /*2c80*/  FSEL R12, R83, -INF , P3 ;  /* 0xff800000530c7808 */ /* 0x000fe40001800000 */
[C---:B------:R-:W-:Y:S02]  /*2c90*/  ISETP.GT.AND P3, PT, R7.reuse, 0x31, PT ;  /* 0x000000310700780c */ /* 0x040fe40003f64270 */
[----:B------:R-:W-:Y:S02]  /*2ca0*/  FMNMX.FTZ R5, R110, R5, !PT ;  /* 0x000000056e057209 */ /* 0x000fe40007810000 */
[----:B------:R-:W-:Y:S02]  /*2cb0*/  FSEL R86, R86, -INF , P4 ;  /* 0xff80000056567808 */ /* 0x000fe40002000000 */
[----:B------:R-:W-:-:S02]  /*2cc0*/  ISETP.GT.AND P4, PT, R7, 0x38, PT ;  /* 0x000000380700780c */ /* 0x000fc40003f84270 */
[----:B------:R-:W-:Y:S02]  /*2cd0*/  FSEL R14, R87, -INF , P5 ;  /* 0xff800000570e7808 */ /* 0x000fe40002800000 */
[----:B------:R-:W-:Y:S01]  /*2ce0*/  ISETP.GT.AND P5, PT, R7, 0x39, PT ;  /* 0x000000390700780c */ /* 0x000fe20003fa4270 */
[----:B------:R-:W-:Y:S02]  /*2cf0*/  WARPGROUP.DEPBAR.LE gsb0, 0x0 ;  /* 0x00008000000079c5 */ /* 0x000fe40000010000 */
[----:B------:R-:W-:Y:S01]  /*2d00*/  WARPGROUP.ARRIVE ;  /* 0x00000000000079c5 */ /* 0x000fe20000000000 */
[----:B------:R-:W-:Y:S02]  /*2d10*/  FSEL R112, R72, -INF , P2 ;  /* 0xff80000048707808 */ /* 0x000fe40001000000 */
[----:B------:R-:W-:Y:S02]  /*2d20*/  FSEL R114, R73, -INF , P3 ;  /* 0xff80000049727808 */ /* 0x000fe40001800000 */
[----:B------:R-:W-:Y:S01]  /*2d30*/  FMNMX.FTZ R5, R112, R5, !PT ;  /* 0x0000000570057209 */ /* 0x000fe20007810000 */
[----:B------:R-:W-:Y:S01]  /*2d40*/  HGMMA.64x16x16.F32.BF16 R56, gdesc[UR28], R56, gsb0 ;  /* 0x002000001c3879f0 */ /* 0x000fe20008001838 */
[----:B------:R-:W-:-:S02]  /*2d50*/  FSEL R76, R76, -INF , P4 ;  /* 0xff8000004c4c7808 */ /* 0x000fc40002000000 */
[----:B------:R-:W-:Y:S02]  /*2d60*/  FMNMX.FTZ R5, R114, R5, !PT ;  /* 0x0000000572057209 */ /* 0x000fe40007810000 */
[----:B------:R-:W-:Y:S02]  /*2d70*/  FSEL R74, R74, -INF , P2 ;  /* 0xff8000004a4a7808 */ /* 0x000fe40001000000 */
[----:B------:R-:W-:Y:S02]  /*2d80*/  FSEL R116, R77, -INF , P5 ;  /* 0xff8000004d747808 */ /* 0x000fe40002800000 */
[----:B------:R-:W-:Y:S02]  /*2d90*/  ISETP.GT.AND P2, PT, R7, 0x40, PT ;  /* 0x000000400700780c */ /* 0x000fe40003f44270 */
[----:B------:R-:W-:Y:S02]  /*2da0*/  FMNMX.FTZ R5, R76, R5, !PT ;  /* 0x000000054c057209 */ /* 0x000fe40007810000 */
[----:B------:R-:W-:-:S02]  /*2db0*/  FSEL R20, R79, -INF , P5 ;  /* 0xff8000004f147808 */ /* 0x000fc40002800000 */
[----:B------:R-:W-:Y:S02]  /*2dc0*/  FMNMX.FTZ R5, R116, R5, !PT ;  /* 0x0000000574057209 */ /* 0x000fe40007810000 */
[C---:B------:R-:W-:Y:S02]  /*2dd0*/  ISETP.GT.AND P5, PT, R7.reuse, 0x48, PT ;  /* 0x000000480700780c */ /* 0x040fe40003fa4270 */
[----:B------:R-:W-:Y:S02]  /*2de0*/  FSEL R78, R78, -INF , P4 ;  /* 0xff8000004e4e7808 */ /* 0x000fe40002000000 */
[----:B------:R-:W-:Y:S02]  /*2df0*/  ISETP.GT.AND P4, PT, R7, 0x49, PT ;  /* 0x000000490700780c */ /* 0x000fe40003f84270 */
[----:B------:R-:W-:Y:S02]  /*2e00*/  FSEL R18, R75, -INF , P3 ;  /* 0xff8000004b127808 */ /* 0x000fe40001800000 */
[----:B------:R-:W-:Y:S01]  /*2e10*/  ISETP.GT.AND P3, PT, R7, 0x50, PT ;  /* 0x000000500700780c */ /* 0x000fe20003f64270 */
[----:B------:R-:W-:-:S02]  /*2e20*/  WARPGROUP.DEPBAR.LE gsb0, 0x0 ;  /* 0x00008000000079c5 */ /* 0x000fc40000010000 */
[----:B------:R-:W-:Y:S01]  /*2e30*/  WARPGROUP.ARRIVE ;  /* 0x00000000000079c5 */ /* 0x000fe20000000000 */
[----:B------:R-:W-:Y:S02]  /*2e40*/  FSEL R118, R56, -INF , P2 ;  /* 0xff80000038767808 */ /* 0x000fe40001000000 */
[----:B------:R-:W-:Y:S02]  /*2e50*/  FSEL R120, R57, -INF , P6 ;  /* 0xff80000039787808 */ /* 0x000fe40003000000 */
[----:B------:R-:W-:Y:S01]  /*2e60*/  FMNMX.FTZ R5, R118, R5, !PT ;  /* 0x0000000576057209 */ /* 0x000fe20007810000 */
[----:B------:R-:W-:Y:S01]  /*2e70*/  HGMMA.64x16x16.F32.BF16 R48, gdesc[UR24], R48, gsb0 ;  /* 0x00200000183079f0 */ /* 0x000fe20008001830 */
[----:B------:R-:W-:Y:S02]  /*2e80*/  FSEL R60, R60, -INF , P5 ;  /* 0xff8000003c3c7808 */ /* 0x000fe40002800000 */
[----:B------:R-:W-:Y:S02]  /*2e90*/  FMNMX.FTZ R5, R120, R5, !PT ;  /* 0x0000000578057209 */ /* 0x000fe40007810000 */
[----:B------:R-:W-:-:S02]  /*2ea0*/  FSEL R130, R61, -INF , P4 ;  /* 0xff8000003d827808 */ /* 0x000fc40002000000 */
[----:B------:R-:W-:Y:S02]  /*2eb0*/  FMNMX.FTZ R5, R60, R5, !PT ;  /* 0x000000053c057209 */ /* 0x000fe40007810000 */
[----:B------:R-:W-:Y:S02]  /*2ec0*/  FSEL R58, R58, -INF , P2 ;  /* 0xff8000003a3a7808 */ /* 0x000fe40001000000 */
[----:B------:R-:W-:Y:S02]  /*2ed0*/  ISETP.GT.AND P2, PT, R7, 0x51, PT ;  /* 0x000000510700780c */ /* 0x000fe40003f44270 */
        /* <DEDUP_REMOVED lines=11> */
[----:B------:R-:W-:Y:S01]  /*2f90*/  UMOV UR22, UR6 ;  /* 0x0000000600167c82 */ /* 0x000fe20008000000 */
[----:B------:R-:W-:Y:S01]  /*2fa0*/  UMOV UR23, 0x80000020 ;  /* 0x8000002000177882 */ /* 0x000fe20000000000 */
[----:B------:R-:W-:Y:S01]  /*2fb0*/  FSEL R122, R52, -INF , P6 ;  /* 0xff800000347a7808 */ /* 0x000fe20003000000 */
[----:B------:R-:W-:Y:S01]  /*2fc0*/  ULDC UR6, c[0x0][0x988] ;  /* 0x0002620000067ab9 */ /* 0x000fe20000000800 */
[----:B------:R-:W-:-:S02]  /*2fd0*/  FMNMX.FTZ R5, R124, R5, !PT ;  /* 0x000000057c057209 */ /* 0x000fc40007810000 */
[----:B------:R-:W-:Y:S02]  /*2fe0*/  FSEL R48, R63, -INF , P4 ;  /* 0xff8000003f307808 */ /* 0x000fe40002000000 */
[----:B------:R-:W-:Y:S02]  /*2ff0*/  ISETP.GT.AND P4, PT, R7, 0x60, PT ;  /* 0x000000600700780c */ /* 0x000fe40003f84270 */
[----:B------:R-:W-:Y:S02]  /*3000*/  FSEL R128, R53, -INF , P5 ;  /* 0xff80000035807808 */ /* 0x000fe40002800000 */
[----:B------:R-:W-:Y:S02]  /*3010*/  FMNMX.FTZ R5, R122, R5, !PT ;  /* 0x000000057a057209 */ /* 0x000fe40007810000 */
[----:B------:R-:W-:Y:S02]  /*3020*/  FSEL R50, R50, -INF , P3 ;  /* 0xff80000032327808 */ /* 0x000fe40001800000 */
[----:B------:R-:W-:-:S02]  /*3030*/  FSEL R52, R51, -INF , P2 ;  /* 0xff80000033347808 */ /* 0x000fc40001000000 */
[C---:B------:R-:W-:Y:S02]  /*3040*/  ISETP.GT.AND P3, PT, R7.reuse, 0x61, PT ;  /* 0x000000610700780c */ /* 0x040fe40003f64270 */
[----:B------:R-:W-:Y:S02]  /*3050*/  FMNMX.FTZ R5, R128, R5, !PT ;  /* 0x0000000580057209 */ /* 0x000fe40007810000 */
[C---:B------:R-:W-:Y:S02]  /*3060*/  ISETP.GT.AND P2, PT, R7.reuse, 0x68, PT ;  /* 0x000000680700780c */ /* 0x040fe40003f44270 */
[----:B------:R-:W-:Y:S02]  /*3070*/  FSEL R54, R54, -INF , P6 ;  /* 0xff80000036367808 */ /* 0x000fe40003000000 */
[----:B------:R-:W-:Y:S01]  /*3080*/  ISETP.GT.AND P6, PT, R7, 0x89, PT ;  /* 0x000000890700780c */ /* 0x000fe20003fc4270 */
[----:B------:R-:W-:Y:S02]  /*3090*/  WARPGROUP.DEPBAR.LE gsb0, 0x0 ;  /* 0x00008000000079c5 */ /* 0x000fe40000010000 */
[----:B------:R-:W-:Y:S01]  /*30a0*/  WARPGROUP.ARRIVE ;  /* 0x00000000000079c5 */ /* 0x000fe20000000000 */
[----:B------:R-:W-:-:S02]  /*30b0*/  FSEL R138, R45, -INF , P1 ;  /* 0xff8000002d8a7808 */ /* 0x000fc40000800000 */
[----:B------:R-:W-:Y:S02]  /*30c0*/  ISETP.GT.AND P1, PT, R7, 0x71, PT ;  /* 0x000000710700780c */ /* 0x000fe40003f24270 */
[----:B------:R-:W-:Y:S01]  /*30d0*/  FSEL R132, R40, -INF , P4 ;  /* 0xff80000028847808 */ /* 0x000fe20002000000 */
[----:B------:R-:W-:Y:S01]  /*30e0*/  HGMMA.64x16x16.F32.BF16 R32, gdesc[UR20], R32, gsb0 ;  /* 0x00200000142079f0 */ /* 0x000fe20008001820 */
[----:B------:R-:W-:Y:S01]  /*30f0*/  UIADD3 UR22, UR42, 0x682, URZ ;  /* 0x000006822a167890 */ /* 0x000fe2000fffe03f */
[----:B------:R-:W-:Y:S01]  /*3100*/  FSEL R134, R41, -INF , P3 ;  /* 0xff80000029867808 */ /* 0x000fe20001800000 */
[----:B------:R-:W-:Y:S01]  /*3110*/  UMOV UR23, 0x80000020 ;  /* 0x8000002000177882 */ /* 0x000fe20000000000 */
[----:B------:R-:W-:Y:S02]  /*3120*/  FMNMX.FTZ R5, R132, R5, !PT ;  /* 0x0000000584057209 */ /* 0x000fe40007810000 */
[----:B------:R-:W-:Y:S02]  /*3130*/  FSEL R136, R44, -INF , P2 ;  /* 0xff8000002c887808 */ /* 0x000fe40001000000 */
[----:B------:R-:W-:-:S02]  /*3140*/  FSEL R40, R55, -INF , P5 ;  /* 0xff80000037287808 */ /* 0x000fc40002800000 */
[----:B------:R-:W-:Y:S02]  /*3150*/  FSEL R42, R42, -INF , P4 ;  /* 0xff8000002a2a7808 */ /* 0x000fe40002000000 */
[----:B------:R-:W-:Y:S02]  /*3160*/  FSEL R46, R46, -INF , P2 ;  /* 0xff8000002e2e7808 */ /* 0x000fe40001000000 */
[C---:B------:R-:W-:Y:S02]  /*3170*/  ISETP.GT.AND P2, PT, R7.reuse, 0x79, PT ;  /* 0x000000790700780c */ /* 0x040fe40003f44270 */
[C---:B------:R-:W-:Y:S02]  /*3180*/  ISETP.GT.AND P4, PT, R7.reuse, 0x81, PT ;  /* 0x000000810700780c */ /* 0x040fe40003f84270 */
[----:B------:R-:W-:Y:S02]  /*3190*/  ISETP.GT.AND P5, PT, R7, 0x88, PT ;  /* 0x000000880700780c */ /* 0x000fe40003fa4270 */
[----:B------:R-:W-:-:S02]  /*31a0*/  FMNMX.FTZ R5, R134, R5, !PT ;  /* 0x0000000586057209 */ /* 0x000fc40007810000 */
[----:B------:R-:W-:Y:S02]  /*31b0*/  P2R R21, PR, RZ, 0x4 ;  /* 0x00000004ff157803 */ /* 0x000fe40000000000 */
[----:B------:R-:W-:-:S04]  /*31c0*/  FMNMX.FTZ R5, R136, R5, !PT ;  /* 0x0000000588057209 */ /* 0x000fc80007810000 */
[----:B------:R-:W-:Y:S01]  /*31d0*/  FMNMX.FTZ R5, R138, R5, !PT ;  /* 0x000000058a057209 */ /* 0x000fe20007810000 */
[----:B------:R-:W-:Y:S02]  /*31e0*/  WARPGROUP.DEPBAR.LE gsb0, 0x0 ;  /* 0x00008000000079c5 */ /* 0x000fe40000010000 */
[----:B------:R-:W-:Y:S01]  /*31f0*/  WARPGROUP.ARRIVE ;  /* 0x00000000000079c5 */ /* 0x000fe20000000000 */
[----:B------:R-:W-:Y:S02]  /*3200*/  FSEL R140, R32, -INF , P0 ;  /* 0xff800000208c7808 */ /* 0x000fe40000000000 */
[----:B------:R-:W-:Y:S02]  /*3210*/  ISETP.GT.AND P0, PT, R7, 0x78, PT ;  /* 0x000000780700780c */ /* 0x000fe40003f04270 */
[----:B------:R-:W-:Y:S01]  /*3220*/  FSEL R142, R33, -INF , P1 ;  /* 0xff800000218e7808 */ /* 0x000fe20000800000 */
[----:B------:R-:W-:Y:S01]  /*3230*/  HGMMA.64x16x16.F32.BF16 R24, gdesc[UR20], R24, gsb0 ;  /* 0x00200000141879f0 */ /* 0x000fe20008001818 */
[----:B------:R-:W-:-:S02]  /*3240*/  FSEL R32, R43, -INF , P3 ;  /* 0xff8000002b207808 */ /* 0x000fc40001800000 */
[----:B------:R-:W-:Y:S02]  /*3250*/  P2R R33, PR, RZ, 0x2 ;  /* 0x00000002ff217803 */ /* 0x000fe40000000000 */
[----:B------:R-:W-:Y:S02]  /*3260*/  FSEL R150, R36, -INF , P0 ;  /* 0xff80000024967808 */ /* 0x000fe40000000000 */
[----:B------:R-:W-:Y:S02]  /*3270*/  P2R R23, PR, RZ, 0x1 ;  /* 0x00000001ff177803 */ /* 0x000fe40000000000 */
[C---:B------:R-:W-:Y:S02]  /*3280*/  ISETP.GT.AND P3, PT, R7.reuse, 0x80, PT ;  /* 0x000000800700780c */ /* 0x040fe40003f64270 */
[C---:B------:R-:W-:Y:S02]  /*3290*/  ISETP.GT.AND P0, PT, R7.reuse, 0x69, PT ;  /* 0x000000690700780c */ /* 0x040fe40003f04270 */
[----:B------:R-:W-:-:S02]  /*32a0*/  ISETP.GT.AND P1, PT, R7, 0x70, PT ;  /* 0x000000700700780c */ /* 0x000fc40003f24270 */
[----:B------:R-:W-:Y:S02]  /*32b0*/  FMNMX.FTZ R7, R98, R99, !PT ;  /* 0x0000006362077209 */ /* 0x000fe40007810000 */
[----:B------:R-:W-:Y:S02]  /*32c0*/  FMNMX.FTZ R5, R140, R5, !PT ;  /* 0x000000058c057209 */ /* 0x000fe40007810000 */
[----:B------:R-:W-:Y:S02]  /*32d0*/  FMNMX.FTZ R7, R102, R7, !PT ;  /* 0x0000000766077209 */ /* 0x000fe40007810000 */
[----:B------:R-:W-:Y:S02]  /*32e0*/  FMNMX.FTZ R5, R142, R5, !PT ;  /* 0x000000058e057209 */ /* 0x000fe40007810000 */
[----:B------:R-:W-:Y:S02]  /*32f0*/  FMNMX.FTZ R7, R6, R7, !PT ;  /* 0x0000000706077209 */ /* 0x000fe40007810000 */
[----:B------:R-:W-:-:S02]  /*3300*/  FSEL R156, R37, -INF , P2 ;  /* 0xff800000259c7808 */ /* 0x000fc40001000000 */
[----:B------:R-:W-:Y:S02]  /*3310*/  FMNMX.FTZ R7, R90, R7, !PT ;  /* 0x000000075a077209 */ /* 0x000fe40007810000 */
[----:B------:R-:W-:Y:S02]  /*3320*/  FMNMX.FTZ R5, R150, R5, !PT ;  /* 0x0000000596057209 */ /* 0x000fe40007810000 */
[----:B------:R-:W-:Y:S02]  /*3330*/  FMNMX.FTZ R7, R8, R7, !PT ;  /* 0x0000000708077209 */ /* 0x000fe40007810000 */
[----:B------:R-:W-:Y:S02]  /*3340*/  FMNMX.FTZ R5, R156, R5, !PT ;  /* 0x000000059c057209 */ /* 0x000fe40007810000 */
[----:B------:R-:W-:Y:S02]  /*3350*/  FMNMX.FTZ R7, R94, R7, !PT ;  /* 0x000000075e077209 */ /* 0x000fe40007810000 */
[----:B------:R-:W-:-:S02]  /*3360*/  FSEL R34, R34, -INF , P1 ;  /* 0xff80000022227808 */ /* 0x000fc40000800000 */
[----:B------:R-:W-:Y:S02]  /*3370*/  FMNMX.FTZ R7, R10, R7, !PT ;  /* 0x000000070a077209 */ /* 0x000fe40007810000 */
[----:B------:R-:W-:Y:S02]  /*3380*/  ISETP.NE.AND P1, PT, R33, RZ, PT ;  /* 0x000000ff2100720c */ /* 0x000fe40003f25270 */
[----:B------:R-:W-:-:S04]  /*3390*/  FMNMX.FTZ R7, R82, R7, !PT ;  /* 0x0000000752077209 */ /* 0x000fc80007810000 */
[----:B------:R-:W-:-:S04]  /*33a0*/  FMNMX.FTZ R7, R12, R7, !PT ;  /* 0x000000070c077209 */ /* 0x000fc80007810000 */
[----:B------:R-:W-:Y:S01]  /*33b0*/  FMNMX.FTZ R7, R86, R7, !PT ;  /* 0x0000000756077209 */ /* 0x000fe20007810000 */
[----:B------:R-:W-:Y:S02]  /*33c0*/  WARPGROUP.DEPBAR.LE gsb0, 0x0 ;  /* 0x00008000000079c5 */ /* 0x000fe40000010000 */
[----:B------:R-:W-:Y:S02]  /*33d0*/  FSEL R152, R24, -INF , P3 ;  /* 0xff80000018987808 */ /* 0x000fe40001800000 */
[----:B------:R-:W-:Y:S02]  /*33e0*/  FSEL R154, R25, -INF , P4 ;  /* 0xff800000199a7808 */ /* 0x000fe40002000000 */
[----:B------:R-:W-:Y:S02]  /*33f0*/  FMNMX.FTZ R5, R152, R5, !PT ;  /* 0x0000000598057209 */ /* 0x000fe40007810000 */
[----:B------:R-:W-:Y:S02]  /*3400*/  FSEL R148, R28, -INF , P5 ;  /* 0xff8000001c947808 */ /* 0x000fe40002800000 */
[----:B------:R-:W-:-:S02]  /*3410*/  FMNMX.FTZ R5, R154, R5, !PT ;  /* 0x000000059a057209 */ /* 0x000fc40007810000 */
[----:B------:R-:W-:Y:S02]  /*3420*/  FSEL R146, R29, -INF , P6 ;  /* 0xff8000001d927808 */ /* 0x000fe40003000000 */
[----:B------:R-:W-:Y:S02]  /*3430*/  FMNMX.FTZ R5, R148, R5, !PT ;  /* 0x0000000594057209 */ /* 0x000fe40007810000 */
[----:B------:R-:W-:Y:S02]  /*3440*/  FMNMX.FTZ R7, R14, R7, !PT ;  /* 0x000000070e077209 */ /* 0x000fe40007810000 */
[----:B------:R-:W-:Y:S01]  /*3450*/  FMNMX.FTZ R13, R146, R5, !PT ;  /* 0x00000005920d7209 */ /* 0x000fe20007810000 */
[----:B------:R-:W-:Y:S01]  /*3460*/  IMAD.U32 R5, RZ, RZ, UR6 ;  /* 0x00000006ff057e24 */ /* 0x000fe2000f8e00ff */
[----:B------:R-:W-:Y:S02]  /*3470*/  FMNMX.FTZ R7, R74, R7, !PT ;  /* 0x000000074a077209 */ /* 0x000fe40007810000 */
[----:B------:R-:W-:Y:S01]  /*3480*/  FSEL R24, R47, -INF , P0 ;  /* 0xff8000002f187808 */ /* 0x000fe20000000000 */
[----:B------:R-:W0:Y:S01]  /*3490*/  SHFL.BFLY PT, R4, R13, 0x2, 0x1f ;  /* 0x0c401f000d047f89 */ /* 0x000e2200000e0000 */
[----:B------:R-:W-:-:S02]  /*34a0*/  FMNMX.FTZ R7, R18, R7, !PT ;  /* 0x0000000712077209 */ /* 0x000fc40007810000 */
[----:B------:R-:W-:Y:S02]  /*34b0*/  FSEL R28, R35, -INF , P1 ;  /* 0xff800000231c7808 */ /* 0x000fe40000800000 */
[----:B------:R-:W-:Y:S02]  /*34c0*/  FMNMX.FTZ R7, R78, R7, !PT ;  /* 0x000000074e077209 */ /* 0x000fe40007810000 */
[----:B------:R-:W-:Y:S02]  /*34d0*/  ISETP.NE.AND P0, PT, R23, RZ, PT ;  /* 0x000000ff1700720c */ /* 0x000fe40003f05270 */
[----:B------:R-:W-:Y:S02]  /*34e0*/  FMNMX.FTZ R7, R20, R7, !PT ;  /* 0x0000000714077209 */ /* 0x000fe40007810000 */
[----:B------:R-:W-:Y:S02]  /*34f0*/  FSEL R38, R38, -INF , P0 ;  /* 0xff80000026267808 */ /* 0x000fe40000000000 */
[----:B------:R-:W-:-:S02]  /*3500*/  FMNMX.FTZ R7, R58, R7, !PT ;  /* 0x000000073a077209 */ /* 0x000fc40007810000 */
[----:B------:R-:W-:Y:S02]  /*3510*/  FSEL R26, R26, -INF , P3 ;  /* 0xff8000001a1a7808 */ /* 0x000fe40001800000 */
[----:B------:R-:W-:Y:S02]  /*3520*/  FMNMX.FTZ R7, R22, R7, !PT ;  /* 0x0000000716077209 */ /* 0x000fe40007810000 */
[----:B------:R-:W-:Y:S02]  /*3530*/  ISETP.NE.AND P1, PT, R11, RZ, PT ;  /* 0x000000ff0b00720c */ /* 0x000fe40003f25270 */
[----:B------:R-:W-:Y:S02]  /*3540*/  FMNMX.FTZ R7, R62, R7, !PT ;  /* 0x000000073e077209 */ /* 0x000fe40007810000 */
[----:B------:R-:W-:Y:S02]  /*3550*/  ISETP.NE.AND P0, PT, R9, RZ, PT ;  /* 0x000000ff0900720c */ /* 0x000fe40003f05270 */
[----:B0-----:R-:W-:-:S02]  /*3560*/  FMNMX.FTZ R15, R13, R4, !PT ;  /* 0x000000040d0f7209 */ /* 0x001fc40007810000 */
[----:B------:R-:W-:-:S03]  /*3570*/  FMNMX.FTZ R7, R48, R7, !PT ;  /* 0x0000000730077209 */ /* 0x000fc60007810000 */
[----:B------:R-:W0:Y:S01]  /*3580*/  SHFL.BFLY PT, R4, R15, 0x1, 0x1f ;  /* 0x0c201f000f047f89 */ /* 0x000e2200000e0000 */
[----:B------:R-:W-:-:S04]  /*3590*/  FMNMX.FTZ R7, R50, R7, !PT ;  /* 0x0000000732077209 */ /* 0x000fc80007810000 */
[----:B------:R-:W-:-:S04]  /*35a0*/  FMNMX.FTZ R7, R52, R7, !PT ;  /* 0x0000000734077209 */ /* 0x000fc80007810000 */
[----:B------:R-:W-:-:S04]  /*35b0*/  FMNMX.FTZ R7, R54, R7, !PT ;  /* 0x0000000736077209 */ /* 0x000fc80007810000 */
[----:B------:R-:W-:-:S04]  /*35c0*/  FMNMX.FTZ R29, R40, R7, !PT ;  /* 0x00000007281d7209 */ /* 0x000fc80007810000 */
[----:B------:R-:W-:-:S04]  /*35d0*/  FMNMX.FTZ R29, R42, R29, !PT ;  /* 0x0000001d2a1d7209 */ /* 0x000fc80007810000 */
[----:B------:R-:W-:Y:S02]  /*35e0*/  FMNMX.FTZ R29, R32, R29, !PT ;  /* 0x0000001d201d7209 */ /* 0x000fe40007810000 */
[----:B0-----:R-:W-:Y:S02]  /*35f0*/  FMNMX.FTZ R4, R15, R4, !PT ;  /* 0x000000040f047209 */ /* 0x001fe40007810000 */
[----:B------:R-:W-:Y:S02]  /*3600*/  FMNMX.FTZ R29, R46, R29, !PT ;  /* 0x0000001d2e1d7209 */ /* 0x000fe40007810000 */
[C---:B------:R-:W-:Y:S01]  /*3610*/  FSETP.NEU.FTZ.AND P2, PT, R4.reuse, -INF , PT ;  /* 0xff8000000400780b */ /* 0x040fe20003f5d000 */
[----:B------:R-:W-:Y:S01]  /*3620*/  FMUL.FTZ R43, R4, R5 ;  /* 0x00000005042b7220 */ /* 0x000fe20000410000 */
[----:B------:R-:W-:-:S04]  /*3630*/  FMNMX.FTZ R35, R24, R29, !PT ;  /* 0x0000001d18237209 */ /* 0x000fc80007810000 */
[----:B------:R-:W-:Y:S02]  /*3640*/  FMNMX.FTZ R35, R34, R35, !PT ;  /* 0x0000002322237209 */ /* 0x000fe40007810000 */
[----:B------:R-:W-:Y:S02]  /*3650*/  FSEL R43, R43, RZ, P2 ;  /* 0x000000ff2b2b7208 */ /* 0x000fe40001000000 */
[----:B------:R-:W-:Y:S02]  /*3660*/  ISETP.NE.AND P2, PT, R21, RZ, PT ;  /* 0x000000ff1500720c */ /* 0x000fe40003f45270 */
[----:B------:R-:W-:Y:S01]  /*3670*/  FMNMX.FTZ R35, R28, R35, !PT ;  /* 0x000000231c237209 */ /* 0x000fe20007810000 */
[-CC-:B------:R-:W-:Y:S01]  /*3680*/  FFMA.FTZ R15, R88, R5.reuse, -R43.reuse ;  /* 0x00000005580f7223 */ /* 0x180fe2000001082b */
[----:B------:R-:W-:Y:S01]  /*3690*/  FSEL R88, R39, -INF , P2 ;  /* 0xff80000027587808 */ /* 0x000fe20001000000 */
[--C-:B------:R-:W-:Y:S01]  /*36a0*/  FFMA.FTZ R36, R104, R5, -R43.reuse ;  /* 0x0000000568247223 */ /* 0x100fe2000001082b */
        /* <DEDUP_REMOVED lines=14> */
[-CC-:B------:R-:W-:Y:S01]  /*3790*/  FFMA.FTZ R80, R68, R5.reuse, -R43.reuse ;  /* 0x0000000544507223 */ /* 0x180fe2000001082b */
[--C-:B------:R-:W-:Y:S01]  /*37a0*/  FFMA.FTZ R13, R92, R5, -R43.reuse ;  /* 0x000000055c0d7223 */ /* 0x100fe2000001082b */
[----:B------:R-:W-:Y:S01]  /*37b0*/  FMNMX.FTZ R37, R108, R37, !PT ;  /* 0x000000256c257209 */ /* 0x000fe20007810000 */
[-CC-:B------:R-:W-:Y:S01]  /*37c0*/  FFMA.FTZ R84, R66, R5.reuse, -R43.reuse ;  /* 0x0000000542547223 */ /* 0x180fe2000001082b */
[-CC-:B------:R-:W-:Y:S01]  /*37d0*/  FFMA.FTZ R23, R106, R5.reuse, -R43.reuse ;  /* 0x000000056a177223 */ /* 0x180fe2000001082b */
[--C-:B------:R-:W-:Y:S01]  /*37e0*/  FFMA.FTZ R25, R112, R5, -R43.reuse ;  /* 0x0000000570197223 */ /* 0x100fe2000001082b */
[----:B------:R-:W-:Y:S01]  /*37f0*/  FMNMX.FTZ R27, R110, R37, !PT ;  /* 0x000000256e1b7209 */ /* 0x000fe20007810000 */
[-CC-:B------:R-:W-:Y:S01]  /*3800*/  FFMA.FTZ R64, R114, R5.reuse, -R43.reuse ;  /* 0x0000000572407223 */ /* 0x180fe2000001082b */
[----:B------:R0:W-:Y:S01]  /*3810*/  MUFU.EX2 R29, R41 ;  /* 0x00000029001d7308 */ /* 0x0001e20000000800 */
[-CC-:B------:R-:W-:Y:S01]  /*3820*/  FFMA.FTZ R72, R97, R5.reuse, -R43.reuse ;  /* 0x0000000561487223 */ /* 0x180fe2000001082b */
[-CC-:B------:R-:W-:Y:S01]  /*3830*/  FFMA.FTZ R66, R116, R5.reuse, -R43.reuse ;  /* 0x0000000574427223 */ /* 0x180fe2000001082b */
[----:B------:R-:W1:Y:S01]  /*3840*/  SHFL.BFLY PT, R76, R27, 0x2, 0x1f ;  /* 0x0c401f001b4c7f89 */ /* 0x000e6200000e0000 */
[-CC-:B------:R-:W-:Y:S01]  /*3850*/  FFMA.FTZ R118, R118, R5.reuse, -R43.reuse ;  /* 0x0000000576767223 */ /* 0x180fe2000001082b */
        /* <DEDUP_REMOVED lines=10> */
[-CC-:B0-----:R-:W-:Y:S01]  /*3900*/  FFMA.FTZ R41, R140, R5.reuse, -R43.reuse ;  /* 0x000000058c297223 */ /* 0x181fe2000001082b */
[-CC-:B------:R-:W-:Y:S01]  /*3910*/  FFMA.FTZ R100, R142, R5.reuse, -R43.reuse ;  /* 0x000000058e647223 */ /* 0x180fe2000001082b */
[-CC-:B------:R-:W-:Y:S01]  /*3920*/  FFMA.FTZ R47, R150, R5.reuse, -R43.reuse ;  /* 0x00000005962f7223 */ /* 0x180fe2000001082b */
[-CC-:B------:R-:W-:Y:S01]  /*3930*/  FFMA.FTZ R106, R156, R5.reuse, -R43.reuse ;  /* 0x000000059c6a7223 */ /* 0x180fe2000001082b */
[-CC-:B------:R-:W-:Y:S01]  /*3940*/  FFMA.FTZ R49, R152, R5.reuse, -R43.reuse ;  /* 0x0000000598317223 */ /* 0x180fe2000001082b */
[-CC-:B------:R-:W-:Y:S01]  /*3950*/  FFMA.FTZ R112, R154, R5.reuse, -R43.reuse ;  /* 0x000000059a707223 */ /* 0x180fe2000001082b */
[----:B------:R-:W-:Y:S01]  /*3960*/  FFMA.FTZ R114, R146, R5, -R43 ;  /* 0x0000000592727223 */ /* 0x000fe2000001082b */
[----:B------:R-:W-:Y:S01]  /*3970*/  MUFU.EX2 R11, R11 ;  /* 0x0000000b000b7308 */ /* 0x000fe20000000800 */
[----:B-1----:R-:W-:-:S07]  /*3980*/  FMNMX.FTZ R39, R27, R76, !PT ;  /* 0x0000004c1b277209 */ /* 0x002fce0007810000 */
[----:B------:R-:W0:Y:S01]  /*3990*/  MUFU.EX2 R72, R72 ;  /* 0x0000004800487308 */ /* 0x000e220000000800 */
[----:B------:R-:W1:Y:S07]  /*39a0*/  SHFL.BFLY PT, R76, R39, 0x1, 0x1f ;  /* 0x0c201f00274c7f89 */ /* 0x000e6e00000e0000 */
[----:B------:R-:W2:Y:S08]  /*39b0*/  MUFU.EX2 R9, R9 ;  /* 0x0000000900097308 */ /* 0x000eb00000000800 */
[----:B------:R-:W-:Y:S08]  /*39c0*/  MUFU.EX2 R70, R70 ;  /* 0x0000004600467308 */ /* 0x000ff00000000800 */
[----:B------:R-:W-:Y:S01]  /*39d0*/  MUFU.EX2 R15, R15 ;  /* 0x0000000f000f7308 */ /* 0x000fe20000000800 */
[----:B-1----:R-:W-:Y:S01]  /*39e0*/  FMNMX.FTZ R76, R39, R76, !PT ;  /* 0x0000004c274c7209 */ /* 0x002fe20007810000 */
[----:B------:R-:W-:-:S03]  /*39f0*/  FFMA.FTZ R39, R148, R5, -R43 ;  /* 0x0000000594277223 */ /* 0x000fc6000001082b */
[C---:B------:R-:W-:Y:S01]  /*3a00*/  FSETP.NEU.FTZ.AND P2, PT, R76.reuse, -INF , PT ;  /* 0xff8000004c00780b */ /* 0x040fe20003f5d000 */
[----:B------:R-:W-:Y:S02]  /*3a10*/  FMUL.FTZ R27, R76, R5 ;  /* 0x000000054c1b7220 */ /* 0x000fe40000410000 */
[----:B------:R-:W-:Y:S03]  /*3a20*/  MUFU.EX2 R80, R80 ;  /* 0x0000005000507308 */ /* 0x000fe60000000800 */
[----:B------:R-:W-:-:S05]  /*3a30*/  FSEL R27, R27, RZ, P2 ;  /* 0x000000ff1b1b7208 */ /* 0x000fca0001000000 */
[----:B------:R-:W-:Y:S01]  /*3a40*/  MUFU.EX2 R13, R13 ;  /* 0x0000000d000d7308 */ /* 0x000fe20000000800 */
[-CC-:B------:R-:W-:Y:S01]  /*3a50*/  FFMA.FTZ R63, R90, R5.reuse, -R27.reuse ;  /* 0x000000055a3f7223 */ /* 0x180fe2000001081b */
[-CC-:B------:R-:W-:Y:S01]  /*3a60*/  FFMA.FTZ R90, R8, R5.reuse, -R27.reuse ;  /* 0x00000005085a7223 */ /* 0x180fe2000001081b */
[CC--:B------:R-:W-:Y:S01]  /*3a70*/  LEA.HI R8, R19.reuse, R16.reuse, RZ, 0x4 ;  /* 0x0000001013087211 */ /* 0x0c0fe200078f20ff */
[-CC-:B------:R-:W-:Y:S01]  /*3a80*/  FFMA.FTZ R65, R94, R5.reuse, -R27.reuse ;  /* 0x000000055e417223 */ /* 0x180fe2000001081b */
[-CC-:B------:R-:W-:Y:S01]  /*3a90*/  FFMA.FTZ R94, R10, R5.reuse, -R27.reuse ;  /* 0x000000050a5e7223 */ /* 0x180fe2000001081b */
[-CC-:B------:R-:W-:Y:S01]  /*3aa0*/  FFMA.FTZ R51, R86, R5.reuse, -R27.reuse ;  /* 0x0000000556337223 */ /* 0x180fe2000001081b */
[----:B------:R-:W-:Y:S01]  /*3ab0*/  LOP3.LUT R57, R8, 0xfffffff0, RZ, 0xc0, !PT ;  /* 0xfffffff008397812 */ /* 0x000fe200078ec0ff */
[-CC-:B------:R-:W-:Y:S01]  /*3ac0*/  FFMA.FTZ R86, R14, R5.reuse, -R27.reuse ;  /* 0x000000050e567223 */ /* 0x180fe2000001081b */
[----:B------:R-:W-:Y:S01]  /*3ad0*/  LEA.HI R14, R19, R16, RZ, 0x5 ;  /* 0x00000010130e7211 */ /* 0x000fe200078f28ff */
[-CC-:B------:R-:W-:Y:S01]  /*3ae0*/  FFMA.FTZ R43, R82, R5.reuse, -R27.reuse ;  /* 0x00000005522b7223 */ /* 0x180fe2000001081b */
[-C--:B------:R-:W-:Y:S01]  /*3af0*/  FFMA.FTZ R82, R12, R5.reuse, -R27 ;  /* 0x000000050c527223 */ /* 0x080fe2000001081b */
[----:B------:R-:W-:Y:S01]  /*3b00*/  IMAD.IADD R10, R16, 0x1, -R57 ;  /* 0x00000001100a7824 */ /* 0x000fe200078e0a39 */
[----:B------:R-:W-:Y:S01]  /*3b10*/  SHF.R.S32.HI R12, RZ, 0x4, R8 ;  /* 0x00000004ff0c7819 */ /* 0x000fe20000011408 */
[-CC-:B------:R-:W-:Y:S01]  /*3b20*/  FFMA.FTZ R53, R74, R5.reuse, -R27.reuse ;  /* 0x000000054a357223 */ /* 0x180fe2000001081b */
[-CC-:B------:R-:W-:Y:S01]  /*3b30*/  FFMA.FTZ R74, R20, R5.reuse, -R27.reuse ;  /* 0x00000005144a7223 */ /* 0x180fe2000001081b */
[----:B------:R-:W-:Y:S01]  /*3b40*/  FFMA.FTZ R59, R98, R5, -R27 ;  /* 0x00000005623b7223 */ /* 0x000fe2000001081b */
[----:B------:R-:W-:Y:S01]  /*3b50*/  SHF.R.S32.HI R19, RZ, 0x1f, R10 ;  /* 0x0000001fff137819 */ /* 0x000fe2000001140a */
[----:B------:R-:W-:-:S02]  /*3b60*/  IMAD.SHL.U32 R67, R12, 0x8, RZ ;  /* 0x000000080c437824 */ /* 0x000fc400078e00ff */
[-CC-:B------:R-:W-:Y:S01]  /*3b70*/  FFMA.FTZ R98, R99, R5.reuse, -R27.reuse ;  /* 0x0000000563627223 */ /* 0x180fe2000001081b */
[----:B------:R-:W-:Y:S01]  /*3b80*/  IMAD.SHL.U32 R20, R14, 0x8, RZ ;  /* 0x000000080e147824 */ /* 0x000fe200078e00ff */
[CC--:B------:R-:W-:Y:S01]  /*3b90*/  LEA.HI R8, R19.reuse, R10.reuse, RZ, 0x2 ;  /* 0x0000000a13087211 */ /* 0x0c0fe200078f10ff */
[-CC-:B------:R-:W-:Y:S01]  /*3ba0*/  FFMA.FTZ R61, R102, R5.reuse, -R27.reuse ;  /* 0x00000005663d7223 */ /* 0x180fe2000001081b */
[----:B------:R-:W-:Y:S01]  /*3bb0*/  LEA.HI R14, R19, R10, RZ, 0x3 ;  /* 0x0000000a130e7211 */ /* 0x000fe200078f18ff */
[----:B------:R-:W-:Y:S01]  /*3bc0*/  MUFU.EX2 R59, R59 ;  /* 0x0000003b003b7308 */ /* 0x000fe20000000800 */
[----:B------:R-:W-:Y:S01]  /*3bd0*/  SHF.R.S32.HI R12, RZ, 0x2, R8 ;  /* 0x00000002ff0c7819 */ /* 0x000fe20000011408 */
[----:B------:R-:W-:Y:S01]  /*3be0*/  FFMA.FTZ R6, R6, R5, -R27 ;  /* 0x0000000506067223 */ /* 0x000fe2000001081b */
[----:B------:R-:W-:Y:S01]  /*3bf0*/  LOP3.LUT R73, R20, 0x7fffff00, RZ, 0xc0, !PT ;  /* 0x7fffff0014497812 */ /* 0x000fe200078ec0ff */
[----:B------:R-:W-:Y:S01]  /*3c00*/  IMAD.SHL.U32 R14, R14, 0x10, RZ ;  /* 0x000000100e0e7824 */ /* 0x000fe200078e00ff */
[----:B------:R-:W-:Y:S01]  /*3c10*/  LOP3.LUT R69, R8, 0x7fffffc, RZ, 0xc0, !PT ;  /* 0x07fffffc08457812 */ /* 0x000fe200078ec0ff */
[----:B------:R-:W-:-:S02]  /*3c20*/  IMAD.SHL.U32 R12, R12, 0x40, RZ ;  /* 0x000000400c0c7824 */ /* 0x000fc400078e00ff */
[-C--:B------:R-:W-:Y:S01]  /*3c30*/  FFMA.FTZ R58, R58, R5.reuse, -R27 ;  /* 0x000000053a3a7223 */ /* 0x080fe2000001081b */
[----:B------:R-:W1:Y:S01]  /*3c40*/  MUFU.EX2 R98, R98 ;  /* 0x0000006200627308 */ /* 0x000e620000000800 */
[----:B------:R-:W-:Y:S01]  /*3c50*/  LOP3.LUT R14, R14, 0x7fffff80, RZ, 0xc0, !PT ;  /* 0x7fffff800e0e7812 */ /* 0x000fe200078ec0ff */
[----:B------:R-:W-:Y:S01]  /*3c60*/  IMAD.IADD R69, R10, 0x1, -R69 ;  /* 0x000000010a457824 */ /* 0x000fe200078e0a45 */
[----:B------:R-:W-:Y:S01]  /*3c70*/  LOP3.LUT R12, R12, 0x40, RZ, 0xc0, !PT ;  /* 0x000000400c0c7812 */ /* 0x000fe200078ec0ff */
[----:B0-----:R-:W-:Y:S01]  /*3c80*/  FADD.FTZ R10, R11, R72 ;  /* 0x000000480b0a7221 */ /* 0x001fe20000010000 */
[----:B------:R-:W-:Y:S02]  /*3c90*/  IMAD.U32 R8, RZ, RZ, UR37 ;  /* 0x00000025ff087e24 */ /* 0x000fe4000f8e00ff */
[----:B------:R-:W-:Y:S01]  /*3ca0*/  FFMA.FTZ R22, R22, R5, -R27 ;  /* 0x0000000516167223 */ /* 0x000fe2000001081b */
[----:B------:R-:W-:Y:S01]  /*3cb0*/  LOP3.LUT R67, R12, 0x8, R67, 0xf8, !PT ;  /* 0x000000080c437812 */ /* 0x000fe200078ef843 */
[----:B------:R-:W0:Y:S01]  /*3cc0*/  MUFU.EX2 R61, R61 ;  /* 0x0000003d003d7308 */ /* 0x000e220000000800 */
[----:B------:R-:W-:Y:S01]  /*3cd0*/  SHF.R.U32.HI R12, RZ, 0x3, R12 ;  /* 0x00000003ff0c7819 */ /* 0x000fe2000001160c */
[----:B------:R-:W-:-:S02]  /*3ce0*/  IMAD.IADD R14, R14, 0x1, R73 ;  /* 0x000000010e0e7824 */ /* 0x000fc400078e0249 */
[-CC-:B------:R-:W-:Y:S01]  /*3cf0*/  FFMA.FTZ R18, R18, R5.reuse, -R27.reuse ;  /* 0x0000000512127223 */ /* 0x180fe2000001081b */
[----:B------:R-:W-:Y:S01]  /*3d00*/  @!P1 VIADD R8, R8, 0x31c40 ;  /* 0x00031c4008089836 */ /* 0x000fe20000000000 */
[----:B------:R-:W-:Y:S01]  /*3d10*/  LOP3.LUT R12, R67, R12, RZ, 0x3c, !PT ;  /* 0x0000000c430c7212 */ /* 0x000fe200078e3cff */
[----:B------:R-:W-:Y:S02]  /*3d20*/  IMAD R69, R69, 0x10, R14 ;  /* 0x0000001045457824 */ /* 0x000fe400078e020e */
[----:B--2---:R-:W-:Y:S01]  /*3d30*/  FADD.FTZ R67, R9, R10 ;  /* 0x0000000a09437221 */ /* 0x004fe20000010000 */
[----:B------:R-:W2:Y:S01]  /*3d40*/  MUFU.EX2 R6, R6 ;  /* 0x0000000600067308 */ /* 0x000ea20000000800 */
[----:B-1----:R-:W-:Y:S01]  /*3d50*/  FADD.FTZ R10, R59, R98 ;  /* 0x000000623b0a7221 */ /* 0x002fe20000010000 */
[----:B------:R-:W-:Y:S01]  /*3d60*/  @!P1 PRMT R8, RZ, 0x654, R8 ;  /* 0x00000654ff089816 */ /* 0x000fe20000000008 */
[-CC-:B------:R-:W-:Y:S01]  /*3d70*/  FFMA.FTZ R55, R78, R5.reuse, -R27.reuse ;  /* 0x000000054e377223 */ /* 0x180fe2000001081b */
[-CC-:B------:R-:W-:Y:S01]  /*3d80*/  FFMA.FTZ R57, R62, R5.reuse, -R27.reuse ;  /* 0x000000053e397223 */ /* 0x180fe2000001081b */
[-CC-:B------:R-:W-:Y:S01]  /*3d90*/  FFMA.FTZ R42, R42, R5.reuse, -R27.reuse ;  /* 0x000000052a2a7223 */ /* 0x180fe2000001081b */
[----:B------:R1:W-:Y:S01]  /*3da0*/  @!P1 SYNCS.ARRIVE.TRANS64.RED.A1T0 RZ, [R8+URZ], RZ ;  /* 0x000000ff08ff99a7 */ /* 0x0003e2000810043f */
[-CC-:B------:R-:W-:Y:S01]  /*3db0*/  FFMA.FTZ R48, R48, R5.reuse, -R27.reuse ;  /* 0x0000000530307223 */ /* 0x180fe2000001081b */
[----:B------:R-:W3:Y:S01]  /*3dc0*/  MUFU.EX2 R63, R63 ;  /* 0x0000003f003f7308 */ /* 0x000ee20000000800 */
[-CC-:B------:R-:W-:Y:S01]  /*3dd0*/  FFMA.FTZ R93, R50, R5.reuse, -R27.reuse ;  /* 0x00000005325d7223 */ /* 0x180fe2000001081b */
[-CC-:B------:R-:W-:Y:S01]  /*3de0*/  FFMA.FTZ R50, R52, R5.reuse, -R27.reuse ;  /* 0x0000000534327223 */ /* 0x180fe2000001081b */
[-CC-:B------:R-:W-:Y:S01]  /*3df0*/  FFMA.FTZ R95, R54, R5.reuse, -R27.reuse ;  /* 0x00000005365f7223 */ /* 0x180fe2000001081b */
[-CC-:B------:R-:W-:Y:S01]  /*3e00*/  FFMA.FTZ R40, R40, R5.reuse, -R27.reuse ;  /* 0x0000000528287223 */ /* 0x180fe2000001081b */
[--C-:B------:R-:W-:Y:S01]  /*3e10*/  FFMA.FTZ R46, R46, R5, -R27.reuse ;  /* 0x000000052e2e7223 */ /* 0x100fe2000001081b */
[----:B-1----:R-:W-:Y:S01]  /*3e20*/  F2FP.BF16.F32.PACK_AB R8, R72, R11 ;  /* 0x0000000b4808723e */ /* 0x002fe200000010ff */
[-CC-:B------:R-:W-:Y:S01]  /*3e30*/  FFMA.FTZ R24, R24, R5.reuse, -R27.reuse ;  /* 0x0000000518187223 */ /* 0x180fe2000001081b */
[----:B------:R-:W1:Y:S01]  /*3e40*/  MUFU.EX2 R90, R90 ;  /* 0x0000005a005a7308 */ /* 0x000e620000000800 */
[-CC-:B------:R-:W-:Y:S01]  /*3e50*/  FFMA.FTZ R34, R34, R5.reuse, -R27.reuse ;  /* 0x0000000522227223 */ /* 0x180fe2000001081b */
[-CC-:B------:R-:W-:Y:S01]  /*3e60*/  FFMA.FTZ R28, R28, R5.reuse, -R27.reuse ;  /* 0x000000051c1c7223 */ /* 0x180fe2000001081b */
[-CC-:B------:R-:W-:Y:S01]  /*3e70*/  FFMA.FTZ R38, R38, R5.reuse, -R27.reuse ;  /* 0x0000000526267223 */ /* 0x180fe2000001081b */
[-CC-:B------:R-:W-:Y:S01]  /*3e80*/  FFMA.FTZ R88, R88, R5.reuse, -R27.reuse ;  /* 0x0000000558587223 */ /* 0x180fe2000001081b */
[-CC-:B------:R-:W-:Y:S01]  /*3e90*/  FFMA.FTZ R104, R104, R5.reuse, -R27.reuse ;  /* 0x0000000568687223 */ /* 0x180fe2000001081b */
[-CC-:B------:R-:W-:Y:S01]  /*3ea0*/  FFMA.FTZ R108, R108, R5.reuse, -R27.reuse ;  /* 0x000000056c6c7223 */ /* 0x180fe2000001081b */
[----:B------:R-:W-:Y:S01]  /*3eb0*/  FFMA.FTZ R110, R110, R5, -R27 ;  /* 0x000000056e6e7223 */ /* 0x000fe2000001081b */
[----:B------:R4:W-:Y:S01]  /*3ec0*/  MUFU.EX2 R16, R58 ;  /* 0x0000003a00107308 */ /* 0x0009e20000000800 */
[----:B------:R-:W-:-:S02]  /*3ed0*/  IMAD.MOV.U32 R62, RZ, RZ, R71 ;  /* 0x000000ffff3e7224 */ /* 0x000fc400078e0047 */
[--C-:B------:R-:W-:Y:S02]  /*3ee0*/  IMAD.MOV.U32 R54, RZ, RZ, R71.reuse ;  /* 0x000000ffff367224 */ /* 0x100fe400078e0047 */
[----:B------:R-:W-:-:S03]  /*3ef0*/  IMAD.MOV.U32 R52, RZ, RZ, R71 ;  /* 0x000000ffff347224 */ /* 0x000fc600078e0047 */
[----:B------:R-:W5:Y:S01]  /*3f00*/  MUFU.EX2 R84, R84 ;  /* 0x0000005400547308 */ /* 0x000f620000000800 */
[----:B----4-:R-:W-:Y:S02]  /*3f10*/  IMAD.IADD R58, R12, 0x1, R69 ;  /* 0x000000010c3a7824 */ /* 0x010fe400078e0245 */
[C---:B------:R-:W-:Y:S01]  /*3f20*/  FADD.FTZ R12, R70.reuse, R67 ;  /* 0x00000043460c7221 */ /* 0x040fe20000010000 */
[----:B0-----:R-:W-:Y:S01]  /*3f30*/  FADD.FTZ R67, R61, R10 ;  /* 0x0000000a3d437221 */ /* 0x001fe20000010000 */
[----:B------:R-:W-:Y:S01]  /*3f40*/  F2FP.BF16.F32.PACK_AB R10, R70, R9 ;  /* 0x00000009460a723e */ /* 0x000fe200000010ff */
[----:B------:R-:W-:Y:S02]  /*3f50*/  IMAD.MOV.U32 R70, RZ, RZ, R71 ;  /* 0x000000ffff467224 */ /* 0x000fe400078e0047 */
[----:B------:R-:W-:Y:S01]  /*3f60*/  FADD.FTZ R69, R15, R12 ;  /* 0x0000000c0f457221 */ /* 0x000fe20000010000 */
[----:B--2---:R-:W-:Y:S01]  /*3f70*/  FADD.FTZ R12, R6, R67 ;  /* 0x00000043060c7221 */ /* 0x004fe20000010000 */
[----:B------:R-:W0:Y:S01]  /*3f80*/  MUFU.EX2 R65, R65 ;  /* 0x0000004100417308 */ /* 0x000e220000000800 */
[----:B------:R-:W-:-:S02]  /*3f90*/  IMAD.MOV.U32 R67, RZ, RZ, R71 ;  /* 0x000000ffff437224 */ /* 0x000fc400078e0047 */
[C---:B------:R-:W-:Y:S01]  /*3fa0*/  FADD.FTZ R14, R80.reuse, R69 ;  /* 0x00000045500e7221 */ /* 0x040fe20000010000 */
[----:B---3--:R-:W-:Y:S01]  /*3fb0*/  FADD.FTZ R9, R63, R12 ;  /* 0x0000000c3f097221 */ /* 0x008fe20000010000 */
[----:B------:R-:W-:Y:S01]  /*3fc0*/  F2FP.BF16.F32.PACK_AB R12, R80, R15 ;  /* 0x0000000f500c723e */ /* 0x000fe200000010ff */
[----:B------:R-:W-:Y:S02]  /*3fd0*/  IMAD.MOV.U32 R69, RZ, RZ, R71 ;  /* 0x000000ffff457224 */ /* 0x000fe400078e0047 */
[----:B------:R-:W-:Y:S01]  /*3fe0*/  FADD.FTZ R11, R13, R14 ;  /* 0x0000000e0d0b7221 */ /* 0x000fe20000010000 */
[----:B-1----:R-:W-:Y:S01]  /*3ff0*/  FADD.FTZ R20, R90, R9 ;  /* 0x000000095a147221 */ /* 0x002fe20000010000 */
[----:B------:R-:W-:Y:S01]  /*4000*/  MUFU.EX2 R21, R21 ;  /* 0x0000001500157308 */ /* 0x000fe20000000800 */
[----:B-----5:R-:W-:Y:S02]  /*4010*/  F2FP.BF16.F32.PACK_AB R14, R84, R13 ;  /* 0x0000000d540e723e */ /* 0x020fe400000010ff */
[----:B------:R-:W-:-:S02]  /*4020*/  F2FP.BF16.F32.PACK_AB R13, R90, R63 ;  /* 0x0000003f5a0d723e */ /* 0x000fc400000010ff */
[----:B------:R-:W-:Y:S01]  /*4030*/  F2FP.BF16.F32.PACK_AB R9, R98, R59 ;  /* 0x0000003b6209723e */ /* 0x000fe200000010ff */
[----:B------:R-:W-:Y:S02]  /*4040*/  FFMA.FTZ R59, R32, R5, -R27 ;  /* 0x00000005203b7223 */ /* 0x000fe4000001081b */
[----:B------:R-:W1:Y:S01]  /*4050*/  MUFU.EX2 R94, R94 ;  /* 0x0000005e005e7308 */ /* 0x000e620000000800 */
[----:B0-----:R-:W-:-:S07]  /*4060*/  FADD.FTZ R15, R65, R20 ;  /* 0x00000014410f7221 */ /* 0x001fce0000010000 */
[----:B------:R-:W0:Y:S08]  /*4070*/  MUFU.EX2 R36, R36 ;  /* 0x0000002400247308 */ /* 0x000e300000000800 */
[----:B------:R-:W2:Y:S01]  /*4080*/  MUFU.EX2 R43, R43 ;  /* 0x0000002b002b7308 */ /* 0x000ea20000000800 */
[C---:B-1----:R-:W-:Y:S01]  /*4090*/  FADD.FTZ R20, R94.reuse, R15 ;  /* 0x0000000f5e147221 */ /* 0x042fe20000010000 */
[----:B------:R-:W-:Y:S01]  /*40a0*/  F2FP.BF16.F32.PACK_AB R15, R94, R65 ;  /* 0x000000415e0f723e */ /* 0x000fe200000010ff */
[----:B------:R-:W-:-:S05]  /*40b0*/  IMAD.MOV.U32 R65, RZ, RZ, R71 ;  /* 0x000000ffff417224 */ /* 0x000fca00078e0047 */
[----:B------:R-:W1:Y:S08]  /*40c0*/  MUFU.EX2 R23, R23 ;  /* 0x0000001700177308 */ /* 0x000e700000000800 */
[----:B------:R-:W3:Y:S08]  /*40d0*/  MUFU.EX2 R82, R82 ;  /* 0x0000005200527308 */ /* 0x000ef00000000800 */
[----:B------:R-:W4:Y:S08]  /*40e0*/  MUFU.EX2 R56, R56 ;  /* 0x0000003800387308 */ /* 0x000f300000000800 */
[----:B------:R5:W-:Y:S08]  /*40f0*/  MUFU.EX2 R19, R22 ;  /* 0x0000001600137308 */ /* 0x000bf00000000800 */
[----:B------:R-:W4:Y:S01]  /*4100*/  MUFU.EX2 R51, R51 ;  /* 0x0000003300337308 */ /* 0x000f220000000800 */
[----:B-----5:R-:W-:Y:S01]  /*4110*/  FADD.FTZ R22, R84, R11 ;  /* 0x0000000b54167221 */ /* 0x020fe20000010000 */
[----:B------:R-:W-:-:S02]  /*4120*/  F2FP.BF16.F32.PACK_AB R11, R6, R61 ;  /* 0x0000003d060b723e */ /* 0x000fc400000010ff */
[----:B------:R-:W-:Y:S01]  /*4130*/  LEA R6, R58, UR37, 0x1 ;  /* 0x000000253a067c11 */ /* 0x000fe2000f8e08ff */
[----:B------:R-:W-:Y:S01]  /*4140*/  FADD.FTZ R61, R21, R22 ;  /* 0x00000016153d7221 */ /* 0x000fe20000010000 */
[----:B------:R-:W-:Y:S02]  /*4150*/  IMAD.MOV.U32 R58, RZ, RZ, R71 ;  /* 0x000000ffff3a7224 */ /* 0x000fe400078e0047 */
[----:B------:R-:W5:Y:S01]  /*4160*/  MUFU.EX2 R25, R25 ;  /* 0x0000001900197308 */ /* 0x000f620000000800 */
[----:B0-----:R-:W-:Y:S01]  /*4170*/  FADD.FTZ R22, R36, R61 ;  /* 0x0000003d24167221 */ /* 0x001fe20000010000 */
[----:B--2---:R-:W-:Y:S01]  /*4180*/  FADD.FTZ R61, R43, R20 ;  /* 0x000000142b3d7221 */ /* 0x004fe20000010000 */
[----:B------:R0:W-:Y:S02]  /*4190*/  STSM.16.M88.4 [R6+0x24300], R8 ;  /* 0x0243000806007844 */ /* 0x0001e40000000200 */
[----:B-1----:R-:W-:Y:S01]  /*41a0*/  FADD.FTZ R63, R23, R22 ;  /* 0x00000016173f7221 */ /* 0x002fe20000010000 */
[----:B---3--:R-:W-:Y:S01]  /*41b0*/  FADD.FTZ R20, R82, R61 ;  /* 0x0000003d52147221 */ /* 0x008fe20000010000 */
[----:B------:R1:W-:Y:S01]  /*41c0*/  STSM.16.M88.4 [R6+0x25b00], R12 ;  /* 0x025b000c06007844 */ /* 0x0003e20000000200 */
[----:B------:R-:W2:Y:S01]  /*41d0*/  MUFU.EX2 R86, R86 ;  /* 0x0000005600567308 */ /* 0x000ea20000000800 */
[----:B----4-:R-:W-:Y:S01]  /*41e0*/  FADD.FTZ R22, R56, R63 ;  /* 0x0000003f38167221 */ /* 0x010fe20000010000 */
[----:B------:R-:W-:-:S06]  /*41f0*/  FADD.FTZ R61, R51, R20 ;  /* 0x00000014333d7221 */ /* 0x000fcc0000010000 */
[----:B------:R-:W3:Y:S01]  /*4200*/  MUFU.EX2 R64, R64 ;  /* 0x0000004000407308 */ /* 0x000ee20000000800 */
[----:B-----5:R-:W-:-:S07]  /*4210*/  FADD.FTZ R63, R25, R22 ;  /* 0x00000016193f7221 */ /* 0x020fce0000010000 */
[----:B------:R-:W4:Y:S01]  /*4220*/  MUFU.EX2 R53, R53 ;  /* 0x0000003500357308 */ /* 0x000f220000000800 */
[----:B--2---:R-:W-:-:S07]  /*4230*/  FADD.FTZ R20, R86, R61 ;  /* 0x0000003d56147221 */ /* 0x004fce0000010000 */
[----:B------:R-:W2:Y:S01]  /*4240*/  MUFU.EX2 R33, R33 ;  /* 0x0000002100217308 */ /* 0x000ea20000000800 */
[----:B---3--:R-:W-:-:S07]  /*4250*/  FADD.FTZ R22, R64, R63 ;  /* 0x0000003f40167221 */ /* 0x008fce0000010000 */
[----:B------:R-:W3:Y:S01]  /*4260*/  MUFU.EX2 R18, R18 ;  /* 0x0000001200127308 */ /* 0x000ee20000000800 */
[----:B----4-:R-:W-:-:S07]  /*4270*/  FADD.FTZ R61, R53, R20 ;  /* 0x00000014353d7221 */ /* 0x010fce0000010000 */
[----:B------:R-:W4:Y:S01]  /*4280*/  MUFU.EX2 R66, R66 ;  /* 0x0000004200427308 */ /* 0x000f220000000800 */
[----:B--2---:R-:W-:-:S07]  /*4290*/  FADD.FTZ R63, R33, R22 ;  /* 0x00000016213f7221 */ /* 0x004fce0000010000 */
[----:B------:R-:W-:Y:S01]  /*42a0*/  MUFU.EX2 R55, R55 ;  /* 0x0000003700377308 */ /* 0x000fe20000000800 */
[----:B---3--:R-:W-:-:S07]  /*42b0*/  FADD.FTZ R20, R18, R61 ;  /* 0x0000003d12147221 */ /* 0x008fce0000010000 */
[----:B------:R-:W2:Y:S01]  /*42c0*/  MUFU.EX2 R7, R118 ;  /* 0x0000007600077308 */ /* 0x000ea20000000800 */
[----:B----4-:R-:W-:-:S07]  /*42d0*/  FADD.FTZ R22, R66, R63 ;  /* 0x0000003f42167221 */ /* 0x010fce0000010000 */
[----:B------:R-:W-:Y:S08]  /*42e0*/  MUFU.EX2 R74, R74 ;  /* 0x0000004a004a7308 */ /* 0x000ff00000000800 */
[----:B------:R-:W3:Y:S01]  /*42f0*/  MUFU.EX2 R44, R44 ;  /* 0x0000002c002c7308 */ /* 0x000ee20000000800 */
[----:B--2---:R-:W-:-:S07]  /*4300*/  FADD.FTZ R63, R7, R22 ;  /* 0x00000016073f7221 */ /* 0x004fce0000010000 */
[----:B------:R-:W0:Y:S08]  /*4310*/  MUFU.EX2 R60, R60 ;  /* 0x0000003c003c7308 */ /* 0x000e300000000800 */
[----:B------:R2:W-:Y:S01]  /*4320*/  MUFU.EX2 R32, R42 ;  /* 0x0000002a00207308 */ /* 0x0005e20000000800 */
[----:B---3--:R-:W-:Y:S01]  /*4330*/  FADD.FTZ R22, R44, R63 ;  /* 0x0000003f2c167221 */ /* 0x008fe20000010000 */
[----:B------:R-:W-:-:S06]  /*4340*/  IMAD.MOV.U32 R63, RZ, RZ, R71 ;  /* 0x000000ffff3f7224 */ /* 0x000fcc00078e0047 */
[----:B------:R-:W3:Y:S01]  /*4350*/  MUFU.EX2 R57, R57 ;  /* 0x0000003900397308 */ /* 0x000ee20000000800 */
[----:B--2---:R-:W-:Y:S01]  /*4360*/  FFMA.FTZ R42, R26, R5, -R27 ;  /* 0x000000051a2a7223 */ /* 0x004fe2000001081b */
[----:B------:R-:W-:Y:S01]  /*4370*/  FADD.FTZ R27, R55, R20 ;  /* 0x00000014371b7221 */ /* 0x000fe20000010000 */
[----:B------:R-:W-:Y:S01]  /*4380*/  F2FP.BF16.F32.PACK_AB R20, R36, R21 ;  /* 0x000000152414723e */ /* 0x000fe200000010ff */
[----:B------:R-:W-:Y:S01]  /*4390*/  FADD.FTZ R21, R29, R22 ;  /* 0x000000161d157221 */ /* 0x000fe20000010000 */
[----:B------:R-:W-:Y:S01]  /*43a0*/  F2FP.BF16.F32.PACK_AB R22, R56, R23 ;  /* 0x000000173816723e */ /* 0x000fe200000010ff */
[----:B------:R-:W-:Y:S01]  /*43b0*/  FADD.FTZ R27, R74, R27 ;  /* 0x0000001b4a1b7221 */ /* 0x000fe20000010000 */
[----:B------:R-:W-:Y:S01]  /*43c0*/  F2FP.BF16.F32.PACK_AB R23, R86, R51 ;  /* 0x000000335617723e */ /* 0x000fe200000010ff */
[----:B------:R-:W2:Y:S01]  /*43d0*/  MUFU.EX2 R35, R126 ;  /* 0x0000007e00237308 */ /* 0x000ea20000000800 */
[----:B0-----:R-:W-:Y:S01]  /*43e0*/  FADD.FTZ R8, R60, R21 ;  /* 0x000000153c087221 */ /* 0x001fe20000010000 */
[----:B------:R-:W-:Y:S01]  /*43f0*/  FADD.FTZ R26, R16, R27 ;  /* 0x0000001b101a7221 */ /* 0x000fe20000010000 */
[----:B------:R-:W-:Y:S01]  /*4400*/  F2FP.BF16.F32.PACK_AB R21, R82, R43 ;  /* 0x0000002b5215723e */ /* 0x000fe200000010ff */
[--C-:B------:R-:W-:Y:S01]  /*4410*/  IMAD.MOV.U32 R56, RZ, RZ, R71.reuse ;  /* 0x000000ffff387224 */ /* 0x100fe200078e0047 */
[----:B------:R-:W-:Y:S01]  /*4420*/  F2FP.BF16.F32.PACK_AB R27, R74, R55 ;  /* 0x000000374a1b723e */ /* 0x000fe200000010ff */
[----:B------:R-:W-:Y:S01]  /*4430*/  FADD.FTZ R36, R19, R26 ;  /* 0x0000001a13247221 */ /* 0x000fe20000010000 */
[----:B------:R-:W-:Y:S01]  /*4440*/  F2FP.BF16.F32.PACK_AB R26, R66, R33 ;  /* 0x00000021421a723e */ /* 0x000fe200000010ff */
[----:B------:R-:W0:Y:S01]  /*4450*/  MUFU.EX2 R48, R48 ;  /* 0x0000003000307308 */ /* 0x000e220000000800 */
[----:B------:R-:W-:Y:S01]  /*4460*/  STSM.16.M88.4 [R6+0x27300], R20 ;  /* 0x0273001406007844 */ /* 0x000fe20000000200 */
[----:B---3--:R-:W-:Y:S01]  /*4470*/  FADD.FTZ R9, R57, R36 ;  /* 0x0000002439097221 */ /* 0x008fe20000010000 */
[----:B------:R-:W-:-:S02]  /*4480*/  IMAD.MOV.U32 R66, RZ, RZ, R71 ;  /* 0x000000ffff427224 */ /* 0x000fc400078e0047 */
[--C-:B------:R-:W-:Y:S02]  /*4490*/  IMAD.MOV.U32 R55, RZ, RZ, R71.reuse ;  /* 0x000000ffff377224 */ /* 0x100fe400078e0047 */
[--C-:B------:R-:W-:Y:S01]  /*44a0*/  IMAD.MOV.U32 R51, RZ, RZ, R71.reuse ;  /* 0x000000ffff337224 */ /* 0x100fe200078e0047 */
[----:B------:R-:W3:Y:S01]  /*44b0*/  MUFU.EX2 R92, R92 ;  /* 0x0000005c005c7308 */ /* 0x000ee20000000800 */
[----:B--2---:R-:W-:Y:S01]  /*44c0*/  FADD.FTZ R11, R35, R8 ;  /* 0x00000008230b7221 */ /* 0x004fe20000010000 */
[--C-:B------:R-:W-:Y:S02]  /*44d0*/  IMAD.MOV.U32 R43, RZ, RZ, R71.reuse ;  /* 0x000000ffff2b7224 */ /* 0x100fe400078e0047 */
[--C-:B------:R-:W-:Y:S02]  /*44e0*/  IMAD.MOV.U32 R36, RZ, RZ, R71.reuse ;  /* 0x000000ffff247224 */ /* 0x100fe400078e0047 */
[----:B------:R-:W-:Y:S02]  /*44f0*/  IMAD.MOV.U32 R33, RZ, RZ, R71 ;  /* 0x000000ffff217224 */ /* 0x000fe400078e0047 */
[----:B------:R-:W2:Y:S01]  /*4500*/  MUFU.EX2 R93, R93 ;  /* 0x0000005d005d7308 */ /* 0x000ea20000000800 */
[----:B0-----:R-:W-:-:S07]  /*4510*/  FADD.FTZ R8, R48, R9 ;  /* 0x0000000930087221 */ /* 0x001fce0000010000 */
[----:B------:R-:W0:Y:S01]  /*4520*/  MUFU.EX2 R45, R45 ;  /* 0x0000002d002d7308 */ /* 0x000e220000000800 */
[C---:B---3--:R-:W-:Y:S01]  /*4530*/  FADD.FTZ R10, R92.reuse, R11 ;  /* 0x0000000b5c0a7221 */ /* 0x048fe20000010000 */
[----:B------:R-:W-:Y:S01]  /*4540*/  F2FP.BF16.F32.PACK_AB R92, R92, R35 ;  /* 0x000000235c5c723e */ /* 0x000fe200000010ff */
[----:B------:R-:W-:-:S05]  /*4550*/  IMAD.MOV.U32 R35, RZ, RZ, R71 ;  /* 0x000000ffff237224 */ /* 0x000fca00078e0047 */
[----:B------:R-:W3:Y:S01]  /*4560*/  MUFU.EX2 R50, R50 ;  /* 0x0000003200327308 */ /* 0x000ee20000000800 */
[----:B--2---:R-:W-:-:S07]  /*4570*/  FADD.FTZ R9, R93, R8 ;  /* 0x000000085d097221 */ /* 0x004fce0000010000 */
[----:B------:R-:W2:Y:S01]  /*4580*/  MUFU.EX2 R96, R96 ;  /* 0x0000006000607308 */ /* 0x000ea20000000800 */
[----:B0-----:R-:W-:Y:S01]  /*4590*/  FADD.FTZ R11, R45, R10 ;  /* 0x0000000a2d0b7221 */ /* 0x001fe20000010000 */
[----:B------:R-:W-:Y:S01]  /*45a0*/  F2FP.BF16.F32.PACK_AB R10, R60, R29 ;  /* 0x0000001d3c0a723e */ /* 0x000fe200000010ff */
[--C-:B------:R-:W-:Y:S02]  /*45b0*/  IMAD.MOV.U32 R60, RZ, RZ, R71.reuse ;  /* 0x000000ffff3c7224 */ /* 0x100fe400078e0047 */
[----:B------:R-:W-:-:S03]  /*45c0*/  IMAD.MOV.U32 R29, RZ, RZ, R71 ;  /* 0x000000ffff1d7224 */ /* 0x000fc600078e0047 */
[----:B------:R-:W0:Y:S01]  /*45d0*/  MUFU.EX2 R95, R95 ;  /* 0x0000005f005f7308 */ /* 0x000e220000000800 */
[C---:B---3--:R-:W-:Y:S01]  /*45e0*/  FADD.FTZ R8, R50.reuse, R9 ;  /* 0x0000000932087221 */ /* 0x048fe20000010000 */
[----:B------:R-:W-:Y:S01]  /*45f0*/  F2FP.BF16.F32.PACK_AB R93, R50, R93 ;  /* 0x0000005d325d723e */ /* 0x000fe200000010ff */
[----:B------:R-:W-:-:S05]  /*4600*/  IMAD.MOV.U32 R50, RZ, RZ, R71 ;  /* 0x000000ffff327224 */ /* 0x000fca00078e0047 */
[----:B------:R-:W1:Y:S01]  /*4610*/  MUFU.EX2 R30, R30 ;  /* 0x0000001e001e7308 */ /* 0x000e620000000800 */
[C---:B--2---:R-:W-:Y:S01]  /*4620*/  FADD.FTZ R11, R96.reuse, R11 ;  /* 0x0000000b600b7221 */ /* 0x044fe20000010000 */
[----:B------:R-:W-:Y:S01]  /*4630*/  F2FP.BF16.F32.PACK_AB R94, R96, R45 ;  /* 0x0000002d605e723e */ /* 0x000fe200000010ff */
[----:B------:R-:W-:-:S05]  /*4640*/  IMAD.MOV.U32 R45, RZ, RZ, R71 ;  /* 0x000000ffff2d7224 */ /* 0x000fca00078e0047 */
[----:B------:R-:W2:Y:S01]  /*4650*/  MUFU.EX2 R40, R40 ;  /* 0x0000002800287308 */ /* 0x000ea20000000800 */
[----:B0-----:R-:W-:Y:S01]  /*4660*/  FADD.FTZ R9, R95, R8 ;  /* 0x000000085f097221 */ /* 0x001fe20000010000 */
[----:B------:R-:W-:Y:S01]  /*4670*/  F2FP.BF16.F32.PACK_AB R8, R44, R7 ;  /* 0x000000072c08723e */ /* 0x000fe200000010ff */
[----:B------:R-:W-:-:S05]  /*4680*/  IMAD.MOV.U32 R44, RZ, RZ, R71 ;  /* 0x000000ffff2c7224 */ /* 0x000fca00078e0047 */
[----:B------:R-:W0:Y:S01]  /*4690*/  MUFU.EX2 R37, R37 ;  /* 0x0000002500257308 */ /* 0x000e220000000800 */
[----:B-1----:R-:W-:Y:S01]  /*46a0*/  FADD.FTZ R12, R30, R11 ;  /* 0x0000000b1e0c7221 */ /* 0x002fe20000010000 */
[----:B------:R-:W-:Y:S01]  /*46b0*/  F2FP.BF16.F32.PACK_AB R11, R48, R57 ;  /* 0x00000039300b723e */ /* 0x000fe200000010ff */
[--C-:B------:R-:W-:Y:S02]  /*46c0*/  IMAD.MOV.U32 R57, RZ, RZ, R71.reuse ;  /* 0x000000ffff397224 */ /* 0x100fe400078e0047 */
[----:B------:R-:W-:-:S03]  /*46d0*/  IMAD.MOV.U32 R48, RZ, RZ, R71 ;  /* 0x000000ffff307224 */ /* 0x000fc600078e0047 */
[----:B------:R-:W1:Y:S01]  /*46e0*/  MUFU.EX2 R31, R31 ;  /* 0x0000001f001f7308 */ /* 0x000e620000000800 */
[C---:B--2---:R-:W-:Y:S01]  /*46f0*/  FADD.FTZ R9, R40.reuse, R9 ;  /* 0x0000000928097221 */ /* 0x044fe20000010000 */
[----:B------:R-:W-:Y:S01]  /*4700*/  F2FP.BF16.F32.PACK_AB R95, R40, R95 ;  /* 0x0000005f285f723e */ /* 0x000fe200000010ff */
[----:B------:R-:W-:-:S05]  /*4710*/  IMAD.MOV.U32 R40, RZ, RZ, R71 ;  /* 0x000000ffff287224 */ /* 0x000fca00078e0047 */
[----:B------:R-:W2:Y:S01]  /*4720*/  MUFU.EX2 R59, R59 ;  /* 0x0000003b003b7308 */ /* 0x000ea20000000800 */
[----:B0-----:R-:W-:Y:S01]  /*4730*/  FADD.FTZ R14, R37, R12 ;  /* 0x0000000c250e7221 */ /* 0x001fe20000010000 */
[----:B------:R-:W-:Y:S01]  /*4740*/  FADD.FTZ R12, R32, R9 ;  /* 0x00000009200c7221 */ /* 0x000fe20000010000 */
[----:B------:R-:W-:-:S05]  /*4750*/  F2FP.BF16.F32.PACK_AB R9, R19, R16 ;  /* 0x000000101309723e */ /* 0x000fca00000010ff */
[----:B------:R-:W0:Y:S01]  /*4760*/  MUFU.EX2 R68, R68 ;  /* 0x0000004400447308 */ /* 0x000e220000000800 */
[----:B-1----:R-:W-:-:S07]  /*4770*/  FADD.FTZ R7, R31, R14 ;  /* 0x0000000e1f077221 */ /* 0x002fce0000010000 */
[----:B------:R-:W1:Y:S01]  /*4780*/  MUFU.EX2 R46, R46 ;  /* 0x0000002e002e7308 */ /* 0x000e620000000800 */
[----:B--2---:R-:W-:-:S07]  /*4790*/  FADD.FTZ R13, R59, R12 ;  /* 0x0000000c3b0d7221 */ /* 0x004fce0000010000 */
[----:B------:R-:W2:Y:S01]  /*47a0*/  MUFU.EX2 R41, R41 ;  /* 0x0000002900297308 */ /* 0x000ea20000000800 */
[----:B0-----:R-:W-:-:S07]  /*47b0*/  FADD.FTZ R14, R68, R7 ;  /* 0x00000007440e7221 */ /* 0x001fce0000010000 */
[----:B------:R0:W3:Y:S01]  /*47c0*/  MUFU.EX2 R61, R24 ;  /* 0x00000018003d7308 */ /* 0x0000e20000000800 */
[----:B-1----:R-:W-:-:S07]  /*47d0*/  FADD.FTZ R12, R46, R13 ;  /* 0x0000000d2e0c7221 */ /* 0x002fce0000010000 */
[----:B------:R-:W1:Y:S01]  /*47e0*/  MUFU.EX2 R100, R100 ;  /* 0x0000006400647308 */ /* 0x000e620000000800 */
[----:B--2---:R-:W-:Y:S01]  /*47f0*/  FADD.FTZ R15, R41, R14 ;  /* 0x0000000e290f7221 */ /* 0x004fe20000010000 */
[----:B0-----:R-:W-:Y:S01]  /*4800*/  F2FP.BF16.F32.PACK_AB R24, R64, R25 ;  /* 0x000000194018723e */ /* 0x001fe200000010ff */
[--C-:B------:R-:W-:Y:S01]  /*4810*/  IMAD.MOV.U32 R64, RZ, RZ, R71.reuse ;  /* 0x000000ffff407224 */ /* 0x100fe200078e0047 */
[----:B------:R-:W-:Y:S01]  /*4820*/  F2FP.BF16.F32.PACK_AB R25, R18, R53 ;  /* 0x000000351219723e */ /* 0x000fe200000010ff */
[----:B------:R-:W-:-:S03]  /*4830*/  IMAD.MOV.U32 R53, RZ, RZ, R71 ;  /* 0x000000ffff357224 */ /* 0x000fc600078e0047 */
[----:B------:R-:W0:Y:S01]  /*4840*/  MUFU.EX2 R34, R34 ;  /* 0x0000002200227308 */ /* 0x000e220000000800 */
[----:B---3--:R-:W-:Y:S01]  /*4850*/  FADD.FTZ R13, R61, R12 ;  /* 0x0000000c3d0d7221 */ /* 0x008fe20000010000 */
[----:B------:R2:W-:Y:S04]  /*4860*/  STSM.16.M88.4 [R6+0x28b00], R24 ;  /* 0x028b001806007844 */ /* 0x0005e80000000200 */
[----:B------:R3:W-:Y:S02]  /*4870*/  STSM.16.M88.4 [R6+0x2a300], R8 ;  /* 0x02a3000806007844 */ /* 0x0007e40000000200 */
[----:B------:R-:W4:Y:S01]  /*4880*/  MUFU.EX2 R47, R47 ;  /* 0x0000002f002f7308 */ /* 0x000f220000000800 */
[C---:B-1----:R-:W-:Y:S01]  /*4890*/  FADD.FTZ R12, R100.reuse, R15 ;  /* 0x0000000f640c7221 */ /* 0x042fe20000010000 */
[----:B------:R-:W-:Y:S01]  /*48a0*/  F2FP.BF16.F32.PACK_AB R100, R100, R41 ;  /* 0x000000296464723e */ /* 0x000fe200000010ff */
[----:B------:R1:W-:Y:S01]  /*48b0*/  STSM.16.M88.4 [R6+0x2bb00], R92 ;  /* 0x02bb005c06007844 */ /* 0x0003e20000000200 */
[----:B------:R-:W-:-:S04]  /*48c0*/  IMAD.MOV.U32 R41, RZ, RZ, R71 ;  /* 0x000000ffff297224 */ /* 0x000fc800078e0047 */
[----:B------:R5:W3:Y:S01]  /*48d0*/  MUFU.EX2 R101, R28 ;  /* 0x0000001c00657308 */ /* 0x000ae20000000800 */
[----:B0-----:R-:W-:Y:S01]  /*48e0*/  FADD.FTZ R14, R34, R13 ;  /* 0x0000000d220e7221 */ /* 0x001fe20000010000 */
[--C-:B--2---:R-:W-:Y:S02]  /*48f0*/  IMAD.MOV.U32 R27, RZ, RZ, R71.reuse ;  /* 0x000000ffff1b7224 */ /* 0x104fe400078e0047 */
[--C-:B------:R-:W-:Y:S02]  /*4900*/  IMAD.MOV.U32 R26, RZ, RZ, R71.reuse ;  /* 0x000000ffff1a7224 */ /* 0x100fe400078e0047 */
[--C-:B------:R-:W-:Y:S02]  /*4910*/  IMAD.MOV.U32 R25, RZ, RZ, R71.reuse ;  /* 0x000000ffff197224 */ /* 0x100fe400078e0047 */
[----:B------:R-:W0:Y:S01]  /*4920*/  MUFU.EX2 R106, R106 ;  /* 0x0000006a006a7308 */ /* 0x000e220000000800 */
[----:B----4-:R-:W-:Y:S01]  /*4930*/  FADD.FTZ R15, R47, R12 ;  /* 0x0000000c2f0f7221 */ /* 0x010fe20000010000 */
[----:B------:R-:W-:Y:S01]  /*4940*/  F2FP.BF16.F32.PACK_AB R12, R37, R30 ;  /* 0x0000001e250c723e */ /* 0x000fe200000010ff */
[----:B------:R-:W-:-:S02]  /*4950*/  IMAD.MOV.U32 R37, RZ, RZ, R71 ;  /* 0x000000ffff257224 */ /* 0x000fc400078e0047 */
[--C-:B------:R-:W-:Y:S02]  /*4960*/  IMAD.MOV.U32 R30, RZ, RZ, R71.reuse ;  /* 0x000000ffff1e7224 */ /* 0x100fe400078e0047 */
[--C-:B-----5:R-:W-:Y:S01]  /*4970*/  IMAD.MOV.U32 R28, RZ, RZ, R71.reuse ;  /* 0x000000ffff1c7224 */ /* 0x120fe200078e0047 */
[----:B------:R-:W2:Y:S01]  /*4980*/  MUFU.EX2 R38, R38 ;  /* 0x0000002600267308 */ /* 0x000ea20000000800 */
[C---:B---3--:R-:W-:Y:S01]  /*4990*/  FADD.FTZ R13, R101.reuse, R14 ;  /* 0x0000000e650d7221 */ /* 0x048fe20000010000 */
[----:B------:R-:W-:Y:S01]  /*49a0*/  F2FP.BF16.F32.PACK_AB R14, R68, R31 ;  /* 0x0000001f440e723e */ /* 0x000fe200000010ff */
[--C-:B------:R-:W-:Y:S01]  /*49b0*/  IMAD.MOV.U32 R68, RZ, RZ, R71.reuse ;  /* 0x000000ffff447224 */ /* 0x100fe200078e0047 */
[----:B------:R-:W-:Y:S01]  /*49c0*/  F2FP.BF16.F32.PACK_AB R101, R101, R34 ;  /* 0x000000226565723e */ /* 0x000fe200000010ff */
[--C-:B------:R-:W-:Y:S02]  /*49d0*/  IMAD.MOV.U32 R34, RZ, RZ, R71.reuse ;  /* 0x000000ffff227224 */ /* 0x100fe400078e0047 */
[----:B------:R-:W-:Y:S01]  /*49e0*/  IMAD.MOV.U32 R31, RZ, RZ, R71 ;  /* 0x000000ffff1f7224 */ /* 0x000fe200078e0047 */
[----:B------:R-:W3:Y:S01]  /*49f0*/  MUFU.EX2 R49, R49 ;  /* 0x0000003100317308 */ /* 0x000ee20000000800 */
[C---:B0-----:R-:W-:Y:S01]  /*4a00*/  FADD.FTZ R18, R106.reuse, R15 ;  /* 0x0000000f6a127221 */ /* 0x041fe20000010000 */
[----:B------:R-:W-:Y:S01]  /*4a10*/  F2FP.BF16.F32.PACK_AB R15, R61, R46 ;  /* 0x0000002e3d0f723e */ /* 0x000fe200000010ff */
[--C-:B------:R-:W-:Y:S01]  /*4a20*/  IMAD.MOV.U32 R61, RZ, RZ, R71.reuse ;  /* 0x000000ffff3d7224 */ /* 0x100fe200078e0047 */
[----:B------:R-:W-:Y:S01]  /*4a30*/  F2FP.BF16.F32.PACK_AB R102, R106, R47 ;  /* 0x0000002f6a66723e */ /* 0x000fe200000010ff */
[----:B------:R-:W-:-:S02]  /*4a40*/  IMAD.MOV.U32 R47, RZ, RZ, R71 ;  /* 0x000000ffff2f7224 */ /* 0x000fc400078e0047 */
[----:B------:R-:W-:Y:S01]  /*4a50*/  IMAD.MOV.U32 R46, RZ, RZ, R71 ;  /* 0x000000ffff2e7224 */ /* 0x000fe200078e0047 */
[----:B------:R-:W0:Y:S01]  /*4a60*/  MUFU.EX2 R112, R112 ;  /* 0x0000007000707308 */ /* 0x000e220000000800 */
[----:B--2---:R-:W-:Y:S01]  /*4a70*/  FADD.FTZ R16, R38, R13 ;  /* 0x0000000d26107221 */ /* 0x004fe20000010000 */
[----:B------:R-:W-:-:S06]  /*4a80*/  IMAD.MOV.U32 R24, RZ, RZ, R71 ;  /* 0x000000ffff187224 */ /* 0x000fcc00078e0047 */
[----:B------:R-:W2:Y:S01]  /*4a90*/  MUFU.EX2 R103, R88 ;  /* 0x0000005800677308 */ /* 0x000ea20000000800 */
[----:B---3--:R-:W-:-:S07]  /*4aa0*/  FADD.FTZ R13, R49, R18 ;  /* 0x00000012310d7221 */ /* 0x008fce0000010000 */
[----:B------:R-:W-:Y:S01]  /*4ab0*/  MUFU.EX2 R39, R39 ;  /* 0x0000002700277308 */ /* 0x000fe20000000800 */
[C---:B0-----:R-:W-:Y:S01]  /*4ac0*/  FADD.FTZ R10, R112.reuse, R13 ;  /* 0x0000000d700a7221 */ /* 0x041fe20000010000 */
[----:B------:R-:W-:Y:S01]  /*4ad0*/  F2FP.BF16.F32.PACK_AB R13, R59, R32 ;  /* 0x000000203b0d723e */ /* 0x000fe200000010ff */
[--C-:B------:R-:W-:Y:S01]  /*4ae0*/  IMAD.MOV.U32 R59, RZ, RZ, R71.reuse ;  /* 0x000000ffff3b7224 */ /* 0x100fe200078e0047 */
[----:B------:R-:W-:Y:S01]  /*4af0*/  F2FP.BF16.F32.PACK_AB R20, R112, R49 ;  /* 0x000000317014723e */ /* 0x000fe200000010ff */
[--C-:B------:R-:W-:Y:S02]  /*4b00*/  IMAD.MOV.U32 R49, RZ, RZ, R71.reuse ;  /* 0x000000ffff317224 */ /* 0x100fe400078e0047 */
[----:B------:R1:W-:Y:S01]  /*4b10*/  STSM.16.M88.4 [R6+0x2d300], R12 ;  /* 0x02d3000c06007844 */ /* 0x0003e20000000200 */
[----:B------:R-:W0:Y:S01]  /*4b20*/  MUFU.EX2 R114, R114 ;  /* 0x0000007200727308 */ /* 0x000e220000000800 */
[C---:B--2---:R-:W-:Y:S01]  /*4b30*/  FADD.FTZ R9, R103.reuse, R16 ;  /* 0x0000001067097221 */ /* 0x044fe20000010000 */
[----:B------:R-:W-:Y:S01]  /*4b40*/  F2FP.BF16.F32.PACK_AB R103, R103, R38 ;  /* 0x000000266767723e */ /* 0x000fe200000010ff */
[----:B------:R-:W-:-:S02]  /*4b50*/  IMAD.MOV.U32 R38, RZ, RZ, R71 ;  /* 0x000000ffff267224 */ /* 0x000fc400078e0047 */
[----:B------:R-:W-:Y:S02]  /*4b60*/  IMAD.MOV.U32 R32, RZ, RZ, R71 ;  /* 0x000000ffff207224 */ /* 0x000fe400078e0047 */
[----:B------:R1:W-:Y:S01]  /*4b70*/  STSM.16.M88.4 [R6+0x2eb00], R100 ;  /* 0x02eb006406007844 */ /* 0x0003e20000000200 */
[----:B------:R-:W2:Y:S08]  /*4b80*/  MUFU.EX2 R42, R42 ;  /* 0x0000002a002a7308 */ /* 0x000eb00000000800 */
[----:B------:R-:W3:Y:S01]  /*4b90*/  MUFU.EX2 R7, R104 ;  /* 0x0000006800077308 */ /* 0x000ee20000000800 */
[----:B0-----:R-:W-:Y:S01]  /*4ba0*/  F2FP.BF16.F32.PACK_AB R22, R114, R39 ;  /* 0x000000277216723e */ /* 0x001fe200000010ff */
[----:B------:R-:W-:-:S04]  /*4bb0*/  FADD.FTZ R39, R39, R10 ;  /* 0x0000000a27277221 */ /* 0x000fc80000010000 */
[----:B------:R-:W-:Y:S01]  /*4bc0*/  FADD.FTZ R10, R114, R39 ;  /* 0x00000027720a7221 */ /* 0x000fe20000010000 */
[----:B------:R-:W-:Y:S01]  /*4bd0*/  IMAD.MOV.U32 R39, RZ, RZ, R71 ;  /* 0x000000ffff277224 */ /* 0x000fe200078e0047 */
[----:B------:R-:W-:Y:S01]  /*4be0*/  MUFU.EX2 R108, R108 ;  /* 0x0000006c006c7308 */ /* 0x000fe20000000800 */
[----:B--2---:R-:W-:-:S07]  /*4bf0*/  FADD.FTZ R8, R42, R9 ;  /* 0x000000092a087221 */ /* 0x004fce0000010000 */
[----:B------:R-:W0:Y:S01]  /*4c00*/  MUFU.EX2 R19, R110 ;  /* 0x0000006e00137308 */ /* 0x000e220000000800 */
[C---:B---3--:R-:W-:Y:S01]  /*4c10*/  F2FP.BF16.F32.PACK_AB R21, R7.reuse, R42 ;  /* 0x0000002a0715723e */ /* 0x048fe200000010ff */
[----:B------:R-:W-:Y:S01]  /*4c20*/  FADD.FTZ R9, R7, R8 ;  /* 0x0000000807097221 */ /* 0x000fe20000010000 */
[----:B------:R-:W-:Y:S02]  /*4c30*/  VIADD R8, R17, 0xfffffffe ;  /* 0xfffffffe11087836 */ /* 0x000fe40000000000 */
[----:B------:R-:W-:Y:S02]  /*4c40*/  IMAD.MOV.U32 R7, RZ, RZ, RZ ;  /* 0x000000ffff077224 */ /* 0x000fe400078e00ff */
[----:B------:R-:W-:Y:S01]  /*4c50*/  IMAD.MOV.U32 R42, RZ, RZ, R71 ;  /* 0x000000ffff2a7224 */ /* 0x000fe200078e0047 */
[----:B------:R-:W-:Y:S02]  /*4c60*/  ISETP.GE.AND P2, PT, R8, R144, PT ;  /* 0x000000900800720c */ /* 0x000fe40003f46270 */
[----:B0-----:R-:W-:Y:S01]  /*4c70*/  F2FP.BF16.F32.PACK_AB R23, R19, R108 ;  /* 0x0000006c1317723e */ /* 0x001fe200000010ff */
[----:B------:R-:W-:-:S04]  /*4c80*/  FADD.FTZ R108, R108, R9 ;  /* 0x000000096c6c7221 */ /* 0x000fc80000010000 */
[----:B------:R1:W-:Y:S01]  /*4c90*/  STSM.16.M88.4 [R6+0x30300], R20 ;  /* 0x0303001406007844 */ /* 0x0003e20000000200 */
[----:B------:R-:W-:Y:S01]  /*4ca0*/  FADD.FTZ R11, R19, R108 ;  /* 0x0000006c130b7221 */ /* 0x000fe20000010000 */
[----:B------:R0:W-:Y:S06]  /*4cb0*/  MEMBAR.ALL.CTA ;  /* 0x0000000000007992 */ /* 0x0001ec0000008000 */
[----:B0-----:R-:W0:Y:S02]  /*4cc0*/  FENCE.VIEW.ASYNC.S ;  /* 0x00000000000073c6 */ /* 0x001e240000000000 */
[----:B0-----:R-:W-:Y:S01]  /*4cd0*/  NOP ;  /* 0x0000000000007918 */ /* 0x001fe20000000000 */
[----:B------:R-:W-:Y:S05]  /*4ce0*/  @!P2 BRA `(.L_x_19) ;  /* 0x00000038002ca947 */ /* 0x000fea0003800000 */
[----:B-1----:R-:W-:Y:S01]  /*4cf0*/  IMAD.MOV.U32 R12, RZ, RZ, R76 ;  /* 0x000000ffff0c7224 */ /* 0x002fe200078e004c */
[----:B------:R-:W-:Y:S01]  /*4d00*/  CS2R R70, SRZ ;  /* 0x0000000000467805 */ /* 0x000fe2000001ff00 */
[----:B------:R-:W-:Y:S01]  /*4d10*/  IMAD.MOV.U32 R9, RZ, RZ, R4 ;  /* 0x000000ffff097224 */ /* 0x000fe200078e0004 */
[----:B------:R-:W-:Y:S01]  /*4d20*/  CS2R R68, SRZ ;  /* 0x0000000000447805 */ /* 0x000fe2000001ff00 */
[----:B------:R-:W-:Y:S01]  /*4d30*/  IMAD.MOV.U32 R13, RZ, RZ, RZ ;  /* 0x000000ffff0d7224 */ /* 0x000fe200078e00ff */
        /* <DEDUP_REMOVED lines=21> */
[----:B------:R-:W-:Y:S01]  /*4e90*/  CS2R R24, SRZ ;  /* 0x0000000000187805 */ /* 0x000fe2000001ff00 */
[----:B------:R-:W-:-:S06]  /*4ea0*/  UMOV UR41, URZ ;  /* 0x0000003f00297c82 */ /* 0x000fcc0008000000 */
.L_x_28:
[----:B------:R-:W-:Y:S01]  /*4eb0*/  UIADD3 UR6, UR41, 0x1, URZ ;  /* 0x0000000129067890 */ /* 0x000fe2000fffe03f */
[----:B------:R-:W-:-:S03]  /*4ec0*/  ISETP.NE.AND P3, PT, RZ, UR36, PT ;  /* 0x00000024ff007c0c */ /* 0x000fc6000bf65270 */
[----:B------:R-:W-:-:S04]  /*4ed0*/  UISETP.NE.AND UP0, UPT, UR6, 0x2, UPT ;  /* 0x000000020600788c */ /* 0x000fc8000bf05270 */
[----:B------:R-:W-:Y:S02]  /*4ee0*/  USEL UR7, URZ, 0x1, UP0 ;  /* 0x000000013f077887 */ /* 0x000fe40008000000 */
[----:B------:R-:W-:-:S04]  /*4ef0*/  USEL UR6, UR6, URZ, UP0 ;  /* 0x0000003f06067287 */ /* 0x000fc80008000000 */
[----:B------:R-:W-:Y:S02]  /*4f00*/  LOP3.LUT R7, R13, UR7, RZ, 0x3c, !PT ;  /* 0x000000070d077c12 */ /* 0x000fe4000f8e3cff */
[----:B------:R-:W-:Y:S01]  /*4f10*/  IMAD.U32 R0, RZ, RZ, UR6 ;  /* 0x00000006ff007e24 */ /* 0x000fe2000f8e00ff */
[----:B------:R-:W-:Y:S06]  /*4f20*/  @P3 BRA `(.L_x_20) ;  /* 0x0000000000283947 */ /* 0x000fec0003800000 */
[----:B------:R-:W-:Y:S05]  /*4f30*/  @!P0 BRA `(.L_x_21) ;  /* 0x0000000000048947 */ /* 0x000fea0003800000 */
[----:B------:R-:W-:Y:S01]  /*4f40*/  BPT.TRAP 0x1 ;  /* 0x000000040000795c */ /* 0x000fe20000300000 */
.L_x_21:
[----:B------:R-:W-:Y:S02]  /*4f50*/  LEA R5, R0, UR37, 0x3 ;  /* 0x0000002500057c11 */ /* 0x000fe4000f8e18ff */
[----:B------:R-:W-:-:S04]  /*4f60*/  SHF.L.U32 R4, R7, 0x1f, RZ ;  /* 0x0000001f07047819 */ /* 0x000fc800000006ff */
[----:B------:R0:W1:Y:S01]  /*4f70*/  SYNCS.PHASECHK.TRANS64.TRYWAIT P2, [R5+URZ+0x31c30], R4 ;  /* 0x031c3004050075a7 */ /* 0x000062000804017f */
[----:B------:R-:W-:Y:S05]  /*4f80*/  @!P0 BRA `(.L_x_22) ;  /* 0x0000000000048947 */ /* 0x000fea0003800000 */
[----:B------:R-:W-:Y:S01]  /*4f90*/  BPT.TRAP 0x1 ;  /* 0x000000040000795c */ /* 0x000fe20000300000 */
.L_x_22:
[----:B-1----:R-:W-:Y:S05]  /*4fa0*/  @P2 BRA `(.L_x_20) ;  /* 0x0000000000082947 */ /* 0x002fea0003800000 */
[----:B------:R-:W1:Y:S02]  /*4fb0*/  SYNCS.PHASECHK.TRANS64.TRYWAIT P2, [R5+URZ+0x31c30], R4 ;  /* 0x031c3004050075a7 */ /* 0x000e64000804017f */
[----:B-1----:R-:W-:Y:S05]  /*4fc0*/  @!P2 BRA `(.L_x_23) ;  /* 0x000000940054a947 */ /* 0x002fea0003800000 */
.L_x_20:
[----:B------:R-:W2:Y:S01]  /*4fd0*/  S2R R14, SR_TID.X ;  /* 0x00000000000e7919 */ /* 0x000ea20000002100 */
[----:B------:R-:W-:Y:S01]  /*4fe0*/  R2UR UR43, R0 ;  /* 0x00000000002b72ca */ /* 0x000fe200000e0000 */
[----:B------:R-:W-:Y:S01]  /*4ff0*/  UMOV UR47, 0x80000020 ;  /* 0x80000020002f7882 */ /* 0x000fe20000000000 */
[C---:B------:R-:W-:Y:S01]  /*5000*/  R2UR UR44, R2.reuse ;  /* 0x00000000022c72ca */ /* 0x040fe200000e0000 */
        /* <DEDUP_REMOVED lines=10> */
[----:B------:R-:W-:Y:S01]  /*50b0*/  UIMAD UR43, UR43, 0x6c0, UR42 ;  /* 0x000006c02b2b78a4 */ /* 0x000fe2000f8e022a */
[C---:B------:R-:W-:Y:S01]  /*50c0*/  R2UR UR28, R2.reuse ;  /* 0x00000000021c72ca */ /* 0x040fe200000e0000 */
[----:B------:R-:W-:Y:S01]  /*50d0*/  UMOV UR11, 0x80000020 ;  /* 0x80000020000b7882 */ /* 0x000fe20000000000 */
[C---:B------:R-:W-:Y:S01]  /*50e0*/  R2UR UR29, R3.reuse ;  /* 0x00000000031d72ca */ /* 0x040fe200000e0000 */
[----:B------:R-:W-:Y:S01]  /*50f0*/  UIADD3 UR50, UR43, 0x40, URZ ;  /* 0x000000402b327890 */ /* 0x000fe2000fffe03f */
[----:B------:R-:W-:Y:S01]  /*5100*/  R2UR UR32, R2 ;  /* 0x00000000022072ca */ /* 0x000fe200000e0000 */
[----:B------:R-:W-:Y:S01]  /*5110*/  UIADD3 UR26, UR43, 0x80, URZ ;  /* 0x000000802b1a7890 */ /* 0x000fe2000fffe03f */
[----:B------:R-:W-:Y:S01]  /*5120*/  R2UR UR33, R3 ;  /* 0x00000000032172ca */ /* 0x000fe200000e0000 */
[----:B------:R-:W-:Y:S01]  /*5130*/  UMOV UR46, UR43 ;  /* 0x0000002b002e7c82 */ /* 0x000fe20008000000 */
[----:B------:R-:W-:-:S02]  /*5140*/  UIADD3 UR30, UR43, 0xc0, URZ ;  /* 0x000000c02b1e7890 */ /* 0x000fc4000fffe03f */
[----:B------:R-:W-:Y:S02]  /*5150*/  UIADD3 UR34, UR43, 0x100, URZ ;  /* 0x000001002b227890 */ /* 0x000fe4000fffe03f */
[----:B------:R-:W-:Y:S02]  /*5160*/  UIADD3 UR6, UR43, 0x2, URZ ;  /* 0x000000022b067890 */ /* 0x000fe4000fffe03f */
[----:B------:R-:W-:Y:S02]  /*5170*/  UIADD3 UR10, UR43, 0x42, URZ ;  /* 0x000000422b0a7890 */ /* 0x000fe4000fffe03f */
[----:B------:R-:W-:Y:S01]  /*5180*/  UIADD3 UR14, UR43, 0x242, URZ ;  /* 0x000002422b0e7890 */ /* 0x000fe2000fffe03f */
[----:B--2---:R-:W-:Y:S01]  /*5190*/  SHF.R.U32.HI R14, RZ, 0x7, R14 ;  /* 0x00000007ff0e7819 */ /* 0x004fe2000001160e */
[----:B------:R-:W-:Y:S01]  /*51a0*/  UMOV UR15, 0x80000020 ;  /* 0x80000020000f7882 */ /* 0x000fe20000000000 */
[----:B------:R-:W-:Y:S01]  /*51b0*/  UIADD3 UR18, UR43, 0x480, URZ ;  /* 0x000004802b127890 */ /* 0x000fe2000fffe03f */
[----:B------:R-:W-:-:S02]  /*51c0*/  UMOV UR19, 0x80000020 ;  /* 0x8000002000137882 */ /* 0x000fc40000000000 */
[----:B01----:R-:W-:Y:S01]  /*51d0*/  VIADD R4, R14, 0x8 ;  /* 0x000000080e047836 */ /* 0x003fe20000000000 */
[----:B------:R-:W-:Y:S01]  /*51e0*/  UIADD3 UR22, UR43, 0x482, URZ ;  /* 0x000004822b167890 */ /* 0x000fe2000fffe03f */
[----:B------:R-:W-:-:S03]  /*51f0*/  UMOV UR23, 0x80000020 ;  /* 0x8000002000177882 */ /* 0x000fc60000000000 */
[----:B------:R0:W-:Y:S06]  /*5200*/  BAR.SYNC.DEFER_BLOCKING R4, 0x100 ;  /* 0x000400040000751d */ /* 0x0001ec0000010000 */
[----:B------:R-:W-:-:S06]  /*5210*/  WARPGROUP.ARRIVE ;  /* 0x00000000000079c5 */ /* 0x000fcc0000000000 */
[----:B------:R-:W-:Y:S01]  /*5220*/  HGMMA.64x16x16.F32.BF16 R136, gdesc[UR44], RZ, !UPT, gsb0 ;  /* 0x002000002c8879f0 */ /* 0x000fe2000c0018ff */
[----:B------:R-:W-:Y:S01]  /*5230*/  R2UR UR44, R2 ;  /* 0x00000000022c72ca */ /* 0x000fe200000e0000 */
[----:B------:R-:W-:Y:S01]  /*5240*/  UIADD3 UR46, UR43, 0x140, URZ ;  /* 0x000001402b2e7890 */ /* 0x000fe2000fffe03f */
[----:B------:R-:W-:Y:S01]  /*5250*/  R2UR UR45, R3 ;  /* 0x00000000032d72ca */ /* 0x000fe200000e0000 */
[----:B------:R-:W-:Y:S01]  /*5260*/  UMOV UR47, 0x80000020 ;  /* 0x80000020002f7882 */ /* 0x000fe20000000000 */
[----:B------:R-:W-:Y:S02]  /*5270*/  WARPGROUP.DEPBAR.LE gsb0, 0x0 ;  /* 0x00008000000079c5 */ /* 0x000fe40000010000 */
        /* <DEDUP_REMOVED lines=23> */
[----:B------:R-:W-:Y:S01]  /*53f0*/  UIADD3 UR34, UR43, 0x102, URZ ;  /* 0x000001022b227890 */ /* 0x000fe2000fffe03f */
[----:B------:R-:W-:Y:S01]  /*5400*/  UMOV UR32, UR4 ;  /* 0x0000000400207c82 */ /* 0x000fe20008000000 */
[----:B------:R-:W-:Y:S01]  /*5410*/  UMOV UR33, UR5 ;  /* 0x0000000500217c82 */ /* 0x000fe20008000000 */
        /* <DEDUP_REMOVED lines=139> */
[----:B------:R-:W-:Y:S03]  /*5cd0*/  HGMMA.64x16x16.F32.BF16 R72, gdesc[UR8], R72, gsb0 ;  /* 0x00200000084879f0 */ /* 0x000fe60008001848 */
        /* <DEDUP_REMOVED lines=115> */
[----:B------:R-:W-:Y:S02]  /*6410*/  WARPGROUP.DEPBAR.LE gsb0, 0x0 ;  /* 0x00008000000079c5 */ /* 0x000fe40000010000 */
[----:B------:R-:W-:-:S06]  /*6420*/  WARPGROUP.ARRIVE ;  /* 0x00000000000079c5 */ /* 0x000fcc0000000000 */
[----:B------:R-:W-:Y:S01]  /*6430*/  HGMMA.64x16x16.F32.BF16 R128, gdesc[UR20], R128, gsb0 ;  /* 0x00200000148079f0 */ /* 0x000fe20008001880 */
[----:B------:R-:W-:Y:S01]  /*6440*/  UIADD3 UR22, UR43, 0x642, URZ ;  /* 0x000006422b167890 */ /* 0x000fe2000fffe03f */
[----:B------:R-:W-:Y:S01]  /*6450*/  UMOV UR23, 0x80000020 ;  /* 0x8000002000177882 */ /* 0x000fe20000000000 */
[----:B------:R-:W-:Y:S01]  /*6460*/  UIADD3 UR43, UR43, 0x682, URZ ;  /* 0x000006822b2b7890 */ /* 0x000fe2000fffe03f */
[----:B------:R-:W-:Y:S02]  /*6470*/  WARPGROUP.DEPBAR.LE gsb0, 0x0 ;  /* 0x00008000000079c5 */ /* 0x000fe40000010000 */
[----:B------:R-:W-:-:S06]  /*6480*/  WARPGROUP.ARRIVE ;  /* 0x00000000000079c5 */ /* 0x000fcc0000000000 */
[----:B------:R-:W-:Y:S03]  /*6490*/  HGMMA.64x16x16.F32.BF16 R120, gdesc[UR24], R120, gsb0 ;  /* 0x00200000187879f0 */ /* 0x000fe60008001878 */
        /* <DEDUP_REMOVED lines=21> */
[----:B0-----:R-:W-:Y:S05]  /*65f0*/  @P3 BRA `(.L_x_24) ;  /* 0x0000000000283947 */ /* 0x001fea0003800000 */
[----:B------:R-:W-:Y:S05]  /*6600*/  @!P0 BRA `(.L_x_25) ;  /* 0x0000000000048947 */ /* 0x000fea0003800000 */
[----:B------:R-:W-:Y:S01]  /*6610*/  BPT.TRAP 0x1 ;  /* 0x000000040000795c */ /* 0x000fe20000300000 */
.L_x_25:
[----:B------:R-:W-:Y:S01]  /*6620*/  ULEA UR6, UR41, UR37, 0x3 ;  /* 0x0000002529067291 */ /* 0x000fe2000f8e183f */
[----:B------:R-:W-:-:S08]  /*6630*/  SHF.L.U32 R4, R13, 0x1f, RZ ;  /* 0x0000001f0d047819 */ /* 0x000fd000000006ff */
[----:B------:R0:W1:Y:S01]  /*6640*/  SYNCS.PHASECHK.TRANS64.TRYWAIT P2, [UR6+0x31c50], R4 ;  /* 0x031c5004ff0075a7 */ /* 0x0000620008040146 */
[----:B------:R-:W-:Y:S05]  /*6650*/  @!P0 BRA `(.L_x_26) ;  /* 0x0000000000048947 */ /* 0x000fea0003800000 */
[----:B------:R-:W-:Y:S01]  /*6660*/  BPT.TRAP 0x1 ;  /* 0x000000040000795c */ /* 0x000fe20000300000 */
.L_x_26:
[----:B-1----:R-:W-:Y:S05]  /*6670*/  @P2 BRA `(.L_x_24) ;  /* 0x0000000000082947 */ /* 0x002fea0003800000 */
[----:B------:R-:W1:Y:S02]  /*6680*/  SYNCS.PHASECHK.TRANS64.TRYWAIT P2, [UR6+0x31c50], R4 ;  /* 0x031c5004ff0075a7 */ /* 0x000e640008040146 */
[----:B-1----:R-:W-:Y:S05]  /*6690*/  @!P2 BRA `(.L_x_27) ;  /* 0x0000007c00b4a947 */ /* 0x002fea0003800000 */
.L_x_24:
[----:B------:R-:W-:Y:S01]  /*66a0*/  UIADD3 UR6, UR37, 0x200, URZ ;  /* 0x0000020025067890 */ /* 0x000fe2000fffe03f */
[----:B------:R-:W-:Y:S01]  /*66b0*/  WARPGROUP.ARRIVE ;  /* 0x00000000000079c5 */ /* 0x000fe20000000000 */
[----:B------:R-:W-:Y:S01]  /*66c0*/  ULOP3.LUT UR10, UR40, 0x10000, URZ, 0xfc, !UPT ;  /* 0x00010000280a7892 */ /* 0x000fe2000f8efc3f */
[----:B01----:R-:W-:Y:S01]  /*66d0*/  FMNMX.FTZ R4, R136, R9, !PT ;  /* 0x0000000988047209 */ /* 0x003fe20007810000 */
[----:B------:R-:W-:Y:S01]  /*66e0*/  USHF.R.U32.HI UR6, URZ, 0x4, UR6 ;  /* 0x000000043f067899 */ /* 0x000fe20008011606 */
[----:B------:R-:W-:Y:S01]  /*66f0*/  FMNMX.FTZ R20, R138, R12, !PT ;  /* 0x0000000c8a147209 */ /* 0x000fe20007810000 */
[----:B------:R-:W-:Y:S01]  /*6700*/  UMOV UR25, 0xc0000010 ;  /* 0xc000001000197882 */ /* 0x000fe20000000000 */
[----:B------:R-:W-:Y:S01]  /*6710*/  UMOV UR27, 0x80000020 ;  /* 0x80000020001b7882 */ /* 0x000fe20000000000 */
[----:B------:R-:W-:Y:S01]  /*6720*/  ULOP3.LUT UR6, UR6, 0x3fff, URZ, 0xc0, !UPT ;  /* 0x00003fff06067892 */ /* 0x000fe2000f8ec03f */
[----:B------:R-:W-:Y:S01]  /*6730*/  FMNMX.FTZ R5, R137, R4, !PT ;  /* 0x0000000489057209 */ /* 0x000fe20007810000 */
[----:B------:R-:W-:Y:S01]  /*6740*/  UMOV UR24, UR10 ;  /* 0x0000000a00187c82 */ /* 0x000fe20008000000 */
[----:B------:R-:W-:Y:S01]  /*6750*/  FMNMX.FTZ R21, R139, R20, !PT ;  /* 0x000000148b157209 */ /* 0x000fe20007810000 */
[----:B------:R-:W-:Y:S01]  /*6760*/  ULOP3.LUT UR6, UR6, 0x2400000, URZ, 0xfc, !UPT ;  /* 0x0240000006067892 */ /* 0x000fe2000f8efc3f */
[----:B------:R-:W-:Y:S01]  /*6770*/  FMNMX.FTZ R4, R140, R5, !PT ;  /* 0x000000058c047209 */ /* 0x000fe20007810000 */
[----:B------:R-:W0:Y:S01]  /*6780*/  S2R R146, SR_TID.X ;  /* 0x0000000000927919 */ /* 0x000e220000002100 */
[----:B------:R-:W-:Y:S01]  /*6790*/  FMNMX.FTZ R22, R142, R21, !PT ;  /* 0x000000158e167209 */ /* 0x000fe20007810000 */
[----:B------:R-:W-:Y:S01]  /*67a0*/  UIMAD UR6, UR41, 0x6c0, UR6 ;  /* 0x000006c0290678a4 */ /* 0x000fe2000f8e0206 */
[----:B------:R-:W-:-:S02]  /*67b0*/  FMNMX.FTZ R5, R141, R4, !PT ;  /* 0x000000048d057209 */ /* 0x000fc40007810000 */
[----:B------:R-:W-:Y:S02]  /*67c0*/  FMNMX.FTZ R23, R143, R22, !PT ;  /* 0x000000168f177209 */ /* 0x000fe40007810000 */
[----:B------:R-:W-:Y:S02]  /*67d0*/  FMNMX.FTZ R4, R128, R5, !PT ;  /* 0x0000000580047209 */ /* 0x000fe40007810000 */
[----:B------:R-:W-:Y:S01]  /*67e0*/  UMOV UR26, UR6 ;  /* 0x00000006001a7c82 */ /* 0x000fe20008000000 */
[----:B------:R-:W-:Y:S01]  /*67f0*/  FMNMX.FTZ R22, R130, R23, !PT ;  /* 0x0000001782167209 */ /* 0x000fe20007810000 */
[----:B------:R-:W-:Y:S01]  /*6800*/  HGMMA.64x96x16.F32.BF16 R24, gdesc[UR24].tnspB, R24, gsb0 ;  /* 0x41600000181879f0 */ /* 0x000fe20008001818 */
[----:B------:R-:W-:Y:S01]  /*6810*/  UIADD3 UR24, UR10, 0x180, URZ ;  /* 0x000001800a187890 */ /* 0x000fe2000fffe03f */
[----:B------:R-:W-:Y:S01]  /*6820*/  FMNMX.FTZ R5, R129, R4, !PT ;  /* 0x0000000481057209 */ /* 0x000fe20007810000 */
[----:B------:R-:W-:Y:S01]  /*6830*/  UIADD3 UR26, UR6, 0x40, URZ ;  /* 0x00000040061a7890 */ /* 0x000fe2000fffe03f */
[----:B------:R-:W-:Y:S01]  /*6840*/  FMNMX.FTZ R23, R131, R22, !PT ;  /* 0x0000001683177209 */ /* 0x000fe20007810000 */
[----:B------:R-:W-:Y:S01]  /*6850*/  UMOV UR25, 0xc0000010 ;  /* 0xc000001000197882 */ /* 0x000fe20000000000 */
[----:B------:R-:W-:Y:S01]  /*6860*/  UMOV UR27, 0x80000020 ;  /* 0x80000020001b7882 */ /* 0x000fe20000000000 */
[----:B------:R-:W-:-:S04]  /*6870*/  FMNMX.FTZ R4, R132, R5, !PT ;  /* 0x0000000584047209 */ /* 0x000fc80007810000 */
[----:B------:R-:W-:-:S04]  /*6880*/  FMNMX.FTZ R5, R133, R4, !PT ;  /* 0x0000000485057209 */ /* 0x000fc80007810000 */
[----:B------:R-:W-:-:S04]  /*6890*/  FMNMX.FTZ R4, R120, R5, !PT ;  /* 0x0000000578047209 */ /* 0x000fc80007810000 */
[----:B------:R-:W-:Y:S02]  /*68a0*/  FMNMX.FTZ R5, R121, R4, !PT ;  /* 0x0000000479057209 */ /* 0x000fe40007810000 */
[----:B0-----:R-:W-:Y:S02]  /*68b0*/  ISETP.GE.U32.AND P2, PT, R146, 0x180, PT ;  /* 0x000001809200780c */ /* 0x001fe40003f46070 */
[----:B------:R-:W-:Y:S02]  /*68c0*/  FMNMX.FTZ R4, R124, R5, !PT ;  /* 0x000000057c047209 */ /* 0x000fe40007810000 */
[----:B------:R-:W-:Y:S02]  /*68d0*/  SHF.R.U32.HI R146, RZ, 0x7, R146 ;  /* 0x00000007ff927819 */ /* 0x000fe40000011692 */
[----:B------:R-:W-:-:S04]  /*68e0*/  FMNMX.FTZ R5, R125, R4, !PT ;  /* 0x000000047d057209 */ /* 0x000fc80007810000 */
        /* <DEDUP_REMOVED lines=17> */
[----:B------:R-:W-:Y:S01]  /*6a00*/  FMNMX.FTZ R5, R81, R4, !PT ;  /* 0x0000000451057209 */ /* 0x000fe20007810000 */
[----:B------:R-:W-:Y:S02]  /*6a10*/  WARPGROUP.DEPBAR.LE gsb0, 0x0 ;  /* 0x00008000000079c5 */ /* 0x000fe40000010000 */
[----:B------:R-:W-:Y:S01]  /*6a20*/  WARPGROUP.ARRIVE ;  /* 0x00000000000079c5 */ /* 0x000fe20000000000 */
[----:B------:R-:W-:-:S04]  /*6a30*/  FMNMX.FTZ R4, R84, R5, !PT ;  /* 0x0000000554047209 */ /* 0x000fc80007810000 */
[----:B------:R-:W-:Y:S01]  /*6a40*/  FMNMX.FTZ R5, R85, R4, !PT ;  /* 0x0000000455057209 */ /* 0x000fe20007810000 */
[----:B------:R-:W-:Y:S01]  /*6a50*/  HGMMA.64x96x16.F32.BF16 R24, gdesc[UR24].tnspB, R24, gsb0 ;  /* 0x41600000181879f0 */ /* 0x000fe20008001818 */
[----:B------:R-:W-:Y:S02]  /*6a60*/  UIADD3 UR24, UR10, 0x300, URZ ;  /* 0x000003000a187890 */ /* 0x000fe4000fffe03f */
[----:B------:R-:W-:Y:S01]  /*6a70*/  UIADD3 UR26, UR6, 0x80, URZ ;  /* 0x00000080061a7890 */ /* 0x000fe2000fffe03f */
[----:B------:R-:W-:Y:S01]  /*6a80*/  FMNMX.FTZ R4, R72, R5, !PT ;  /* 0x0000000548047209 */ /* 0x000fe20007810000 */
[----:B------:R-:W-:Y:S01]  /*6a90*/  UMOV UR25, 0xc0000010 ;  /* 0xc000001000197882 */ /* 0x000fe20000000000 */
[----:B------:R-:W-:Y:S02]  /*6aa0*/  UMOV UR27, 0x80000020 ;  /* 0x80000020001b7882 */ /* 0x000fe40000000000 */
[----:B------:R-:W-:-:S04]  /*6ab0*/  FMNMX.FTZ R5, R73, R4, !PT ;  /* 0x0000000449057209 */ /* 0x000fc80007810000 */
[----:B------:R-:W-:Y:S02]  /*6ac0*/  FMNMX.FTZ R4, R76, R5, !PT ;  /* 0x000000054c047209 */ /* 0x000fe40007810000 */
[----:B------:R-:W0:Y:S02]  /*6ad0*/  LDC R5, c[0x0][0x988] ;  /* 0x00026200ff057b82 */ /* 0x000e240000000800 */
[----:B------:R-:W-:-:S05]  /*6ae0*/  FMNMX.FTZ R13, R77, R4, !PT ;  /* 0x000000044d0d7209 */ /* 0x000fca0007810000 */
[----:B------:R-:W1:Y:S02]  /*6af0*/  SHFL.BFLY PT, R4, R13, 0x2, 0x1f ;  /* 0x0c401f000d047f89 */ /* 0x000e6400000e0000 */
[----:B-1----:R-:W-:-:S05]  /*6b00*/  FMNMX.FTZ R15, R13, R4, !PT ;  /* 0x000000040d0f7209 */ /* 0x002fca0007810000 */
[----:B------:R-:W1:Y:S02]  /*6b10*/  SHFL.BFLY PT, R4, R15, 0x1, 0x1f ;  /* 0x0c201f000f047f89 */ /* 0x000e6400000e0000 */
[----:B-1----:R-:W-:-:S05]  /*6b20*/  FMNMX.FTZ R4, R15, R4, !PT ;  /* 0x000000040f047209 */ /* 0x002fca0007810000 */
[----:B------:R-:W-:-:S04]  /*6b30*/  FADD.FTZ R14, -R4, R9 ;  /* 0x00000009040e7221 */ /* 0x000fc80000010100 */
[-C--:B0-----:R-:W-:Y:S01]  /*6b40*/  FMUL.FTZ R9, R14, R5.reuse ;  /* 0x000000050e097220 */ /* 0x081fe20000410000 */
[----:B------:R-:W-:-:S04]  /*6b50*/  FMUL.FTZ R14, R4, R5 ;  /* 0x00000005040e7220 */ /* 0x000fc80000410000 */
[-CC-:B------:R-:W-:Y:S01]  /*6b60*/  FFMA.FTZ R18, R128, R5.reuse, -R14.reuse ;  /* 0x0000000580127223 */ /* 0x180fe2000001080e */
[--C-:B------:R-:W-:Y:S01]  /*6b70*/  FFMA.FTZ R128, R120, R5, -R14.reuse ;  /* 0x0000000578807223 */ /* 0x100fe2000001080e */
[----:B------:R-:W-:Y:S01]  /*6b80*/  FMNMX.FTZ R120, R134, R23, !PT ;  /* 0x0000001786787209 */ /* 0x000fe20007810000 */
[-CC-:B------:R-:W-:Y:S01]  /*6b90*/  FFMA.FTZ R23, R121, R5.reuse, -R14.reuse ;  /* 0x0000000579177223 */ /* 0x180fe2000001080e */
[-CC-:B------:R-:W-:Y:S01]  /*6ba0*/  FFMA.FTZ R19, R129, R5.reuse, -R14.reuse ;  /* 0x0000000581137223 */ /* 0x180fe2000001080e */
[-CC-:B------:R-:W-:Y:S01]  /*6bb0*/  FFMA.FTZ R129, R124, R5.reuse, -R14.reuse ;  /* 0x000000057c817223 */ /* 0x180fe2000001080e */
[----:B------:R-:W-:Y:S01]  /*6bc0*/  FMNMX.FTZ R121, R135, R120, !PT ;  /* 0x0000007887797209 */ /* 0x000fe20007810000 */
[----:B------:R-:W-:Y:S01]  /*6bd0*/  MUFU.EX2 R22, R128 ;  /* 0x0000008000167308 */ /* 0x000fe20000000800 */
[-CC-:B------:R-:W-:Y:S01]  /*6be0*/  FFMA.FTZ R132, R132, R5.reuse, -R14.reuse ;  /* 0x0000000584847223 */ /* 0x180fe2000001080e */
[--C-:B------:R-:W-:Y:S01]  /*6bf0*/  FFMA.FTZ R21, R133, R5, -R14.reuse ;  /* 0x0000000585157223 */ /* 0x100fe2000001080e */
[----:B------:R-:W-:Y:S01]  /*6c00*/  FMNMX.FTZ R120, R122, R121, !PT ;  /* 0x000000797a787209 */ /* 0x000fe20007810000 */
[-CC-:B------:R-:W-:Y:S01]  /*6c10*/  FFMA.FTZ R13, R136, R5.reuse, -R14.reuse ;  /* 0x00000005880d7223 */ /* 0x180fe2000001080e */
[-CC-:B------:R-:W-:Y:S01]  /*6c20*/  FFMA.FTZ R15, R137, R5.reuse, -R14.reuse ;  /* 0x00000005890f7223 */ /* 0x180fe2000001080e */
[----:B------:R-:W-:Y:S01]  /*6c30*/  FFMA.FTZ R16, R140, R5, -R14 ;  /* 0x000000058c107223 */ /* 0x000fe2000001080e */
[----:B------:R-:W-:-:S02]  /*6c40*/  WARPGROUP.DEPBAR.LE gsb0, 0x0 ;  /* 0x00008000000079c5 */ /* 0x000fc40000010000 */
[----:B------:R-:W-:Y:S01]  /*6c50*/  WARPGROUP.ARRIVE ;  /* 0x00000000000079c5 */ /* 0x000fe20000000000 */
[----:B------:R-:W-:Y:S01]  /*6c60*/  FMNMX.FTZ R121, R123, R120, !PT ;  /* 0x000000787b797209 */ /* 0x000fe20007810000 */
[----:B------:R-:W-:Y:S01]  /*6c70*/  MUFU.EX2 R20, R132 ;  /* 0x0000008400147308 */ /* 0x000fe20000000800 */
[-CC-:B------:R-:W-:Y:S01]  /*6c80*/  FFMA.FTZ R17, R141, R5.reuse, -R14.reuse ;  /* 0x000000058d117223 */ /* 0x180fe2000001080e */
[--C-:B------:R-:W-:Y:S01]  /*6c90*/  FFMA.FTZ R112, R112, R5, -R14.reuse ;  /* 0x0000000570707223 */ /* 0x100fe2000001080e */
[----:B------:R-:W-:Y:S01]  /*6ca0*/  FMNMX.FTZ R124, R126, R121, !PT ;  /* 0x000000797e7c7209 */ /* 0x000fe20007810000 */
[----:B------:R-:W-:Y:S01]  /*6cb0*/  HGMMA.64x96x16.F32.BF16 R24, gdesc[UR24].tnspB, R24, gsb0 ;  /* 0x41600000181879f0 */ /* 0x000fe20008001818 */
[----:B------:R-:W-:Y:S01]  /*6cc0*/  UIADD3 UR24, UR10, 0x480, URZ ;  /* 0x000004800a187890 */ /* 0x000fe2000fffe03f */
[--C-:B------:R-:W-:Y:S01]  /*6cd0*/  FFMA.FTZ R121, R125, R5, -R14.reuse ;  /* 0x000000057d797223 */ /* 0x100fe2000001080e */
[----:B------:R-:W-:Y:S01]  /*6ce0*/  UIADD3 UR26, UR6, 0xc0, URZ ;  /* 0x000000c0061a7890 */ /* 0x000fe2000fffe03f */
[----:B------:R-:W-:Y:S01]  /*6cf0*/  FMNMX.FTZ R125, R127, R124, !PT ;  /* 0x0000007c7f7d7209 */ /* 0x000fe20007810000 */
[----:B------:R-:W-:Y:S01]  /*6d00*/  UMOV UR25, 0xc0000010 ;  /* 0xc000001000197882 */ /* 0x000fe20000000000 */
[----:B------:R-:W-:Y:S01]  /*6d10*/  UMOV UR27, 0x80000020 ;  /* 0x80000020001b7882 */ /* 0x000fe20000000000 */
[----:B------:R0:W-:Y:S01]  /*6d20*/  MUFU.EX2 R120, R129 ;  /* 0x0000008100787308 */ /* 0x0001e20000000800 */
[----:B------:R-:W-:Y:S01]  /*6d30*/  FMNMX.FTZ R124, R114, R125, !PT ;  /* 0x0000007d727c7209 */ /* 0x000fe20007810000 */
[-CC-:B------:R-:W-:Y:S01]  /*6d40*/  FFMA.FTZ R113, R113, R5.reuse, -R14.reuse ;  /* 0x0000000571717223 */ /* 0x180fe2000001080e */
[-CC-:B------:R-:W-:Y:S01]  /*6d50*/  FFMA.FTZ R116, R116, R5.reuse, -R14.reuse ;  /* 0x0000000574747223 */ /* 0x180fe2000001080e */
[-CC-:B------:R-:W-:Y:S01]  /*6d60*/  FFMA.FTZ R117, R117, R5.reuse, -R14.reuse ;  /* 0x0000000575757223 */ /* 0x180fe2000001080e */
[----:B------:R-:W-:Y:S01]  /*6d70*/  FMNMX.FTZ R125, R115, R124, !PT ;  /* 0x0000007c737d7209 */ /* 0x000fe20007810000 */
[-CC-:B------:R-:W-:Y:S01]  /*6d80*/  FFMA.FTZ R104, R104, R5.reuse, -R14.reuse ;  /* 0x0000000568687223 */ /* 0x180fe2000001080e */
[--C-:B------:R-:W-:Y:S01]  /*6d90*/  FFMA.FTZ R105, R105, R5, -R14.reuse ;  /* 0x0000000569697223 */ /* 0x100fe2000001080e */
[----:B------:R-:W-:Y:S01]  /*6da0*/  MUFU.EX2 R9, R9 ;  /* 0x0000000900097308 */ /* 0x000fe20000000800 */
[----:B------:R-:W-:Y:S01]  /*6db0*/  FMNMX.FTZ R124, R118, R125, !PT ;  /* 0x0000007d767c7209 */ /* 0x000fe20007810000 */
[-CC-:B0-----:R-:W-:Y:S01]  /*6dc0*/  FFMA.FTZ R129, R76, R5.reuse, -R14.reuse ;  /* 0x000000054c817223 */ /* 0x181fe2000001080e */
[-CC-:B------:R-:W-:Y:S01]  /*6dd0*/  FFMA.FTZ R108, R108, R5.reuse, -R14.reuse ;  /* 0x000000056c6c7223 */ /* 0x180fe2000001080e */
[-CC-:B------:R-:W-:Y:S01]  /*6de0*/  FFMA.FTZ R109, R109, R5.reuse, -R14.reuse ;  /* 0x000000056d6d7223 */ /* 0x180fe2000001080e */
[----:B------:R-:W-:Y:S01]  /*6df0*/  FMNMX.FTZ R125, R119, R124, !PT ;  /* 0x0000007c777d7209 */ /* 0x000fe20007810000 */
[-CC-:B------:R-:W-:Y:S01]  /*6e00*/  FFMA.FTZ R96, R96, R5.reuse, -R14.reuse ;  /* 0x0000000560607223 */ /* 0x180fe2000001080e */
[--C-:B------:R-:W-:Y:S01]  /*6e10*/  FFMA.FTZ R97, R97, R5, -R14.reuse ;  /* 0x0000000561617223 */ /* 0x100fe2000001080e */
[----:B------:R-:W-:Y:S01]  /*6e20*/  MUFU.EX2 R13, R13 ;  /* 0x0000000d000d7308 */ /* 0x000fe20000000800 */
[----:B------:R-:W-:Y:S01]  /*6e30*/  FMNMX.FTZ R124, R106, R125, !PT ;  /* 0x0000007d6a7c7209 */ /* 0x000fe20007810000 */
[-CC-:B------:R-:W-:Y:S01]  /*6e40*/  FFMA.FTZ R100, R100, R5.reuse, -R14.reuse ;  /* 0x0000000564647223 */ /* 0x180fe2000001080e */
[-CC-:B------:R-:W-:Y:S01]  /*6e50*/  FFMA.FTZ R101, R101, R5.reuse, -R14.reuse ;  /* 0x0000000565657223 */ /* 0x180fe2000001080e */
[-CC-:B------:R-:W-:Y:S01]  /*6e60*/  FFMA.FTZ R88, R88, R5.reuse, -R14.reuse ;  /* 0x0000000558587223 */ /* 0x180fe2000001080e */
[----:B------:R-:W-:Y:S01]  /*6e70*/  FMNMX.FTZ R125, R107, R124, !PT ;  /* 0x0000007c6b7d7209 */ /* 0x000fe20007810000 */
[-CC-:B------:R-:W-:Y:S01]  /*6e80*/  FFMA.FTZ R89, R89, R5.reuse, -R14.reuse ;  /* 0x0000000559597223 */ /* 0x180fe2000001080e */
[-CC-:B------:R-:W-:Y:S01]  /*6e90*/  FFMA.FTZ R92, R92, R5.reuse, -R14.reuse ;  /* 0x000000055c5c7223 */ /* 0x180fe2000001080e */
[--C-:B------:R-:W-:Y:S01]  /*6ea0*/  FFMA.FTZ R93, R93, R5, -R14.reuse ;  /* 0x000000055d5d7223 */ /* 0x100fe2000001080e */
        /* <DEDUP_REMOVED lines=9> */
[----:B------:R-:W-:Y:S01]  /*6f40*/  FFMA.FTZ R77, R77, R5, -R14 ;  /* 0x000000054d4d7223 */ /* 0x000fe2000001080e */
[----:B------:R-:W-:Y:S01]  /*6f50*/  @!P1 LEA R14, R0, UR37, 0x3 ;  /* 0x00000025000e9c11 */ /* 0x000fe2000f8e18ff */
[----:B------:R-:W-:Y:S01]  /*6f60*/  MUFU.EX2 R15, R15 ;  /* 0x0000000f000f7308 */ /* 0x000fe20000000800 */
[----:B------:R-:W-:-:S03]  /*6f70*/  FMNMX.FTZ R125, R99, R124, !PT ;  /* 0x0000007c637d7209 */ /* 0x000fc60007810000 */
[----:B------:R-:W-:Y:S01]  /*6f80*/  @!P1 VIADD R14, R14, 0x31c40 ;  /* 0x00031c400e0e9836 */ /* 0x000fe20000000000 */
[----:B------:R-:W-:-:S03]  /*6f90*/  FMNMX.FTZ R124, R102, R125, !PT ;  /* 0x0000007d667c7209 */ /* 0x000fc60007810000 */
[----:B------:R-:W-:Y:S01]  /*6fa0*/  MUFU.EX2 R16, R16 ;  /* 0x0000001000107308 */ /* 0x000fe20000000800 */
[----:B------:R-:W-:Y:S02]  /*6fb0*/  FMNMX.FTZ R125, R103, R124, !PT ;  /* 0x0000007c677d7209 */ /* 0x000fe40007810000 */
[----:B------:R-:W-:Y:S02]  /*6fc0*/  @!P1 PRMT R14, RZ, 0x654, R14 ;  /* 0x00000654ff0e9816 */ /* 0x000fe4000000000e */
[----:B------:R-:W-:-:S03]  /*6fd0*/  FMNMX.FTZ R124, R90, R125, !PT ;  /* 0x0000007d5a7c7209 */ /* 0x000fc60007810000 */
[----:B------:R-:W-:Y:S01]  /*6fe0*/  MUFU.EX2 R17, R17 ;  /* 0x0000001100117308 */ /* 0x000fe20000000800 */
[----:B------:R-:W-:-:S04]  /*6ff0*/  FMNMX.FTZ R125, R91, R124, !PT ;  /* 0x0000007c5b7d7209 */ /* 0x000fc80007810000 */
        /* <DEDUP_REMOVED lines=14> */
[----:B------:R-:W-:Y:S01]  /*70e0*/  FMNMX.FTZ R124, R79, R124, !PT ;  /* 0x0000007c4f7c7209 */ /* 0x000fe20007810000 */
[----:B------:R-:W-:Y:S02]  /*70f0*/  WARPGROUP.DEPBAR.LE gsb0, 0x0 ;  /* 0x00008000000079c5 */ /* 0x000fe40000010000 */
[----:B------:R-:W-:Y:S02]  /*7100*/  WARPGROUP.ARRIVE ;  /* 0x00000000000079c5 */ /* 0x000fe40000000000 */
[----:B------:R-:W0:Y:S02]  /*7110*/  SHFL.BFLY PT, R125, R124, 0x2, 0x1f ;  /* 0x0c401f007c7d7f89 */ /* 0x000e2400000e0000 */
[----:B------:R-:W-:Y:S02]  /*7120*/  MUFU.EX2 R112, R112 ;  /* 0x0000007000707308 */ /* 0x000fe40000000800 */
[----:B------:R-:W-:Y:S01]  /*7130*/  HGMMA.64x96x16.F32.BF16 R24, gdesc[UR24].tnspB, R24, gsb0 ;  /* 0x41600000181879f0 */ /* 0x000fe20008001818 */
[----:B------:R-:W-:-:S02]  /*7140*/  UIADD3 UR24, UR10, 0x600, URZ ;  /* 0x000006000a187890 */ /* 0x000fc4000fffe03f */
[----:B------:R-:W-:Y:S01]  /*7150*/  UIADD3 UR26, UR6, 0x100, URZ ;  /* 0x00000100061a7890 */ /* 0x000fe2000fffe03f */
[----:B------:R-:W-:Y:S01]  /*7160*/  UMOV UR25, 0xc0000010 ;  /* 0xc000001000197882 */ /* 0x000fe20000000000 */
[----:B------:R-:W-:Y:S01]  /*7170*/  UMOV UR27, 0x80000020 ;  /* 0x80000020001b7882 */ /* 0x000fe20000000000 */
[----:B------:R-:W-:Y:S08]  /*7180*/  MUFU.EX2 R113, R113 ;  /* 0x0000007100717308 */ /* 0x000ff00000000800 */
[----:B------:R-:W-:Y:S01]  /*7190*/  MUFU.EX2 R116, R116 ;  /* 0x0000007400747308 */ /* 0x000fe20000000800 */
[----:B0-----:R-:W-:-:S07]  /*71a0*/  FMNMX.FTZ R125, R124, R125, !PT ;  /* 0x0000007d7c7d7209 */ /* 0x001fce0007810000 */
[----:B------:R-:W-:Y:S01]  /*71b0*/  MUFU.EX2 R117, R117 ;  /* 0x0000007500757308 */ /* 0x000fe20000000800 */
[----:B------:R-:W0:Y:S07]  /*71c0*/  SHFL.BFLY PT, R124, R125, 0x1, 0x1f ;  /* 0x0c201f007d7c7f89 */ /* 0x000e2e00000e0000 */
[----:B------:R-:W-:Y:S08]  /*71d0*/  MUFU.EX2 R104, R104 ;  /* 0x0000006800687308 */ /* 0x000ff00000000800 */
[----:B------:R-:W-:Y:S08]  /*71e0*/  MUFU.EX2 R105, R105 ;  /* 0x0000006900697308 */ /* 0x000ff00000000800 */
[----:B------:R-:W-:Y:S01]  /*71f0*/  MUFU.EX2 R108, R108 ;  /* 0x0000006c006c7308 */ /* 0x000fe20000000800 */
[----:B0-----:R-:W-:-:S05]  /*7200*/  FMNMX.FTZ R76, R125, R124, !PT ;  /* 0x0000007c7d4c7209 */ /* 0x001fca0007810000 */
[CC--:B------:R-:W-:Y:S01]  /*7210*/  FMUL.FTZ R128, R76.reuse, R5.reuse ;  /* 0x000000054c807220 */ /* 0x0c0fe20000410000 */
[----:B------:R-:W-:Y:S01]  /*7220*/  FADD.FTZ R12, -R76, R12 ;  /* 0x0000000c4c0c7221 */ /* 0x000fe20000010100 */
[----:B------:R-:W-:Y:S02]  /*7230*/  MUFU.EX2 R124, R129 ;  /* 0x00000081007c7308 */ /* 0x000fe40000000800 */
[-CC-:B------:R-:W-:Y:S01]  /*7240*/  FFMA.FTZ R133, R130, R5.reuse, -R128.reuse ;  /* 0x0000000582857223 */ /* 0x180fe20000010880 */
[-CC-:B------:R-:W-:Y:S01]  /*7250*/  FFMA.FTZ R132, R138, R5.reuse, -R128.reuse ;  /* 0x000000058a847223 */ /* 0x180fe20000010880 */
[-CC-:B------:R-:W-:Y:S01]  /*7260*/  FFMA.FTZ R130, R122, R5.reuse, -R128.reuse ;  /* 0x000000057a827223 */ /* 0x180fe20000010880 */
[-CC-:B------:R-:W-:Y:S01]  /*7270*/  FFMA.FTZ R122, R126, R5.reuse, -R128.reuse ;  /* 0x000000057e7a7223 */ /* 0x180fe20000010880 */
[-C--:B------:R-:W-:Y:S01]  /*7280*/  FMUL.FTZ R12, R12, R5.reuse ;  /* 0x000000050c0c7220 */ /* 0x080fe20000410000 */
[----:B------:R-:W-:Y:S02]  /*7290*/  IMAD.U32 R126, RZ, RZ, UR41 ;  /* 0x00000029ff7e7e24 */ /* 0x000fe4000f8e00ff */
[-CC-:B------:R-:W-:Y:S01]  /*72a0*/  FFMA.FTZ R139, R139, R5.reuse, -R128.reuse ;  /* 0x000000058b8b7223 */ /* 0x180fe20000010880 */
[----:B------:R-:W-:Y:S01]  /*72b0*/  MUFU.EX2 R132, R132 ;  /* 0x0000008400847308 */ /* 0x000fe20000000800 */
[-CC-:B------:R-:W-:Y:S01]  /*72c0*/  FFMA.FTZ R136, R142, R5.reuse, -R128.reuse ;  /* 0x000000058e887223 */ /* 0x180fe20000010880 */
[-CC-:B------:R-:W-:Y:S01]  /*72d0*/  FFMA.FTZ R137, R143, R5.reuse, -R128.reuse ;  /* 0x000000058f897223 */ /* 0x180fe20000010880 */
[----:B------:R-:W-:Y:S01]  /*72e0*/  @!P1 LEA R126, R126, UR37, 0x3 ;  /* 0x000000257e7e9c11 */ /* 0x000fe2000f8e18ff */
[-CC-:B------:R-:W-:Y:S01]  /*72f0*/  FFMA.FTZ R138, R131, R5.reuse, -R128.reuse ;  /* 0x00000005838a7223 */ /* 0x180fe20000010880 */
[-CC-:B------:R-:W-:Y:S01]  /*7300*/  FFMA.FTZ R131, R134, R5.reuse, -R128.reuse ;  /* 0x0000000586837223 */ /* 0x180fe20000010880 */
[-CC-:B------:R-:W-:Y:S01]  /*7310*/  FFMA.FTZ R134, R135, R5.reuse, -R128.reuse ;  /* 0x0000000587867223 */ /* 0x180fe20000010880 */
[----:B------:R-:W-:Y:S01]  /*7320*/  FFMA.FTZ R135, R123, R5, -R128 ;  /* 0x000000057b877223 */ /* 0x000fe20000010880 */
[----:B------:R0:W1:Y:S01]  /*7330*/  MUFU.EX2 R125, R12 ;  /* 0x0000000c007d7308 */ /* 0x0000620000000800 */
[----:B------:R-:W-:-:S02]  /*7340*/  @!P1 VIADD R126, R126, 0x31c60 ;  /* 0x00031c607e7e9836 */ /* 0x000fc40000000000 */
[-CC-:B------:R-:W-:Y:S01]  /*7350*/  FFMA.FTZ R123, R127, R5.reuse, -R128.reuse ;  /* 0x000000057f7b7223 */ /* 0x180fe20000010880 */
[-CC-:B------:R-:W-:Y:S01]  /*7360*/  FFMA.FTZ R127, R115, R5.reuse, -R128.reuse ;  /* 0x00000005737f7223 */ /* 0x180fe20000010880 */
[-CC-:B------:R-:W-:Y:S01]  /*7370*/  FFMA.FTZ R115, R118, R5.reuse, -R128.reuse ;  /* 0x0000000576737223 */ /* 0x180fe20000010880 */
[-C--:B------:R-:W-:Y:S01]  /*7380*/  FFMA.FTZ R118, R119, R5.reuse, -R128 ;  /* 0x0000000577767223 */ /* 0x080fe20000010880 */
[----:B------:R-:W-:Y:S01]  /*7390*/  @!P1 PRMT R126, RZ, 0x654, R126 ;  /* 0x00000654ff7e9816 */ /* 0x000fe2000000007e */
[-CC-:B------:R-:W-:Y:S01]  /*73a0*/  FFMA.FTZ R119, R107, R5.reuse, -R128.reuse ;  /* 0x000000056b777223 */ /* 0x180fe20000010880 */
[----:B------:R-:W2:Y:S01]  /*73b0*/  MUFU.EX2 R129, R139 ;  /* 0x0000008b00817308 */ /* 0x000ea20000000800 */
[----:B0-----:R-:W-:Y:S02]  /*73c0*/  VIADD R12, R146, 0x9 ;  /* 0x00000009920c7836 */ /* 0x001fe40000000000 */
[-CC-:B------:R-:W-:Y:S01]  /*73d0*/  FFMA.FTZ R107, R110, R5.reuse, -R128.reuse ;  /* 0x000000056e6b7223 */ /* 0x180fe20000010880 */
[-CC-:B------:R-:W-:Y:S01]  /*73e0*/  FFMA.FTZ R110, R111, R5.reuse, -R128.reuse ;  /* 0x000000056f6e7223 */ /* 0x180fe20000010880 */
[-CC-:B------:R-:W-:Y:S01]  /*73f0*/  FFMA.FTZ R114, R114, R5.reuse, -R128.reuse ;  /* 0x0000000572727223 */ /* 0x180fe20000010880 */
[-CC-:B------:R-:W-:Y:S01]  /*7400*/  FFMA.FTZ R106, R106, R5.reuse, -R128.reuse ;  /* 0x000000056a6a7223 */ /* 0x180fe20000010880 */
[----:B------:R-:W-:Y:S01]  /*7410*/  SEL R12, R12, 0x9, !P2 ;  /* 0x000000090c0c7807 */ /* 0x000fe20005000000 */
[----:B------:R-:W-:Y:S01]  /*7420*/  FFMA.FTZ R98, R98, R5, -R128 ;  /* 0x0000000562627223 */ /* 0x000fe20000010880 */
[----:B------:R-:W0:Y:S01]  /*7430*/  MUFU.EX2 R136, R136 ;  /* 0x0000008800887308 */ /* 0x000e220000000800 */
[----:B-1----:R-:W-:Y:S01]  /*7440*/  FFMA.FTZ R140, R125, R11, R132 ;  /* 0x0000000b7d8c7223 */ /* 0x002fe20000010084 */
[-CC-:B------:R-:W-:Y:S01]  /*7450*/  FFMA.FTZ R91, R91, R5.reuse, -R128.reuse ;  /* 0x000000055b5b7223 */ /* 0x180fe20000010880 */
[-CC-:B------:R-:W-:Y:S01]  /*7460*/  FFMA.FTZ R94, R94, R5.reuse, -R128.reuse ;  /* 0x000000055e5e7223 */ /* 0x180fe20000010880 */
[-CC-:B------:R-:W-:Y:S01]  /*7470*/  FFMA.FTZ R95, R95, R5.reuse, -R128.reuse ;  /* 0x000000055f5f7223 */ /* 0x180fe20000010880 */
[-CC-:B------:R-:W-:Y:S01]  /*7480*/  FFMA.FTZ R83, R83, R5.reuse, -R128.reuse ;  /* 0x0000000553537223 */ /* 0x180fe20000010880 */
[-CC-:B------:R-:W-:Y:S01]  /*7490*/  FFMA.FTZ R86, R86, R5.reuse, -R128.reuse ;  /* 0x0000000556567223 */ /* 0x180fe20000010880 */
[-CC-:B------:R-:W-:Y:S01]  /*74a0*/  FFMA.FTZ R87, R87, R5.reuse, -R128.reuse ;  /* 0x0000000557577223 */ /* 0x180fe20000010880 */
[----:B------:R-:W1:Y:S01]  /*74b0*/  MUFU.EX2 R137, R137 ;  /* 0x0000008900897308 */ /* 0x000e620000000800 */
[-CC-:B------:R-:W-:Y:S01]  /*74c0*/  FFMA.FTZ R78, R78, R5.reuse, -R128.reuse ;  /* 0x000000054e4e7223 */ /* 0x180fe20000010880 */
[----:B------:R-:W-:Y:S01]  /*74d0*/  FFMA.FTZ R79, R79, R5, -R128 ;  /* 0x000000054f4f7223 */ /* 0x000fe20000010880 */
[C---:B------:R-:W-:Y:S01]  /*74e0*/  ISETP.GT.AND P2, PT, R8.reuse, R144, PT ;  /* 0x000000900800720c */ /* 0x040fe20003f44270 */
[----:B------:R-:W-:Y:S01]  /*74f0*/  VIADD R8, R8, 0xffffffff ;  /* 0xffffffff08087836 */ /* 0x000fe20000000000 */
[----:B------:R-:W-:Y:S01]  /*7500*/  R2UR UR41, R0 ;  /* 0x00000000002972ca */ /* 0x000fe200000e0000 */
[----:B------:R-:W-:-:S02]  /*7510*/  WARPGROUP.DEPBAR.LE gsb0, 0x0 ;  /* 0x00008000000079c5 */ /* 0x000fc40000010000 */
[----:B------:R-:W-:Y:S01]  /*7520*/  WARPGROUP.ARRIVE ;  /* 0x00000000000079c5 */ /* 0x000fe20000000000 */
[----:B------:R-:W3:Y:S05]  /*7530*/  MUFU.EX2 R133, R133 ;  /* 0x0000008500857308 */ /* 0x000eea0000000800 */
[----:B------:R-:W-:Y:S01]  /*7540*/  HGMMA.64x96x16.F32.BF16 R24, gdesc[UR24].tnspB, R24, gsb0 ;  /* 0x41600000181879f0 */ /* 0x000fe20008001818 */
[----:B------:R-:W-:Y:S02]  /*7550*/  UIADD3 UR24, UR10, 0x780, URZ ;  /* 0x000007800a187890 */ /* 0x000fe4000fffe03f */
[----:B------:R-:W-:Y:S01]  /*7560*/  UIADD3 UR26, UR6, 0x140, URZ ;  /* 0x00000140061a7890 */ /* 0x000fe2000fffe03f */
[----:B------:R-:W4:Y:S01]  /*7570*/  MUFU.EX2 R138, R138 ;  /* 0x0000008a008a7308 */ /* 0x000f220000000800 */
[----:B------:R-:W-:Y:S01]  /*7580*/  UMOV UR25, 0xc0000010 ;  /* 0xc000001000197882 */ /* 0x000fe20000000000 */
[----:B------:R-:W-:-:S06]  /*7590*/  UMOV UR27, 0x80000020 ;  /* 0x80000020001b7882 */ /* 0x000fcc0000000000 */
[----:B------:R2:W-:Y:S08]  /*75a0*/  MUFU.EX2 R111, R119 ;  /* 0x00000077006f7308 */ /* 0x0005f00000000800 */
[----:B------:R-:W5:Y:S01]  /*75b0*/  MUFU.EX2 R131, R131 ;  /* 0x0000008300837308 */ /* 0x000f620000000800 */
[----:B--2---:R-:W-:-:S07]  /*75c0*/  FADD.FTZ R119, R129, R140 ;  /* 0x0000008c81777221 */ /* 0x004fce0000010000 */
[----:B------:R-:W2:Y:S08]  /*75d0*/  MUFU.EX2 R134, R134 ;  /* 0x0000008600867308 */ /* 0x000eb00000000800 */
        /* <DEDUP_REMOVED lines=8> */
[----:B------:R-:W2:Y:S01]  /*7660*/  MUFU.EX2 R106, R106 ;  /* 0x0000006a006a7308 */ /* 0x000ea20000000800 */
[----:B------:R-:W-:-:S02]  /*7670*/  WARPGROUP.DEPBAR.LE gsb0, 0x0 ;  /* 0x00008000000079c5 */ /* 0x000fc40000010000 */
[----:B------:R-:W-:-:S05]  /*7680*/  WARPGROUP.ARRIVE ;  /* 0x00000000000079c5 */ /* 0x000fca0000000000 */
[----:B------:R-:W-:Y:S01]  /*7690*/  MUFU.EX2 R107, R107 ;  /* 0x0000006b006b7308 */ /* 0x000fe20000000800 */
[----:B------:R-:W-:Y:S01]  /*76a0*/  HGMMA.64x96x16.F32.BF16 R24, gdesc[UR24].tnspB, R24, gsb0 ;  /* 0x41600000181879f0 */ /* 0x000fe20008001818 */
[----:B------:R-:W-:Y:S02]  /*76b0*/  UIADD3 UR24, UR10, 0x900, URZ ;  /* 0x000009000a187890 */ /* 0x000fe4000fffe03f */
[----:B------:R-:W-:Y:S01]  /*76c0*/  UIADD3 UR26, UR6, 0x180, URZ ;  /* 0x00000180061a7890 */ /* 0x000fe2000fffe03f */
[----:B------:R-:W-:Y:S01]  /*76d0*/  UMOV UR25, 0xc0000010 ;  /* 0xc000001000197882 */ /* 0x000fe20000000000 */
[----:B------:R-:W-:Y:S02]  /*76e0*/  UMOV UR27, 0x80000020 ;  /* 0x80000020001b7882 */ /* 0x000fe40000000000 */
[----:B------:R-:W2:Y:S08]  /*76f0*/  MUFU.EX2 R109, R109 ;  /* 0x0000006d006d7308 */ /* 0x000eb00000000800 */
[----:B------:R-:W-:Y:S08]  /*7700*/  MUFU.EX2 R110, R110 ;  /* 0x0000006e006e7308 */ /* 0x000ff00000000800 */
[----:B------:R-:W2:Y:S08]  /*7710*/  MUFU.EX2 R96, R96 ;  /* 0x0000006000607308 */ /* 0x000eb00000000800 */
[----:B------:R-:W-:Y:S08]  /*7720*/  MUFU.EX2 R98, R98 ;  /* 0x0000006200627308 */ /* 0x000ff00000000800 */
[----:B------:R-:W2:Y:S08]  /*7730*/  MUFU.EX2 R97, R97 ;  /* 0x0000006100617308 */ /* 0x000eb00000000800 */
[----:B------:R-:W-:Y:S08]  /*7740*/  MUFU.EX2 R100, R100 ;  /* 0x0000006400647308 */ /* 0x000ff00000000800 */
[----:B------:R-:W-:Y:S08]  /*7750*/  MUFU.EX2 R101, R101 ;  /* 0x0000006500657308 */ /* 0x000ff00000000800 */
[----:B------:R-:W-:Y:S08]  /*7760*/  MUFU.EX2 R88, R88 ;  /* 0x0000005800587308 */ /* 0x000ff00000000800 */
[----:B------:R-:W-:Y:S08]  /*7770*/  MUFU.EX2 R89, R89 ;  /* 0x0000005900597308 */ /* 0x000ff00000000800 */
[----:B------:R-:W-:Y:S08]  /*7780*/  MUFU.EX2 R92, R92 ;  /* 0x0000005c005c7308 */ /* 0x000ff00000000800 */
[----:B------:R-:W-:Y:S08]  /*7790*/  MUFU.EX2 R94, R94 ;  /* 0x0000005e005e7308 */ /* 0x000ff00000000800 */
[----:B------:R-:W-:Y:S01]  /*77a0*/  MUFU.EX2 R93, R93 ;  /* 0x0000005d005d7308 */ /* 0x000fe20000000800 */
[----:B------:R-:W-:-:S02]  /*77b0*/  WARPGROUP.DEPBAR.LE gsb0, 0x0 ;  /* 0x00008000000079c5 */ /* 0x000fc40000010000 */
[----:B------:R-:W-:-:S05]  /*77c0*/  WARPGROUP.ARRIVE ;  /* 0x00000000000079c5 */ /* 0x000fca0000000000 */
[----:B------:R-:W-:Y:S01]  /*77d0*/  MUFU.EX2 R80, R80 ;  /* 0x0000005000507308 */ /* 0x000fe20000000800 */
[----:B------:R-:W-:Y:S01]  /*77e0*/  HGMMA.64x96x16.F32.BF16 R24, gdesc[UR24].tnspB, R24, gsb0 ;  /* 0x41600000181879f0 */ /* 0x000fe20008001818 */
[----:B------:R-:W-:Y:S02]  /*77f0*/  UIADD3 UR24, UR10, 0xa80, URZ ;  /* 0x00000a800a187890 */ /* 0x000fe4000fffe03f */
[----:B------:R-:W-:-:S04]  /*7800*/  UIADD3 UR26, UR6, 0x1c0, URZ ;  /* 0x000001c0061a7890 */ /* 0x000fc8000fffe03f */
[----:B------:R-:W-:Y:S01]  /*7810*/  MUFU.EX2 R81, R81 ;  /* 0x0000005100517308 */ /* 0x000fe20000000800 */
[----:B------:R-:W-:Y:S01]  /*7820*/  UMOV UR25, 0xc0000010 ;  /* 0xc000001000197882 */ /* 0x000fe20000000000 */
[----:B------:R-:W-:-:S06]  /*7830*/  UMOV UR27, 0x80000020 ;  /* 0x80000020001b7882 */ /* 0x000fcc0000000000 */
[----:B------:R-:W-:Y:S08]  /*7840*/  MUFU.EX2 R83, R83 ;  /* 0x0000005300537308 */ /* 0x000ff00000000800 */
        /* <DEDUP_REMOVED lines=10> */
[----:B------:R-:W-:-:S06]  /*78f0*/  WARPGROUP.ARRIVE ;  /* 0x00000000000079c5 */ /* 0x000fcc0000000000 */
[----:B------:R-:W-:Y:S01]  /*7900*/  HGMMA.64x96x16.F32.BF16 R24, gdesc[UR24].tnspB, R24, gsb0 ;  /* 0x41600000181879f0 */ /* 0x000fe20008001818 */
[----:B------:R-:W-:Y:S02]  /*7910*/  UIADD3 UR24, UR10, 0xc00, URZ ;  /* 0x00000c000a187890 */ /* 0x000fe4000fffe03f */
[----:B------:R-:W-:Y:S01]  /*7920*/  UIADD3 UR26, UR6, 0x200, URZ ;  /* 0x00000200061a7890 */ /* 0x000fe2000fffe03f */
[----:B------:R-:W-:Y:S01]  /*7930*/  UMOV UR25, 0xc0000010 ;  /* 0xc000001000197882 */ /* 0x000fe20000000000 */
[----:B------:R-:W-:Y:S01]  /*7940*/  UMOV UR27, 0x80000020 ;  /* 0x80000020001b7882 */ /* 0x000fe20000000000 */
[----:B------:R-:W-:Y:S02]  /*7950*/  WARPGROUP.DEPBAR.LE gsb0, 0x0 ;  /* 0x00008000000079c5 */ /* 0x000fe40000010000 */
[----:B------:R-:W-:-:S06]  /*7960*/  WARPGROUP.ARRIVE ;  /* 0x00000000000079c5 */ /* 0x000fcc0000000000 */
[----:B------:R-:W-:Y:S03]  /*7970*/  HGMMA.64x96x16.F32.BF16 R24, gdesc[UR24].tnspB, R24, gsb0 ;  /* 0x41600000181879f0 */ /* 0x000fe60008001818 */
[----:B------:R-:W-:Y:S02]  /*7980*/  WARPGROUP.DEPBAR.LE gsb0, 0x0 ;  /* 0x00008000000079c5 */ /* 0x000fe40000010000 */
[----:B------:R1:W-:Y:S06]  /*7990*/  BAR.ARV R12, 0x100 ;  /* 0x0004000c0000751d */ /* 0x0003ec0000002000 */
[----:B------:R0:W-:Y:S01]  /*79a0*/  @!P1 SYNCS.ARRIVE.TRANS64.RED.A1T0 RZ, [R14+URZ], RZ ;  /* 0x000000ff0eff99a7 */ /* 0x0001e2000810043f */
[-C--:B------:R-:W-:Y:S01]  /*79b0*/  FMUL.FTZ R24, R24, R9.reuse ;  /* 0x0000000918187220 */ /* 0x080fe20000410000 */
[-C--:B------:R-:W-:Y:S01]  /*79c0*/  FMUL.FTZ R25, R25, R9.reuse ;  /* 0x0000000919197220 */ /* 0x080fe20000410000 */
[-C--:B------:R-:W-:Y:S01]  /*79d0*/  FMUL.FTZ R28, R28, R9.reuse ;  /* 0x000000091c1c7220 */ /* 0x080fe20000410000 */
[-C--:B------:R-:W-:Y:S01]  /*79e0*/  FMUL.FTZ R29, R29, R9.reuse ;  /* 0x000000091d1d7220 */ /* 0x080fe20000410000 */
[-C--:B------:R-:W-:Y:S01]  /*79f0*/  FMUL.FTZ R32, R32, R9.reuse ;  /* 0x0000000920207220 */ /* 0x080fe20000410000 */
[-C--:B------:R-:W-:Y:S01]  /*7a00*/  FMUL.FTZ R33, R33, R9.reuse ;  /* 0x0000000921217220 */ /* 0x080fe20000410000 */
[----:B------:R-:W-:Y:S01]  /*7a10*/  FMUL.FTZ R36, R36, R9 ;  /* 0x0000000924247220 */ /* 0x000fe20000410000 */
[----:B------:R3:W-:Y:S01]  /*7a20*/  @!P1 SYNCS.ARRIVE.TRANS64.RED.A1T0 RZ, [R126+URZ], RZ ;  /* 0x000000ff7eff99a7 */ /* 0x0007e2000810043f */
[-CC-:B0-----:R-:W-:Y:S01]  /*7a30*/  FFMA.FTZ R14, R99, R5.reuse, -R128.reuse ;  /* 0x00000005630e7223 */ /* 0x181fe20000010880 */
[-CC-:B------:R-:W-:Y:S01]  /*7a40*/  FFMA.FTZ R99, R102, R5.reuse, -R128.reuse ;  /* 0x0000000566637223 */ /* 0x180fe20000010880 */
[-CC-:B------:R-:W-:Y:S01]  /*7a50*/  FFMA.FTZ R102, R90, R5.reuse, -R128.reuse ;  /* 0x000000055a667223 */ /* 0x180fe20000010880 */
[--C-:B------:R-:W-:Y:S01]  /*7a60*/  FFMA.FTZ R90, R82, R5, -R128.reuse ;  /* 0x00000005525a7223 */ /* 0x100fe20000010880 */
[----:B------:R4:W0:Y:S01]  /*7a70*/  MUFU.EX2 R11, R14 ;  /* 0x0000000e000b7308 */ /* 0x0008220000000800 */
[-C--:B------:R-:W-:Y:S01]  /*7a80*/  FMUL.FTZ R37, R37, R9.reuse ;  /* 0x0000000925257220 */ /* 0x080fe20000410000 */
[----:B------:R-:W-:Y:S01]  /*7a90*/  FMUL.FTZ R40, R40, R9 ;  /* 0x0000000928287220 */ /* 0x000fe20000410000 */
[----:B---3--:R-:W-:Y:S01]  /*7aa0*/  FFMA.FTZ R126, R9, R10, R13 ;  /* 0x0000000a097e7223 */ /* 0x008fe2000001000d */
[----:B------:R-:W-:Y:S01]  /*7ab0*/  FFMA.FTZ R10, R103, R5, -R128 ;  /* 0x00000005670a7223 */ /* 0x000fe20000010880 */
[-C--:B------:R-:W-:Y:S01]  /*7ac0*/  FMUL.FTZ R41, R41, R9.reuse ;  /* 0x0000000929297220 */ /* 0x080fe20000410000 */
[-C--:B------:R-:W-:Y:S01]  /*7ad0*/  FMUL.FTZ R44, R44, R9.reuse ;  /* 0x000000092c2c7220 */ /* 0x080fe20000410000 */
[----:B------:R-:W-:Y:S01]  /*7ae0*/  FADD.FTZ R103, R15, R126 ;  /* 0x0000007e0f677221 */ /* 0x000fe20000010000 */
[----:B------:R-:W-:Y:S01]  /*7af0*/  FADD.FTZ R126, R136, R119 ;  /* 0x00000077887e7221 */ /* 0x000fe20000010000 */
[----:B------:R-:W3:Y:S01]  /*7b00*/  MUFU.EX2 R99, R99 ;  /* 0x0000006300637308 */ /* 0x000ee20000000800 */
[-C--:B------:R-:W-:Y:S01]  /*7b10*/  FMUL.FTZ R45, R45, R9.reuse ;  /* 0x000000092d2d7220 */ /* 0x080fe20000410000 */
[----:B-1----:R-:W-:Y:S01]  /*7b20*/  FADD.FTZ R12, R16, R103 ;  /* 0x00000067100c7221 */ /* 0x002fe20000010000 */
[----:B------:R-:W-:Y:S01]  /*7b30*/  FADD.FTZ R126, R137, R126 ;  /* 0x0000007e897e7221 */ /* 0x000fe20000010000 */
[-C--:B------:R-:W-:Y:S01]  /*7b40*/  FMUL.FTZ R48, R48, R9.reuse ;  /* 0x0000000930307220 */ /* 0x080fe20000410000 */
[-C--:B------:R-:W-:Y:S01]  /*7b50*/  FMUL.FTZ R49, R49, R9.reuse ;  /* 0x0000000931317220 */ /* 0x080fe20000410000 */
[----:B------:R-:W-:Y:S01]  /*7b60*/  FADD.FTZ R103, R17, R12 ;  /* 0x0000000c11677221 */ /* 0x000fe20000010000 */
[-C--:B------:R-:W-:Y:S01]  /*7b70*/  FMUL.FTZ R52, R52, R9.reuse ;  /* 0x0000000934347220 */ /* 0x080fe20000410000 */
[----:B------:R-:W1:Y:S01]  /*7b80*/  MUFU.EX2 R10, R10 ;  /* 0x0000000a000a7308 */ /* 0x000e620000000800 */
[-C--:B------:R-:W-:Y:S01]  /*7b90*/  FMUL.FTZ R53, R53, R9.reuse ;  /* 0x0000000935357220 */ /* 0x080fe20000410000 */
[----:B------:R-:W-:Y:S01]  /*7ba0*/  FADD.FTZ R12, R18, R103 ;  /* 0x00000067120c7221 */ /* 0x000fe20000010000 */
[----:B------:R-:W-:Y:S01]  /*7bb0*/  FADD.FTZ R103, R133, R126 ;  /* 0x0000007e85677221 */ /* 0x000fe20000010000 */
[-C--:B------:R-:W-:Y:S01]  /*7bc0*/  FMUL.FTZ R56, R56, R9.reuse ;  /* 0x0000000938387220 */ /* 0x080fe20000410000 */
[----:B------:R-:W-:Y:S01]  /*7bd0*/  FMUL.FTZ R57, R57, R9 ;  /* 0x0000000939397220 */ /* 0x000fe20000410000 */
[----:B------:R-:W-:Y:S01]  /*7be0*/  FADD.FTZ R119, R19, R12 ;  /* 0x0000000c13777221 */ /* 0x000fe20000010000 */
[----:B----4-:R-:W-:Y:S01]  /*7bf0*/  FADD.FTZ R14, R138, R103 ;  /* 0x000000678a0e7221 */ /* 0x010fe20000010000 */
[----:B------:R-:W-:Y:S01]  /*7c00*/  F2FP.BF16.F32.PACK_AB R12, R15, R13 ;  /* 0x0000000d0f0c723e */ /* 0x000fe200000010ff */
[-C--:B------:R-:W-:Y:S01]  /*7c10*/  FMUL.FTZ R60, R60, R9.reuse ;  /* 0x000000093c3c7220 */ /* 0x080fe20000410000 */
[----:B------:R-:W-:Y:S01]  /*7c20*/  FADD.FTZ R82, R20, R119 ;  /* 0x0000007714527221 */ /* 0x000fe20000010000 */
[----:B-----5:R-:W-:Y:S01]  /*7c30*/  FADD.FTZ R15, R131, R14 ;  /* 0x0000000e830f7221 */ /* 0x020fe20000010000 */
[----:B------:R-:W-:Y:S01]  /*7c40*/  F2FP.BF16.F32.PACK_AB R14, R17, R16 ;  /* 0x00000010110e723e */ /* 0x000fe200000010ff */
[----:B------:R-:W-:Y:S01]  /*7c50*/  FMUL.FTZ R61, R61, R9 ;  /* 0x000000093d3d7220 */ /* 0x000fe20000410000 */
[----:B------:R-:W-:Y:S01]  /*7c60*/  FADD.FTZ R17, R21, R82 ;  /* 0x0000005215117221 */ /* 0x000fe20000010000 */
[----:B--2---:R-:W-:Y:S01]  /*7c70*/  FADD.FTZ R103, R134, R15 ;  /* 0x0000000f86677221 */ /* 0x004fe20000010000 */
[----:B------:R2:W4:Y:S01]  /*7c80*/  MUFU.EX2 R82, R102 ;  /* 0x0000006600527308 */ /* 0x0005220000000800 */
[----:B------:R-:W-:Y:S01]  /*7c90*/  F2FP.BF16.F32.PACK_AB R13, R129, R132 ;  /* 0x00000084810d723e */ /* 0x000fe200000010ff */
[----:B------:R-:W-:Y:S01]  /*7ca0*/  FADD.FTZ R16, R22, R17 ;  /* 0x0000001116107221 */ /* 0x000fe20000010000 */
[----:B------:R-:W-:Y:S01]  /*7cb0*/  FADD.FTZ R126, R130, R103 ;  /* 0x00000067827e7221 */ /* 0x000fe20000010000 */
[----:B------:R-:W-:Y:S01]  /*7cc0*/  F2FP.BF16.F32.PACK_AB R15, R137, R136 ;  /* 0x00000088890f723e */ /* 0x000fe200000010ff */
[-C--:B------:R-:W-:Y:S01]  /*7cd0*/  FFMA.FTZ R103, R74, R5.reuse, -R128 ;  /* 0x000000054a677223 */ /* 0x080fe20000010880 */
[----:B------:R-:W-:Y:S01]  /*7ce0*/  FADD.FTZ R17, R23, R16 ;  /* 0x0000001017117221 */ /* 0x000fe20000010000 */
[----:B------:R-:W-:Y:S01]  /*7cf0*/  FADD.FTZ R119, R135, R126 ;  /* 0x0000007e87777221 */ /* 0x000fe20000010000 */
[----:B------:R-:W-:Y:S01]  /*7d00*/  FFMA.FTZ R74, R75, R5, -R128 ;  /* 0x000000054b4a7223 */ /* 0x000fe20000010880 */
[----:B------:R5:W-:Y:S01]  /*7d10*/  STSM.16.M88.4 [R6+0x24300], R12 ;  /* 0x0243000c06007844 */ /* 0x000be20000000200 */
[----:B------:R-:W-:Y:S01]  /*7d20*/  FADD.FTZ R16, R120, R17 ;  /* 0x0000001178107221 */ /* 0x000fe20000010000 */
[----:B--2---:R-:W-:Y:S01]  /*7d30*/  FADD.FTZ R102, R122, R119 ;  /* 0x000000777a667221 */ /* 0x004fe20000010000 */
[----:B------:R-:W2:Y:S01]  /*7d40*/  MUFU.EX2 R75, R91 ;  /* 0x0000005b004b7308 */ /* 0x000ea20000000800 */
[-C--:B------:R-:W-:Y:S01]  /*7d50*/  FMUL.FTZ R64, R64, R9.reuse ;  /* 0x0000000940407220 */ /* 0x080fe20000410000 */
[----:B------:R-:W-:Y:S01]  /*7d60*/  FADD.FTZ R17, R121, R16 ;  /* 0x0000001079117221 */ /* 0x000fe20000010000 */
[----:B------:R-:W-:Y:S01]  /*7d70*/  FADD.FTZ R119, R123, R102 ;  /* 0x000000667b777221 */ /* 0x000fe20000010000 */
[-C--:B------:R-:W-:Y:S01]  /*7d80*/  FMUL.FTZ R65, R65, R9.reuse ;  /* 0x0000000941417220 */ /* 0x080fe20000410000 */
[-C--:B------:R-:W-:Y:S01]  /*7d90*/  FMUL.FTZ R68, R68, R9.reuse ;  /* 0x0000000944447220 */ /* 0x080fe20000410000 */
[----:B------:R-:W-:Y:S01]  /*7da0*/  FADD.FTZ R16, R112, R17 ;  /* 0x0000001170107221 */ /* 0x000fe20000010000 */
[----:B------:R-:W-:Y:S01]  /*7db0*/  F2FP.BF16.F32.PACK_AB R112, R113, R112 ;  /* 0x000000707170723e */ /* 0x000fe200000010ff */
[----:B------:R-:W2:Y:S01]  /*7dc0*/  MUFU.EX2 R91, R95 ;  /* 0x0000005f005b7308 */ /* 0x000ea20000000800 */
[----:B------:R-:W-:Y:S01]  /*7dd0*/  FMUL.FTZ R69, R69, R9 ;  /* 0x0000000945457220 */ /* 0x000fe20000410000 */
[----:B------:R-:W-:Y:S01]  /*7de0*/  FADD.FTZ R17, R113, R16 ;  /* 0x0000001071117221 */ /* 0x000fe20000010000 */
[----:B------:R-:W-:Y:S01]  /*7df0*/  F2FP.BF16.F32.PACK_AB R16, R23, R22 ;  /* 0x000000161710723e */ /* 0x000fe200000010ff */
[----:B------:R-:W-:Y:S01]  /*7e00*/  FMUL.FTZ R26, R26, R125 ;  /* 0x0000007d1a1a7220 */ /* 0x000fe20000410000 */
[----:B-----5:R-:W-:Y:S01]  /*7e10*/  F2FP.BF16.F32.PACK_AB R12, R19, R18 ;  /* 0x00000012130c723e */ /* 0x020fe200000010ff */
[----:B------:R-:W-:Y:S01]  /*7e20*/  FADD.FTZ R18, R114, R119 ;  /* 0x0000007772127221 */ /* 0x000fe20000010000 */
[----:B------:R-:W-:Y:S01]  /*7e30*/  F2FP.BF16.F32.PACK_AB R14, R21, R20 ;  /* 0x00000014150e723e */ /* 0x000fe200000010ff */
[----:B------:R-:W-:Y:S01]  /*7e40*/  FADD.FTZ R20, R116, R17 ;  /* 0x0000001174147221 */ /* 0x000fe20000010000 */
[----:B------:R-:W-:Y:S01]  /*7e50*/  F2FP.BF16.F32.PACK_AB R13, R138, R133 ;  /* 0x000000858a0d723e */ /* 0x000fe200000010ff */
[----:B------:R-:W-:Y:S01]  /*7e60*/  FADD.FTZ R18, R127, R18 ;  /* 0x000000127f127221 */ /* 0x000fe20000010000 */
[----:B------:R-:W-:Y:S01]  /*7e70*/  F2FP.BF16.F32.PACK_AB R15, R134, R131 ;  /* 0x00000083860f723e */ /* 0x000fe200000010ff */
[----:B------:R-:W-:Y:S01]  /*7e80*/  FADD.FTZ R21, R117, R20 ;  /* 0x0000001475157221 */ /* 0x000fe20000010000 */
[----:B------:R-:W-:Y:S01]  /*7e90*/  F2FP.BF16.F32.PACK_AB R17, R135, R130 ;  /* 0x000000828711723e */ /* 0x000fe200000010ff */
[----:B------:R-:W-:Y:S01]  /*7ea0*/  FADD.FTZ R19, R115, R18 ;  /* 0x0000001273137221 */ /* 0x000fe20000010000 */
[----:B------:R5:W2:Y:S01]  /*7eb0*/  MUFU.EX2 R20, R90 ;  /* 0x0000005a00147308 */ /* 0x000aa20000000800 */
[----:B------:R-:W-:Y:S01]  /*7ec0*/  FADD.FTZ R22, R104, R21 ;  /* 0x0000001568167221 */ /* 0x000fe20000010000 */
[----:B------:R-:W-:Y:S01]  /*7ed0*/  STSM.16.M88.4 [R6+0x25b00], R12 ;  /* 0x025b000c06007844 */ /* 0x000fe20000000200 */
[----:B------:R-:W-:Y:S01]  /*7ee0*/  FADD.FTZ R19, R118, R19 ;  /* 0x0000001376137221 */ /* 0x000fe20000010000 */
[----:B------:R-:W-:Y:S01]  /*7ef0*/  F2FP.BF16.F32.PACK_AB R18, R121, R120 ;  /* 0x000000787912723e */ /* 0x000fe200000010ff */
[----:B------:R-:W-:Y:S01]  /*7f00*/  FADD.FTZ R21, R105, R22 ;  /* 0x0000001669157221 */ /* 0x000fe20000010000 */
[----:B------:R-:W-:Y:S01]  /*7f10*/  F2FP.BF16.F32.PACK_AB R113, R127, R114 ;  /* 0x000000727f71723e */ /* 0x000fe200000010ff */
[----:B------:R-:W-:Y:S01]  /*7f20*/  FADD.FTZ R102, R106, R19 ;  /* 0x000000136a667221 */ /* 0x000fe20000010000 */
[----:B------:R-:W-:Y:S01]  /*7f30*/  F2FP.BF16.F32.PACK_AB R19, R123, R122 ;  /* 0x0000007a7b13723e */ /* 0x000fe200000010ff */
[----:B------:R-:W-:Y:S01]  /*7f40*/  FADD.FTZ R22, R108, R21 ;  /* 0x000000156c167221 */ /* 0x000fe20000010000 */
[----:B------:R-:W-:Y:S01]  /*7f50*/  MUFU.EX2 R74, R74 ;  /* 0x0000004a004a7308 */ /* 0x000fe20000000800 */
[----:B------:R-:W-:Y:S01]  /*7f60*/  FADD.FTZ R102, R111, R102 ;  /* 0x000000666f667221 */ /* 0x000fe20000010000 */
[----:B------:R-:W-:Y:S01]  /*7f70*/  F2FP.BF16.F32.PACK_AB R104, R105, R104 ;  /* 0x000000686968723e */ /* 0x000fe200000010ff */
[----:B------:R-:W-:Y:S01]  /*7f80*/  FADD.FTZ R23, R109, R22 ;  /* 0x000000166d177221 */ /* 0x000fe20000010000 */
[----:B------:R3:W-:Y:S01]  /*7f90*/  STSM.16.M88.4 [R6+0x27300], R16 ;  /* 0x0273001006007844 */ /* 0x0007e20000000200 */
[----:B------:R-:W-:Y:S01]  /*7fa0*/  FADD.FTZ R21, R107, R102 ;  /* 0x000000666b157221 */ /* 0x000fe20000010000 */
[----:B------:R-:W-:Y:S01]  /*7fb0*/  F2FP.BF16.F32.PACK_AB R114, R117, R116 ;  /* 0x000000747572723e */ /* 0x000fe200000010ff */
[----:B------:R-:W-:Y:S01]  /*7fc0*/  FADD.FTZ R22, R96, R23 ;  /* 0x0000001760167221 */ /* 0x000fe20000010000 */
[----:B------:R-:W-:Y:S01]  /*7fd0*/  F2FP.BF16.F32.PACK_AB R96, R97, R96 ;  /* 0x000000606160723e */ /* 0x000fe200000010ff */
[----:B------:R-:W-:Y:S01]  /*7fe0*/  FADD.FTZ R21, R110, R21 ;  /* 0x000000156e157221 */ /* 0x000fe20000010000 */
[----:B------:R-:W-:Y:S01]  /*7ff0*/  F2FP.BF16.F32.PACK_AB R115, R118, R115 ;  /* 0x000000737673723e */ /* 0x000fe200000010ff */
[----:B------:R-:W-:Y:S01]  /*8000*/  FMUL.FTZ R27, R27, R125 ;  /* 0x0000007d1b1b7220 */ /* 0x000fe20000410000 */
[----:B------:R-:W-:Y:S01]  /*8010*/  F2FP.BF16.F32.PACK_AB R105, R111, R106 ;  /* 0x0000006a6f69723e */ /* 0x000fe200000010ff */
[----:B-----5:R-:W-:Y:S01]  /*8020*/  FADD.FTZ R90, R98, R21 ;  /* 0x00000015625a7221 */ /* 0x020fe20000010000 */
[----:B------:R-:W-:Y:S01]  /*8030*/  FADD.FTZ R21, R97, R22 ;  /* 0x0000001661157221 */ /* 0x000fe20000010000 */
[C---:B0-----:R-:W-:Y:S01]  /*8040*/  F2FP.BF16.F32.PACK_AB R97, R11.reuse, R98 ;  /* 0x000000620b61723e */ /* 0x041fe200000010ff */
[----:B------:R0:W-:Y:S01]  /*8050*/  STSM.16.M88.4 [R6+0x28b00], R112 ;  /* 0x028b007006007844 */ /* 0x0001e20000000200 */
[----:B------:R-:W-:Y:S01]  /*8060*/  FADD.FTZ R90, R11, R90 ;  /* 0x0000005a0b5a7221 */ /* 0x000fe20000010000 */
[----:B------:R-:W-:Y:S01]  /*8070*/  FADD.FTZ R22, R100, R21 ;  /* 0x0000001564167221 */ /* 0x000fe20000010000 */
[----:B------:R-:W-:Y:S01]  /*8080*/  F2FP.BF16.F32.PACK_AB R106, R109, R108 ;  /* 0x0000006c6d6a723e */ /* 0x000fe200000010ff */
[----:B---3--:R-:W3:Y:S01]  /*8090*/  MUFU.EX2 R16, R103 ;  /* 0x0000006700107308 */ /* 0x008ee20000000800 */
[----:B------:R-:W-:Y:S01]  /*80a0*/  FADD.FTZ R21, R99, R90 ;  /* 0x0000005a63157221 */ /* 0x000fe20000010000 */
[----:B------:R-:W-:Y:S01]  /*80b0*/  FADD.FTZ R13, R101, R22 ;  /* 0x00000016650d7221 */ /* 0x000fe20000010000 */
[----:B-1----:R-:W-:Y:S01]  /*80c0*/  F2FP.BF16.F32.PACK_AB R99, R10, R99 ;  /* 0x000000630a63723e */ /* 0x002fe200000010ff */
[----:B------:R-:W-:Y:S01]  /*80d0*/  FMUL.FTZ R30, R30, R125 ;  /* 0x0000007d1e1e7220 */ /* 0x000fe20000410000 */
[----:B------:R-:W-:Y:S01]  /*80e0*/  FADD.FTZ R21, R10, R21 ;  /* 0x000000150a157221 */ /* 0x000fe20000010000 */
[----:B------:R-:W-:Y:S01]  /*80f0*/  FADD.FTZ R12, R88, R13 ;  /* 0x0000000d580c7221 */ /* 0x000fe20000010000 */
[----:B------:R-:W-:Y:S01]  /*8100*/  F2FP.BF16.F32.PACK_AB R107, R110, R107 ;  /* 0x0000006b6e6b723e */ /* 0x000fe200000010ff */
[-C--:B------:R-:W-:Y:S01]  /*8110*/  FMUL.FTZ R31, R31, R125.reuse ;  /* 0x0000007d1f1f7220 */ /* 0x080fe20000410000 */
[----:B----4-:R-:W-:Y:S01]  /*8120*/  FADD.FTZ R14, R82, R21 ;  /* 0x00000015520e7221 */ /* 0x010fe20000010000 */
[----:B------:R-:W-:Y:S01]  /*8130*/  FADD.FTZ R13, R89, R12 ;  /* 0x0000000c590d7221 */ /* 0x000fe20000010000 */
[----:B------:R-:W-:Y:S01]  /*8140*/  F2FP.BF16.F32.PACK_AB R98, R101, R100 ;  /* 0x000000646562723e */ /* 0x000fe200000010ff */
[----:B------:R0:W-:Y:S01]  /*8150*/  STSM.16.M88.4 [R6+0x2a300], R104 ;  /* 0x02a3006806007844 */ /* 0x0001e20000000200 */
[----:B--2---:R-:W-:Y:S01]  /*8160*/  FADD.FTZ R11, R75, R14 ;  /* 0x0000000e4b0b7221 */ /* 0x004fe20000010000 */
[----:B------:R-:W-:Y:S01]  /*8170*/  FADD.FTZ R12, R92, R13 ;  /* 0x0000000d5c0c7221 */ /* 0x000fe20000010000 */
[----:B------:R-:W-:Y:S01]  /*8180*/  F2FP.BF16.F32.PACK_AB R88, R89, R88 ;  /* 0x000000585958723e */ /* 0x000fe200000010ff */
[----:B------:R0:W-:Y:S01]  /*8190*/  STSM.16.M88.4 [R6+0x2bb00], R96 ;  /* 0x02bb006006007844 */ /* 0x0001e20000000200 */
[----:B------:R-:W-:Y:S01]  /*81a0*/  FADD.FTZ R14, R94, R11 ;  /* 0x0000000b5e0e7221 */ /* 0x000fe20000010000 */
[----:B------:R-:W-:Y:S01]  /*81b0*/  FADD.FTZ R11, R93, R12 ;  /* 0x0000000c5d0b7221 */ /* 0x000fe20000010000 */
[----:B------:R-:W-:Y:S01]  /*81c0*/  F2FP.BF16.F32.PACK_AB R89, R75, R82 ;  /* 0x000000524b59723e */ /* 0x000fe200000010ff */
[-C--:B------:R-:W-:Y:S01]  /*81d0*/  FMUL.FTZ R34, R34, R125.reuse ;  /* 0x0000007d22227220 */ /* 0x080fe20000410000 */
        /* <DEDUP_REMOVED lines=15> */
[----:B------:R0:W-:Y:S01]  /*82d0*/  STSM.16.M88.4 [R6+0x2d300], R88 ;  /* 0x02d3005806007844 */ /* 0x0001e20000000200 */
[----:B------:R-:W-:Y:S01]  /*82e0*/  FADD.FTZ R13, R87, R13 ;  /* 0x0000000d570d7221 */ /* 0x000fe20000010000 */
[----:B------:R-:W-:Y:S01]  /*82f0*/  FADD.FTZ R10, R72, R11 ;  /* 0x0000000b480a7221 */ /* 0x000fe20000010000 */
[C---:B------:R-:W-:Y:S01]  /*8300*/  F2FP.BF16.F32.PACK_AB R72, R73.reuse, R72 ;  /* 0x000000484948723e */ /* 0x040fe200000010ff */
[-C--:B------:R-:W-:Y:S01]  /*8310*/  FMUL.FTZ R42, R42, R125.reuse ;  /* 0x0000007d2a2a7220 */ /* 0x080fe20000410000 */
[----:B---3--:R-:W-:Y:S01]  /*8320*/  FADD.FTZ R13, R16, R13 ;  /* 0x0000000d100d7221 */ /* 0x008fe20000010000 */
[----:B------:R-:W-:Y:S01]  /*8330*/  FADD.FTZ R11, R73, R10 ;  /* 0x0000000a490b7221 */ /* 0x000fe20000010000 */
[----:B------:R-:W-:Y:S01]  /*8340*/  F2FP.BF16.F32.PACK_AB R82, R85, R84 ;  /* 0x000000545552723e */ /* 0x000fe200000010ff */
[-C--:B------:R-:W-:Y:S01]  /*8350*/  FMUL.FTZ R43, R43, R125.reuse ;  /* 0x0000007d2b2b7220 */ /* 0x080fe20000410000 */
[----:B------:R-:W-:Y:S01]  /*8360*/  F2FP.BF16.F32.PACK_AB R83, R87, R86 ;  /* 0x000000565753723e */ /* 0x000fe200000010ff */
[C---:B------:R-:W-:Y:S01]  /*8370*/  FADD.FTZ R13, R74.reuse, R13 ;  /* 0x0000000d4a0d7221 */ /* 0x040fe20000010000 */
[----:B------:R-:W-:Y:S01]  /*8380*/  F2FP.BF16.F32.PACK_AB R73, R74, R16 ;  /* 0x000000104a49723e */ /* 0x000fe200000010ff */
[----:B------:R-:W-:Y:S01]  /*8390*/  FADD.FTZ R10, R124, R11 ;  /* 0x0000000b7c0a7221 */ /* 0x000fe20000010000 */
[----:B------:R-:W-:Y:S01]  /*83a0*/  F2FP.BF16.F32.PACK_AB R74, R77, R124 ;  /* 0x0000007c4d4a723e */ /* 0x000fe200000010ff */
[----:B------:R0:W-:Y:S01]  /*83b0*/  STSM.16.M88.4 [R6+0x2eb00], R80 ;  /* 0x02eb005006007844 */ /* 0x0001e20000000200 */
[----:B------:R-:W-:Y:S01]  /*83c0*/  F2FP.BF16.F32.PACK_AB R75, R79, R78 ;  /* 0x0000004e4f4b723e */ /* 0x000fe200000010ff */
[----:B------:R-:W-:Y:S01]  /*83d0*/  FADD.FTZ R13, R78, R13 ;  /* 0x0000000d4e0d7221 */ /* 0x000fe20000010000 */
[----:B------:R-:W-:Y:S01]  /*83e0*/  FADD.FTZ R10, R77, R10 ;  /* 0x0000000a4d0a7221 */ /* 0x000fe20000010000 */
[-C--:B------:R-:W-:Y:S01]  /*83f0*/  FMUL.FTZ R46, R46, R125.reuse ;  /* 0x0000007d2e2e7220 */ /* 0x080fe20000410000 */
[-C--:B------:R-:W-:Y:S01]  /*8400*/  FMUL.FTZ R47, R47, R125.reuse ;  /* 0x0000007d2f2f7220 */ /* 0x080fe20000410000 */
[----:B------:R0:W-:Y:S01]  /*8410*/  STSM.16.M88.4 [R6+0x30300], R72 ;  /* 0x0303004806007844 */ /* 0x0001e20000000200 */
[----:B------:R-:W-:Y:S01]  /*8420*/  FADD.FTZ R11, R79, R13 ;  /* 0x0000000d4f0b7221 */ /* 0x000fe20000010000 */
[-C--:B------:R-:W-:Y:S01]  /*8430*/  FMUL.FTZ R50, R50, R125.reuse ;  /* 0x0000007d32327220 */ /* 0x080fe20000410000 */
[-C--:B------:R-:W-:Y:S01]  /*8440*/  FMUL.FTZ R51, R51, R125.reuse ;  /* 0x0000007d33337220 */ /* 0x080fe20000410000 */
[----:B------:R-:W-:Y:S01]  /*8450*/  @!PT LDS RZ, [RZ] ;  /* 0x00000000fffff984 */ /* 0x000fe20000000800 */
[----:B------:R-:W-:Y:S01]  /*8460*/  @!PT LDS RZ, [RZ] ;  /* 0x00000000fffff984 */ /* 0x000fe20000000800 */
[----:B------:R-:W-:Y:S01]  /*8470*/  @!PT LDS RZ, [RZ] ;  /* 0x00000000fffff984 */ /* 0x000fe20000000800 */
[----:B------:R-:W-:Y:S01]  /*8480*/  @!PT LDS RZ, [RZ] ;  /* 0x00000000fffff984 */ /* 0x000fe20000000800 */
[----:B------:R1:W-:Y:S06]  /*8490*/  MEMBAR.ALL.CTA ;  /* 0x0000000000007992 */ /* 0x0003ec0000008000 */
[----:B-1----:R-:W1:Y:S01]  /*84a0*/  FENCE.VIEW.ASYNC.S ;  /* 0x00000000000073c6 */ /* 0x002e620000000000 */
[-C--:B------:R-:W-:Y:S01]  /*84b0*/  FMUL.FTZ R54, R54, R125.reuse ;  /* 0x0000007d36367220 */ /* 0x080fe20000410000 */
        /* <DEDUP_REMOVED lines=8> */
[----:B------:R-:W-:Y:S01]  /*8540*/  FMUL.FTZ R71, R71, R125 ;  /* 0x0000007d47477220 */ /* 0x000fe20000410000 */
[----:B------:R-:W-:-:S02]  /*8550*/  IMAD.MOV.U32 R13, RZ, RZ, R7 ;  /* 0x000000ffff0d7224 */ /* 0x000fc400078e0007 */
[----:B------:R-:W-:Y:S02]  /*8560*/  IMAD.MOV.U32 R12, RZ, RZ, R76 ;  /* 0x000000ffff0c7224 */ /* 0x000fe400078e004c */
[----:B------:R-:W-:Y:S01]  /*8570*/  IMAD.MOV.U32 R9, RZ, RZ, R4 ;  /* 0x000000ffff097224 */ /* 0x000fe200078e0004 */
[----:B-1----:R-:W-:Y:S01]  /*8580*/  NOP ;  /* 0x0000000000007918 */ /* 0x002fe20000000000 */
[----:B0-----:R-:W-:Y:S05]  /*8590*/  @P2 BRA `(.L_x_28) ;  /* 0xffffffc800442947 */ /* 0x001fea000383ffff */
.L_x_19:
[----:B------:R-:W-:Y:S06]  /*85a0*/  BAR.ARV 0x8, 0x200 ;  /* 0x0208000000007b1d */ /* 0x000fec0000002000 */
[----:B------:R-:W-:Y:S05]  /*85b0*/  @!P0 BRA `(.L_x_29) ;  /* 0x0000000000048947 */ /* 0x000fea0003800000 */
[----:B------:R-:W-:Y:S01]  /*85c0*/  BPT.TRAP 0x1 ;  /* 0x000000040000795c */ /* 0x000fe20000300000 */
.L_x_29:
[----:B------:R-:W-:Y:S02]  /*85d0*/  SHF.L.U32 R7, R7, 0x1f, RZ ;  /* 0x0000001f07077819 */ /* 0x000fe400000006ff */
[----:B-1----:R-:W-:-:S04]  /*85e0*/  LEA R12, R0, UR37, 0x3 ;  /* 0x00000025000c7c11 */ /* 0x002fc8000f8e18ff */
[----:B------:R0:W1:Y:S01]  /*85f0*/  SYNCS.PHASECHK.TRANS64.TRYWAIT P2, [R12+URZ+0x31c50], R7 ;  /* 0x031c50070c0075a7 */ /* 0x000062000804017f */
[----:B------:R-:W-:Y:S05]  /*8600*/  @!P0 BRA `(.L_x_30) ;  /* 0x0000000000048947 */ /* 0x000fea0003800000 */
[----:B------:R-:W-:Y:S01]  /*8610*/  BPT.TRAP 0x1 ;  /* 0x000000040000795c */ /* 0x000fe20000300000 */
.L_x_30:
[----:B-1----:R-:W-:Y:S05]  /*8620*/  @P2 BRA `(.L_x_31) ;  /* 0x0000000000082947 */ /* 0x002fea0003800000 */
[----:B------:R-:W1:Y:S02]  /*8630*/  SYNCS.PHASECHK.TRANS64.TRYWAIT P0, [R12+URZ+0x31c50], R7 ;  /* 0x031c50070c0075a7 */ /* 0x000e64000800017f */
[----:B-1----:R-:W-:Y:S05]  /*8640*/  @!P0 BRA `(.L_x_32) ;  /* 0x0000005c00e08947 */ /* 0x002fea0003800000 */
.L_x_31:
[----:B------:R-:W-:Y:S01]  /*8650*/  UIADD3 UR37, UR37, 0x200, URZ ;  /* 0x0000020025257890 */ /* 0x000fe2000fffe03f */
[----:B------:R-:W-:Y:S01]  /*8660*/  R2UR UR4, R0 ;  /* 0x00000000000472ca */ /* 0x000fe200000e0000 */
[----:B------:R-:W-:Y:S01]  /*8670*/  ULOP3.LUT UR40, UR40, 0x10000, URZ, 0xfc, !UPT ;  /* 0x0001000028287892 */ /* 0x000fe2000f8efc3f */
[----:B------:R-:W-:Y:S01]  /*8680*/  WARPGROUP.ARRIVE ;  /* 0x00000000000079c5 */ /* 0x000fe20000000000 */
[----:B------:R-:W-:Y:S01]  /*8690*/  USHF.R.U32.HI UR37, URZ, 0x4, UR37 ;  /* 0x000000043f257899 */ /* 0x000fe20008011625 */
[----:B------:R-:W2:Y:S01]  /*86a0*/  SHFL.BFLY PT, R3, R10, 0x2, 0x1f ;  /* 0x0c401f000a037f89 */ /* 0x000ea200000e0000 */
[----:B------:R-:W-:Y:S01]  /*86b0*/  UMOV UR5, 0xc0000010 ;  /* 0xc000001000057882 */ /* 0x000fe20000000000 */
[----:B------:R-:W-:Y:S01]  /*86c0*/  UMOV UR7, 0x80000020 ;  /* 0x8000002000077882 */ /* 0x000fe20000000000 */
[----:B------:R-:W-:Y:S01]  /*86d0*/  ULOP3.LUT UR37, UR37, 0x3fff, URZ, 0xc0, !UPT ;  /* 0x00003fff25257892 */ /* 0x000fe2000f8ec03f */
[----:B------:R-:W3:Y:S01]  /*86e0*/  SHFL.BFLY PT, R0, R11, 0x2, 0x1f ;  /* 0x0c401f000b007f89 */ /* 0x000ee200000e0000 */
[----:B------:R-:W-:-:S02]  /*86f0*/  IMAD.MOV.U32 R8, RZ, RZ, RZ ;  /* 0x000000ffff087224 */ /* 0x000fc400078e00ff */
[----:B------:R-:W-:Y:S01]  /*8700*/  ULOP3.LUT UR8, UR37, 0x2400000, URZ, 0xfc, !UPT ;  /* 0x0240000025087892 */ /* 0x000fe2000f8efc3f */
[----:B------:R-:W-:Y:S02]  /*8710*/  IMAD.MOV.U32 R16, RZ, RZ, RZ ;  /* 0x000000ffff107224 */ /* 0x000fe400078e00ff */
[----:B------:R-:W-:Y:S01]  /*8720*/  @!P1 VIADD R9, R12, 0x31c60 ;  /* 0x00031c600c099836 */ /* 0x000fe20000000000 */
[----:B------:R-:W-:Y:S01]  /*8730*/  UIMAD UR8, UR4, 0x6c0, UR8 ;  /* 0x000006c0040878a4 */ /* 0x000fe2000f8e0208 */
[----:B------:R-:W-:Y:S02]  /*8740*/  IMAD.MOV.U32 R77, RZ, RZ, -0x800000 ;  /* 0xff800000ff4d7424 */ /* 0x000fe400078e00ff */
[----:B------:R-:W-:Y:S01]  /*8750*/  UMOV UR4, UR40 ;  /* 0x0000002800047c82 */ /* 0x000fe20008000000 */
[----:B------:R-:W-:-:S03]  /*8760*/  @!P1 PRMT R9, RZ, 0x654, R9 ;  /* 0x00000654ff099816 */ /* 0x000fc60000000009 */
[----:B------:R-:W-:Y:S02]  /*8770*/  UMOV UR6, UR8 ;  /* 0x0000000800067c82 */ /* 0x000fe40008000000 */
[----:B------:R-:W-:Y:S01]  /*8780*/  HGMMA.64x96x16.F32.BF16 R24, gdesc[UR4].tnspB, R24, gsb0 ;  /* 0x41600000041879f0 */ /* 0x000fe20008001818 */
[----:B------:R-:W-:Y:S02]  /*8790*/  UIADD3 UR4, UR40, 0x180, URZ ;  /* 0x0000018028047890 */ /* 0x000fe4000fffe03f */
[----:B------:R-:W-:Y:S01]  /*87a0*/  UIADD3 UR6, UR8, 0x40, URZ ;  /* 0x0000004008067890 */ /* 0x000fe2000fffe03f */
[----:B--2---:R-:W-:Y:S01]  /*87b0*/  FADD.FTZ R3, R3, R10 ;  /* 0x0000000a03037221 */ /* 0x004fe20000010000 */
[----:B------:R-:W-:Y:S01]  /*87c0*/  UMOV UR5, 0xc0000010 ;  /* 0xc000001000057882 */ /* 0x000fe20000000000 */
[----:B------:R-:W-:Y:S01]  /*87d0*/  UMOV UR7, 0x80000020 ;  /* 0x8000002000077882 */ /* 0x000fe20000000000 */
[----:B---3--:R-:W-:Y:S02]  /*87e0*/  FADD.FTZ R2, R0, R11 ;  /* 0x0000000b00027221 */ /* 0x008fe40000010000 */
[----:B------:R-:W2:Y:S04]  /*87f0*/  SHFL.BFLY PT, R0, R3, 0x1, 0x1f ;  /* 0x0c201f0003007f89 */ /* 0x000ea800000e0000 */
[----:B01----:R-:W0:Y:S01]  /*8800*/  SHFL.BFLY PT, R7, R2, 0x1, 0x1f ;  /* 0x0c201f0002077f89 */ /* 0x003e2200000e0000 */
[----:B--2---:R-:W-:Y:S01]  /*8810*/  FADD.FTZ R13, R3, R0 ;  /* 0x00000000030d7221 */ /* 0x004fe20000010000 */
[----:B------:R-:W-:-:S02]  /*8820*/  IMAD.MOV.U32 R0, RZ, RZ, -0x800000 ;  /* 0xff800000ff007424 */ /* 0x000fc400078e00ff */
[----:B0-----:R-:W-:Y:S02]  /*8830*/  FADD.FTZ R14, R2, R7 ;  /* 0x00000007020e7221 */ /* 0x001fe40000010000 */
[----:B------:R-:W-:-:S03]  /*8840*/  FSETP.NE.FTZ.AND P0, PT, R13, RZ, PT ;  /* 0x000000ff0d00720b */ /* 0x000fc60003f15000 */
[----:B------:R-:W-:-:S10]  /*8850*/  FSETP.NE.FTZ.AND P2, PT, R14, RZ, PT ;  /* 0x000000ff0e00720b */ /* 0x000fd40003f55000 */
[----:B------:R-:W0:Y:S01]  /*8860*/  @P0 MUFU.LG2 R6, R13 ;  /* 0x0000000d00060308 */ /* 0x000e220000000c00 */
[C---:B------:R-:W-:Y:S02]  /*8870*/  @P0 FMUL.FTZ R3, R5.reuse, 0.69314718246459960938 ;  /* 0x3f31721805030820 */ /* 0x040fe40000410000 */
[----:B------:R-:W-:-:S05]  /*8880*/  @P2 FMUL.FTZ R2, R5, 0.69314718246459960938 ;  /* 0x3f31721805022820 */ /* 0x000fca0000410000 */
[----:B------:R-:W1:Y:S08]  /*8890*/  @P2 MUFU.LG2 R7, R14 ;  /* 0x0000000e00072308 */ /* 0x000e700000000c00 */
[----:B------:R-:W2:Y:S01]  /*88a0*/  @P0 MUFU.RCP R8, R13 ;  /* 0x0000000d00080308 */ /* 0x000ea20000001000 */
[----:B0-----:R-:W-:-:S04]  /*88b0*/  @P0 FMUL.FTZ R6, R6, 0.69314718246459960938 ;  /* 0x3f31721806060820 */ /* 0x001fc80000410000 */
[----:B------:R-:W-:Y:S01]  /*88c0*/  @P0 FFMA.FTZ R0, R3, R4, R6 ;  /* 0x0000000403000223 */ /* 0x000fe20000010006 */
[----:B------:R-:W-:Y:S02]  /*88d0*/  PLOP3.LUT P0, PT, PT, PT, PT, 0x8, 0x0 ;  /* 0x000000000000781c */ /* 0x000fe40003f0e170 */
[----:B------:R-:W0:Y:S01]  /*88e0*/  @P2 MUFU.RCP R16, R14 ;  /* 0x0000000e00102308 */ /* 0x000e220000001000 */
[----:B-1----:R-:W-:-:S04]  /*88f0*/  @P2 FMUL.FTZ R7, R7, 0.69314718246459960938 ;  /* 0x3f31721807072820 */ /* 0x002fc80000410000 */
[----:B------:R-:W-:Y:S01]  /*8900*/  @P2 FFMA.FTZ R77, R2, R76, R7 ;  /* 0x0000004c024d2223 */ /* 0x000fe20000010007 */
[----:B------:R-:W-:Y:S02]  /*8910*/  WARPGROUP.DEPBAR.LE gsb0, 0x0 ;  /* 0x00008000000079c5 */ /* 0x000fe40000010000 */
        /* <DEDUP_REMOVED lines=52> */
[-C--:B--2---:R-:W-:Y:S01]  /*8c60*/  FMUL.FTZ R74, R40, R8.reuse ;  /* 0x00000008284a7220 */ /* 0x084fe20000410000 */
        /* <DEDUP_REMOVED lines=9> */
[-C--:B0-----:R-:W-:Y:S01]  /*8d00*/  FMUL.FTZ R40, R34, R16.reuse ;  /* 0x0000001022287220 */ /* 0x081fe20000410000 */
[----:B------:R-:W-:Y:S01]  /*8d10*/  FMUL.FTZ R41, R35, R16 ;  /* 0x0000001023297220 */ /* 0x000fe20000410000 */
[----:B------:R0:W-:Y:S01]  /*8d20*/  @!P1 SYNCS.ARRIVE.TRANS64.RED.A1T0 RZ, [R9+URZ], RZ ;  /* 0x000000ff09ff99a7 */ /* 0x0001e2000810043f */
        /* <DEDUP_REMOVED lines=25> */
[-C--:B0-----:R-:W-:Y:S01]  /*8ec0*/  FMUL.FTZ R9, R51, R16.reuse ;  /* 0x0000001033097220 */ /* 0x081fe20000410000 */
        /* <DEDUP_REMOVED lines=9> */
[----:B------:R-:W-:-:S07]  /*8f60*/  FMUL.FTZ R71, R71, R16 ;  /* 0x0000001047477220 */ /* 0x000fce0000410000 */
.L_x_12:
[----:B------:R-:W-:Y:S05]  /*8f70*/  @P0 BRA `(.L_x_33) ;  /* 0x0000001000740947 */ /* 0x000fea0003800000 */
[----:B------:R-:W0:Y:S01]  /*8f80*/  S2R R16, SR_TID.X ;  /* 0x0000000000107919 */ /* 0x000e220000002100 */
[----:B------:R-:W1:Y:S01]  /*8f90*/  LDC R46, c[0x0][0xbe8] ;  /* 0x0002fa00ff2e7b82 */ /* 0x000e620000000800 */
[----:B------:R-:W-:Y:S01]  /*8fa0*/  SHF.R.S32.HI R58, RZ, 0x1f, R145 ;  /* 0x0000001fff3a7819 */ /* 0x000fe20000011491 */
[----:B------:R-:W-:Y:S01]  /*8fb0*/  ULDC.64 UR4, c[0x0][0xbd0] ;  /* 0x0002f40000047ab9 */ /* 0x000fe20000000a00 */
[----:B------:R-:W2:Y:S01]  /*8fc0*/  S2R R54, SR_CTAID.X ;  /* 0x0000000000367919 */ /* 0x000ea20000002500 */
[----:B------:R-:W-:Y:S01]  /*8fd0*/  ULDC.64 UR6, c[0x0][0xb38] ;  /* 0x0002ce0000067ab9 */ /* 0x000fe20000000a00 */
[----:B------:R-:W-:Y:S01]  /*8fe0*/  BSSY B0, `(.L_x_34) ;  /* 0x00000ca000007945 */ /* 0x000fe20003800000 */
[C---:B------:R-:W-:Y:S02]  /*8ff0*/  IMAD R56, R58.reuse, UR4, RZ ;  /* 0x000000043a387c24 */ /* 0x040fe4000f8e02ff */
[----:B------:R-:W3:Y:S01]  /*9000*/  S2UR UR9, SR_CTAID.Z ;  /* 0x00000000000979c3 */ /* 0x000ee20000002700 */
[----:B------:R-:W-:-:S07]  /*9010*/  IMAD R58, R58, UR6, RZ ;  /* 0x000000063a3a7c24 */ /* 0x000fce000f8e02ff */
[----:B------:R-:W4:Y:S08]  /*9020*/  LDC.64 R62, c[0x0][0xbd8] ;  /* 0x0002f600ff3e7b82 */ /* 0x000f300000000a00 */
[----:B------:R-:W-:Y:S01]  /*9030*/  BAR.SYNC.DEFER_BLOCKING 0x1, 0x180 ;  /* 0x0046000000007b1d */ /* 0x000fe20000010000 */
[----:B-1----:R-:W-:-:S07]  /*9040*/  ISETP.NE.AND P0, PT, R46, 0x1, PT ;  /* 0x000000012e00780c */ /* 0x002fce0003f05270 */
[----:B------:R-:W1:Y:S01]  /*9050*/  S2UR UR8, SR_CTAID.Y ;  /* 0x00000000000879c3 */ /* 0x000e620000002600 */
[----:B0-----:R-:W-:-:S07]  /*9060*/  VIADD R50, R16, 0xffffff80 ;  /* 0xffffff8010327836 */ /* 0x001fce0000000000 */
[----:B------:R-:W1:Y:S01]  /*9070*/  LDC R66, c[0x0][0xc50] ;  /* 0x00031400ff427b82 */ /* 0x000e620000000800 */
[----:B------:R-:W-:-:S04]  /*9080*/  SHF.R.S32.HI R47, RZ, 0x1f, R50 ;  /* 0x0000001fff2f7819 */ /* 0x000fc80000011432 */
[----:B------:R-:W-:-:S03]  /*9090*/  LEA.HI R51, R47, R50, RZ, 0x7 ;  /* 0x000000322f337211 */ /* 0x000fc600078f38ff */
[----:B------:R-:W0:Y:S01]  /*90a0*/  @P0 LDC R60, c[0x0][0xbec] ;  /* 0x0002fb00ff3c0b82 */ /* 0x000e220000000800 */
[----:B------:R-:W-:Y:S02]  /*90b0*/  LEA.HI R47, R47, R50, RZ, 0x2 ;  /* 0x000000322f2f7211 */ /* 0x000fe400078f10ff */
[----:B------:R-:W-:Y:S02]  /*90c0*/  LOP3.LUT R17, R51, 0xffffff80, RZ, 0xc0, !PT ;  /* 0xffffff8033117812 */ /* 0x000fe400078ec0ff */
[----:B------:R-:W-:Y:S02]  /*90d0*/  LOP3.LUT R47, R47, 0xfffffffc, RZ, 0xc0, !PT ;  /* 0xfffffffc2f2f7812 */ /* 0x000fe400078ec0ff */
[----:B------:R-:W-:Y:S01]  /*90e0*/  SHF.R.S32.HI R53, RZ, 0x7, R51 ;  /* 0x00000007ff357819 */ /* 0x000fe20000011433 */
[C---:B------:R-:W-:Y:S01]  /*90f0*/  IMAD.IADD R26, R50.reuse, 0x1, -R17 ;  /* 0x00000001321a7824 */ /* 0x040fe200078e0a11 */
[----:B------:R-:W5:Y:S01]  /*9100*/  LDC.64 R64, c[0x0][0xb40] ;  /* 0x0002d000ff407b82 */ /* 0x000f620000000a00 */
[----:B------:R-:W-:-:S03]  /*9110*/  IMAD.IADD R51, R50, 0x1, -R47 ;  /* 0x0000000132337824 */ /* 0x000fc600078e0a2f */
[----:B------:R-:W-:Y:S02]  /*9120*/  SHF.R.S32.HI R55, RZ, 0x1f, R26 ;  /* 0x0000001fff377819 */ /* 0x000fe4000001141a */
[----:B------:R-:W-:Y:S02]  /*9130*/  LEA.HI R47, R51, R51, RZ, 0x1 ;  /* 0x00000033332f7211 */ /* 0x000fe400078f08ff */
[----:B------:R-:W-:Y:S01]  /*9140*/  LEA.HI R27, R55, R26, RZ, 0x2 ;  /* 0x0000001a371b7211 */ /* 0x000fe200078f10ff */
[----:B------:R-:W5:Y:S01]  /*9150*/  @P0 LDC R68, c[0x0][0xbec] ;  /* 0x0002fb00ff440b82 */ /* 0x000f620000000800 */
[----:B------:R-:W-:Y:S02]  /*9160*/  LOP3.LUT R52, R47, 0x1ffffffe, RZ, 0xc0, !PT ;  /* 0x1ffffffe2f347812 */ /* 0x000fe400078ec0ff */
[--C-:B------:R-:W-:Y:S02]  /*9170*/  SHF.R.S32.HI R16, RZ, 0x2, R27.reuse ;  /* 0x00000002ff107819 */ /* 0x100fe4000001141b */
[----:B------:R-:W-:Y:S01]  /*9180*/  SHF.R.S32.HI R17, RZ, 0x1f, R27 ;  /* 0x0000001fff117819 */ /* 0x000fe2000001141b */
[----:B------:R-:W-:Y:S01]  /*9190*/  IMAD.IADD R52, R51, 0x1, -R52 ;  /* 0x0000000133347824 */ /* 0x000fe200078e0a34 */
[----:B------:R-:W-:Y:S01]  /*91a0*/  LOP3.LUT R27, R27, 0x7ffffffc, RZ, 0xc0, !PT ;  /* 0x7ffffffc1b1b7812 */ /* 0x000fe200078ec0ff */
[----:B------:R-:W5:Y:S01]  /*91b0*/  @P0 LDC R59, c[0x0][0xbf0] ;  /* 0x0002fc00ff3b0b82 */ /* 0x000f620000000800 */
[----:B------:R-:W-:-:S03]  /*91c0*/  LEA.HI R17, R17, R16, RZ, 0x3 ;  /* 0x0000001011117211 */ /* 0x000fc600078f18ff */
[----:B------:R-:W-:Y:S01]  /*91d0*/  IMAD.IADD R27, R26, 0x1, -R27 ;  /* 0x000000011a1b7824 */ /* 0x000fe200078e0a1b */
[----:B------:R-:W-:-:S03]  /*91e0*/  LOP3.LUT R17, R17, 0xfffffff8, RZ, 0xc0, !PT ;  /* 0xfffffff811117812 */ /* 0x000fc600078ec0ff */
[----:B------:R-:W5:Y:S01]  /*91f0*/  @P0 LDC R61, c[0x0][0xbf0] ;  /* 0x0002fc00ff3d0b82 */ /* 0x000f620000000800 */
[----:B------:R-:W-:Y:S02]  /*9200*/  IMAD.SHL.U32 R27, R27, 0x2, RZ ;  /* 0x000000021b1b7824 */ /* 0x000fe400078e00ff */
[----:B------:R-:W-:Y:S01]  /*9210*/  IMAD.IADD R50, R16, 0x1, -R17 ;  /* 0x0000000110327824 */ /* 0x000fe200078e0a11 */
[----:B------:R-:W-:Y:S01]  /*9220*/  LEA.HI R17, R55, R26, RZ, 0x5 ;  /* 0x0000001a37117211 */ /* 0x000fe200078f28ff */
[----:B------:R-:W-:-:S03]  /*9230*/  IMAD.HI R16, R53, 0x55555556, RZ ;  /* 0x5555555635107827 */ /* 0x000fc600078e02ff */
[----:B------:R-:W-:Y:S01]  /*9240*/  SHF.R.S32.HI R17, RZ, 0x5, R17 ;  /* 0x00000005ff117819 */ /* 0x000fe20000011411 */
[----:B------:R-:W-:Y:S01]  /*9250*/  IMAD R55, R145, UR7, R58 ;  /* 0x0000000791377c24 */ /* 0x000fe2000f8e023a */
[----:B------:R-:W-:-:S03]  /*9260*/  LEA.HI R16, R16, R16, RZ, 0x1 ;  /* 0x0000001010107211 */ /* 0x000fc600078f08ff */
[----:B------:R-:W-:Y:S02]  /*9270*/  IMAD R50, R17, 0x10, R50 ;  /* 0x0000001011327824 */ /* 0x000fe400078e0232 */
[----:B------:R-:W-:Y:S02]  /*9280*/  IMAD R47, R16, -0x3, R53 ;  /* 0xfffffffd102f7824 */ /* 0x000fe400078e0235 */
[----:B------:R-:W-:Y:S01]  /*9290*/  IMAD.WIDE.U32 R16, R145, UR4, RZ ;  /* 0x0000000491107c25 */ /* 0x000fe2000f8e00ff */
[----:B---3--:R-:W-:-:S03]  /*92a0*/  USHF.R.S32.HI UR4, URZ, 0x1f, UR9 ;  /* 0x0000001f3f047899 */ /* 0x008fc60008011409 */
[----:B------:R-:W-:Y:S02]  /*92b0*/  IMAD R47, R47, 0x40, R50 ;  /* 0x000000402f2f7824 */ /* 0x000fe400078e0232 */
[C---:B------:R-:W-:Y:S02]  /*92c0*/  IMAD R53, R145.reuse, UR5, R56 ;  /* 0x0000000591357c24 */ /* 0x040fe4000f8e0238 */
[----:B------:R-:W-:Y:S01]  /*92d0*/  IMAD.WIDE.U32 R50, R145, UR6, RZ ;  /* 0x0000000691327c25 */ /* 0x000fe2000f8e00ff */
[----:B------:R-:W-:-:S03]  /*92e0*/  ULDC.64 UR6, c[0x0][0xb48] ;  /* 0x0002d20000067ab9 */ /* 0x000fc60000000a00 */
[----:B------:R-:W-:Y:S02]  /*92f0*/  IMAD R52, R52, 0x8, R47 ;  /* 0x0000000834347824 */ /* 0x000fe400078e022f */
[----:B------:R-:W-:Y:S02]  /*9300*/  IMAD.MOV R145, RZ, RZ, -R145 ;  /* 0x000000ffff917224 */ /* 0x000fe400078e0a91 */
[----:B------:R-:W-:Y:S02]  /*9310*/  IMAD.IADD R17, R17, 0x1, R53 ;  /* 0x0000000111117824 */ /* 0x000fe400078e0235 */
[----:B----4-:R-:W-:Y:S02]  /*9320*/  IMAD R56, R62, UR4, RZ ;  /* 0x000000043e387c24 */ /* 0x010fe4000f8e02ff */
[----:B--2---:R-:W-:Y:S02]  /*9330*/  IMAD R53, R54, 0xc0, R52 ;  /* 0x000000c036357824 */ /* 0x004fe400078e0234 */
[----:B-1----:R-:W-:-:S02]  /*9340*/  IMAD R145, R66, R145, UR8 ;  /* 0x0000000842917e24 */ /* 0x002fc4000f8e0291 */
[----:B------:R-:W-:Y:S02]  /*9350*/  IMAD R57, R63, UR9, R56 ;  /* 0x000000093f397c24 */ /* 0x000fe4000f8e0238 */
[----:B------:R-:W-:Y:S01]  /*9360*/  IMAD.WIDE.U32 R16, R62, UR9, R16 ;  /* 0x000000093e107c25 */ /* 0x000fe2000f8e0010 */
[----:B------:R-:W-:-:S03]  /*9370*/  SHF.R.S32.HI R58, RZ, 0x1f, R145 ;  /* 0x0000001fff3a7819 */ /* 0x000fc60000011491 */
[----:B0-----:R-:W-:-:S04]  /*9380*/  @P0 IMAD.HI.U32 R52, R53, R60, RZ ;  /* 0x0000003c35340227 */ /* 0x001fc800078e00ff */
[----:B------:R-:W-:Y:S02]  /*9390*/  IMAD.IADD R51, R51, 0x1, R55 ;  /* 0x0000000133337824 */ /* 0x000fe400078e0237 */
[----:B------:R-:W-:Y:S02]  /*93a0*/  IMAD.IADD R17, R17, 0x1, R57 ;  /* 0x0000000111117824 */ /* 0x000fe400078e0239 */
[----:B-----5:R-:W-:Y:S01]  /*93b0*/  IMAD R56, R64, UR4, RZ ;  /* 0x0000000440387c24 */ /* 0x020fe2000f8e02ff */
[----:B------:R-:W-:Y:S01]  /*93c0*/  ULDC.64 UR4, c[0x0][0xbe0] ;  /* 0x0002f80000047ab9 */ /* 0x000fe20000000a00 */
[----:B------:R-:W-:-:S04]  /*93d0*/  @P0 IMAD.HI.U32 R68, R53, R68, RZ ;  /* 0x0000004435440227 */ /* 0x000fc800078e00ff */
[----:B------:R-:W-:Y:S01]  /*93e0*/  IMAD.MOV.U32 R55, RZ, RZ, R53 ;  /* 0x000000ffff377224 */ /* 0x000fe200078e0035 */
[----:B------:R-:W-:Y:S01]  /*93f0*/  @P0 SHF.R.U32.HI R55, RZ, R59, R52 ;  /* 0x0000003bff370219 */ /* 0x000fe20000011634 */
[----:B------:R-:W-:Y:S02]  /*9400*/  IMAD R59, R65, UR9, R56 ;  /* 0x00000009413b7c24 */ /* 0x000fe4000f8e0238 */
[----:B------:R-:W-:Y:S01]  /*9410*/  IMAD.WIDE.U32 R50, R64, UR9, R50 ;  /* 0x0000000940327c25 */ /* 0x000fe2000f8e0032 */
[----:B------:R-:W-:-:S03]  /*9420*/  ULDC.64 UR8, c[0x0][0xb28] ;  /* 0x0002ca0000087ab9 */ /* 0x000fc60000000a00 */
[----:B------:R-:W-:Y:S01]  /*9430*/  IMAD.MOV.U32 R57, RZ, RZ, R53 ;  /* 0x000000ffff397224 */ /* 0x000fe200078e0035 */
[----:B------:R-:W-:Y:S01]  /*9440*/  @P0 SHF.R.U32.HI R57, RZ, R61, R68 ;  /* 0x0000003dff390219 */ /* 0x000fe20000011644 */
[----:B------:R-:W-:Y:S02]  /*9450*/  IMAD R52, R58, UR4, RZ ;  /* 0x000000043a347c24 */ /* 0x000fe4000f8e02ff */
[----:B------:R-:W-:-:S04]  /*9460*/  IMAD.WIDE.U32 R16, R145, UR4, R16 ;  /* 0x0000000491107c25 */ /* 0x000fc8000f8e0010 */
[----:B------:R-:W-:Y:S01]  /*9470*/  IMAD.IADD R51, R51, 0x1, R59 ;  /* 0x0000000133337824 */ /* 0x000fe200078e023b */
[----:B------:R-:W-:Y:S01]  /*9480*/  SHF.R.S32.HI R59, RZ, 0x1f, R55 ;  /* 0x0000001fff3b7819 */ /* 0x000fe20000011437 */
[----:B------:R-:W-:Y:S01]  /*9490*/  IMAD R58, R58, UR6, RZ ;  /* 0x000000063a3a7c24 */ /* 0x000fe2000f8e02ff */
[----:B------:R-:W-:Y:S01]  /*94a0*/  IADD3 R16, P0, R55, R16, RZ ;  /* 0x0000001037107210 */ /* 0x000fe20007f1e0ff */
[C---:B------:R-:W-:Y:S01]  /*94b0*/  IMAD R56, R145.reuse, UR5, R52 ;  /* 0x0000000591387c24 */ /* 0x040fe2000f8e0234 */
[----:B------:R-:W-:Y:S01]  /*94c0*/  SHF.R.S32.HI R52, RZ, 0x1f, R57 ;  /* 0x0000001fff347819 */ /* 0x000fe20000011439 */
[----:B------:R-:W-:Y:S01]  /*94d0*/  IMAD.MOV R55, RZ, RZ, -R55 ;  /* 0x000000ffff377224 */ /* 0x000fe200078e0a37 */
[----:B------:R-:W-:Y:S01]  /*94e0*/  ULDC.64 UR4, c[0x0][0xb30] ;  /* 0x0002cc0000047ab9 */ /* 0x000fe20000000a00 */
[----:B------:R-:W-:Y:S01]  /*94f0*/  IMAD R61, R145, UR7, R58 ;  /* 0x00000007913d7c24 */ /* 0x000fe2000f8e023a */
[----:B------:R-:W-:Y:S01]  /*9500*/  IADD3.X R17, R59, R17, R56, P0, !PT ;  /* 0x000000113b117210 */ /* 0x000fe200007fe438 */
[----:B------:R-:W-:-:S02]  /*9510*/  IMAD.MOV R58, RZ, RZ, -R57 ;  /* 0x000000ffff3a7224 */ /* 0x000fc400078e0a39 */
[----:B------:R-:W-:Y:S02]  /*9520*/  IMAD R52, R52, UR4, RZ ;  /* 0x0000000434347c24 */ /* 0x000fe4000f8e02ff */
[----:B------:R-:W-:Y:S02]  /*9530*/  IMAD R55, R46, R55, R53 ;  /* 0x000000372e377224 */ /* 0x000fe400078e0235 */
[----:B------:R-:W-:Y:S01]  /*9540*/  IMAD.WIDE.U32 R50, R145, UR6, R50 ;  /* 0x0000000691327c25 */ /* 0x000fe2000f8e0032 */
[----:B------:R-:W-:-:S03]  /*9550*/  ULDC.64 UR6, c[0x0][0xbc8] ;  /* 0x0002f20000067ab9 */ /* 0x000fc60000000a00 */
[----:B------:R-:W-:Y:S02]  /*9560*/  IMAD R53, R46, R58, R53 ;  /* 0x0000003a2e357224 */ /* 0x000fe400078e0235 */
[----:B------:R-:W-:Y:S01]  /*9570*/  IMAD R59, R57, UR5, R52 ;  /* 0x00000005393b7c24 */ /* 0x000fe2000f8e0234 */
[----:B------:R-:W-:Y:S01]  /*9580*/  SHF.R.S32.HI R52, RZ, 0x1f, R55 ;  /* 0x0000001fff347819 */ /* 0x000fe20000011437 */
[----:B------:R-:W-:Y:S01]  /*9590*/  IMAD.IADD R51, R51, 0x1, R61 ;  /* 0x0000000133337824 */ /* 0x000fe200078e023d */
[----:B------:R-:W-:Y:S01]  /*95a0*/  SHF.R.S32.HI R56, RZ, 0x1f, R53 ;  /* 0x0000001fff387819 */ /* 0x000fe20000011435 */
[----:B------:R-:W0:Y:S01]  /*95b0*/  S2UR UR5, SR_CgaCtaId ;  /* 0x00000000000579c3 */ /* 0x000e220000008800 */
[----:B------:R-:W-:-:S04]  /*95c0*/  IMAD.WIDE.U32 R16, R55, UR6, R16 ;  /* 0x0000000637107c25 */ /* 0x000fc8000f8e0010 */
[----:B------:R-:W-:Y:S01]  /*95d0*/  IMAD.WIDE.U32 R50, R57, UR4, R50 ;  /* 0x0000000439327c25 */ /* 0x000fe2000f8e0032 */
[----:B------:R-:W-:-:S03]  /*95e0*/  UMOV UR4, 0x400 ;  /* 0x0000040000047882 */ /* 0x000fc60000000000 */
[----:B------:R-:W-:Y:S02]  /*95f0*/  IMAD R52, R52, UR6, RZ ;  /* 0x0000000634347c24 */ /* 0x000fe4000f8e02ff */
[----:B------:R-:W-:Y:S02]  /*9600*/  IMAD.IADD R51, R51, 0x1, R59 ;  /* 0x0000000133337824 */ /* 0x000fe400078e023b */
[----:B------:R-:W-:Y:S02]  /*9610*/  IMAD R56, R56, UR8, RZ ;  /* 0x0000000838387c24 */ /* 0x000fe4000f8e02ff */
[----:B------:R-:W-:Y:S01]  /*9620*/  IMAD R57, R55, UR7, R52 ;  /* 0x0000000737397c24 */ /* 0x000fe2000f8e0234 */
[----:B------:R-:W-:Y:S01]  /*9630*/  ULDC.64 UR6, c[0x0][0xba8] ;  /* 0x0002ea0000067ab9 */ /* 0x000fe20000000a00 */
[C---:B------:R-:W-:Y:S01]  /*9640*/  IMAD R55, R53.reuse, UR9, R56 ;  /* 0x0000000935377c24 */ /* 0x040fe2000f8e0238 */
[----:B------:R-:W-:Y:S01]  /*9650*/  LEA R56, P0, R16, UR6, 0x2 ;  /* 0x0000000610387c11 */ /* 0x000fe2000f8010ff */
[----:B------:R-:W-:Y:S01]  /*9660*/  IMAD.WIDE.U32 R50, R53, UR8, R50 ;  /* 0x0000000835327c25 */ /* 0x000fe2000f8e0032 */
[----:B------:R-:W-:Y:S01]  /*9670*/  ULDC.64 UR8, c[0x0][0xb00] ;  /* 0x0002c00000087ab9 */ /* 0x000fe20000000a00 */
[----:B------:R-:W-:-:S02]  /*9680*/  ULDC UR6, c[0x0][0xa88] ;  /* 0x0002a20000067ab9 */ /* 0x000fc40000000800 */
[----:B------:R-:W-:Y:S01]  /*9690*/  IMAD.IADD R53, R17, 0x1, R57 ;  /* 0x0000000111357824 */ /* 0x000fe200078e0239 */
[----:B------:R-:W-:Y:S01]  /*96a0*/  LEA R62, P1, R50, UR8, 0x2 ;  /* 0x00000008323e7c11 */ /* 0x000fe2000f8210ff */
[----:B------:R-:W-:Y:S01]  /*96b0*/  IMAD.IADD R17, R51, 0x1, R55 ;  /* 0x0000000133117824 */ /* 0x000fe200078e0237 */
[----:B------:R-:W-:Y:S01]  /*96c0*/  SHFL.IDX PT, R52, R56, 0x1, 0x1c1f ;  /* 0x003c1f0038347f89 */ /* 0x000fe200000e0000 */
[----:B------:R-:W-:Y:S01]  /*96d0*/  IMAD R47, R54, 0xc0, R47 ;  /* 0x000000c0362f7824 */ /* 0x000fe200078e022f */
[----:B------:R-:W-:Y:S01]  /*96e0*/  LEA.HI.X R54, R16, UR7, R53, 0x2, P0 ;  /* 0x0000000710367c11 */ /* 0x000fe200080f1435 */
[----:B0-----:R-:W-:Y:S01]  /*96f0*/  ULEA UR4, UR5, UR4, 0x18 ;  /* 0x0000000405047291 */ /* 0x001fe2000f8ec03f */
[----:B------:R-:W-:Y:S01]  /*9700*/  LEA.HI.X R63, R50, UR9, R17, 0x2, P1 ;  /* 0x00000009323f7c11 */ /* 0x000fe200088f1411 */
[----:B------:R-:W-:Y:S01]  /*9710*/  IMAD R58, R46, UR6, RZ ;  /* 0x000000062e3a7c24 */ /* 0x000fe2000f8e02ff */
[----:B------:R-:W-:Y:S01]  /*9720*/  SHFL.IDX PT, R50, R56, RZ, 0x1c1f ;  /* 0x001c1fff38327589 */ /* 0x000fe200000e0000 */
[----:B------:R-:W-:Y:S01]  /*9730*/  LOP3.LUT P0, RZ, R26, 0x3, RZ, 0xc0, !PT ;  /* 0x000000031aff7812 */ /* 0x000fe2000780c0ff */
[C---:B------:R-:W-:Y:S01]  /*9740*/  VIADD R59, R47.reuse, 0x8 ;  /* 0x000000082f3b7836 */ /* 0x040fe20000000000 */
[----:B------:R-:W-:Y:S01]  /*9750*/  UIADD3 UR4, UR4, 0x31c20, URZ ;  /* 0x00031c2004047890 */ /* 0x000fe2000fffe03f */
[----:B------:R-:W0:Y:S01]  /*9760*/  SHFL.IDX PT, R51, R54, RZ, 0x1c1f ;  /* 0x001c1fff36337589 */ /* 0x000e2200000e0000 */
[----:B------:R-:W-:-:S02]  /*9770*/  ISETP.GE.OR P1, PT, R47, R58, P0 ;  /* 0x0000003a2f00720c */ /* 0x000fc40000726670 */
[-C--:B------:R-:W-:Y:S01]  /*9780*/  ISETP.GE.OR P0, PT, R59, R58.reuse, P0 ;  /* 0x0000003a3b00720c */ /* 0x080fe20000706670 */
[----:B------:R-:W1:Y:S01]  /*9790*/  SHFL.IDX PT, R53, R54, 0x1, 0x1c1f ;  /* 0x003c1f0036357f89 */ /* 0x000e6200000e0000 */
[----:B------:R-:W-:Y:S01]  /*97a0*/  UPRMT UR4, URZ, 0x654, UR4 ;  /* 0x000006543f047896 */ /* 0x000fe20008000004 */
[----:B------:R-:W-:Y:S02]  /*97b0*/  ISETP.GE.AND P2, PT, R47, R58, PT ;  /* 0x0000003a2f00720c */ /* 0x000fe40003f46270 */
[----:B------:R2:W3:Y:S04]  /*97c0*/  SHFL.IDX PT, R16, R62, RZ, 0x1c1f ;  /* 0x001c1fff3e107589 */ /* 0x0004e800000e0000 */
[----:B------:R2:W4:Y:S02]  /*97d0*/  SHFL.IDX PT, R17, R63, RZ, 0x1c1f ;  /* 0x001c1fff3f117589 */ /* 0x00052400000e0000 */
[----:B------:R-:W-:Y:S02]  /*97e0*/  SYNCS.ARRIVE.TRANS64.RED.A1T0 RZ, [UR4], RZ ;  /* 0x000000ffffff79a7 */ /* 0x000fe40008100404 */
[----:B0-----:R2:W-:Y:S04]  /*97f0*/  @!P1 ST.E desc[UR38][R50.64], R0 ;  /* 0x0000000032009985 */ /* 0x0015e8000c101926 */
[----:B-1----:R2:W-:Y:S01]  /*9800*/  @!P0 ST.E desc[UR38][R52.64], R77 ;  /* 0x0000004d34008985 */ /* 0x0025e2000c101926 */
[----:B------:R-:W-:Y:S05]  /*9810*/  @P2 BRA `(.L_x_35) ;  /* 0x0000000400182947 */ /* 0x000fea0003800000 */
[C---:B--2---:R-:W-:Y:S01]  /*9820*/  VIADD R0, R27.reuse, 0x8 ;  /* 0x000000081b007836 */ /* 0x044fe20000000000 */
[----:B------:R-:W-:Y:S01]  /*9830*/  ULDC UR4, c[0x0][0xac8] ;  /* 0x0002b20000047ab9 */ /* 0x000fe20000000800 */
[C---:B------:R-:W-:Y:S01]  /*9840*/  VIADD R26, R27.reuse, 0x10 ;  /* 0x000000101b1a7836 */ /* 0x040fe20000000000 */
[C---:B------:R-:W-:Y:S01]  /*9850*/  ISETP.GE.AND P0, PT, R27.reuse, UR4, PT ;  /* 0x000000041b007c0c */ /* 0x040fe2000bf06270 */
[C---:B------:R-:W-:Y:S01]  /*9860*/  VIADD R46, R27.reuse, 0x18 ;  /* 0x000000181b2e7836 */ /* 0x040fe20000000000 */
[----:B------:R-:W-:Y:S01]  /*9870*/  ISETP.GE.AND P1, PT, R0, UR4, PT ;  /* 0x0000000400007c0c */ /* 0x000fe2000bf26270 */
[C---:B------:R-:W-:Y:S01]  /*9880*/  VIADD R47, R27.reuse, 0x20 ;  /* 0x000000201b2f7836 */ /* 0x040fe20000000000 */
[----:B------:R-:W-:Y:S01]  /*9890*/  ISETP.GE.AND P2, PT, R26, UR4, PT ;  /* 0x000000041a007c0c */ /* 0x000fe2000bf46270 */
[C---:B------:R-:W-:Y:S01]  /*98a0*/  VIADD R60, R27.reuse, 0x38 ;  /* 0x000000381b3c7836 */ /* 0x040fe20000000000 */
[----:B------:R-:W-:Y:S01]  /*98b0*/  ISETP.GE.AND P3, PT, R46, UR4, PT ;  /* 0x000000042e007c0c */ /* 0x000fe2000bf66270 */
[----:B------:R-:W-:Y:S01]  /*98c0*/  VIADD R61, R27, 0x40 ;  /* 0x000000401b3d7836 */ /* 0x000fe20000000000 */
[----:B------:R-:W-:-:S07]  /*98d0*/  ISETP.GE.AND P4, PT, R47, UR4, PT ;  /* 0x000000042f007c0c */ /* 0x000fce000bf86270 */
[----:B------:R-:W-:Y:S02]  /*98e0*/  @!P1 LEA.HI R0, R0, R0, RZ, 0x1 ;  /* 0x0000000000009211 */ /* 0x000fe400078f08ff */
[----:B------:R-:W-:Y:S02]  /*98f0*/  @!P2 LEA.HI R26, R26, R26, RZ, 0x1 ;  /* 0x0000001a1a1aa211 */ /* 0x000fe400078f08ff */
[----:B------:R-:W-:Y:S02]  /*9900*/  @!P3 LEA.HI R50, R46, R46, RZ, 0x1 ;  /* 0x0000002e2e32b211 */ /* 0x000fe400078f08ff */
[----:B------:R-:W-:Y:S02]  /*9910*/  @!P1 LOP3.LUT R51, R0, 0xfffffffe, RZ, 0xc0, !PT ;  /* 0xfffffffe00339812 */ /* 0x000fe400078ec0ff */
[----:B------:R-:W-:Y:S01]  /*9920*/  @!P4 LEA.HI R0, R47, R47, RZ, 0x1 ;  /* 0x0000002f2f00c211 */ /* 0x000fe200078f08ff */
[----:B---34-:R-:W-:Y:S01]  /*9930*/  @!P0 IMAD.WIDE R46, R27, 0x4, R16 ;  /* 0x000000041b2e8825 */ /* 0x018fe200078e0210 */
[----:B------:R-:W-:-:S02]  /*9940*/  @!P2 LOP3.LUT R53, R26, 0xfffffffe, RZ, 0xc0, !PT ;  /* 0xfffffffe1a35a812 */ /* 0x000fc400078ec0ff */
[----:B------:R-:W-:Y:S01]  /*9950*/  @!P3 LOP3.LUT R55, R50, 0xfffffffe, RZ, 0xc0, !PT ;  /* 0xfffffffe3237b812 */ /* 0x000fe200078ec0ff */
[--C-:B------:R-:W-:Y:S01]  /*9960*/  @!P1 IMAD.WIDE R50, R51, 0x4, R16.reuse ;  /* 0x0000000433329825 */ /* 0x100fe200078e0210 */
[----:B------:R-:W-:Y:S01]  /*9970*/  @!P4 LOP3.LUT R57, R0, 0xfffffffe, RZ, 0xc0, !PT ;  /* 0xfffffffe0039c812 */ /* 0x000fe200078ec0ff */
[----:B------:R0:W-:Y:S02]  /*9980*/  @!P0 ST.E.64 desc[UR38][R46.64], R72 ;  /* 0x000000482e008985 */ /* 0x0001e4000c101b26 */
[----:B------:R-:W-:Y:S02]  /*9990*/  VIADD R0, R27, 0x28 ;  /* 0x000000281b007836 */ /* 0x000fe40000000000 */
[--C-:B------:R-:W-:Y:S01]  /*99a0*/  @!P2 IMAD.WIDE R52, R53, 0x4, R16.reuse ;  /* 0x000000043534a825 */ /* 0x100fe200078e0210 */
[----:B------:R1:W-:Y:S02]  /*99b0*/  @!P1 ST.E.64 desc[UR38][R50.64], R28 ;  /* 0x0000001c32009985 */ /* 0x0003e4000c101b26 */
[----:B------:R-:W-:Y:S01]  /*99c0*/  ISETP.GE.AND P0, PT, R0, UR4, PT ;  /* 0x0000000400007c0c */ /* 0x000fe2000bf06270 */
[----:B------:R-:W-:Y:S01]  /*99d0*/  VIADD R26, R27, 0x30 ;  /* 0x000000301b1a7836 */ /* 0x000fe20000000000 */
[----:B------:R2:W-:Y:S01]  /*99e0*/  @!P2 ST.E.64 desc[UR38][R52.64], R22 ;  /* 0x000000163400a985 */ /* 0x0005e2000c101b26 */
[----:B------:R-:W-:Y:S01]  /*99f0*/  @!P3 IMAD.WIDE R54, R55, 0x4, R16 ;  /* 0x000000043736b825 */ /* 0x000fe200078e0210 */
[----:B------:R-:W-:-:S02]  /*9a00*/  ISETP.GE.AND P2, PT, R60, UR4, PT ;  /* 0x000000043c007c0c */ /* 0x000fc4000bf46270 */
[----:B------:R-:W-:Y:S01]  /*9a10*/  ISETP.GE.AND P1, PT, R26, UR4, PT ;  /* 0x000000041a007c0c */ /* 0x000fe2000bf26270 */
[----:B------:R-:W-:Y:S01]  /*9a20*/  @!P4 IMAD.WIDE R56, R57, 0x4, R16 ;  /* 0x000000043938c825 */ /* 0x000fe200078e0210 */
[----:B------:R3:W-:Y:S01]  /*9a30*/  @!P3 ST.E.64 desc[UR38][R54.64], R36 ;  /* 0x000000243600b985 */ /* 0x0007e2000c101b26 */
[----:B------:R-:W-:Y:S02]  /*9a40*/  ISETP.GE.AND P3, PT, R61, UR4, PT ;  /* 0x000000043d007c0c */ /* 0x000fe4000bf66270 */
[C---:B0-----:R-:W-:Y:S01]  /*9a50*/  VIADD R46, R27.reuse, 0x48 ;  /* 0x000000481b2e7836 */ /* 0x041fe20000000000 */
[----:B------:R0:W-:Y:S01]  /*9a60*/  @!P4 ST.E.64 desc[UR38][R56.64], R74 ;  /* 0x0000004a3800c985 */ /* 0x0001e2000c101b26 */
[C---:B------:R-:W-:Y:S01]  /*9a70*/  VIADD R47, R27.reuse, 0x50 ;  /* 0x000000501b2f7836 */ /* 0x040fe20000000000 */
[----:B------:R-:W-:Y:S01]  /*9a80*/  @!P0 LEA.HI R0, R0, R0, RZ, 0x1 ;  /* 0x0000000000008211 */ /* 0x000fe200078f08ff */
[----:B-1----:R-:W-:Y:S01]  /*9a90*/  VIADD R28, R27, 0x58 ;  /* 0x000000581b1c7836 */ /* 0x002fe20000000000 */
[----:B------:R-:W-:-:S02]  /*9aa0*/  ISETP.GE.AND P4, PT, R46, UR4, PT ;  /* 0x000000042e007c0c */ /* 0x000fc4000bf86270 */
[----:B------:R-:W-:Y:S02]  /*9ab0*/  ISETP.GE.AND P5, PT, R47, UR4, PT ;  /* 0x000000042f007c0c */ /* 0x000fe4000bfa6270 */
[----:B------:R-:W-:Y:S02]  /*9ac0*/  ISETP.GE.AND P6, PT, R28, UR4, PT ;  /* 0x000000041c007c0c */ /* 0x000fe4000bfc6270 */
[----:B------:R-:W-:Y:S02]  /*9ad0*/  @!P1 LEA.HI R26, R26, R26, RZ, 0x1 ;  /* 0x0000001a1a1a9211 */ /* 0x000fe400078f08ff */
[----:B------:R-:W-:Y:S02]  /*9ae0*/  @!P2 LEA.HI R60, R60, R60, RZ, 0x1 ;  /* 0x0000003c3c3ca211 */ /* 0x000fe400078f08ff */
[----:B------:R-:W-:Y:S02]  /*9af0*/  @!P3 LEA.HI R61, R61, R61, RZ, 0x1 ;  /* 0x0000003d3d3db211 */ /* 0x000fe400078f08ff */
[----:B--2---:R-:W-:-:S02]  /*9b00*/  @!P0 LOP3.LUT R23, R0, 0xfffffffe, RZ, 0xc0, !PT ;  /* 0xfffffffe00178812 */ /* 0x004fc400078ec0ff */
[----:B------:R-:W-:Y:S02]  /*9b10*/  @!P4 LEA.HI R46, R46, R46, RZ, 0x1 ;  /* 0x0000002e2e2ec211 */ /* 0x000fe400078f08ff */
[----:B------:R-:W-:Y:S02]  /*9b20*/  @!P5 LEA.HI R22, R47, R47, RZ, 0x1 ;  /* 0x0000002f2f16d211 */ /* 0x000fe400078f08ff */
[----:B------:R-:W-:Y:S02]  /*9b30*/  @!P6 LEA.HI R28, R28, R28, RZ, 0x1 ;  /* 0x0000001c1c1ce211 */ /* 0x000fe400078f08ff */
[----:B------:R-:W-:Y:S02]  /*9b40*/  @!P1 LOP3.LUT R29, R26, 0xfffffffe, RZ, 0xc0, !PT ;  /* 0xfffffffe1a1d9812 */ /* 0x000fe400078ec0ff */
[----:B---3--:R-:W-:Y:S02]  /*9b50*/  @!P2 LOP3.LUT R37, R60, 0xfffffffe, RZ, 0xc0, !PT ;  /* 0xfffffffe3c25a812 */ /* 0x008fe400078ec0ff */
[----:B------:R-:W-:-:S02]  /*9b60*/  @!P3 LOP3.LUT R47, R61, 0xfffffffe, RZ, 0xc0, !PT ;  /* 0xfffffffe3d2fb812 */ /* 0x000fc400078ec0ff */
[----:B------:R-:W-:Y:S01]  /*9b70*/  @!P4 LOP3.LUT R51, R46, 0xfffffffe, RZ, 0xc0, !PT ;  /* 0xfffffffe2e33c812 */ /* 0x000fe200078ec0ff */
[--C-:B------:R-:W-:Y:S01]  /*9b80*/  @!P2 IMAD.WIDE R36, R37, 0x4, R16.reuse ;  /* 0x000000042524a825 */ /* 0x100fe200078e0210 */
[----:B------:R-:W-:Y:S02]  /*9b90*/  @!P5 LOP3.LUT R53, R22, 0xfffffffe, RZ, 0xc0, !PT ;  /* 0xfffffffe1635d812 */ /* 0x000fe400078ec0ff */
[----:B------:R-:W-:Y:S01]  /*9ba0*/  @!P6 LOP3.LUT R55, R28, 0xfffffffe, RZ, 0xc0, !PT ;  /* 0xfffffffe1c37e812 */ /* 0x000fe200078ec0ff */
[----:B------:R-:W-:-:S04]  /*9bb0*/  @!P0 IMAD.WIDE R22, R23, 0x4, R16 ;  /* 0x0000000417168825 */ /* 0x000fc800078e0210 */
[--C-:B------:R-:W-:Y:S01]  /*9bc0*/  @!P1 IMAD.WIDE R28, R29, 0x4, R16.reuse ;  /* 0x000000041d1c9825 */ /* 0x100fe200078e0210 */
[----:B------:R0:W-:Y:S03]  /*9bd0*/  @!P0 ST.E.64 desc[UR38][R22.64], R2 ;  /* 0x0000000216008985 */ /* 0x0001e6000c101b26 */
[--C-:B------:R-:W-:Y:S01]  /*9be0*/  @!P3 IMAD.WIDE R46, R47, 0x4, R16.reuse ;  /* 0x000000042f2eb825 */ /* 0x100fe200078e0210 */
[----:B------:R0:W-:Y:S03]  /*9bf0*/  @!P1 ST.E.64 desc[UR38][R28.64], R4 ;  /* 0x000000041c009985 */ /* 0x0001e6000c101b26 */
[--C-:B------:R-:W-:Y:S01]  /*9c00*/  @!P4 IMAD.WIDE R50, R51, 0x4, R16.reuse ;  /* 0x000000043332c825 */ /* 0x100fe200078e0210 */
[----:B------:R0:W-:Y:S03]  /*9c10*/  @!P2 ST.E.64 desc[UR38][R36.64], R6 ;  /* 0x000000062400a985 */ /* 0x0001e6000c101b26 */
[--C-:B------:R-:W-:Y:S01]  /*9c20*/  @!P5 IMAD.WIDE R52, R53, 0x4, R16.reuse ;  /* 0x000000043534d825 */ /* 0x100fe200078e0210 */
[----:B------:R0:W-:Y:S03]  /*9c30*/  @!P3 ST.E.64 desc[UR38][R46.64], R10 ;  /* 0x0000000a2e00b985 */ /* 0x0001e6000c101b26 */
[----:B------:R-:W-:Y:S01]  /*9c40*/  @!P6 IMAD.WIDE R16, R55, 0x4, R16 ;  /* 0x000000043710e825 */ /* 0x000fe200078e0210 */
[----:B------:R0:W-:Y:S04]  /*9c50*/  @!P4 ST.E.64 desc[UR38][R50.64], R18 ;  /* 0x000000123200c985 */ /* 0x0001e8000c101b26 */
[----:B------:R0:W-:Y:S04]  /*9c60*/  @!P5 ST.E.64 desc[UR38][R52.64], R32 ;  /* 0x000000203400d985 */ /* 0x0001e8000c101b26 */
[----:B------:R0:W-:Y:S02]  /*9c70*/  @!P6 ST.E.64 desc[UR38][R16.64], R44 ;  /* 0x0000002c1000e985 */ /* 0x0001e4000c101b26 */
.L_x_35:
[----:B------:R-:W-:Y:S05]  /*9c80*/  BSYNC B0 ;  /* 0x0000000000007941 */ /* 0x000fea0003800000 */
.L_x_34:
[----:B------:R-:W-:Y:S01]  /*9c90*/  ISETP.GE.AND P0, PT, R59, R58, PT ;  /* 0x0000003a3b00720c */ /* 0x000fe20003f06270 */
[----:B0---4-:R4:W0:Y:S04]  /*9ca0*/  SHFL.IDX PT, R17, R63, 0x1, 0x1c1f ;  /* 0x003c1f003f117f89 */ /* 0x01182800000e0000 */
[----:B---3--:R4:W3:Y:S08]  /*9cb0*/  SHFL.IDX PT, R16, R62, 0x1, 0x1c1f ;  /* 0x003c1f003e107f89 */ /* 0x0088f000000e0000 */
[----:B----4-:R-:W-:Y:S05]  /*9cc0*/  @P0 BRA `(.L_x_10) ;  /* 0x0000004400dc0947 */ /* 0x010fea0003800000 */
        /* <DEDUP_REMOVED lines=8> */
[----:B------:R-:W-:Y:S01]  /*9d50*/  VIADD R19, R27, 0x28 ;  /* 0x000000281b137836 */ /* 0x000fe20000000000 */
[----:B------:R-:W-:Y:S01]  /*9d60*/  ISETP.GE.AND P5, PT, R3, UR4, PT ;  /* 0x0000000403007c0c */ /* 0x000fe2000bfa6270 */
[C---:B------:R-:W-:Y:S01]  /*9d70*/  VIADD R22, R27.reuse, 0x38 ;  /* 0x000000381b167836 */ /* 0x040fe20000000000 */
[----:B------:R-:W-:Y:S01]  /*9d80*/  ISETP.GE.AND P0, PT, R18, UR4, PT ;  /* 0x0000000412007c0c */ /* 0x000fe2000bf06270 */
[----:B------:R-:W-:Y:S01]  /*9d90*/  VIADD R23, R27, 0x40 ;  /* 0x000000401b177836 */ /* 0x000fe20000000000 */
[----:B------:R-:W-:Y:S01]  /*9da0*/  ISETP.GE.AND P1, PT, R19, UR4, PT ;  /* 0x0000000413007c0c */ /* 0x000fe2000bf26270 */
[----:B------:R-:W-:-:S02]  /*9db0*/  VIADD R26, R27, 0x48 ;  /* 0x000000481b1a7836 */ /* 0x000fc40000000000 */
[----:B------:R-:W-:Y:S02]  /*9dc0*/  VIADD R28, R27, 0x50 ;  /* 0x000000501b1c7836 */ /* 0x000fe40000000000 */
[----:B------:R-:W-:Y:S02]  /*9dd0*/  @!P3 LEA.HI R0, R0, R0, RZ, 0x1 ;  /* 0x000000000000b211 */ /* 0x000fe400078f08ff */
[----:B------:R-:W-:Y:S02]  /*9de0*/  @!P4 LEA.HI R2, R2, R2, RZ, 0x1 ;  /* 0x000000020202c211 */ /* 0x000fe400078f08ff */
[----:B------:R-:W-:Y:S02]  /*9df0*/  @!P5 LEA.HI R3, R3, R3, RZ, 0x1 ;  /* 0x000000030303d211 */ /* 0x000fe400078f08ff */
[----:B------:R-:W-:Y:S01]  /*9e00*/  @!P3 LOP3.LUT R5, R0, 0xfffffffe, RZ, 0xc0, !PT ;  /* 0xfffffffe0005b812 */ /* 0x000fe200078ec0ff */
[----:B------:R-:W-:Y:S01]  /*9e10*/  VIADD R0, R27, 0x30 ;  /* 0x000000301b007836 */ /* 0x000fe20000000000 */
[----:B------:R-:W-:-:S02]  /*9e20*/  @!P4 LOP3.LUT R7, R2, 0xfffffffe, RZ, 0xc0, !PT ;  /* 0xfffffffe0207c812 */ /* 0x000fc400078ec0ff */
[----:B------:R-:W-:Y:S01]  /*9e30*/  @!P5 LOP3.LUT R11, R3, 0xfffffffe, RZ, 0xc0, !PT ;  /* 0xfffffffe030bd812 */ /* 0x000fe200078ec0ff */
[--C-:B0--3--:R-:W-:Y:S01]  /*9e40*/  @!P2 IMAD.WIDE R2, R27, 0x4, R16.reuse ;  /* 0x000000041b02a825 */ /* 0x109fe200078e0210 */
[----:B------:R-:W-:Y:S02]  /*9e50*/  ISETP.GE.AND P6, PT, R28, UR4, PT ;  /* 0x000000041c007c0c */ /* 0x000fe4000bfc6270 */
[----:B------:R-:W-:Y:S01]  /*9e60*/  @!P0 LEA.HI R18, R18, R18, RZ, 0x1 ;  /* 0x0000001212128211 */ /* 0x000fe200078f08ff */
[--C-:B------:R-:W-:Y:S01]  /*9e70*/  @!P3 IMAD.WIDE R4, R5, 0x4, R16.reuse ;  /* 0x000000040504b825 */ /* 0x100fe200078e0210 */
[----:B------:R0:W-:Y:S01]  /*9e80*/  @!P2 ST.E.64 desc[UR38][R2.64], R14 ;  /* 0x0000000e0200a985 */ /* 0x0001e2000c101b26 */
[----:B------:R-:W-:Y:S02]  /*9e90*/  ISETP.GE.AND P2, PT, R0, UR4, PT ;  /* 0x0000000400007c0c */ /* 0x000fe4000bf46270 */
[----:B------:R-:W-:Y:S01]  /*9ea0*/  @!P4 IMAD.WIDE R6, R7, 0x4, R16 ;  /* 0x000000040706c825 */ /* 0x000fe200078e0210 */
[----:B------:R1:W-:Y:S01]  /*9eb0*/  @!P3 ST.E.64 desc[UR38][R4.64], R24 ;  /* 0x000000180400b985 */ /* 0x0003e2000c101b26 */
[----:B------:R-:W-:-:S02]  /*9ec0*/  ISETP.GE.AND P3, PT, R22, UR4, PT ;  /* 0x0000000416007c0c */ /* 0x000fc4000bf66270 */
[----:B------:R-:W-:Y:S01]  /*9ed0*/  @!P5 IMAD.WIDE R10, R11, 0x4, R16 ;  /* 0x000000040b0ad825 */ /* 0x000fe200078e0210 */
[----:B------:R2:W-:Y:S01]  /*9ee0*/  @!P4 ST.E.64 desc[UR38][R6.64], R40 ;  /* 0x000000280600c985 */ /* 0x0005e2000c101b26 */
[----:B------:R-:W-:Y:S02]  /*9ef0*/  ISETP.GE.AND P4, PT, R23, UR4, PT ;  /* 0x0000000417007c0c */ /* 0x000fe4000bf86270 */
[----:B------:R-:W-:Y:S01]  /*9f00*/  @!P1 LEA.HI R19, R19, R19, RZ, 0x1 ;  /* 0x0000001313139211 */ /* 0x000fe200078f08ff */
[----:B------:R3:W-:Y:S01]  /*9f10*/  @!P5 ST.E.64 desc[UR38][R10.64], R48 ;  /* 0x000000300a00d985 */ /* 0x0007e2000c101b26 */
[----:B------:R-:W-:Y:S01]  /*9f20*/  ISETP.GE.AND P5, PT, R26, UR4, PT ;  /* 0x000000041a007c0c */ /* 0x000fe2000bfa6270 */
[----:B------:R-:W-:Y:S01]  /*9f30*/  VIADD R27, R27, 0x58 ;  /* 0x000000581b1b7836 */ /* 0x000fe20000000000 */
[----:B0-----:R-:W-:Y:S02]  /*9f40*/  @!P0 LOP3.LUT R3, R18, 0xfffffffe, RZ, 0xc0, !PT ;  /* 0xfffffffe12038812 */ /* 0x001fe400078ec0ff */
[----:B------:R-:W-:-:S02]  /*9f50*/  @!P2 LEA.HI R0, R0, R0, RZ, 0x1 ;  /* 0x000000000000a211 */ /* 0x000fc400078f08ff */
[----:B-1----:R-:W-:Y:S01]  /*9f60*/  @!P1 LOP3.LUT R5, R19, 0xfffffffe, RZ, 0xc0, !PT ;  /* 0xfffffffe13059812 */ /* 0x002fe200078ec0ff */
[--C-:B------:R-:W-:Y:S01]  /*9f70*/  @!P0 IMAD.WIDE R2, R3, 0x4, R16.reuse ;  /* 0x0000000403028825 */ /* 0x100fe200078e0210 */
[----:B------:R-:W-:Y:S02]  /*9f80*/  @!P3 LEA.HI R22, R22, R22, RZ, 0x1 ;  /* 0x000000161616b211 */ /* 0x000fe400078f08ff */
[----:B------:R-:W-:Y:S01]  /*9f90*/  @!P4 LEA.HI R23, R23, R23, RZ, 0x1 ;  /* 0x000000171717c211 */ /* 0x000fe200078f08ff */
[----:B------:R-:W-:Y:S01]  /*9fa0*/  @!P1 IMAD.WIDE R4, R5, 0x4, R16 ;  /* 0x0000000405049825 */ /* 0x000fe200078e0210 */
[----:B------:R-:W-:Y:S01]  /*9fb0*/  @!P6 LEA.HI R28, R28, R28, RZ, 0x1 ;  /* 0x0000001c1c1ce211 */ /* 0x000fe200078f08ff */
[----:B------:R0:W-:Y:S01]  /*9fc0*/  @!P0 ST.E.64 desc[UR38][R2.64], R34 ;  /* 0x0000002202008985 */ /* 0x0001e2000c101b26 */
[----:B------:R-:W-:Y:S02]  /*9fd0*/  @!P5 LEA.HI R26, R26, R26, RZ, 0x1 ;  /* 0x0000001a1a1ad211 */ /* 0x000fe400078f08ff */
[----:B--2---:R-:W-:Y:S01]  /*9fe0*/  @!P2 LOP3.LUT R7, R0, 0xfffffffe, RZ, 0xc0, !PT ;  /* 0xfffffffe0007a812 */ /* 0x004fe200078ec0ff */
[----:B------:R1:W-:Y:S01]  /*9ff0*/  @!P1 ST.E.64 desc[UR38][R4.64], R42 ;  /* 0x0000002a04009985 */ /* 0x0003e2000c101b26 */
[----:B---3--:R-:W-:-:S02]  /*a000*/  @!P3 LOP3.LUT R11, R22, 0xfffffffe, RZ, 0xc0, !PT ;  /* 0xfffffffe160bb812 */ /* 0x008fc400078ec0ff */
[----:B------:R-:W-:Y:S02]  /*a010*/  @!P4 LOP3.LUT R23, R23, 0xfffffffe, RZ, 0xc0, !PT ;  /* 0xfffffffe1717c812 */ /* 0x000fe400078ec0ff */
[----:B------:R-:W-:Y:S02]  /*a020*/  @!P5 LOP3.LUT R15, R26, 0xfffffffe, RZ, 0xc0, !PT ;  /* 0xfffffffe1a0fd812 */ /* 0x000fe400078ec0ff */
[----:B------:R-:W-:Y:S02]  /*a030*/  @!P6 LOP3.LUT R19, R28, 0xfffffffe, RZ, 0xc0, !PT ;  /* 0xfffffffe1c13e812 */ /* 0x000fe400078ec0ff */
[----:B------:R-:W-:Y:S01]  /*a040*/  ISETP.GE.AND P0, PT, R27, UR4, PT ;  /* 0x000000041b007c0c */ /* 0x000fe2000bf06270 */
[----:B0-----:R-:W-:-:S04]  /*a050*/  @!P2 IMAD.WIDE R2, R7, 0x4, R16 ;  /* 0x000000040702a825 */ /* 0x001fc800078e0210 */
[--C-:B-1----:R-:W-:Y:S01]  /*a060*/  @!P3 IMAD.WIDE R4, R11, 0x4, R16.reuse ;  /* 0x000000040b04b825 */ /* 0x102fe200078e0210 */
[----:B------:R4:W-:Y:S03]  /*a070*/  @!P2 ST.E.64 desc[UR38][R2.64], R8 ;  /* 0x000000080200a985 */ /* 0x0009e6000c101b26 */
[--C-:B------:R-:W-:Y:S01]  /*a080*/  @!P4 IMAD.WIDE R6, R23, 0x4, R16.reuse ;  /* 0x000000041706c825 */ /* 0x100fe200078e0210 */
[----:B------:R4:W-:Y:S03]  /*a090*/  @!P3 ST.E.64 desc[UR38][R4.64], R12 ;  /* 0x0000000c0400b985 */ /* 0x0009e6000c101b26 */
[--C-:B------:R-:W-:Y:S01]  /*a0a0*/  @!P5 IMAD.WIDE R10, R15, 0x4, R16.reuse ;  /* 0x000000040f0ad825 */ /* 0x100fe200078e0210 */
[----:B------:R4:W-:Y:S03]  /*a0b0*/  @!P4 ST.E.64 desc[UR38][R6.64], R20 ;  /* 0x000000140600c985 */ /* 0x0009e6000c101b26 */
[----:B------:R-:W-:Y:S01]  /*a0c0*/  @!P6 IMAD.WIDE R14, R19, 0x4, R16 ;  /* 0x00000004130ee825 */ /* 0x000fe200078e0210 */
[----:B------:R4:W-:Y:S04]  /*a0d0*/  @!P5 ST.E.64 desc[UR38][R10.64], R30 ;  /* 0x0000001e0a00d985 */ /* 0x0009e8000c101b26 */
[----:B------:R4:W-:Y:S01]  /*a0e0*/  @!P6 ST.E.64 desc[UR38][R14.64], R38 ;  /* 0x000000260e00e985 */ /* 0x0009e2000c101b26 */
[----:B------:R-:W-:Y:S05]  /*a0f0*/  @P0 BRA `(.L_x_10) ;  /* 0x0000004000d00947 */ /* 0x000fea0003800000 */
[----:B------:R-:W-:-:S04]  /*a100*/  LEA.HI R27, R27, R27, RZ, 0x1 ;  /* 0x0000001b1b1b7211 */ /* 0x000fc800078f08ff */
[----:B----4-:R-:W-:-:S05]  /*a110*/  LOP3.LUT R3, R27, 0xfffffffe, RZ, 0xc0, !PT ;  /* 0xfffffffe1b037812 */ /* 0x010fca00078ec0ff */
[----:B------:R-:W-:-:S05]  /*a120*/  IMAD.WIDE R2, R3, 0x4, R16 ;  /* 0x0000000403027825 */ /* 0x000fca00078e0210 */
[----:B------:R0:W-:Y:S01]  /*a130*/  ST.E.64 desc[UR38][R2.64], R70 ;  /* 0x0000004602007985 */ /* 0x0001e2000c101b26 */
[----:B------:R-:W-:Y:S05]  /*a140*/  BRA `(.L_x_10) ;  /* 0x0000004000bc7947 */ /* 0x000fea0003800000 */
.L_x_33:
[----:B------:R-:W0:Y:S02]  /*a150*/  S2R R2, SR_TID.X ;  /* 0x0000000000027919 */ /* 0x000e240000002100 */
[----:B0-----:R-:W-:-:S05]  /*a160*/  VIADD R0, R2, 0xffffff80 ;  /* 0xffffff8002007836 */ /* 0x001fca0000000000 */
[----:B------:R-:W-:-:S13]  /*a170*/  ISETP.GT.AND P0, PT, R0, 0xbf, PT ;  /* 0x000000bf0000780c */ /* 0x000fda0003f04270 */
[----:B------:R-:W-:Y:S05]  /*a180*/  @P0 BRA `(.L_x_10) ;  /* 0x0000004000ac0947 */ /* 0x000fea0003800000 */
[----:B------:R-:W0:Y:S01]  /*a190*/  S2R R0, SR_CTAID.X ;  /* 0x0000000000007919 */ /* 0x000e220000002500 */
[----:B------:R-:W1:Y:S01]  /*a1a0*/  LDC R6, c[0x0][0xbe8] ;  /* 0x0002fa00ff067b82 */ /* 0x000e620000000800 */
[----:B------:R-:W-:Y:S02]  /*a1b0*/  ULDC UR4, c[0x0][0xa88] ;  /* 0x0002a20000047ab9 */ /* 0x000fe40000000800 */
[----:B-1----:R-:W-:Y:S02]  /*a1c0*/  IMAD R3, R6, UR4, RZ ;  /* 0x0000000406037c24 */ /* 0x002fe4000f8e02ff */
[----:B0-----:R-:W-:-:S04]  /*a1d0*/  IMAD R0, R0, 0xc0, R2 ;  /* 0x000000c000007824 */ /* 0x001fc800078e0202 */
[----:B------:R-:W-:-:S05]  /*a1e0*/  VIADD R0, R0, 0xffffff80 ;  /* 0xffffff8000007836 */ /* 0x000fca0000000000 */
[----:B------:R-:W-:-:S13]  /*a1f0*/  ISETP.GE.AND P0, PT, R0, R3, PT ;  /* 0x000000030000720c */ /* 0x000fda0003f06270 */
[----:B------:R-:W-:Y:S05]  /*a200*/  @P0 BRA `(.L_x_10) ;  /* 0x00000040008c0947 */ /* 0x000fea0003800000 */
[----:B------:R-:W-:Y:S01]  /*a210*/  ISETP.NE.AND P0, PT, R6, 0x1, PT ;  /* 0x000000010600780c */ /* 0x000fe20003f05270 */
[----:B------:R-:W0:Y:S01]  /*a220*/  S2UR UR4, SR_CTAID.Z ;  /* 0x00000000000479c3 */ /* 0x000e220000002700 */
[----:B------:R-:W-:Y:S01]  /*a230*/  SHF.R.S32.HI R4, RZ, 0x1f, R145 ;  /* 0x0000001fff047819 */ /* 0x000fe20000011491 */
[----:B------:R-:W-:Y:S02]  /*a240*/  ULDC.64 UR6, c[0x0][0xbd0] ;  /* 0x0002f40000067ab9 */ /* 0x000fe40000000a00 */
[----:B------:R-:W-:-:S04]  /*a250*/  IMAD.WIDE.U32 R2, R145, UR6, RZ ;  /* 0x0000000691027c25 */ /* 0x000fc8000f8e00ff */
[----:B------:R-:W1:Y:S01]  /*a260*/  LDC.64 R10, c[0x0][0xbd8] ;  /* 0x0002f600ff0a7b82 */ /* 0x000e620000000a00 */
[----:B------:R-:W-:-:S04]  /*a270*/  IMAD R4, R4, UR6, RZ ;  /* 0x0000000604047c24 */ /* 0x000fc8000f8e02ff */
[----:B------:R-:W-:Y:S02]  /*a280*/  IMAD R5, R145, UR7, R4 ;  /* 0x0000000791057c24 */ /* 0x000fe4000f8e0204 */
[----:B------:R-:W-:Y:S01]  /*a290*/  IMAD.MOV R145, RZ, RZ, -R145 ;  /* 0x000000ffff917224 */ /* 0x000fe200078e0a91 */
[----:B------:R-:W2:Y:S01]  /*a2a0*/  @P0 LDC R7, c[0x0][0xbec] ;  /* 0x0002fb00ff070b82 */ /* 0x000ea20000000800 */
[----:B------:R-:W-:Y:S02]  /*a2b0*/  IMAD.IADD R3, R3, 0x1, R5 ;  /* 0x0000000103037824 */ /* 0x000fe400078e0205 */
[----:B------:R-:W-:-:S05]  /*a2c0*/  IMAD.MOV.U32 R5, RZ, RZ, R0 ;  /* 0x000000ffff057224 */ /* 0x000fca00078e0000 */
[----:B------:R-:W3:Y:S01]  /*a2d0*/  S2UR UR8, SR_CTAID.Y ;  /* 0x00000000000879c3 */ /* 0x000ee20000002600 */
[----:B0-----:R-:W-:-:S07]  /*a2e0*/  USHF.R.S32.HI UR5, URZ, 0x1f, UR4 ;  /* 0x0000001f3f057899 */ /* 0x001fce0008011404 */
[----:B------:R-:W3:Y:S01]  /*a2f0*/  LDC R8, c[0x0][0xc50] ;  /* 0x00031400ff087b82 */ /* 0x000ee20000000800 */
[C---:B-1----:R-:W-:Y:S02]  /*a300*/  IMAD R12, R10.reuse, UR5, RZ ;  /* 0x000000050a0c7c24 */ /* 0x042fe4000f8e02ff */
[----:B------:R-:W-:-:S04]  /*a310*/  IMAD.WIDE.U32 R2, R10, UR4, R2 ;  /* 0x000000040a027c25 */ /* 0x000fc8000f8e0002 */
[----:B------:R-:W-:Y:S01]  /*a320*/  IMAD R11, R11, UR4, R12 ;  /* 0x000000040b0b7c24 */ /* 0x000fe2000f8e020c */
[----:B------:R-:W0:Y:S01]  /*a330*/  @P0 LDC R9, c[0x0][0xbf0] ;  /* 0x0002fc00ff090b82 */ /* 0x000e220000000800 */
[----:B--2---:R-:W-:Y:S01]  /*a340*/  @P0 IMAD.HI.U32 R4, R0, R7, RZ ;  /* 0x0000000700040227 */ /* 0x004fe200078e00ff */
[----:B------:R-:W-:-:S03]  /*a350*/  ULDC.64 UR4, c[0x0][0xbe0] ;  /* 0x0002f80000047ab9 */ /* 0x000fc60000000a00 */
[----:B------:R-:W-:Y:S02]  /*a360*/  IMAD.IADD R3, R11, 0x1, R3 ;  /* 0x000000010b037824 */ /* 0x000fe400078e0203 */
[----:B---3--:R-:W-:-:S04]  /*a370*/  IMAD R145, R8, R145, UR8 ;  /* 0x0000000808917e24 */ /* 0x008fc8000f8e0291 */
[----:B------:R-:W-:Y:S01]  /*a380*/  IMAD.WIDE.U32 R2, R145, UR4, R2 ;  /* 0x0000000491027c25 */ /* 0x000fe2000f8e0002 */
[----:B0-----:R-:W-:Y:S02]  /*a390*/  @P0 SHF.R.U32.HI R5, RZ, R9, R4 ;  /* 0x00000009ff050219 */ /* 0x001fe40000011604 */
[----:B------:R-:W-:Y:S02]  /*a3a0*/  SHF.R.S32.HI R4, RZ, 0x1f, R145 ;  /* 0x0000001fff047819 */ /* 0x000fe40000011491 */
[--C-:B------:R-:W-:Y:S01]  /*a3b0*/  SHF.R.S32.HI R9, RZ, 0x1f, R5.reuse ;  /* 0x0000001fff097819 */ /* 0x100fe20000011405 */
[----:B------:R-:W-:Y:S01]  /*a3c0*/  IMAD.MOV R7, RZ, RZ, -R5 ;  /* 0x000000ffff077224 */ /* 0x000fe200078e0a05 */
[----:B------:R-:W-:Y:S01]  /*a3d0*/  IADD3 R2, P0, R5, R2, RZ ;  /* 0x0000000205027210 */ /* 0x000fe20007f1e0ff */
[----:B------:R-:W-:Y:S02]  /*a3e0*/  IMAD R4, R4, UR4, RZ ;  /* 0x0000000404047c24 */ /* 0x000fe4000f8e02ff */
[----:B------:R-:W-:-:S02]  /*a3f0*/  IMAD R7, R6, R7, R0 ;  /* 0x0000000706077224 */ /* 0x000fc400078e0200 */
[----:B------:R-:W-:Y:S01]  /*a400*/  IMAD R4, R145, UR5, R4 ;  /* 0x0000000591047c24 */ /* 0x000fe2000f8e0204 */
[----:B------:R-:W-:Y:S02]  /*a410*/  ULDC.64 UR4, c[0x0][0xbc8] ;  /* 0x0002f20000047ab9 */ /* 0x000fe40000000a00 */
[----:B------:R-:W-:Y:S02]  /*a420*/  SHF.R.S32.HI R0, RZ, 0x1f, R7 ;  /* 0x0000001fff007819 */ /* 0x000fe40000011407 */
[----:B------:R-:W-:-:S03]  /*a430*/  IADD3.X R3, R9, R3, R4, P0, !PT ;  /* 0x0000000309037210 */ /* 0x000fc600007fe404 */
[----:B------:R-:W-:Y:S02]  /*a440*/  IMAD R0, R0, UR4, RZ ;  /* 0x0000000400007c24 */ /* 0x000fe4000f8e02ff */
[----:B------:R-:W-:-:S04]  /*a450*/  IMAD.WIDE.U32 R2, R7, UR4, R2 ;  /* 0x0000000407027c25 */ /* 0x000fc8000f8e0002 */
[----:B------:R-:W-:Y:S01]  /*a460*/  IMAD R5, R7, UR5, R0 ;  /* 0x0000000507057c24 */ /* 0x000fe2000f8e0200 */
[----:B------:R-:W-:Y:S02]  /*a470*/  ULDC.64 UR4, c[0x0][0xba8] ;  /* 0x0002ea0000047ab9 */ /* 0x000fe40000000a00 */
[----:B------:R-:W-:Y:S01]  /*a480*/  LEA R4, P0, R2, UR4, 0x2 ;  /* 0x0000000402047c11 */ /* 0x000fe2000f8010ff */
[----:B------:R-:W-:-:S05]  /*a490*/  IMAD.IADD R3, R3, 0x1, R5 ;  /* 0x0000000103037824 */ /* 0x000fca00078e0205 */
[----:B------:R-:W-:Y:S01]  /*a4a0*/  LEA.HI.X R5, R2, UR5, R3, 0x2, P0 ;  /* 0x0000000502057c11 */ /* 0x000fe200080f1403 */
[----:B------:R-:W-:-:S05]  /*a4b0*/  IMAD.MOV.U32 R3, RZ, RZ, -0x800000 ;  /* 0xff800000ff037424 */ /* 0x000fca00078e00ff */
[----:B------:R0:W-:Y:S01]  /*a4c0*/  STG.E desc[UR38][R4.64], R3 ;  /* 0x0000000304007986 */ /* 0x0001e2000c101926 */
[----:B------:R-:W-:Y:S05]  /*a4d0*/  BRA `(.L_x_10) ;  /* 0x0000003c00d87947 */ /* 0x000fea0003800000 */
.L_x_8:
[----:B------:R-:W-:-:S08]  /*a4e0*/  NOP ;  /* 0x0000000000007918 */ /* 0x000fd00000000000 */
[----:B------:R-:W0:-:S00]  /*a4f0*/  USETMAXREG.DEALLOC.CTAPOOL 0x20 ;  /* 0x00000020000079c8 */ /* 0x000e0000080e0500 */
[----:B0-----:R-:W-:Y:S01]  /*a500*/  LOP3.LUT R29, R29, 0x3, RZ, 0xc0, !PT ;  /* 0x000000031d1d7812 */ /* 0x001fe200078ec0ff */
[----:B------:R-:W0:Y:S05]  /*a510*/  S2R R18, SR_CTAID.Z ;  /* 0x0000000000127919 */ /* 0x000e2a0000002700 */
[----:B------:R-:W1:Y:S01]  /*a520*/  S2UR UR6, SR_CTAID.Y ;  /* 0x00000000000679c3 */ /* 0x000e620000002600 */
[----:B------:R-:W2:Y:S02]  /*a530*/  SHFL.IDX PT, R0, R29, RZ, 0x1f ;  /* 0x00001fff1d007589 */ /* 0x000ea400000e0000 */
[----:B--2---:R-:W-:-:S13]  /*a540*/  ISETP.NE.AND P0, PT, R0, RZ, PT ;  /* 0x000000ff0000720c */ /* 0x004fda0003f05270 */
[----:B01----:R-:W-:Y:S05]  /*a550*/  @!P0 BRA `(.L_x_36) ;  /* 0x0000000000288947 */ /* 0x003fea0003800000 */
[----:B------:R-:W-:Y:S01]  /*a560*/  ULDC UR7, c[0x0][0xc50] ;  /* 0x0003140000077ab9 */ /* 0x000fe20000000800 */
[----:B------:R-:W-:Y:S01]  /*a570*/  UMOV UR36, UR6 ;  /* 0x0000000600247c82 */ /* 0x000fe20008000000 */
[----:B------:R-:W-:-:S06]  /*a580*/  UISETP.NE.AND UP0, UPT, UR7, 0x1, UPT ;  /* 0x000000010700788c */ /* 0x000fcc000bf05270 */
[----:B------:R-:W-:-:S13]  /*a590*/  PLOP3.LUT P0, PT, PT, PT, UP0, 0x80, 0x0 ;  /* 0x000000000000781c */ /* 0x000fda0003f0f008 */
[----:B------:R-:W-:Y:S05]  /*a5a0*/  @!P0 BRA `(.L_x_37) ;  /* 0x0000000000308947 */ /* 0x000fea0003800000 */
[----:B------:R-:W-:Y:S01]  /*a5b0*/  ULDC UR4, c[0x0][0xc54] ;  /* 0x0003150000047ab9 */ /* 0x000fe20000000800 */
[----:B------:R-:W-:Y:S01]  /*a5c0*/  ULDC UR36, c[0x0][0xc58] ;  /* 0x0003160000247ab9 */ /* 0x000fe20000000800 */
[----:B------:R-:W-:-:S04]  /*a5d0*/  UIMAD.WIDE.U32 UR4, UR6, UR4, URZ ;  /* 0x00000004060472a5 */ /* 0x000fc8000f8e003f */
[----:B------:R-:W-:Y:S01]  /*a5e0*/  USHF.R.U32.HI UR36, URZ, UR36, UR5 ;  /* 0x000000243f247299 */ /* 0x000fe20008011605 */
[----:B------:R-:W-:Y:S11]  /*a5f0*/  BRA `(.L_x_37) ;  /* 0x00000000001c7947 */ /* 0x000ff60003800000 */
.L_x_36:
[----:B------:R-:W-:Y:S01]  /*a600*/  ULDC UR7, c[0x0][0xc50] ;  /* 0x0003140000077ab9 */ /* 0x000fe20000000800 */
[----:B------:R-:W-:Y:S01]  /*a610*/  UMOV UR36, UR6 ;  /* 0x0000000600247c82 */ /* 0x000fe20008000000 */
[----:B------:R-:W-:-:S11]  /*a620*/  UISETP.NE.AND UP0, UPT, UR7, 0x1, UPT ;  /* 0x000000010700788c */ /* 0x000fd6000bf05270 */
[----:B------:R-:W-:Y:S01]  /*a630*/  @UP0 ULDC UR4, c[0x0][0xc54] ;  /* 0x0003150000040ab9 */ /* 0x000fe20000000800 */
[----:B------:R-:W-:Y:S01]  /*a640*/  @UP0 ULDC UR8, c[0x0][0xc58] ;  /* 0x0003160000080ab9 */ /* 0x000fe20000000800 */
[----:B------:R-:W-:-:S04]  /*a650*/  UIMAD.WIDE.U32 UR4, UR6, UR4, URZ ;  /* 0x00000004060472a5 */ /* 0x000fc8000f8e003f */
[----:B------:R-:W-:-:S12]  /*a660*/  @UP0 USHF.R.U32.HI UR36, URZ, UR8, UR5 ;  /* 0x000000083f240299 */ /* 0x000fd80008011605 */
.L_x_37:
[----:B------:R-:W-:Y:S01]  /*a670*/  ISETP.GE.AND P0, PT, R18, RZ, PT ;  /* 0x000000ff1200720c */ /* 0x000fe20003f06270 */
[----:B------:R-:W-:Y:S01]  /*a680*/  UIADD3 UR4, -UR36, URZ, URZ ;  /* 0x0000003f24047290 */ /* 0x000fe2000fffe13f */
[----:B------:R-:W-:Y:S02]  /*a690*/  IMAD.MOV.U32 R6, RZ, RZ, 0x1 ;  /* 0x00000001ff067424 */ /* 0x000fe400078e00ff */
[----:B------:R-:W-:Y:S01]  /*a6a0*/  IMAD.MOV.U32 R0, RZ, RZ, RZ ;  /* 0x000000ffff007224 */ /* 0x000fe200078e00ff */
[----:B------:R-:W-:Y:S01]  /*a6b0*/  UIMAD UR6, UR7, UR4, UR6 ;  /* 0x00000004070672a4 */ /* 0x000fe2000f8e0206 */
[----:B------:R-:W-:-:S07]  /*a6c0*/  IMAD.MOV.U32 R2, RZ, RZ, 0x1 ;  /* 0x00000001ff027424 */ /* 0x000fce00078e00ff */
[----:B------:R-:W-:Y:S05]  /*a6d0*/  @!P0 BRA `(.L_x_38) ;  /* 0x0000003800a88947 */ /* 0x000fea0003800000 */
[----:B------:R-:W-:Y:S01]  /*a6e0*/  ULDC.64 UR4, c[0x0][0x418] ;  /* 0x0001060000047ab9 */ /* 0x000fe20000000a00 */
[----:B------:R-:W-:Y:S01]  /*a6f0*/  ULOP3.LUT UR42, UR6, 0xffff, URZ, 0xc0, !UPT ;  /* 0x0000ffff062a7892 */ /* 0x000fe2000f8ec03f */
[----:B------:R-:W-:Y:S01]  /*a700*/  IMAD.MOV.U32 R24, RZ, RZ, RZ ;  /* 0x000000ffff187224 */ /* 0x000fe200078e00ff */
[----:B------:R-:W-:-:S03]  /*a710*/  UISETP.NE.U32.AND UP0, UPT, UR4, URZ, UPT ;  /* 0x0000003f0400728c */ /* 0x000fc6000bf05070 */
[----:B------:R-:W-:Y:S01]  /*a720*/  ULDC UR4, c[0x0][0x424] ;  /* 0x0001090000047ab9 */ /* 0x000fe20000000800 */
[----:B------:R-:W-:-:S03]  /*a730*/  UISETP.NE.AND.EX UP0, UPT, UR5, URZ, UPT, UP0 ;  /* 0x0000003f0500728c */ /* 0x000fc6000bf05300 */
[----:B------:R-:W-:Y:S01]  /*a740*/  ULDC UR5, c[0x0][0x2f0] ;  /* 0x0000bc0000057ab9 */ /* 0x000fe20000000800 */
[----:B------:R-:W-:-:S04]  /*a750*/  USEL UR4, UR4, 0x1, UP0 ;  /* 0x0000000104047887 */ /* 0x000fc80008000000 */
[----:B------:R-:W-:-:S04]  /*a760*/  UIMAD UR4, UR4, UR5, URZ ;  /* 0x00000005040472a4 */ /* 0x000fc8000f8e023f */
[----:B------:R-:W-:Y:S02]  /*a770*/  UISETP.GE.AND UP0, UPT, UR4, 0x1, UPT ;  /* 0x000000010400788c */ /* 0x000fe4000bf06270 */
[----:B------:R-:W-:-:S04]  /*a780*/  UIADD3 UR5, UR4, 0x8f, URZ ;  /* 0x0000008f04057890 */ /* 0x000fc8000fffe03f */
[----:B------:R-:W-:Y:S01]  /*a790*/  PLOP3.LUT P0, PT, PT, PT, UP0, 0x80, 0x0 ;  /* 0x000000000000781c */ /* 0x000fe20003f0f008 */
[----:B------:R-:W-:-:S04]  /*a7a0*/  UIMAD.WIDE UR4, UR5, 0x38e38e39, URZ ;  /* 0x38e38e39050478a5 */ /* 0x000fc8000f8e023f */
[----:B------:R-:W-:-:S04]  /*a7b0*/  USHF.R.U32.HI UR41, URZ, 0x1f, UR5 ;  /* 0x0000001f3f297899 */ /* 0x000fc80008011605 */
[----:B------:R-:W-:-:S04]  /*a7c0*/  ULEA.HI.SX32 UR41, UR5, UR41, 0x1b ;  /* 0x0000002905297291 */ /* 0x000fc8000f8fda3f */
[----:B------:R-:W-:Y:S08]  /*a7d0*/  @!P0 BRA `(.L_x_39) ;  /* 0x0000000000808947 */ /* 0x000ff00003800000 */
[----:B------:R-:W-:-:S04]  /*a7e0*/  USHF.R.U32.HI UR4, URZ, 0x10, UR6 ;  /* 0x000000103f047899 */ /* 0x000fc80008011606 */
[----:B------:R-:W-:-:S11]  /*a7f0*/  UISETP.NE.AND UP0, UPT, UR4, URZ, UPT ;  /* 0x0000003f0400728c */ /* 0x000fd6000bf05270 */
[----:B------:R-:W-:Y:S02]  /*a800*/  @!UP0 ULDC UR4, c[0x0][0x9f0] ;  /* 0x00027c0000048ab9 */ /* 0x000fe40000000800 */
[----:B------:R-:W-:Y:S01]  /*a810*/  IMAD.U32 R4, RZ, RZ, UR4 ;  /* 0x00000004ff047e24 */ /* 0x000fe2000f8e00ff */
[----:B------:R-:W-:-:S04]  /*a820*/  UIADD3 UR5, UR41, -0x1, UR4 ;  /* 0xffffffff29057890 */ /* 0x000fc8000fffe004 */
[-C--:B------:R-:W-:Y:S02]  /*a830*/  IABS R5, R4.reuse ;  /* 0x0000000400057213 */ /* 0x080fe40000000000 */
[----:B------:R-:W-:Y:S01]  /*a840*/  IMAD.U32 R8, RZ, RZ, UR5 ;  /* 0x00000005ff087e24 */ /* 0x000fe2000f8e00ff */
[----:B------:R-:W-:Y:S01]  /*a850*/  IABS R4, R4 ;  /* 0x0000000400047213 */ /* 0x000fe20000000000 */
[----:B------:R-:W0:Y:S01]  /*a860*/  I2F.RP R0, R5 ;  /* 0x0000000500007306 */ /* 0x000e220000209400 */
[----:B------:R-:W-:-:S03]  /*a870*/  ULOP3.LUT UR5, UR5, UR4, URZ, 0x3c, !UPT ;  /* 0x0000000405057292 */ /* 0x000fc6000f8e3c3f */
[----:B------:R-:W-:-:S03]  /*a880*/  IMAD.MOV R4, RZ, RZ, -R4 ;  /* 0x000000ffff047224 */ /* 0x000fc600078e0a04 */
[----:B------:R-:W-:Y:S01]  /*a890*/  ISETP.LE.AND P2, PT, RZ, UR5, PT ;  /* 0x00000005ff007c0c */ /* 0x000fe2000bf43270 */
[----:B0-----:R-:W0:Y:S02]  /*a8a0*/  MUFU.RCP R0, R0 ;  /* 0x0000000000007308 */ /* 0x001e240000001000 */
[----:B0-----:R-:W-:Y:S01]  /*a8b0*/  VIADD R2, R0, 0xffffffe ;  /* 0x0ffffffe00027836 */ /* 0x001fe20000000000 */
[----:B------:R-:W-:-:S05]  /*a8c0*/  IABS R0, R8 ;  /* 0x0000000800007213 */ /* 0x000fca0000000000 */
[----:B------:R0:W1:Y:S02]  /*a8d0*/  F2I.FTZ.U32.TRUNC.NTZ R3, R2 ;  /* 0x0000000200037305 */ /* 0x000064000021f000 */
        /* <DEDUP_REMOVED lines=10> */
[----:B------:R-:W-:Y:S02]  /*a980*/  ISETP.NE.AND P1, PT, RZ, UR4, PT ;  /* 0x00000004ff007c0c */ /* 0x000fe4000bf25270 */
[----:B------:R-:W-:-:S13]  /*a990*/  ISETP.GE.U32.AND P0, PT, R0, R5, PT ;  /* 0x000000050000720c */ /* 0x000fda0003f06070 */
[----:B------:R-:W-:-:S04]  /*a9a0*/  @P0 VIADD R3, R3, 0x1 ;  /* 0x0000000103030836 */ /* 0x000fc80000000000 */
[----:B------:R-:W-:Y:S01]  /*a9b0*/  @!P2 IMAD.MOV R3, RZ, RZ, -R3 ;  /* 0x000000ffff03a224 */ /* 0x000fe200078e0a03 */
[----:B------:R-:W-:-:S05]  /*a9c0*/  @!P1 LOP3.LUT R3, RZ, UR4, RZ, 0x33, !PT ;  /* 0x00000004ff039c12 */ /* 0x000fca000f8e33ff */
[----:B------:R-:W-:-:S07]  /*a9d0*/  IMAD.MOV.U32 R24, RZ, RZ, R3 ;  /* 0x000000ffff187224 */ /* 0x000fce00078e0003 */
.L_x_39:
[----:B------:R-:W-:Y:S02]  /*a9e0*/  IMAD R23, R24, UR42, RZ ;  /* 0x0000002a18177c24 */ /* 0x000fe4000f8e02ff */
[----:B------:R-:W-:Y:S02]  /*a9f0*/  IMAD.MOV.U32 R0, RZ, RZ, RZ ;  /* 0x000000ffff007224 */ /* 0x000fe400078e00ff */
[----:B------:R-:W-:Y:S01]  /*aa00*/  IMAD.MOV.U32 R2, RZ, RZ, 0x1 ;  /* 0x00000001ff027424 */ /* 0x000fe200078e00ff */
[----:B------:R-:W-:-:S04]  /*aa10*/  VIADDMNMX R25, R23, R24, UR41, PT ;  /* 0x0000002917197e46 */ /* 0x000fc8000b800118 */
[----:B------:R-:W-:-:S13]  /*aa20*/  ISETP.GT.AND P0, PT, R25, R23, PT ;  /* 0x000000171900720c */ /* 0x000fda0003f04270 */
[----:B------:R-:W-:Y:S05]  /*aa30*/  @!P0 BRA `(.L_x_38) ;  /* 0x0000003400d08947 */ /* 0x000fea0003800000 */
[----:B------:R-:W0:Y:S01]  /*aa40*/  S2UR UR4, SR_CgaCtaId ;  /* 0x00000000000479c3 */ /* 0x000e220000008800 */
[----:B------:R-:W-:Y:S02]  /*aa50*/  UMOV UR40, 0x400 ;  /* 0x0000040000287882 */ /* 0x000fe40000000000 */
[----:B0-----:R-:W-:-:S04]  /*aa60*/  ULEA UR40, UR4, UR40, 0x18 ;  /* 0x0000002804287291 */ /* 0x001fc8000f8ec03f */
[----:B------:R-:W-:-:S04]  /*aa70*/  UIADD3 UR4, UR40, 0x16a00, URZ ;  /* 0x00016a0028047890 */ /* 0x000fc8000fffe03f */
[----:B------:R-:W-:-:S06]  /*aa80*/  ULOP3.LUT UP0, URZ, UR4, 0x1bf, URZ, 0xc0, !UPT ;  /* 0x000001bf043f7892 */ /* 0x000fcc000f80c03f */
[----:B------:R-:W-:-:S13]  /*aa90*/  PLOP3.LUT P0, PT, PT, PT, UP0, 0x80, 0x0 ;  /* 0x000000000000781c */ /* 0x000fda0003f0f008 */
[----:B------:R-:W-:Y:S05]  /*aaa0*/  @!P0 BRA `(.L_x_40) ;  /* 0x0000000000408947 */ /* 0x000fea0003800000 */
[----:B------:R-:W-:Y:S01]  /*aab0*/  MOV R2, 0x0 ;  /* 0x0000000000027802 */ /* 0x000fe20000000f00 */
[----:B------:R-:W-:Y:S01]  /*aac0*/  ULDC.64 UR4, c[0x4][0xa8] ;  /* 0x01002a0000047ab9 */ /* 0x000fe20000000a00 */
[----:B------:R-:W-:Y:S01]  /*aad0*/  ULDC.64 UR6, c[0x4][0xb0] ;  /* 0x01002c0000067ab9 */ /* 0x000fe20000000a00 */
[----:B------:R-:W-:Y:S02]  /*aae0*/  IMAD.U32 R4, RZ, RZ, UR4 ;  /* 0x00000004ff047e24 */ /* 0x000fe4000f8e00ff */
[----:B------:R-:W-:Y:S01]  /*aaf0*/  IMAD.U32 R5, RZ, RZ, UR5 ;  /* 0x00000005ff057e24 */ /* 0x000fe2000f8e00ff */
[----:B------:R-:W0:Y:S01]  /*ab00*/  LDC.64 R2, c[0x4][R2] ;  /* 0x0100000002027b82 */ /* 0x000e220000000a00 */
[----:B------:R-:W-:Y:S01]  /*ab10*/  ULDC.64 UR4, c[0x4][0x8] ;  /* 0x0100020000047ab9 */ /* 0x000fe20000000a00 */
[----:B------:R-:W-:Y:S02]  /*ab20*/  IMAD.U32 R6, RZ, RZ, UR6 ;  /* 0x00000006ff067e24 */ /* 0x000fe4000f8e00ff */
[----:B------:R-:W-:-:S02]  /*ab30*/  IMAD.U32 R7, RZ, RZ, UR7 ;  /* 0x00000007ff077e24 */ /* 0x000fc4000f8e00ff */
[----:B------:R-:W-:Y:S02]  /*ab40*/  IMAD.U32 R10, RZ, RZ, UR4 ;  /* 0x00000004ff0a7e24 */ /* 0x000fe4000f8e00ff */
[----:B------:R-:W-:Y:S02]  /*ab50*/  IMAD.U32 R11, RZ, RZ, UR5 ;  /* 0x00000005ff0b7e24 */ /* 0x000fe4000f8e00ff */
[----:B------:R-:W-:Y:S02]  /*ab60*/  IMAD.MOV.U32 R8, RZ, RZ, 0x70 ;  /* 0x00000070ff087424 */ /* 0x000fe400078e00ff */
[----:B------:R-:W-:Y:S02]  /*ab70*/  IMAD.MOV.U32 R12, RZ, RZ, 0x1 ;  /* 0x00000001ff0c7424 */ /* 0x000fe400078e00ff */
[----:B------:R-:W-:-:S07]  /*ab80*/  IMAD.MOV.U32 R13, RZ, RZ, RZ ;  /* 0x000000ffff0d7224 */ /* 0x000fce00078e00ff */
[----:B------:R-:W-:-:S07]  /*ab90*/  LEPC R20, `(.L_x_40) ;  /* 0x000000001014794e */ /* 0x000fce0000000000 */
[----:B0-----:R-:W-:Y:S05]  /*aba0*/  CALL.ABS.NOINC R2 ;  /* 0x0000000002007343 */ /* 0x001fea0003c00000 */
.L_x_40:
[----:B------:R-:W-:-:S04]  /*abb0*/  UIADD3 UR4, UR40, 0x200, URZ ;  /* 0x0000020028047890 */ /* 0x000fc8000fffe03f */
[----:B------:R-:W-:-:S06]  /*abc0*/  ULOP3.LUT UP0, URZ, UR4, 0x1bf, URZ, 0xc0, !UPT ;  /* 0x000001bf043f7892 */ /* 0x000fcc000f80c03f */
[----:B------:R-:W-:-:S13]  /*abd0*/  PLOP3.LUT P0, PT, PT, PT, UP0, 0x80, 0x0 ;  /* 0x000000000000781c */ /* 0x000fda0003f0f008 */
[----:B------:R-:W-:Y:S05]  /*abe0*/  @!P0 BRA `(.L_x_41) ;  /* 0x00000000007c8947 */ /* 0x000fea0003800000 */
        /* <DEDUP_REMOVED lines=16> */
.L_x_42:
[----:B------:R0:W1:Y:S01]  /*acf0*/  LDC.64 R2, c[0x4][R16] ;  /* 0x0100000010027b82 */ /* 0x0000620000000a00 */
[----:B------:R-:W-:Y:S01]  /*ad00*/  ULDC.64 UR4, c[0x4][0xa8] ;  /* 0x01002a0000047ab9 */ /* 0x000fe20000000a00 */
[----:B------:R-:W-:Y:S01]  /*ad10*/  ULDC.64 UR6, c[0x4][0xb0] ;  /* 0x01002c0000067ab9 */ /* 0x000fe20000000a00 */
[----:B------:R-:W-:Y:S02]  /*ad20*/  IMAD.U32 R4, RZ, RZ, UR4 ;  /* 0x00000004ff047e24 */ /* 0x000fe4000f8e00ff */
        /* <DEDUP_REMOVED lines=11> */
.L_x_41:
[----:B------:R-:W0:Y:S01]  /*ade0*/  LDC.64 R2, c[0x0][0x9f8] ;  /* 0x00027e00ff027b82 */ /* 0x000e220000000a00 */
[----:B------:R-:W-:-:S07]  /*adf0*/  IMAD.MOV.U32 R19, RZ, RZ, R18 ;  /* 0x000000ffff137224 */ /* 0x000fce00078e0012 */
[----:B------:R-:W1:Y:S01]  /*ae00*/  LDC.64 R4, c[0x0][0x418] ;  /* 0x00010600ff047b82 */ /* 0x000e620000000a00 */
[----:B0-----:R-:W-:-:S04]  /*ae10*/  ISETP.NE.U32.AND P0, PT, R2, RZ, PT ;  /* 0x000000ff0200720c */ /* 0x001fc80003f05070 */
[----:B------:R-:W-:-:S13]  /*ae20*/  ISETP.NE.AND.EX P0, PT, R3, RZ, PT, P0 ;  /* 0x000000ff0300720c */ /* 0x000fda0003f05300 */
[----:B------:R-:W0:Y:S02]  /*ae30*/  @P0 LDC.64 R2, c[0x0][0x9f8] ;  /* 0x00027e00ff020b82 */ /* 0x000e240000000a00 */
[----:B0-----:R-:W-:-:S05]  /*ae40*/  @P0 IMAD.WIDE R2, R18, 0x4, R2 ;  /* 0x0000000412020825 */ /* 0x001fca00078e0202 */
[----:B------:R-:W2:Y:S01]  /*ae50*/  @P0 LDG.E R19, desc[UR38][R2.64] ;  /* 0x0000002602130981 */ /* 0x000ea2000c1e1900 */
[----:B-1----:R-:W-:Y:S01]  /*ae60*/  ISETP.NE.U32.AND P0, PT, R4, RZ, PT ;  /* 0x000000ff0400720c */ /* 0x002fe20003f05070 */
[----:B------:R-:W-:Y:S01]  /*ae70*/  UMOV UR4, 0xffffffff ;  /* 0xffffffff00047882 */ /* 0x000fe20000000000 */
[----:B------:R-:W-:Y:S01]  /*ae80*/  LOP3.LUT R17, R17, 0xfffffffe, RZ, 0xc0, !PT ;  /* 0xfffffffe11117812 */ /* 0x000fe200078ec0ff */
[----:B------:R-:W-:Y:S01]  /*ae90*/  VIADD R18, R25, 0xffffffff ;  /* 0xffffffff19127836 */ /* 0x000fe20000000000 */
[----:B------:R-:W-:-:S13]  /*aea0*/  ISETP.NE.AND.EX P1, PT, R5, RZ, PT, P0 ;  /* 0x000000ff0500720c */ /* 0x000fda0003f25300 */
[----:B------:R-:W-:Y:S02]  /*aeb0*/  @P1 LOP3.LUT R17, R17, 0x1, RZ, 0xfc, !PT ;  /* 0x0000000111111812 */ /* 0x000fe400078efcff */
[----:B--2---:R-:W-:Y:S02]  /*aec0*/  SHF.R.S32.HI R22, RZ, 0x1f, R19 ;  /* 0x0000001fff167819 */ /* 0x004fe40000011413 */
[----:B------:R-:W-:Y:S01]  /*aed0*/  SEL R16, R19, RZ, !P1 ;  /* 0x000000ff13107207 */ /* 0x000fe20004800000 */
[----:B------:R-:W-:Y:S06]  /*aee0*/  BRA.DIV UR4, `(.L_x_43) ;  /* 0x0000003604cc7947 */ /* 0x000fec000b800000 */
[----:B------:R0:W1:Y:S02]  /*aef0*/  SHFL.IDX PT, R14, R29, RZ, 0x1f ;  /* 0x00001fff1d0e7589 */ /* 0x00006400000e0000 */
.L_x_127:
[----:B-1----:R-:W-:Y:S02]  /*af00*/  ISETP.NE.AND P0, PT, R14, RZ, PT ;  /* 0x000000ff0e00720c */ /* 0x002fe40003f05270 */
[----:B------:R-:W-:Y:S02]  /*af10*/  PLOP3.LUT P2, PT, PT, PT, PT, 0x8, 0x0 ;  /* 0x000000000000781c */ /* 0x000fe40003f4e170 */
[----:B------:R-:W-:-:S11]  /*af20*/  LOP3.LUT R17, R17, 0xfffffffd, RZ, 0xc0, !PT ;  /* 0xfffffffd11117812 */ /* 0x000fd600078ec0ff */
[----:B------:R-:W-:Y:S01]  /*af30*/  @P2 LOP3.LUT R17, R17, 0x2, RZ, 0xfc, !PT ;  /* 0x0000000211112812 */ /* 0x000fe200078efcff */
[----:B------:R-:W-:Y:S06]  /*af40*/  @P0 BRA `(.L_x_44) ;  /* 0x0000000400080947 */ /* 0x000fec0003800000 */
[----:B------:R-:W-:-:S03]  /*af50*/  UMOV UR4, 0xffffffff ;  /* 0xffffffff00047882 */ /* 0x000fc60000000000 */
[----:B------:R-:W-:Y:S05]  /*af60*/  BRA.DIV UR4, `(.L_x_45) ;  /* 0x0000003604cc7947 */ /* 0x000fea000b800000 */
[----:B------:R-:W-:-:S13]  /*af70*/  ELECT P6, URZ, PT ;  /* 0x00000000003f782f */ /* 0x000fda00038c0000 */
.L_x_130:
[----:B------:R-:W-:Y:S05]  /*af80*/  @!P6 BRA `(.L_x_44) ;  /* 0x0000000000f8e947 */ /* 0x000fea0003800000 */
[----:B------:R-:W-:Y:S02]  /*af90*/  IMAD.MOV.U32 R0, RZ, RZ, 0x1 ;  /* 0x00000001ff007424 */ /* 0x000fe400078e00ff */
[----:B------:R-:W-:-:S03]  /*afa0*/  IMAD.MOV.U32 R16, RZ, RZ, R19 ;  /* 0x000000ffff107224 */ /* 0x000fc600078e0013 */
[----:B------:R-:W-:Y:S01]  /*afb0*/  SHF.L.U32 R0, R0, 0x1f, RZ ;  /* 0x0000001f00007819 */ /* 0x000fe200000006ff */
[----:B------:R-:W-:Y:S06]  /*afc0*/  @!P1 BRA `(.L_x_46) ;  /* 0x0000000000489947 */ /* 0x000fec0003800000 */
[----:B------:R-:W1:Y:S01]  /*afd0*/  LDC R7, c[0x0][0x43c] ;  /* 0x00010f00ff077b82 */ /* 0x000e620000000800 */
[----:B------:R-:W-:Y:S01]  /*afe0*/  IMAD.MOV.U32 R9, RZ, RZ, R18 ;  /* 0x000000ffff097224 */ /* 0x000fe200078e0012 */
[----:B------:R-:W-:Y:S02]  /*aff0*/  ULDC.64 UR4, c[0x0][0x428] ;  /* 0x00010a0000047ab9 */ /* 0x000fe40000000a00 */
[----:B------:R-:W-:-:S04]  /*b000*/  IMAD R6, R22, UR4, RZ ;  /* 0x0000000416067c24 */ /* 0x000fc8000f8e02ff */
[----:B------:R-:W-:Y:S01]  /*b010*/  IMAD R11, R19, UR5, R6 ;  /* 0x00000005130b7c24 */ /* 0x000fe2000f8e0206 */
[----:B-1----:R-:W-:-:S13]  /*b020*/  ISETP.NE.AND P0, PT, R7, 0x1, PT ;  /* 0x000000010700780c */ /* 0x002fda0003f05270 */
[----:B------:R-:W1:Y:S02]  /*b030*/  @P0 LDC.64 R2, c[0x0][0x440] ;  /* 0x00011000ff020b82 */ /* 0x000e640000000a00 */
[----:B-1----:R-:W-:-:S05]  /*b040*/  @P0 IMAD.HI.U32 R2, R18, R2, RZ ;  /* 0x0000000212020227 */ /* 0x002fca00078e00ff */
[----:B------:R-:W-:-:S04]  /*b050*/  @P0 SHF.R.U32.HI R9, RZ, R3, R2 ;  /* 0x00000003ff090219 */ /* 0x000fc80000011602 */
[--C-:B------:R-:W-:Y:S01]  /*b060*/  SHF.R.S32.HI R3, RZ, 0x1f, R9.reuse ;  /* 0x0000001fff037819 */ /* 0x100fe20000011409 */
[----:B------:R-:W-:-:S04]  /*b070*/  IMAD.MOV.U32 R2, RZ, RZ, R9 ;  /* 0x000000ffff027224 */ /* 0x000fc800078e0009 */
[----:B------:R-:W-:-:S04]  /*b080*/  IMAD.WIDE.U32 R2, R19, UR4, R2 ;  /* 0x0000000413027c25 */ /* 0x000fc8000f8e0002 */
[----:B------:R-:W-:Y:S01]  /*b090*/  IMAD.IADD R3, R3, 0x1, R11 ;  /* 0x0000000103037824 */ /* 0x000fe200078e020b */
[----:B------:R-:W-:-:S04]  /*b0a0*/  LEA R4, P0, R2, R4, 0x2 ;  /* 0x0000000402047211 */ /* 0x000fc800078010ff */
[----:B------:R-:W-:-:S05]  /*b0b0*/  LEA.HI.X R5, R2, R5, R3, 0x2, P0 ;  /* 0x0000000502057211 */ /* 0x000fca00000f1403 */
[----:B------:R1:W5:Y:S01]  /*b0c0*/  LDG.E R16, desc[UR38][R4.64] ;  /* 0x0000002604107981 */ /* 0x000362000c1e1900 */
[----:B------:R-:W-:-:S04]  /*b0d0*/  IMAD.MOV R2, RZ, RZ, -R9 ;  /* 0x000000ffff027224 */ /* 0x000fc800078e0a09 */
[----:B------:R-:W-:-:S07]  /*b0e0*/  IMAD R18, R7, R2, R18 ;  /* 0x0000000207127224 */ /* 0x000fce00078e0212 */
.L_x_46:
[----:B------:R-:W2:Y:S01]  /*b0f0*/  SYNCS.PHASECHK.TRANS64.TRYWAIT P0, [UR40+0x31c40], R0 ;  /* 0x031c4000ff0075a7 */ /* 0x000ea20008000168 */
[----:B------:R-:W-:Y:S01]  /*b100*/  ISETP.NE.AND P1, PT, R27, RZ, PT ;  /* 0x000000ff1b00720c */ /* 0x000fe20003f25270 */
[----:B--2---:R-:W-:-:S12]  /*b110*/  @!P0 BRA `(.L_x_47) ;  /* 0x0000003400808947 */ /* 0x004fd80003800000 */
.L_x_131:
[----:B------:R-:W-:Y:S05]  /*b120*/  @P1 BRA `(.L_x_48) ;  /* 0x0000000000181947 */ /* 0x000fea0003800000 */
[----:B------:R-:W3:Y:S01]  /*b130*/  S2R R2, SR_TID.X ;  /* 0x0000000000027919 */ /* 0x000ee20000002100 */
[----:B--2---:R-:W-:-:S04]  /*b140*/  IMAD.MOV.U32 R0, RZ, RZ, 0x6c00 ;  /* 0x00006c00ff007424 */ /* 0x004fc800078e00ff */
[----:B------:R4:W-:Y:S01]  /*b150*/  SYNCS.ARRIVE.TRANS64 RZ, [UR40+0x31c30], R0 ;  /* 0x031c3000ffff79a7 */ /* 0x0009e20008000028 */
[----:B---3--:R-:W-:-:S13]  /*b160*/  LOP3.LUT P0, RZ, R2, 0x1f, RZ, 0xc0, !PT ;  /* 0x0000001f02ff7812 */ /* 0x008fda000780c0ff */
[----:B----4-:R-:W-:Y:S05]  /*b170*/  @!P0 BRA `(.L_x_48) ;  /* 0x0000000000048947 */ /* 0x010fea0003800000 */
[----:B------:R-:W-:Y:S01]  /*b180*/  BPT.TRAP 0x1 ;  /* 0x000000040000795c */ /* 0x000fe20000300000 */
.L_x_48:
[----:B------:R-:W-:Y:S01]  /*b190*/  R2UR UR11, R18 ;  /* 0x00000000120b72ca */ /* 0x000fe200000e0000 */
[----:B------:R-:W-:Y:S01]  /*b1a0*/  ULDC.64 UR4, c[0x0][0x198] ;  /* 0x0000660000047ab9 */ /* 0x000fe20000000a00 */
[----:B-----5:R-:W-:Y:S01]  /*b1b0*/  R2UR UR13, R16 ;  /* 0x00000000100d72ca */ /* 0x020fe200000e0000 */
[----:B------:R-:W-:Y:S01]  /*b1c0*/  UIADD3 UR4, UP0, UR4, 0x370, URZ ;  /* 0x0000037004047890 */ /* 0x000fe2000ff1e03f */
[----:B------:R-:W-:Y:S01]  /*b1d0*/  PLOP3.LUT P0, PT, PT, PT, PT, 0x80, 0x0 ;  /* 0x000000000000781c */ /* 0x000fe20003f0f070 */
[----:B------:R-:W-:Y:S01]  /*b1e0*/  UIADD3 UR8, UR40, 0x16a00, URZ ;  /* 0x00016a0028087890 */ /* 0x000fe2000fffe03f */
[----:B------:R-:W-:Y:S01]  /*b1f0*/  LOP3.LUT R17, R17, 0xfffffffd, RZ, 0xc0, !PT ;  /* 0xfffffffd11117812 */ /* 0x000fe200078ec0ff */
[----:B------:R-:W-:Y:S02]  /*b200*/  UIADD3 UR9, UR40, 0x31c30, URZ ;  /* 0x00031c3028097890 */ /* 0x000fe4000fffe03f */
[----:B------:R-:W-:Y:S02]  /*b210*/  UIADD3.X UR5, URZ, UR5, URZ, UP0, !UPT ;  /* 0x000000053f057290 */ /* 0x000fe400087fe43f */
[----:B------:R-:W-:-:S02]  /*b220*/  UIADD3 UR16, UR40, 0x18e00, URZ ;  /* 0x00018e0028107890 */ /* 0x000fc4000fffe03f */
[----:B------:R-:W-:Y:S02]  /*b230*/  UIMAD UR11, UR11, 0x90, URZ ;  /* 0x000000900b0b78a4 */ /* 0x000fe4000f8e023f */
[----:B------:R-:W-:Y:S01]  /*b240*/  UIADD3 UR32, UR40, 0x1b200, URZ ;  /* 0x0001b20028207890 */ /* 0x000fe2000fffe03f */
[----:B------:R-:W-:Y:S01]  /*b250*/  UMOV UR6, 0x0 ;  /* 0x0000000000067882 */ /* 0x000fe20000000000 */
[----:B------:R-:W-:Y:S01]  /*b260*/  UMOV UR7, 0x14f00000 ;  /* 0x14f0000000077882 */ /* 0x000fe20000000000 */
[----:B------:R-:W-:Y:S01]  /*b270*/  UMOV UR10, URZ ;  /* 0x0000003f000a7c82 */ /* 0x000fe20008000000 */
[----:B------:R-:W-:Y:S01]  /*b280*/  UMOV UR12, UR36 ;  /* 0x00000024000c7c82 */ /* 0x000fe20008000000 */
[----:B------:R-:W-:Y:S01]  /*b290*/  UMOV UR18, 0x20 ;  /* 0x0000002000127882 */ /* 0x000fe20000000000 */
[----:B------:R-:W-:Y:S01]  /*b2a0*/  UMOV UR20, UR36 ;  /* 0x0000002400147c82 */ /* 0x000fe20008000000 */
[----:B------:R-:W-:Y:S01]  /*b2b0*/  UMOV UR17, UR9 ;  /* 0x0000000900117c82 */ /* 0x000fe20008000000 */
[----:B------:R-:W-:Y:S01]  /*b2c0*/  UMOV UR21, UR13 ;  /* 0x0000000d00157c82 */ /* 0x000fe20008000000 */
[----:B------:R-:W-:Y:S01]  /*b2d0*/  UMOV UR19, UR11 ;  /* 0x0000000b00137c82 */ /* 0x000fe20008000000 */
[----:B------:R-:W-:Y:S01]  /*b2e0*/  UMOV UR34, 0x40 ;  /* 0x0000004000227882 */ /* 0x000fe20000000000 */
[----:B------:R-:W-:Y:S01]  /*b2f0*/  UMOV UR33, UR9 ;  /* 0x0000000900217c82 */ /* 0x000fe20008000000 */
[----:B------:R-:W-:Y:S01]  /*b300*/  UMOV UR37, UR13 ;  /* 0x0000000d00257c82 */ /* 0x000fe20008000000 */
[----:B------:R3:W-:Y:S01]  /*b310*/  UTMALDG.4D [UR8], [UR4], desc[UR6] ;  /* 0x00000608040075b4 */ /* 0x0007e20008019000 */
[----:B------:R-:W-:Y:S01]  /*b320*/  UMOV UR35, UR11 ;  /* 0x0000000b00237c82 */ /* 0x000fe20008000000 */
[----:B------:R-:W-:Y:S01]  /*b330*/  @P0 LOP3.LUT R17, R17, 0x2, RZ, 0xfc, !PT ;  /* 0x0000000211110812 */ /* 0x000fe200078efcff */
[----:B------:R3:W-:Y:S01]  /*b340*/  UTMALDG.4D [UR16], [UR4], desc[UR6] ;  /* 0x00000610040075b4 */ /* 0x0007e20008019000 */
[----:B------:R3:W-:Y:S02]  /*b350*/  UTMALDG.4D [UR32], [UR4], desc[UR6] ;  /* 0x00000620040075b4 */ /* 0x0007e40008019000 */
[----:B---3--:R-:W-:-:S03]  /*b360*/  NOP ;  /* 0x0000000000007918 */ /* 0x008fc60000000000 */
.L_x_44:
[----:B------:R-:W-:Y:S05]  /*b370*/  WARPSYNC.ALL ;  /* 0x0000000000007948 */ /* 0x000fea0003800000 */
[----:B--2---:R-:W2:Y:S01]  /*b380*/  S2R R0, SR_CTAID.Z ;  /* 0x0000000000007919 */ /* 0x004ea20000002700 */
[----:B------:R-:W-:Y:S02]  /*b390*/  UIADD3 UR5, UR40, 0xda00, URZ ;  /* 0x0000da0028057890 */ /* 0x000fe4000fffe03f */
[----:B------:R-:W-:Y:S01]  /*b3a0*/  USHF.R.S32.HI UR4, URZ, 0x1f, UR36 ;  /* 0x0000001f3f047899 */ /* 0x000fe20008011424 */
[----:B------:R-:W-:Y:S01]  /*b3b0*/  BAR.SYNC.DEFER_BLOCKING 0x8, 0x200 ;  /* 0x0208000000007b1d */ /* 0x000fe20000010000 */
[----:B------:R-:W-:-:S05]  /*b3c0*/  ULOP3.LUT UP0, URZ, UR5, 0x1bf, URZ, 0xc0, !UPT ;  /* 0x000001bf053f7892 */ /* 0x000fca000f80c03f */
[----:B------:R-:W-:Y:S01]  /*b3d0*/  ULDC.64 UR6, c[0x0][0x2d8] ;  /* 0x0000b60000067ab9 */ /* 0x000fe20000000a00 */
[----:B------:R-:W-:Y:S01]  /*b3e0*/  PLOP3.LUT P0, PT, PT, PT, UP0, 0x80, 0x0 ;  /* 0x000000000000781c */ /* 0x000fe20003f0f008 */
[----:B------:R-:W-:Y:S02]  /*b3f0*/  UIMAD UR4, UR4, UR6, URZ ;  /* 0x00000006040472a4 */ /* 0x000fe4000f8e023f */
[----:B------:R-:W-:Y:S02]  /*b400*/  UIMAD.WIDE.U32 UR44, UR36, UR6, URZ ;  /* 0x00000006242c72a5 */ /* 0x000fe4000f8e003f */
[----:B------:R-:W-:-:S04]  /*b410*/  UIMAD UR4, UR36, UR7, UR4 ;  /* 0x00000007240472a4 */ /* 0x000fc8000f8e0204 */
[----:B------:R-:W-:Y:S01]  /*b420*/  UIADD3 UR43, UR45, UR4, URZ ;  /* 0x000000042d2b7290 */ /* 0x000fe2000fffe03f */
[----:B--2---:R-:W-:-:S03]  /*b430*/  SHF.R.S32.HI R28, RZ, 0x1f, R0 ;  /* 0x0000001fff1c7819 */ /* 0x004fc60000011400 */
[----:B------:R-:W-:Y:S08]  /*b440*/  @!P0 BRA `(.L_x_49) ;  /* 0x0000000000408947 */ /* 0x000ff00003800000 */
[----:B------:R-:W-:Y:S01]  /*b450*/  MOV R2, 0x0 ;  /* 0x0000000000027802 */ /* 0x000fe20000000f00 */
[----:B------:R-:W-:Y:S01]  /*b460*/  ULDC.64 UR6, c[0x4][0xa8] ;  /* 0x01002a0000067ab9 */ /* 0x000fe20000000a00 */
[----:B------:R-:W-:Y:S01]  /*b470*/  ULDC.64 UR8, c[0x4][0xb0] ;  /* 0x01002c0000087ab9 */ /* 0x000fe20000000a00 */
[----:B------:R-:W-:Y:S01]  /*b480*/  ULDC.64 UR4, c[0x4][0x20] ;  /* 0x0100080000047ab9 */ /* 0x000fe20000000a00 */
[----:B-1----:R-:W-:Y:S02]  /*b490*/  IMAD.U32 R4, RZ, RZ, UR6 ;  /* 0x00000006ff047e24 */ /* 0x002fe4000f8e00ff */
[----:B------:R-:W1:Y:S01]  /*b4a0*/  LDC.64 R2, c[0x4][R2] ;  /* 0x0100000002027b82 */ /* 0x000e620000000a00 */
[----:B------:R-:W-:Y:S02]  /*b4b0*/  IMAD.U32 R5, RZ, RZ, UR7 ;  /* 0x00000007ff057e24 */ /* 0x000fe4000f8e00ff */
        /* <DEDUP_REMOVED lines=8> */
[----:B01----:R-:W-:Y:S05]  /*b540*/  CALL.ABS.NOINC R2 ;  /* 0x0000000002007343 */ /* 0x003fea0003c00000 */
.L_x_49:
[----:B------:R-:W2:Y:S01]  /*b550*/  LDC R14, c[0x0][0x448] ;  /* 0x00011200ff0e7b82 */ /* 0x000ea20000000800 */
[----:B------:R-:W3:Y:S01]  /*b560*/  S2R R20, SR_TID.X ;  /* 0x0000000000147919 */ /* 0x000ee20000002100 */
[----:B------:R-:W-:Y:S01]  /*b570*/  SHF.R.U32.HI R10, RZ, 0x2, R27 ;  /* 0x00000002ff0a7819 */ /* 0x000fe2000001161b */
[----:B------:R-:W-:Y:S01]  /*b580*/  UMOV UR4, UR44 ;  /* 0x0000002c00047c82 */ /* 0x000fe20008000000 */
[----:B------:R-:W-:Y:S01]  /*b590*/  UMOV UR5, UR43 ;  /* 0x0000002b00057c82 */ /* 0x000fe20008000000 */
[----:B------:R-:W4:Y:S01]  /*b5a0*/  S2R R13, SR_CTAID.X ;  /* 0x00000000000d7919 */ /* 0x000f220000002500 */
[----:B------:R-:W-:Y:S01]  /*b5b0*/  ULDC.64 UR6, c[0x0][0x2c8] ;  /* 0x0000b20000067ab9 */ /* 0x000fe20000000a00 */
[----:B------:R-:W-:Y:S01]  /*b5c0*/  ULDC.64 UR8, c[0x0][0x280] ;  /* 0x0000a00000087ab9 */ /* 0x000fe20000000a00 */
[----:B------:R-:W5:Y:S01]  /*b5d0*/  S2R R21, SR_CTAID.Z ;  /* 0x0000000000157919 */ /* 0x000f620000002700 */
[----:B--2---:R-:W-:Y:S01]  /*b5e0*/  ISETP.NE.AND P0, PT, R14, 0x1, PT ;  /* 0x000000010e00780c */ /* 0x004fe20003f05270 */
[----:B---3--:R-:W-:-:S12]  /*b5f0*/  IMAD.SHL.U32 R3, R20, 0x20, RZ ;  /* 0x0000002014037824 */ /* 0x008fd800078e00ff */
[----:B-1----:R-:W1:Y:S01]  /*b600*/  @P0 LDC R5, c[0x0][0x44c] ;  /* 0x00011300ff050b82 */ /* 0x002e620000000800 */
[----:B------:R-:W-:-:S05]  /*b610*/  LOP3.LUT R0, R10, 0x60, R3, 0xf8, !PT ;  /* 0x000000600a007812 */ /* 0x000fca00078ef803 */
[----:B----4-:R-:W-:Y:S02]  /*b620*/  IMAD R0, R13, 0xc0, R0 ;  /* 0x000000c00d007824 */ /* 0x010fe400078e0200 */
[----:B------:R-:W2:Y:S02]  /*b630*/  @P0 LDC R7, c[0x0][0x450] ;  /* 0x00011400ff070b82 */ /* 0x000ea40000000800 */
[----:B------:R-:W-:-:S04]  /*b640*/  VIADD R9, R0, 0x80 ;  /* 0x0000008000097836 */ /* 0x000fc80000000000 */
[----:B------:R-:W-:Y:S02]  /*b650*/  IMAD.MOV.U32 R8, RZ, RZ, R9 ;  /* 0x000000ffff087224 */ /* 0x000fe400078e0009 */
[----:B------:R-:W3:Y:S08]  /*b660*/  @P0 LDC R6, c[0x0][0x44c] ;  /* 0x00011300ff060b82 */ /* 0x000ef00000000800 */
[----:B------:R-:W4:Y:S01]  /*b670*/  @P0 LDC R11, c[0x0][0x450] ;  /* 0x00011400ff0b0b82 */ /* 0x000f220000000800 */
[----:B-1----:R-:W-:-:S04]  /*b680*/  @P0 IMAD.HI.U32 R4, R0, R5, RZ ;  /* 0x0000000500040227 */ /* 0x002fc800078e00ff */
[----:B------:R-:W-:-:S03]  /*b690*/  IMAD.MOV.U32 R5, RZ, RZ, R0 ;  /* 0x000000ffff057224 */ /* 0x000fc600078e0000 */
[----:B------:R-:W1:Y:S01]  /*b6a0*/  LDC.64 R2, c[0x0][0x2e0] ;  /* 0x0000b800ff027b82 */ /* 0x000e620000000a00 */
[----:B--2---:R-:W-:Y:S01]  /*b6b0*/  @P0 SHF.R.U32.HI R5, RZ, R7, R4 ;  /* 0x00000007ff050219 */ /* 0x004fe20000011604 */
[----:B---3--:R-:W-:Y:S01]  /*b6c0*/  @P0 IMAD.HI.U32 R4, R9, R6, RZ ;  /* 0x0000000609040227 */ /* 0x008fe200078e00ff */
[----:B------:R-:W-:-:S04]  /*b6d0*/  SHF.R.U32.HI R6, RZ, 0x3, R20 ;  /* 0x00000003ff067819 */ /* 0x000fc80000011614 */
[----:B------:R-:W-:Y:S02]  /*b6e0*/  LOP3.LUT R6, R6, 0x3, RZ, 0xc0, !PT ;  /* 0x0000000306067812 */ /* 0x000fe400078ec0ff */
[----:B----4-:R-:W-:Y:S01]  /*b6f0*/  @P0 SHF.R.U32.HI R8, RZ, R11, R4 ;  /* 0x0000000bff080219 */ /* 0x010fe20000011604 */
[--C-:B------:R-:W-:Y:S01]  /*b700*/  IMAD.MOV R11, RZ, RZ, -R5.reuse ;  /* 0x000000ffff0b7224 */ /* 0x100fe200078e0a05 */
[----:B------:R-:W-:-:S03]  /*b710*/  SHF.R.S32.HI R4, RZ, 0x1f, R5 ;  /* 0x0000001fff047819 */ /* 0x000fc60000011405 */
[----:B------:R-:W-:Y:S02]  /*b720*/  IMAD R11, R14, R11, R0 ;  /* 0x0000000b0e0b7224 */ /* 0x000fe400078e0200 */
[----:B------:R-:W-:Y:S02]  /*b730*/  IMAD.MOV R12, RZ, RZ, -R8 ;  /* 0x000000ffff0c7224 */ /* 0x000fe400078e0a08 */
[----:B-1----:R-:W-:Y:S01]  /*b740*/  IMAD R28, R28, R2, RZ ;  /* 0x000000021c1c7224 */ /* 0x002fe200078e02ff */
[----:B------:R-:W-:-:S03]  /*b750*/  SHF.R.S32.HI R0, RZ, 0x1f, R11 ;  /* 0x0000001fff007819 */ /* 0x000fc6000001140b */
[C---:B-----5:R-:W-:Y:S02]  /*b760*/  IMAD R7, R21.reuse, R3, R28 ;  /* 0x0000000315077224 */ /* 0x060fe400078e021c */
[----:B------:R-:W-:Y:S01]  /*b770*/  IMAD.WIDE.U32 R2, R21, R2, UR4 ;  /* 0x0000000415027e25 */ /* 0x000fe2000f8e0002 */
[----:B------:R-:W-:-:S03]  /*b780*/  ULDC.64 UR4, c[0x0][0x2d0] ;  /* 0x0000b40000047ab9 */ /* 0x000fc60000000a00 */
[----:B------:R-:W-:Y:S02]  /*b790*/  IMAD R4, R4, UR4, RZ ;  /* 0x0000000404047c24 */ /* 0x000fe4000f8e02ff */
[----:B------:R-:W-:Y:S02]  /*b7a0*/  IMAD.IADD R3, R3, 0x1, R7 ;  /* 0x0000000103037824 */ /* 0x000fe400078e0207 */
[C---:B------:R-:W-:Y:S02]  /*b7b0*/  IMAD R7, R5.reuse, UR5, R4 ;  /* 0x0000000505077c24 */ /* 0x040fe4000f8e0204 */
[----:B------:R-:W-:-:S04]  /*b7c0*/  IMAD.WIDE.U32 R4, R5, UR4, R2 ;  /* 0x0000000405047c25 */ /* 0x000fc8000f8e0002 */
[----:B------:R-:W-:Y:S02]  /*b7d0*/  IMAD R0, R0, UR6, RZ ;  /* 0x0000000600007c24 */ /* 0x000fe4000f8e02ff */
[----:B------:R-:W-:Y:S02]  /*b7e0*/  IMAD.IADD R5, R5, 0x1, R7 ;  /* 0x0000000105057824 */ /* 0x000fe400078e0207 */
[C---:B------:R-:W-:Y:S02]  /*b7f0*/  IMAD R7, R11.reuse, UR7, R0 ;  /* 0x000000070b077c24 */ /* 0x040fe4000f8e0200 */
[----:B------:R-:W-:Y:S02]  /*b800*/  IMAD.SHL.U32 R0, R20, 0x8, RZ ;  /* 0x0000000814007824 */ /* 0x000fe400078e00ff */
[----:B------:R-:W-:-:S03]  /*b810*/  IMAD.WIDE.U32 R4, R11, UR6, R4 ;  /* 0x000000060b047c25 */ /* 0x000fc6000f8e0004 */
[C---:B------:R-:W-:Y:S01]  /*b820*/  LOP3.LUT R21, R0.reuse, 0x18, RZ, 0xc0, !PT ;  /* 0x0000001800157812 */ /* 0x040fe200078ec0ff */
[----:B------:R-:W-:Y:S01]  /*b830*/  IMAD.SHL.U32 R11, R27, 0x8, RZ ;  /* 0x000000081b0b7824 */ /* 0x000fe200078e00ff */
[----:B------:R-:W-:Y:S01]  /*b840*/  LOP3.LUT R0, R0, 0x20, RZ, 0xc0, !PT ;  /* 0x0000002000007812 */ /* 0x000fe200078ec0ff */
[----:B------:R-:W-:Y:S02]  /*b850*/  IMAD.IADD R7, R5, 0x1, R7 ;  /* 0x0000000105077824 */ /* 0x000fe400078e0207 */
[----:B------:R-:W-:Y:S01]  /*b860*/  IMAD R5, R14, R12, R9 ;  /* 0x0000000c0e057224 */ /* 0x000fe200078e0209 */
[----:B------:R-:W-:Y:S01]  /*b870*/  LOP3.LUT R0, R0, 0x300, R11, 0xf8, !PT ;  /* 0x0000030000007812 */ /* 0x000fe200078ef80b */
[C---:B------:R-:W-:Y:S02]  /*b880*/  IMAD R11, R6.reuse, 0x40, R21 ;  /* 0x00000040060b7824 */ /* 0x040fe400078e0215 */
[----:B------:R-:W-:Y:S02]  /*b890*/  IMAD.SHL.U32 R6, R6, 0x8, RZ ;  /* 0x0000000806067824 */ /* 0x000fe400078e00ff */
[----:B------:R-:W-:-:S03]  /*b8a0*/  IMAD.WIDE.U32 R2, R8, UR4, R2 ;  /* 0x0000000408027c25 */ /* 0x000fc6000f8e0002 */
[----:B------:R-:W-:Y:S02]  /*b8b0*/  LOP3.LUT R0, R0, R11, R6, 0xf6, !PT ;  /* 0x0000000b00007212 */ /* 0x000fe400078ef606 */
[----:B------:R-:W-:-:S04]  /*b8c0*/  LEA R6, P0, R4, UR8, 0x1 ;  /* 0x0000000804067c11 */ /* 0x000fc8000f8008ff */
[----:B------:R-:W-:Y:S02]  /*b8d0*/  LEA.HI.X R7, R4, UR9, R7, 0x1, P0 ;  /* 0x0000000904077c11 */ /* 0x000fe400080f0c07 */
[----:B------:R-:W-:-:S05]  /*b8e0*/  SHF.R.S32.HI R4, RZ, 0x1f, R8 ;  /* 0x0000001fff047819 */ /* 0x000fca0000011408 */
[----:B------:R-:W-:Y:S01]  /*b8f0*/  IMAD R9, R4, UR4, RZ ;  /* 0x0000000404097c24 */ /* 0x000fe2000f8e02ff */
[----:B------:R-:W-:Y:S01]  /*b900*/  SHF.R.S32.HI R4, RZ, 0x1f, R5 ;  /* 0x0000001fff047819 */ /* 0x000fe20000011405 */
[----:B------:R-:W-:Y:S02]  /*b910*/  ULDC UR4, c[0x0][0x2b8] ;  /* 0x0000ae0000047ab9 */ /* 0x000fe40000000800 */
[----:B------:R-:W-:Y:S01]  /*b920*/  IMAD R9, R8, UR5, R9 ;  /* 0x0000000508097c24 */ /* 0x000fe2000f8e0209 */
[----:B------:R-:W-:Y:S01]  /*b930*/  ISETP.GE.AND P2, PT, R21, UR4, PT ;  /* 0x0000000415007c0c */ /* 0x000fe2000bf46270 */
[----:B------:R-:W-:Y:S02]  /*b940*/  IMAD R4, R4, UR6, RZ ;  /* 0x0000000604047c24 */ /* 0x000fe4000f8e02ff */
[----:B------:R-:W-:Y:S02]  /*b950*/  IMAD.IADD R3, R3, 0x1, R9 ;  /* 0x0000000103037824 */ /* 0x000fe400078e0209 */
[----:B------:R-:W-:Y:S01]  /*b960*/  IMAD R9, R5, UR7, R4 ;  /* 0x0000000705097c24 */ /* 0x000fe2000f8e0204 */
[----:B------:R-:W-:Y:S01]  /*b970*/  LOP3.LUT R4, R21, 0x20, RZ, 0xfc, !PT ;  /* 0x0000002015047812 */ /* 0x000fe200078efcff */
[----:B------:R-:W-:-:S03]  /*b980*/  IMAD.WIDE.U32 R2, R5, UR6, R2 ;  /* 0x0000000605027c25 */ /* 0x000fc6000f8e0002 */
[----:B------:R-:W-:Y:S01]  /*b990*/  ISETP.GE.AND P0, PT, R4, UR4, PT ;  /* 0x0000000404007c0c */ /* 0x000fe2000bf06270 */
[----:B------:R-:W-:Y:S01]  /*b9a0*/  IMAD.IADD R3, R3, 0x1, R9 ;  /* 0x0000000103037824 */ /* 0x000fe200078e0209 */
[----:B------:R-:W-:Y:S02]  /*b9b0*/  LOP3.LUT R4, R21, 0x40, RZ, 0xfc, !PT ;  /* 0x0000004015047812 */ /* 0x000fe400078efcff */
[----:B------:R-:W-:Y:S02]  /*b9c0*/  LEA R20, P3, R2, UR8, 0x1 ;  /* 0x0000000802147c11 */ /* 0x000fe4000f8608ff */
[----:B------:R-:W-:Y:S01]  /*b9d0*/  ISETP.GE.AND P1, PT, R4, UR4, PT ;  /* 0x0000000404007c0c */ /* 0x000fe2000bf26270 */
[----:B------:R-:W-:Y:S01]  /*b9e0*/  UMOV UR4, 0xffffffff ;  /* 0xffffffff00047882 */ /* 0x000fe20000000000 */
[----:B------:R-:W-:Y:S02]  /*b9f0*/  LEA.HI.X R8, R2, UR9, R3, 0x1, P3 ;  /* 0x0000000902087c11 */ /* 0x000fe400098f0c03 */
[----:B------:R-:W-:Y:S09]  /*ba00*/  BRA.DIV UR4, `(.L_x_50) ;  /* 0x0000002e045c7947 */ /* 0x000ff2000b800000 */
[----:B------:R-:W1:Y:S01]  /*ba10*/  S2R R2, SR_CTAID.X ;  /* 0x0000000000027919 */ /* 0x000e620000002500 */
[----:B------:R-:W2:Y:S01]  /*ba20*/  LDC R4, c[0x0][0x448] ;  /* 0x00011200ff047b82 */ /* 0x000ea20000000800 */
[----:B------:R-:W-:Y:S01]  /*ba30*/  ULDC UR4, c[0x0][0x288] ;  /* 0x0000a20000047ab9 */ /* 0x000fe20000000800 */
[----:B------:R-:W-:Y:S04]  /*ba40*/  SHFL.IDX PT, R3, R7, RZ, 0x1c1f ;  /* 0x001c1fff07037589 */ /* 0x000fe800000e0000 */
[----:B------:R-:W-:Y:S04]  /*ba50*/  SHFL.IDX PT, R5, R7, 0x1, 0x1c1f ;  /* 0x003c1f0007057f89 */ /* 0x000fe800000e0000 */
[----:B------:R-:W-:Y:S01]  /*ba60*/  SHFL.IDX PT, R14, R6, 0x2, 0x1c1f ;  /* 0x005c1f00060e7f89 */ /* 0x000fe200000e0000 */
[----:B-1----:R-:W-:-:S03]  /*ba70*/  IMAD R9, R2, 0xc0, R10 ;  /* 0x000000c002097824 */ /* 0x002fc600078e020a */
[----:B------:R-:W1:Y:S01]  /*ba80*/  SHFL.IDX PT, R2, R6, RZ, 0x1c1f ;  /* 0x001c1fff06027589 */ /* 0x000e6200000e0000 */
[----:B--2---:R-:W-:Y:S02]  /*ba90*/  IMAD R10, R4, UR4, RZ ;  /* 0x00000004040a7c24 */ /* 0x004fe4000f8e02ff */
[C---:B------:R-:W-:Y:S01]  /*baa0*/  VIADD R11, R9.reuse, 0x20 ;  /* 0x00000020090b7836 */ /* 0x040fe20000000000 */
[----:B------:R-:W2:Y:S02]  /*bab0*/  SHFL.IDX PT, R4, R6, 0x1, 0x1c1f ;  /* 0x003c1f0006047f89 */ /* 0x000ea400000e0000 */
[----:B------:R-:W-:-:S13]  /*bac0*/  ISETP.GE.AND P3, PT, R9, R10, PT ;  /* 0x0000000a0900720c */ /* 0x000fda0003f66270 */
[----:B------:R-:W-:Y:S01]  /*bad0*/  @!P3 LEA R28, R0, UR40, 0x1 ;  /* 0x00000028001cbc11 */ /* 0x000fe2000f8e08ff */
[----:B-1----:R-:W-:-:S05]  /*bae0*/  @!P3 IMAD.WIDE.U32 R2, R21, 0x2, R2 ;  /* 0x000000021502b825 */ /* 0x002fca00078e0002 */
[----:B------:R-:W-:Y:S04]  /*baf0*/  @!P3 LDGSTS.E.BYPASS.LTC128B.128 [R28+0xda00], desc[UR38][R2.64], !P2 ;  /* 0x0da00000021cbfae */ /* 0x000fe8000d101d66 */
[----:B------:R-:W-:Y:S04]  /*bb00*/  @!P3 LDGSTS.E.BYPASS.LTC128B.128 [R28+0x10a00], desc[UR38][R2.64+0x40], !P0 ;  /* 0x10a00040021cbfae */ /* 0x000fe8000c101d66 */
[----:B------:R1:W-:Y:S01]  /*bb10*/  @!P3 LDGSTS.E.BYPASS.LTC128B.128 [R28+0x13a00], desc[UR38][R2.64+0x80], !P1 ;  /* 0x13a00080021cbfae */ /* 0x0003e2000c901d66 */
[----:B------:R-:W-:Y:S01]  /*bb20*/  ISETP.GE.AND P3, PT, R11, R10, PT ;  /* 0x0000000a0b00720c */ /* 0x000fe20003f66270 */
[----:B------:R-:W-:-:S05]  /*bb30*/  VIADD R11, R9, 0x40 ;  /* 0x00000040090b7836 */ /* 0x000fca0000000000 */
[-C--:B------:R-:W-:Y:S01]  /*bb40*/  ISETP.GE.AND P4, PT, R11, R10.reuse, PT ;  /* 0x0000000a0b00720c */ /* 0x080fe20003f86270 */
[----:B------:R-:W-:Y:S01]  /*bb50*/  VIADD R11, R9, 0x60 ;  /* 0x00000060090b7836 */ /* 0x000fe20000000000 */
[----:B-1----:R-:W1:Y:S05]  /*bb60*/  SHFL.IDX PT, R2, R7, 0x2, 0x1c1f ;  /* 0x005c1f0007027f89 */ /* 0x002e6a00000e0000 */
[----:B--2---:R-:W-:Y:S01]  /*bb70*/  @!P3 IMAD.WIDE.U32 R4, R21, 0x2, R4 ;  /* 0x000000021504b825 */ /* 0x004fe200078e0004 */
[----:B------:R-:W-:Y:S01]  /*bb80*/  @!P3 LEA R28, R0, UR40, 0x1 ;  /* 0x00000028001cbc11 */ /* 0x000fe2000f8e08ff */
[----:B------:R-:W-:Y:S04]  /*bb90*/  SHFL.IDX PT, R7, R7, 0x3, 0x1c1f ;  /* 0x007c1f0007077f89 */ /* 0x000fe800000e0000 */
[----:B------:R-:W-:Y:S04]  /*bba0*/  @!P3 LDGSTS.E.BYPASS.LTC128B.128 [R28+0xe200], desc[UR38][R4.64], !P2 ;  /* 0x0e200000041cbfae */ /* 0x000fe8000d101d66 */
[----:B------:R-:W-:Y:S04]  /*bbb0*/  @!P3 LDGSTS.E.BYPASS.LTC128B.128 [R28+0x11200], desc[UR38][R4.64+0x40], !P0 ;  /* 0x11200040041cbfae */ /* 0x000fe8000c101d66 */
[----:B------:R2:W-:Y:S01]  /*bbc0*/  @!P3 LDGSTS.E.BYPASS.LTC128B.128 [R28+0x14200], desc[UR38][R4.64+0x80], !P1 ;  /* 0x14200080041cbfae */ /* 0x0005e2000c901d66 */
[----:B------:R-:W-:Y:S01]  /*bbd0*/  ISETP.GE.AND P3, PT, R11, R10, PT ;  /* 0x0000000a0b00720c */ /* 0x000fe20003f66270 */
[----:B------:R-:W-:-:S02]  /*bbe0*/  VIADD R11, R9, 0x80 ;  /* 0x00000080090b7836 */ /* 0x000fc40000000000 */
[----:B-1----:R-:W-:Y:S02]  /*bbf0*/  IMAD.MOV.U32 R3, RZ, RZ, R2 ;  /* 0x000000ffff037224 */ /* 0x002fe400078e0002 */
[----:B------:R-:W-:Y:S02]  /*bc00*/  IMAD.MOV.U32 R2, RZ, RZ, R14 ;  /* 0x000000ffff027224 */ /* 0x000fe400078e000e */
[----:B------:R-:W1:Y:S01]  /*bc10*/  SHFL.IDX PT, R14, R6, 0x3, 0x1c1f ;  /* 0x007c1f00060e7f89 */ /* 0x000e6200000e0000 */
[----:B--2---:R-:W-:Y:S01]  /*bc20*/  @!P4 LEA R5, R0, UR40, 0x1 ;  /* 0x000000280005cc11 */ /* 0x004fe2000f8e08ff */
[----:B------:R-:W-:Y:S02]  /*bc30*/  @!P4 IMAD.WIDE.U32 R2, R21, 0x2, R2 ;  /* 0x000000021502c825 */ /* 0x000fe400078e0002 */
[----:B------:R-:W-:Y:S04]  /*bc40*/  SHFL.IDX PT, R28, R8, RZ, 0x1c1f ;  /* 0x001c1fff081c7589 */ /* 0x000fe800000e0000 */
[----:B------:R-:W2:Y:S04]  /*bc50*/  SHFL.IDX PT, R6, R20, RZ, 0x1c1f ;  /* 0x001c1fff14067589 */ /* 0x000ea800000e0000 */
[----:B------:R-:W-:Y:S04]  /*bc60*/  @!P4 LDGSTS.E.BYPASS.LTC128B.128 [R5+0xea00], desc[UR38][R2.64], !P2 ;  /* 0x0ea000000205cfae */ /* 0x000fe8000d101d66 */
[----:B------:R-:W-:Y:S04]  /*bc70*/  @!P4 LDGSTS.E.BYPASS.LTC128B.128 [R5+0x11a00], desc[UR38][R2.64+0x40], !P0 ;  /* 0x11a000400205cfae */ /* 0x000fe8000c101d66 */
[----:B------:R3:W-:Y:S01]  /*bc80*/  @!P4 LDGSTS.E.BYPASS.LTC128B.128 [R5+0x14a00], desc[UR38][R2.64+0x80], !P1 ;  /* 0x14a000800205cfae */ /* 0x0007e2000c901d66 */
[----:B------:R-:W-:Y:S01]  /*bc90*/  ISETP.GE.AND P4, PT, R11, R10, PT ;  /* 0x0000000a0b00720c */ /* 0x000fe20003f86270 */
[----:B-1----:R-:W-:-:S02]  /*bca0*/  IMAD.MOV.U32 R4, RZ, RZ, R14 ;  /* 0x000000ffff047224 */ /* 0x002fc400078e000e */
[----:B------:R-:W1:Y:S04]  /*bcb0*/  SHFL.IDX PT, R8, R8, 0x1, 0x1c1f ;  /* 0x003c1f0008087f89 */ /* 0x000e6800000e0000 */
[----:B------:R4:W0:Y:S01]  /*bcc0*/  SHFL.IDX PT, R14, R20, 0x1, 0x1c1f ;  /* 0x003c1f00140e7f89 */ /* 0x00082200000e0000 */
[----:B---3--:R-:W-:Y:S01]  /*bcd0*/  IMAD.MOV.U32 R5, RZ, RZ, R7 ;  /* 0x000000ffff057224 */ /* 0x008fe200078e0007 */
[C---:B------:R-:W-:Y:S01]  /*bce0*/  @!P3 LEA R7, R0.reuse, UR40, 0x1 ;  /* 0x000000280007bc11 */ /* 0x040fe2000f8e08ff */
[----:B--2---:R-:W-:Y:S02]  /*bcf0*/  IMAD.MOV.U32 R2, RZ, RZ, R6 ;  /* 0x000000ffff027224 */ /* 0x004fe400078e0006 */
[----:B------:R-:W-:Y:S01]  /*bd00*/  IMAD.MOV.U32 R3, RZ, RZ, R28 ;  /* 0x000000ffff037224 */ /* 0x000fe200078e001c */
[----:B------:R-:W-:Y:S01]  /*bd10*/  @!P4 LEA R28, R0, UR40, 0x1 ;  /* 0x00000028001ccc11 */ /* 0x000fe2000f8e08ff */
[----:B------:R-:W-:-:S04]  /*bd20*/  @!P3 IMAD.WIDE.U32 R4, R21, 0x2, R4 ;  /* 0x000000021504b825 */ /* 0x000fc800078e0004 */
[----:B------:R-:W-:Y:S01]  /*bd30*/  @!P4 IMAD.WIDE.U32 R2, R21, 0x2, R2 ;  /* 0x000000021502c825 */ /* 0x000fe200078e0002 */
[----:B------:R4:W-:Y:S03]  /*bd40*/  @!P3 LDGSTS.E.BYPASS.LTC128B.128 [R7+0xf200], desc[UR38][R4.64], !P2 ;  /* 0x0f2000000407bfae */ /* 0x0009e6000d101d66 */
[----:B------:R-:W-:Y:S01]  /*bd50*/  IMAD.MOV.U32 R6, RZ, RZ, 0x1 ;  /* 0x00000001ff067424 */ /* 0x000fe200078e00ff */
[----:B------:R4:W-:Y:S04]  /*bd60*/  @!P3 LDGSTS.E.BYPASS.LTC128B.128 [R7+0x12200], desc[UR38][R4.64+0x40], !P0 ;  /* 0x122000400407bfae */ /* 0x0009e8000c101d66 */
[----:B------:R4:W-:Y:S04]  /*bd70*/  @!P3 LDGSTS.E.BYPASS.LTC128B.128 [R7+0x15200], desc[UR38][R4.64+0x80], !P1 ;  /* 0x152000800407bfae */ /* 0x0009e8000c901d66 */
[----:B------:R4:W-:Y:S04]  /*bd80*/  @!P4 LDGSTS.E.BYPASS.LTC128B.128 [R28+0xfa00], desc[UR38][R2.64], !P2 ;  /* 0x0fa00000021ccfae */ /* 0x0009e8000d101d66 */
[----:B------:R4:W-:Y:S04]  /*bd90*/  @!P4 LDGSTS.E.BYPASS.LTC128B.128 [R28+0x12a00], desc[UR38][R2.64+0x40], !P0 ;  /* 0x12a00040021ccfae */ /* 0x0009e8000c101d66 */
[----:B01----:R4:W-:Y:S02]  /*bda0*/  @!P4 LDGSTS.E.BYPASS.LTC128B.128 [R28+0x15a00], desc[UR38][R2.64+0x80], !P1 ;  /* 0x15a00080021ccfae */ /* 0x0039e4000c901d66 */
.L_x_144:
[----:B------:R-:W-:Y:S01]  /*bdb0*/  VIADD R9, R9, 0xa0 ;  /* 0x000000a009097836 */ /* 0x000fe20000000000 */
[----:B------:R-:W-:Y:S01]  /*bdc0*/  BSSY B0, `(.L_x_51) ;  /* 0x000000e000007945 */ /* 0x000fe20003800000 */
[----:B----4-:R-:W-:Y:S02]  /*bdd0*/  IMAD.MOV.U32 R4, RZ, RZ, 0x1 ;  /* 0x00000001ff047424 */ /* 0x010fe400078e00ff */
[----:B------:R-:W-:Y:S01]  /*bde0*/  IMAD.MOV.U32 R2, RZ, RZ, R14 ;  /* 0x000000ffff027224 */ /* 0x000fe200078e000e */
[----:B------:R-:W-:Y:S01]  /*bdf0*/  ISETP.GE.AND P3, PT, R9, R10, PT ;  /* 0x0000000a0900720c */ /* 0x000fe20003f66270 */
[----:B------:R-:W-:-:S12]  /*be00*/  IMAD.MOV.U32 R3, RZ, RZ, R8 ;  /* 0x000000ffff037224 */ /* 0x000fd800078e0008 */
[----:B------:R-:W-:Y:S05]  /*be10*/  @P3 BRA `(.L_x_52) ;  /* 0x0000000000203947 */ /* 0x000fea0003800000 */
[----:B------:R-:W-:Y:S01]  /*be20*/  IMAD.WIDE.U32 R2, R21, 0x2, R2 ;  /* 0x0000000215027825 */ /* 0x000fe200078e0002 */
[----:B------:R-:W-:-:S05]  /*be30*/  LEA R5, R0, UR40, 0x1 ;  /* 0x0000002800057c11 */ /* 0x000fca000f8e08ff */
[----:B------:R-:W-:Y:S01]  /*be40*/  @!PT LDS RZ, [RZ] ;  /* 0x00000000fffff984 */ /* 0x000fe20000000800 */
[----:B------:R-:W-:Y:S01]  /*be50*/  @!PT LDS RZ, [RZ] ;  /* 0x00000000fffff984 */ /* 0x000fe20000000800 */
[----:B------:R-:W-:Y:S01]  /*be60*/  @!PT LDS RZ, [RZ] ;  /* 0x00000000fffff984 */ /* 0x000fe20000000800 */
[----:B------:R0:W-:Y:S04]  /*be70*/  LDGSTS.E.BYPASS.LTC128B.128 [R5+0x10200], desc[UR38][R2.64], !P2 ;  /* 0x1020000002057fae */ /* 0x0001e8000d101d66 */
[----:B------:R0:W-:Y:S04]  /*be80*/  LDGSTS.E.BYPASS.LTC128B.128 [R5+0x13200], desc[UR38][R2.64+0x40], !P0 ;  /* 0x1320004002057fae */ /* 0x0001e8000c101d66 */
[----:B------:R0:W-:Y:S02]  /*be90*/  LDGSTS.E.BYPASS.LTC128B.128 [R5+0x16200], desc[UR38][R2.64+0x80], !P1 ;  /* 0x1620008002057fae */ /* 0x0001e4000c901d66 */
.L_x_52:
[----:B------:R-:W-:Y:S05]  /*bea0*/  BSYNC B0 ;  /* 0x0000000000007941 */ /* 0x000fea0003800000 */
.L_x_51:
[----:B------:R-:W-:Y:S01]  /*beb0*/  NOP ;  /* 0x0000000000007918 */ /* 0x000fe20000000000 */
[----:B------:R-:W-:Y:S01]  /*bec0*/  SYNCS.ARRIVE.TRANS64.RED.A0T1 RZ, [UR40+0x31c00], RZ ;  /* 0x031c00ffffff79a7 */ /* 0x000fe20008200428 */
[----:B------:R-:W-:Y:S01]  /*bed0*/  SHF.L.U32 R0, R4, 0x1f, RZ ;  /* 0x0000001f04007819 */ /* 0x000fe200000006ff */
[----:B------:R-:W-:Y:S01]  /*bee0*/  ARRIVES.LDGSTSBAR.64.TRANSCNT [UR40+0x31c00] ;  /* 0x031c0000ff0079b0 */ /* 0x000fe20008000aa8 */
[----:B------:R-:W-:Y:S01]  /*bef0*/  NOP ;  /* 0x0000000000007918 */ /* 0x000fe20000000000 */
[----:B------:R-:W-:Y:S01]  /*bf00*/  SYNCS.ARRIVE.TRANS64.A1T0 RZ, [UR40+0x31c00], RZ ;  /* 0x031c00ffffff79a7 */ /* 0x000fe20008100028 */
[----:B------:R-:W-:-:S05]  /*bf10*/  VIADD R8, R25, 0xfffffffe ;  /* 0xfffffffe19087836 */ /* 0x000fca0000000000 */
[----:B------:R-:W-:Y:S01]  /*bf20*/  ISETP.GE.AND P1, PT, R8, R23, PT ;  /* 0x000000170800720c */ /* 0x000fe20003f26270 */
[----:B------:R-:W1:Y:S02]  /*bf30*/  SYNCS.PHASECHK.TRANS64.TRYWAIT P0, [UR40+0x31c20], R0 ;  /* 0x031c2000ff0075a7 */ /* 0x000e640008000168 */
[----:B-1----:R-:W-:Y:S10]  /*bf40*/  @!P0 BRA `(.L_x_53) ;  /* 0x0000003000048947 */ /* 0x002ff40003800000 */
.L_x_145:
[----:B0-----:R-:W-:Y:S01]  /*bf50*/  IMAD.MOV.U32 R0, RZ, RZ, RZ ;  /* 0x000000ffff007224 */ /* 0x001fe200078e00ff */
[----:B------:R-:W-:Y:S06]  /*bf60*/  @!P1 BRA `(.L_x_54) ;  /* 0x0000001c00609947 */ /* 0x000fec0003800000 */
[----:B------:R-:W-:Y:S01]  /*bf70*/  UIADD3 UR4, UR42, 0x1, URZ ;  /* 0x000000012a047890 */ /* 0x000fe2000fffe03f */
[----:B------:R-:W0:Y:S01]  /*bf80*/  S2R R4, SR_TID.X ;  /* 0x0000000000047919 */ /* 0x000e220000002100 */
[----:B------:R-:W-:Y:S01]  /*bf90*/  LOP3.LUT R23, RZ, R23, RZ, 0x33, !PT ;  /* 0x00000017ff177212 */ /* 0x000fe200078e33ff */
[----:B------:R-:W-:-:S03]  /*bfa0*/  IMAD.MOV.U32 R6, RZ, RZ, 0x1 ;  /* 0x00000001ff067424 */ /* 0x000fc600078e00ff */
[----:B------:R-:W-:-:S05]  /*bfb0*/  IMAD R24, R24, UR4, RZ ;  /* 0x0000000418187c24 */ /* 0x000fca000f8e02ff */
[----:B------:R-:W-:-:S05]  /*bfc0*/  VIMNMX R24, R24, UR41, PT ;  /* 0x0000002918187c48 */ /* 0x000fca000bfe0100 */
[----:B------:R-:W-:-:S05]  /*bfd0*/  IMAD.MOV R2, RZ, RZ, -R24 ;  /* 0x000000ffff027224 */ /* 0x000fca00078e0a18 */
[----:B------:R-:W-:Y:S02]  /*bfe0*/  VIADDMNMX R23, R2, 0x1, R23, !PT ;  /* 0x0000000102177846 */ /* 0x000fe40007800117 */
[----:B------:R-:W-:-:S03]  /*bff0*/  LOP3.LUT R2, RZ, R24, RZ, 0x33, !PT ;  /* 0x00000018ff027212 */ /* 0x000fc600078e33ff */
[----:B------:R-:W-:Y:S02]  /*c000*/  VIADD R3, R23, 0xfffffffe ;  /* 0xfffffffe17037836 */ /* 0x000fe40000000000 */
[----:B------:R-:W-:-:S03]  /*c010*/  IMAD.IADD R10, R24, 0x1, R23 ;  /* 0x00000001180a7824 */ /* 0x000fc600078e0217 */
[----:B------:R-:W-:Y:S02]  /*c020*/  ISETP.NE.AND P0, PT, R3, R2, PT ;  /* 0x000000020300720c */ /* 0x000fe40003f05270 */
[----:B0-----:R-:W-:Y:S01]  /*c030*/  LOP3.LUT R7, R4, 0x1f, RZ, 0xc0, !PT ;  /* 0x0000001f04077812 */ /* 0x001fe200078ec0ff */
[----:B------:R-:W-:Y:S01]  /*c040*/  IMAD.MOV.U32 R4, RZ, RZ, R16 ;  /* 0x000000ffff047224 */ /* 0x000fe200078e0010 */
[----:B------:R-:W-:-:S09]  /*c050*/  LOP3.LUT R9, R10, 0x1, RZ, 0xc0, !PT ;  /* 0x000000010a097812 */ /* 0x000fd200078ec0ff */
[----:B------:R-:W-:Y:S05]  /*c060*/  @!P0 BRA `(.L_x_55) ;  /* 0x0000001000cc8947 */ /* 0x000fea0003800000 */
[----:B------:R-:W-:Y:S01]  /*c070*/  BSSY B0, `(.L_x_55) ;  /* 0x0000132000007945 */ /* 0x000fe20003800000 */
[----:B------:R-:W-:Y:S02]  /*c080*/  IMAD.IADD R10, R10, 0x1, -R9 ;  /* 0x000000010a0a7824 */ /* 0x000fe400078e0a09 */
[----:B------:R-:W-:Y:S02]  /*c090*/  IMAD.MOV.U32 R11, RZ, RZ, 0x1 ;  /* 0x00000001ff0b7424 */ /* 0x000fe400078e00ff */
[----:B------:R-:W-:-:S07]  /*c0a0*/  IMAD.MOV.U32 R4, RZ, RZ, R16 ;  /* 0x000000ffff047224 */ /* 0x000fce00078e0010 */
.L_x_90:
[----:B------:R-:W-:Y:S01]  /*c0b0*/  LOP3.LUT P0, RZ, R17, 0x2, RZ, 0xc0, !PT ;  /* 0x0000000211ff7812 */ /* 0x000fe2000780c0ff */
[----:B------:R-:W-:Y:S01]  /*c0c0*/  VIADD R10, R10, 0xfffffffe ;  /* 0xfffffffe0a0a7836 */ /* 0x000fe20000000000 */
[----:B------:R-:W-:Y:S04]  /*c0d0*/  BSSY B1, `(.L_x_56) ;  /* 0x0000093000017945 */ /* 0x000fe80003800000 */
[----:B------:R-:W-:-:S07]  /*c0e0*/  ISETP.NE.AND P1, PT, R10, RZ, PT ;  /* 0x000000ff0a00720c */ /* 0x000fce0003f25270 */
[----:B------:R-:W-:Y:S06]  /*c0f0*/  @!P0 BRA `(.L_x_57) ;  /* 0x0000000800408947 */ /* 0x000fec0003800000 */
[----:B------:R-:W-:Y:S01]  /*c100*/  LOP3.LUT P0, RZ, R17, 0x1, RZ, 0xc0, !PT ;  /* 0x0000000111ff7812 */ /* 0x000fe2000780c0ff */
[----:B------:R-:W-:Y:S01]  /*c110*/  IMAD.MOV.U32 R13, RZ, RZ, R8 ;  /* 0x000000ffff0d7224 */ /* 0x000fe200078e0008 */
[----:B------:R-:W-:-:S11]  /*c120*/  SHF.L.U32 R6, R11, 0x1f, RZ ;  /* 0x0000001f0b067819 */ /* 0x000fd600000006ff */
[----:B------:R-:W-:Y:S05]  /*c130*/  @!P0 BRA `(.L_x_58) ;  /* 0x00000000004c8947 */ /* 0x000fea0003800000 */
[----:B------:R-:W0:Y:S01]  /*c140*/  LDC R13, c[0x0][0x43c] ;  /* 0x00010f00ff0d7b82 */ /* 0x000e220000000800 */
[----:B------:R-:W-:Y:S01]  /*c150*/  IMAD.MOV.U32 R15, RZ, RZ, R8 ;  /* 0x000000ffff0f7224 */ /* 0x000fe200078e0008 */
[----:B------:R-:W-:Y:S01]  /*c160*/  ULDC.64 UR4, c[0x0][0x428] ;  /* 0x00010a0000047ab9 */ /* 0x000fe20000000a00 */
[----:B0-----:R-:W-:-:S13]  /*c170*/  ISETP.NE.AND P0, PT, R13, 0x1, PT ;  /* 0x000000010d00780c */ /* 0x001fda0003f05270 */
[----:B------:R-:W0:Y:S02]  /*c180*/  @P0 LDC.64 R2, c[0x0][0x440] ;  /* 0x00011000ff020b82 */ /* 0x000e240000000a00 */
[----:B0-----:R-:W-:-:S05]  /*c190*/  @P0 IMAD.HI.U32 R2, R8, R2, RZ ;  /* 0x0000000208020227 */ /* 0x001fca00078e00ff */
[----:B------:R-:W-:Y:S01]  /*c1a0*/  @P0 SHF.R.U32.HI R15, RZ, R3, R2 ;  /* 0x00000003ff0f0219 */ /* 0x000fe20000011602 */
[----:B------:R-:W-:-:S03]  /*c1b0*/  IMAD R2, R22, UR4, RZ ;  /* 0x0000000416027c24 */ /* 0x000fc6000f8e02ff */
[--C-:B------:R-:W-:Y:S01]  /*c1c0*/  SHF.R.S32.HI R3, RZ, 0x1f, R15.reuse ;  /* 0x0000001fff037819 */ /* 0x100fe2000001140f */
[----:B------:R-:W-:Y:S02]  /*c1d0*/  IMAD R5, R19, UR5, R2 ;  /* 0x0000000513057c24 */ /* 0x000fe4000f8e0202 */
[----:B------:R-:W-:-:S04]  /*c1e0*/  IMAD.MOV.U32 R2, RZ, RZ, R15 ;  /* 0x000000ffff027224 */ /* 0x000fc800078e000f */
[----:B------:R-:W-:Y:S01]  /*c1f0*/  IMAD.WIDE.U32 R2, R19, UR4, R2 ;  /* 0x0000000413027c25 */ /* 0x000fe2000f8e0002 */
[----:B------:R-:W-:-:S03]  /*c200*/  ULDC.64 UR4, c[0x0][0x418] ;  /* 0x0001060000047ab9 */ /* 0x000fc60000000a00 */
[----:B------:R-:W-:Y:S01]  /*c210*/  IMAD.IADD R3, R5, 0x1, R3 ;  /* 0x0000000105037824 */ /* 0x000fe200078e0203 */
[----:B------:R-:W-:-:S04]  /*c220*/  LEA R4, P0, R2, UR4, 0x2 ;  /* 0x0000000402047c11 */ /* 0x000fc8000f8010ff */
[----:B------:R-:W-:-:S05]  /*c230*/  LEA.HI.X R5, R2, UR5, R3, 0x2, P0 ;  /* 0x0000000502057c11 */ /* 0x000fca00080f1403 */
[----:B------:R0:W5:Y:S01]  /*c240*/  LDG.E R4, desc[UR38][R4.64] ;  /* 0x0000002604047981 */ /* 0x000162000c1e1900 */
[----:B------:R-:W-:-:S04]  /*c250*/  IMAD.MOV R2, RZ, RZ, -R15 ;  /* 0x000000ffff027224 */ /* 0x000fc800078e0a0f */
[----:B------:R-:W-:-:S07]  /*c260*/  IMAD R13, R13, R2, R8 ;  /* 0x000000020d0d7224 */ /* 0x000fce00078e0208 */
.L_x_58:
[----:B------:R-:W1:Y:S01]  /*c270*/  SYNCS.PHASECHK.TRANS64.TRYWAIT P0, [UR40+0x31c48], R6 ;  /* 0x031c4806ff0075a7 */ /* 0x000e620008000168 */
[----:B------:R-:W-:Y:S01]  /*c280*/  BSSY B2, `(.L_x_59) ;  /* 0x0000003000027945 */ /* 0x000fe20003800000 */
[----:B------:R-:W-:-:S03]  /*c290*/  ISETP.NE.AND P2, PT, R27, RZ, PT ;  /* 0x000000ff1b00720c */ /* 0x000fc60003f45270 */
[----:B-1----:R-:W-:Y:S10]  /*c2a0*/  @!P0 BRA `(.L_x_60) ;  /* 0x0000002c00448947 */ /* 0x002ff40003800000 */
.L_x_146:
[----:B------:R-:W-:Y:S05]  /*c2b0*/  BSYNC B2 ;  /* 0x0000000000027941 */ /* 0x000fea0003800000 */
.L_x_59:
[----:B------:R-:W-:Y:S04]  /*c2c0*/  BSSY B2, `(.L_x_61) ;  /* 0x0000007000027945 */ /* 0x000fe80003800000 */
[----:B------:R-:W-:Y:S05]  /*c2d0*/  @P2 BRA `(.L_x_62) ;  /* 0x0000000000142947 */ /* 0x000fea0003800000 */
[----:B------:R-:W-:Y:S01]  /*c2e0*/  ISETP.NE.AND P0, PT, R7, RZ, PT ;  /* 0x000000ff0700720c */ /* 0x000fe20003f05270 */
[----:B------:R-:W-:-:S04]  /*c2f0*/  IMAD.MOV.U32 R2, RZ, RZ, 0x6c00 ;  /* 0x00006c00ff027424 */ /* 0x000fc800078e00ff */
[----:B------:R2:W-:Y:S08]  /*c300*/  SYNCS.ARRIVE.TRANS64 RZ, [UR40+0x31c38], R2 ;  /* 0x031c3802ffff79a7 */ /* 0x0005f00008000028 */
[----:B--2---:R-:W-:Y:S05]  /*c310*/  @!P0 BRA `(.L_x_62) ;  /* 0x0000000000048947 */ /* 0x004fea0003800000 */
[----:B------:R-:W-:Y:S01]  /*c320*/  BPT.TRAP 0x1 ;  /* 0x000000040000795c */ /* 0x000fe20000300000 */
.L_x_62:
[----:B------:R-:W-:Y:S05]  /*c330*/  BSYNC B2 ;  /* 0x0000000000027941 */ /* 0x000fea0003800000 */
.L_x_61:
[----:B0-----:R-:W-:Y:S01]  /*c340*/  IMAD.MOV.U32 R5, RZ, RZ, RZ ;  /* 0x000000ffff057224 */ /* 0x001fe200078e00ff */
[----:B------:R-:W-:Y:S01]  /*c350*/  ULDC.64 UR4, c[0x0][0x198] ;  /* 0x0000660000047ab9 */ /* 0x000fe20000000a00 */
[----:B------:R-:W-:Y:S01]  /*c360*/  PLOP3.LUT P0, PT, PT, PT, PT, 0x80, 0x0 ;  /* 0x000000000000781c */ /* 0x000fe20003f0f070 */
[----:B------:R-:W-:Y:S01]  /*c370*/  UIADD3 UR4, UP0, UR4, 0x370, URZ ;  /* 0x0000037004047890 */ /* 0x000fe2000ff1e03f */
[----:B------:R-:W-:Y:S01]  /*c380*/  IMAD R2, R13, 0x90, RZ ;  /* 0x000000900d027824 */ /* 0x000fe200078e02ff */
[----:B------:R-:W-:Y:S01]  /*c390*/  R2UR UR34, R5 ;  /* 0x00000000052272ca */ /* 0x000fe200000e0000 */
[----:B------:R-:W-:Y:S02]  /*c3a0*/  UIADD3 UR32, UR40, 0x1d600, URZ ;  /* 0x0001d60028207890 */ /* 0x000fe4000fffe03f */
[----:B------:R-:W-:Y:S02]  /*c3b0*/  UIADD3 UR33, UR40, 0x31c38, URZ ;  /* 0x00031c3828217890 */ /* 0x000fe4000fffe03f */
[----:B------:R-:W-:Y:S01]  /*c3c0*/  UIADD3.X UR5, URZ, UR5, URZ, UP0, !UPT ;  /* 0x000000053f057290 */ /* 0x000fe200087fe43f */
[----:B------:R-:W-:Y:S01]  /*c3d0*/  UMOV UR6, 0x0 ;  /* 0x0000000000067882 */ /* 0x000fe20000000000 */
[----:B------:R-:W-:-:S10]  /*c3e0*/  UMOV UR7, 0x14f00000 ;  /* 0x14f0000000077882 */ /* 0x000fd40000000000 */
.L_x_63:
[----:B------:R-:W-:-:S13]  /*c3f0*/  @P0 ELECT P3, URZ, PT ;  /* 0x00000000003f082f */ /* 0x000fda0003860000 */
[----:B-----5:R-:W-:Y:S02]  /*c400*/  @P3 R2UR UR37, R4 ;  /* 0x00000000042532ca */ /* 0x020fe400000e0000 */
[----:B------:R-:W-:Y:S02]  /*c410*/  @P3 R2UR UR35, R2 ;  /* 0x00000000022332ca */ /* 0x000fe400000e0000 */
[----:B------:R-:W-:Y:S02]  /*c420*/  @P3 PLOP3.LUT P0, PT, P3, PT, PT, 0x8, 0x0 ;  /* 0x000000000000381c */ /* 0x000fe40001f0e170 */
[----:B------:R-:W-:-:S09]  /*c430*/  PLOP3.LUT P3, PT, PT, PT, PT, 0x8, 0x0 ;  /* 0x000000000000781c */ /* 0x000fd20003f6e170 */
[----:B------:R0:W-:Y:S02]  /*c440*/  UTMALDG.4D [UR32], [UR4], desc[UR6] ;  /* 0x00000620040075b4 */ /* 0x0001e40008019000 */
[----:B0-----:R-:W-:Y:S05]  /*c450*/  @P0 BRA.U.ANY `(.L_x_63) ;  /* 0xfffffffd00e40947 */ /* 0x001fea000393ffff */
[----:B------:R-:W-:Y:S01]  /*c460*/  IMAD.MOV.U32 R12, RZ, RZ, 0x20 ;  /* 0x00000020ff0c7424 */ /* 0x000fe200078e00ff */
[----:B------:R-:W-:Y:S01]  /*c470*/  PLOP3.LUT P0, PT, PT, PT, PT, 0x80, 0x0 ;  /* 0x000000000000781c */ /* 0x000fe20003f0f070 */
[----:B------:R-:W-:Y:S01]  /*c480*/  UIADD3 UR8, UR40, 0x1fa00, URZ ;  /* 0x0001fa0028087890 */ /* 0x000fe2000fffe03f */
[----:B------:R-:W-:Y:S02]  /*c490*/  UMOV UR6, 0x0 ;  /* 0x0000000000067882 */ /* 0x000fe40000000000 */
[----:B------:R-:W-:Y:S01]  /*c4a0*/  R2UR UR10, R12 ;  /* 0x000000000c0a72ca */ /* 0x000fe200000e0000 */
[----:B------:R-:W-:-:S14]  /*c4b0*/  UMOV UR7, 0x14f00000 ;  /* 0x14f0000000077882 */ /* 0x000fdc0000000000 */
.L_x_64:
[----:B------:R-:W-:-:S13]  /*c4c0*/  @P0 ELECT P3, URZ, PT ;  /* 0x00000000003f082f */ /* 0x000fda0003860000 */
[----:B------:R-:W-:Y:S01]  /*c4d0*/  @P3 R2UR UR13, R4 ;  /* 0x00000000040d32ca */ /* 0x000fe200000e0000 */
[----:B------:R-:W-:Y:S01]  /*c4e0*/  UMOV UR9, UR33 ;  /* 0x0000002100097c82 */ /* 0x000fe20008000000 */
[----:B------:R-:W-:Y:S01]  /*c4f0*/  @P3 R2UR UR11, R2 ;  /* 0x00000000020b32ca */ /* 0x000fe200000e0000 */
[----:B------:R-:W-:Y:S01]  /*c500*/  UMOV UR12, UR36 ;  /* 0x00000024000c7c82 */ /* 0x000fe20008000000 */
        /* <DEDUP_REMOVED lines=10> */
.L_x_65:
        /* <DEDUP_REMOVED lines=9> */
[----:B------:R-:W0:Y:S01]  /*c640*/  SYNCS.PHASECHK.TRANS64.TRYWAIT P0, [UR40+0x31c60], R6 ;  /* 0x031c6006ff0075a7 */ /* 0x000e220008000168 */
[----:B------:R-:W-:Y:S04]  /*c650*/  BSSY B2, `(.L_x_66) ;  /* 0x0000002000027945 */ /* 0x000fe80003800000 */
[----:B0-----:R-:W-:Y:S05]  /*c660*/  @!P0 BRA `(.L_x_67) ;  /* 0x00000028006c8947 */ /* 0x001fea0003800000 */
.L_x_147:
[----:B------:R-:W-:Y:S05]  /*c670*/  BSYNC B2 ;  /* 0x0000000000027941 */ /* 0x000fea0003800000 */
.L_x_66:
[----:B------:R-:W-:Y:S01]  /*c680*/  BSSY B2, `(.L_x_68) ;  /* 0x0000009000027945 */ /* 0x000fe20003800000 */
[----:B------:R-:W-:Y:S02]  /*c690*/  IMAD.MOV.U32 R2, RZ, RZ, 0x0 ;  /* 0x00000000ff027424 */ /* 0x000fe400078e00ff */
[----:B01----:R-:W-:Y:S01]  /*c6a0*/  IMAD.MOV.U32 R3, RZ, RZ, 0x14f00000 ;  /* 0x14f00000ff037424 */ /* 0x003fe200078e00ff */
[----:B------:R-:W-:Y:S06]  /*c6b0*/  @P2 BRA `(.L_x_69) ;  /* 0x0000000000142947 */ /* 0x000fec0003800000 */
[----:B------:R-:W-:Y:S01]  /*c6c0*/  ISETP.NE.AND P0, PT, R7, RZ, PT ;  /* 0x000000ff0700720c */ /* 0x000fe20003f05270 */
[----:B------:R-:W-:-:S04]  /*c6d0*/  IMAD.MOV.U32 R6, RZ, RZ, 0x6c00 ;  /* 0x00006c00ff067424 */ /* 0x000fc800078e00ff */
[----:B------:R0:W-:Y:S08]  /*c6e0*/  SYNCS.ARRIVE.TRANS64 RZ, [UR40+0x31c50], R6 ;  /* 0x031c5006ffff79a7 */ /* 0x0001f00008000028 */
[----:B0-----:R-:W-:Y:S05]  /*c6f0*/  @!P0 BRA `(.L_x_69) ;  /* 0x0000000000048947 */ /* 0x001fea0003800000 */
[----:B------:R-:W-:Y:S01]  /*c700*/  BPT.TRAP 0x1 ;  /* 0x000000040000795c */ /* 0x000fe20000300000 */
.L_x_69:
[----:B------:R-:W-:Y:S05]  /*c710*/  BSYNC B2 ;  /* 0x0000000000027941 */ /* 0x000fea0003800000 */
.L_x_68:
[----:B------:R-:W-:Y:S01]  /*c720*/  R2UR UR6, R2 ;  /* 0x00000000020672ca */ /* 0x000fe200000e0000 */
[----:B------:R-:W-:Y:S01]  /*c730*/  ULDC.64 UR4, c[0x0][0x198] ;  /* 0x0000660000047ab9 */ /* 0x000fe20000000a00 */
[----:B------:R-:W-:Y:S01]  /*c740*/  R2UR UR7, R3 ;  /* 0x00000000030772ca */ /* 0x000fe200000e0000 */
[----:B------:R-:W-:Y:S01]  /*c750*/  UIADD3 UR4, UP0, UR4, 0x470, URZ ;  /* 0x0000047004047890 */ /* 0x000fe2000ff1e03f */
[----:B------:R-:W-:Y:S01]  /*c760*/  R2UR UR10, R5 ;  /* 0x00000000050a72ca */ /* 0x000fe200000e0000 */
[----:B------:R-:W-:Y:S01]  /*c770*/  IMAD R5, R18, 0x90, RZ ;  /* 0x0000009012057824 */ /* 0x000fe200078e02ff */
[----:B------:R-:W-:Y:S01]  /*c780*/  PLOP3.LUT P0, PT, PT, PT, PT, 0x80, 0x0 ;  /* 0x000000000000781c */ /* 0x000fe20003f0f070 */
[----:B------:R-:W-:Y:S02]  /*c790*/  UIADD3 UR8, UR40, 0x200, URZ ;  /* 0x0000020028087890 */ /* 0x000fe4000fffe03f */
[----:B------:R-:W-:Y:S02]  /*c7a0*/  UIADD3 UR9, UR40, 0x31c50, URZ ;  /* 0x00031c5028097890 */ /* 0x000fe4000fffe03f */
[----:B------:R-:W-:-:S12]  /*c7b0*/  UIADD3.X UR5, URZ, UR5, URZ, UP0, !UPT ;  /* 0x000000053f057290 */ /* 0x000fd800087fe43f */
.L_x_70:
[----:B------:R-:W-:-:S13]  /*c7c0*/  @P0 ELECT P2, URZ, PT ;  /* 0x00000000003f082f */ /* 0x000fda0003840000 */
[----:B------:R-:W-:Y:S01]  /*c7d0*/  @P2 R2UR UR13, R16 ;  /* 0x00000000100d22ca */ /* 0x000fe200000e0000 */
[----:B------:R-:W-:Y:S01]  /*c7e0*/  UMOV UR12, UR36 ;  /* 0x00000024000c7c82 */ /* 0x000fe20008000000 */
[----:B------:R-:W-:Y:S02]  /*c7f0*/  @P2 R2UR UR11, R5 ;  /* 0x00000000050b22ca */ /* 0x000fe400000e0000 */
[----:B------:R-:W-:Y:S02]  /*c800*/  @P2 PLOP3.LUT P0, PT, P2, PT, PT, 0x8, 0x0 ;  /* 0x000000000000281c */ /* 0x000fe4000170e170 */
[----:B------:R-:W-:-:S09]  /*c810*/  PLOP3.LUT P2, PT, PT, PT, PT, 0x8, 0x0 ;  /* 0x000000000000781c */ /* 0x000fd20003f4e170 */
[----:B------:R0:W-:Y:S02]  /*c820*/  UTMALDG.4D [UR8], [UR4], desc[UR6] ;  /* 0x00000608040075b4 */ /* 0x0001e40008019000 */
[----:B0-----:R-:W-:Y:S05]  /*c830*/  @P0 BRA.U.ANY `(.L_x_70) ;  /* 0xfffffffd00e00947 */ /* 0x001fea000393ffff */
[----:B------:R-:W-:Y:S01]  /*c840*/  R2UR UR10, R12 ;  /* 0x000000000c0a72ca */ /* 0x000fe200000e0000 */
[----:B------:R-:W-:Y:S01]  /*c850*/  UIADD3 UR8, UR40, 0x2600, URZ ;  /* 0x0000260028087890 */ /* 0x000fe2000fffe03f */
[----:B------:R-:W-:Y:S02]  /*c860*/  R2UR UR6, R2 ;  /* 0x00000000020672ca */ /* 0x000fe400000e0000 */
[----:B------:R-:W-:Y:S02]  /*c870*/  R2UR UR7, R3 ;  /* 0x00000000030772ca */ /* 0x000fe400000e0000 */
[----:B------:R-:W-:-:S13]  /*c880*/  PLOP3.LUT P0, PT, PT, PT, PT, 0x80, 0x0 ;  /* 0x000000000000781c */ /* 0x000fda0003f0f070 */
.L_x_71:
        /* <DEDUP_REMOVED lines=13> */
.L_x_72:
        /* <DEDUP_REMOVED lines=8> */
[----:B------:R-:W-:Y:S02]  /*c9e0*/  IMAD.MOV.U32 R18, RZ, RZ, R13 ;  /* 0x000000ffff127224 */ /* 0x000fe400078e000d */
[----:B------:R-:W-:-:S07]  /*c9f0*/  IMAD.MOV.U32 R16, RZ, RZ, R4 ;  /* 0x000000ffff107224 */ /* 0x000fce00078e0004 */
.L_x_57:
[----:B------:R-:W-:Y:S05]  /*ca00*/  BSYNC B1 ;  /* 0x0000000000017941 */ /* 0x000fea0003800000 */
.L_x_56:
[----:B------:R-:W-:Y:S01]  /*ca10*/  LOP3.LUT P0, RZ, R17, 0x2, RZ, 0xc0, !PT ;  /* 0x0000000211ff7812 */ /* 0x000fe2000780c0ff */
[----:B------:R-:W-:Y:S01]  /*ca20*/  BSSY B1, `(.L_x_73) ;  /* 0x0000093000017945 */ /* 0x000fe20003800000 */
[----:B------:R-:W-:-:S11]  /*ca30*/  LOP3.LUT R6, R11, 0x1, RZ, 0x3c, !PT ;  /* 0x000000010b067812 */ /* 0x000fd600078e3cff */
[----:B------:R-:W-:Y:S05]  /*ca40*/  @!P0 BRA `(.L_x_74) ;  /* 0x0000000800408947 */ /* 0x000fea0003800000 */
[----:B------:R-:W-:Y:S01]  /*ca50*/  LOP3.LUT P0, RZ, R17, 0x1, RZ, 0xc0, !PT ;  /* 0x0000000111ff7812 */ /* 0x000fe2000780c0ff */
[----:B------:R-:W-:Y:S01]  /*ca60*/  VIADD R13, R8, 0xffffffff ;  /* 0xffffffff080d7836 */ /* 0x000fe20000000000 */
        /* <DEDUP_REMOVED lines=21> */
.L_x_75:
[----:B------:R-:W1:Y:S01]  /*cbc0*/  SYNCS.PHASECHK.TRANS64.TRYWAIT P0, [UR40+0x31c40], R12 ;  /* 0x031c400cff0075a7 */ /* 0x000e620008000168 */
[----:B------:R-:W-:Y:S01]  /*cbd0*/  BSSY B2, `(.L_x_76) ;  /* 0x0000003000027945 */ /* 0x000fe20003800000 */
[----:B------:R-:W-:-:S03]  /*cbe0*/  ISETP.NE.AND P2, PT, R27, RZ, PT ;  /* 0x000000ff1b00720c */ /* 0x000fc60003f45270 */
[----:B-1----:R-:W-:Y:S10]  /*cbf0*/  @!P0 BRA `(.L_x_77) ;  /* 0x0000002400208947 */ /* 0x002ff40003800000 */
.L_x_148:
[----:B------:R-:W-:Y:S05]  /*cc00*/  BSYNC B2 ;  /* 0x0000000000027941 */ /* 0x000fea0003800000 */
.L_x_76:
[----:B------:R-:W-:Y:S04]  /*cc10*/  BSSY B2, `(.L_x_78) ;  /* 0x0000007000027945 */ /* 0x000fe80003800000 */
[----:B------:R-:W-:Y:S05]  /*cc20*/  @P2 BRA `(.L_x_79) ;  /* 0x0000000000142947 */ /* 0x000fea0003800000 */
[----:B------:R-:W-:Y:S01]  /*cc30*/  ISETP.NE.AND P0, PT, R7, RZ, PT ;  /* 0x000000ff0700720c */ /* 0x000fe20003f05270 */
[----:B------:R-:W-:-:S04]  /*cc40*/  IMAD.MOV.U32 R2, RZ, RZ, 0x6c00 ;  /* 0x00006c00ff027424 */ /* 0x000fc800078e00ff */
[----:B------:R2:W-:Y:S08]  /*cc50*/  SYNCS.ARRIVE.TRANS64 RZ, [UR40+0x31c30], R2 ;  /* 0x031c3002ffff79a7 */ /* 0x0005f00008000028 */
[----:B--2---:R-:W-:Y:S05]  /*cc60*/  @!P0 BRA `(.L_x_79) ;  /* 0x0000000000048947 */ /* 0x004fea0003800000 */
[----:B------:R-:W-:Y:S01]  /*cc70*/  BPT.TRAP 0x1 ;  /* 0x000000040000795c */ /* 0x000fe20000300000 */
.L_x_79:
[----:B------:R-:W-:Y:S05]  /*cc80*/  BSYNC B2 ;  /* 0x0000000000027941 */ /* 0x000fea0003800000 */
.L_x_78:
        /* <DEDUP_REMOVED lines=11> */
.L_x_80:
[----:B------:R-:W-:-:S13]  /*cd40*/  @P0 ELECT P3, URZ, PT ;  /* 0x00000000003f082f */ /* 0x000fda0003860000 */
[----:B-----5:R-:W-:Y:S01]  /*cd50*/  @P3 R2UR UR13, R4 ;  /* 0x00000000040d32ca */ /* 0x020fe200000e0000 */
[----:B------:R-:W-:Y:S01]  /*cd60*/  UMOV UR12, UR36 ;  /* 0x00000024000c7c82 */ /* 0x000fe20008000000 */
[----:B------:R-:W-:Y:S02]  /*cd70*/  @P3 R2UR UR11, R2 ;  /* 0x00000000020b32ca */ /* 0x000fe400000e0000 */
[----:B------:R-:W-:Y:S02]  /*cd80*/  @P3 PLOP3.LUT P0, PT, P3, PT, PT, 0x8, 0x0 ;  /* 0x000000000000381c */ /* 0x000fe40001f0e170 */
[----:B------:R-:W-:-:S09]  /*cd90*/  PLOP3.LUT P3, PT, PT, PT, PT, 0x8, 0x0 ;  /* 0x000000000000781c */ /* 0x000fd20003f6e170 */
[----:B------:R0:W-:Y:S02]  /*cda0*/  UTMALDG.4D [UR8], [UR4], desc[UR6] ;  /* 0x00000608040075b4 */ /* 0x0001e40008019000 */
[----:B0-----:R-:W-:Y:S05]  /*cdb0*/  @P0 BRA.U.ANY `(.L_x_80) ;  /* 0xfffffffd00e00947 */ /* 0x001fea000393ffff */
[----:B-1----:R-:W-:Y:S01]  /*cdc0*/  IMAD.MOV.U32 R12, RZ, RZ, 0x20 ;  /* 0x00000020ff0c7424 */ /* 0x002fe200078e00ff */
[----:B------:R-:W-:Y:S01]  /*cdd0*/  PLOP3.LUT P0, PT, PT, PT, PT, 0x80, 0x0 ;  /* 0x000000000000781c */ /* 0x000fe20003f0f070 */
[----:B------:R-:W-:Y:S01]  /*cde0*/  UIADD3 UR8, UR40, 0x18e00, URZ ;  /* 0x00018e0028087890 */ /* 0x000fe2000fffe03f */
[----:B------:R-:W-:Y:S02]  /*cdf0*/  UMOV UR6, 0x0 ;  /* 0x0000000000067882 */ /* 0x000fe40000000000 */
[----:B------:R-:W-:Y:S01]  /*ce00*/  R2UR UR10, R12 ;  /* 0x000000000c0a72ca */ /* 0x000fe200000e0000 */
[----:B------:R-:W-:-:S14]  /*ce10*/  UMOV UR7, 0x14f00000 ;  /* 0x14f0000000077882 */ /* 0x000fdc0000000000 */
.L_x_81:
        /* <DEDUP_REMOVED lines=14> */
.L_x_82:
        /* <DEDUP_REMOVED lines=8> */
[----:B------:R-:W-:Y:S01]  /*cf80*/  SHF.L.U32 R2, R11, 0x1f, RZ ;  /* 0x0000001f0b027819 */ /* 0x000fe200000006ff */
[----:B------:R-:W-:Y:S03]  /*cf90*/  BSSY B2, `(.L_x_83) ;  /* 0x0000003000027945 */ /* 0x000fe60003800000 */
[----:B------:R-:W0:Y:S02]  /*cfa0*/  SYNCS.PHASECHK.TRANS64.TRYWAIT P0, [UR40+0x31c68], R2 ;  /* 0x031c6802ff0075a7 */ /* 0x000e240008000168 */
[----:B0-----:R-:W-:Y:S05]  /*cfb0*/  @!P0 BRA `(.L_x_84) ;  /* 0x0000002000488947 */ /* 0x001fea0003800000 */
.L_x_149:
[----:B------:R-:W-:Y:S05]  /*cfc0*/  BSYNC B2 ;  /* 0x0000000000027941 */ /* 0x000fea0003800000 */
.L_x_83:
[----:B------:R-:W-:Y:S01]  /*cfd0*/  BSSY B2, `(.L_x_85) ;  /* 0x0000009000027945 */ /* 0x000fe20003800000 */
[----:B0-----:R-:W-:Y:S02]  /*cfe0*/  IMAD.MOV.U32 R2, RZ, RZ, 0x0 ;  /* 0x00000000ff027424 */ /* 0x001fe400078e00ff */
[----:B------:R-:W-:Y:S01]  /*cff0*/  IMAD.MOV.U32 R3, RZ, RZ, 0x14f00000 ;  /* 0x14f00000ff037424 */ /* 0x000fe200078e00ff */
[----:B------:R-:W-:Y:S06]  /*d000*/  @P2 BRA `(.L_x_86) ;  /* 0x0000000000142947 */ /* 0x000fec0003800000 */
[----:B------:R-:W-:Y:S01]  /*d010*/  ISETP.NE.AND P0, PT, R7, RZ, PT ;  /* 0x000000ff0700720c */ /* 0x000fe20003f05270 */
[----:B------:R-:W-:-:S04]  /*d020*/  IMAD.MOV.U32 R11, RZ, RZ, 0x6c00 ;  /* 0x00006c00ff0b7424 */ /* 0x000fc800078e00ff */
[----:B------:R0:W-:Y:S08]  /*d030*/  SYNCS.ARRIVE.TRANS64 RZ, [UR40+0x31c58], R11 ;  /* 0x031c580bffff79a7 */ /* 0x0001f00008000028 */
[----:B0-----:R-:W-:Y:S05]  /*d040*/  @!P0 BRA `(.L_x_86) ;  /* 0x0000000000048947 */ /* 0x001fea0003800000 */
[----:B------:R-:W-:Y:S01]  /*d050*/  BPT.TRAP 0x1 ;  /* 0x000000040000795c */ /* 0x000fe20000300000 */
.L_x_86:
[----:B------:R-:W-:Y:S05]  /*d060*/  BSYNC B2 ;  /* 0x0000000000027941 */ /* 0x000fea0003800000 */
.L_x_85:
        /* <DEDUP_REMOVED lines=10> */
.L_x_87:
        /* <DEDUP_REMOVED lines=13> */
.L_x_88:
        /* <DEDUP_REMOVED lines=13> */
.L_x_89:
        /* <DEDUP_REMOVED lines=10> */
.L_x_74:
[----:B------:R-:W-:Y:S05]  /*d350*/  BSYNC B1 ;  /* 0x0000000000017941 */ /* 0x000fea0003800000 */
.L_x_73:
[----:B------:R-:W-:Y:S02]  /*d360*/  VIADD R8, R8, 0xfffffffe ;  /* 0xfffffffe08087836 */ /* 0x000fe40000000000 */
[----:B------:R-:W-:Y:S01]  /*d370*/  IMAD.MOV.U32 R11, RZ, RZ, R6 ;  /* 0x000000ffff0b7224 */ /* 0x000fe200078e0006 */
[----:B------:R-:W-:Y:S06]  /*d380*/  @P1 BRA `(.L_x_90) ;  /* 0xffffffec00481947 */ /* 0x000fec000383ffff */
[----:B------:R-:W-:Y:S05]  /*d390*/  BSYNC B0 ;  /* 0x0000000000007941 */ /* 0x000fea0003800000 */
.L_x_55:
[----:B------:R-:W-:Y:S01]  /*d3a0*/  ISETP.NE.AND P0, PT, R9, RZ, PT ;  /* 0x000000ff0900720c */ /* 0x000fe20003f05270 */
[----:B------:R-:W-:-:S12]  /*d3b0*/  BSSY B0, `(.L_x_54) ;  /* 0x0000093000007945 */ /* 0x000fd80003800000 */
[----:B------:R-:W-:Y:S05]  /*d3c0*/  @!P0 BRA `(.L_x_91) ;  /* 0x0000000800448947 */ /* 0x000fea0003800000 */
[----:B------:R-:W-:Y:S01]  /*d3d0*/  LOP3.LUT P1, RZ, R17, 0x2, RZ, 0xc0, !PT ;  /* 0x0000000211ff7812 */ /* 0x000fe2000782c0ff */
[----:B------:R-:W-:-:S12]  /*d3e0*/  IMAD.MOV.U32 R0, RZ, RZ, 0x1 ;  /* 0x00000001ff007424 */ /* 0x000fd800078e00ff */
[----:B------:R-:W-:Y:S05]  /*d3f0*/  @!P1 BRA `(.L_x_91) ;  /* 0x0000000800389947 */ /* 0x000fea0003800000 */
[----:B------:R-:W-:Y:S02]  /*d400*/  LOP3.LUT P1, RZ, R17, 0x1, RZ, 0xc0, !PT ;  /* 0x0000000111ff7812 */ /* 0x000fe4000782c0ff */
[----:B------:R-:W-:-:S11]  /*d410*/  SHF.L.U32 R9, R6, 0x1f, RZ ;  /* 0x0000001f06097819 */ /* 0x000fd600000006ff */
[----:B------:R-:W-:Y:S05]  /*d420*/  @!P1 BRA `(.L_x_92) ;  /* 0x00000000004c9947 */ /* 0x000fea0003800000 */
[----:B------:R-:W0:Y:S01]  /*d430*/  LDC R11, c[0x0][0x43c] ;  /* 0x00010f00ff0b7b82 */ /* 0x000e220000000800 */
[----:B------:R-:W-:Y:S01]  /*d440*/  IMAD.MOV.U32 R13, RZ, RZ, R8 ;  /* 0x000000ffff0d7224 */ /* 0x000fe200078e0008 */
[----:B------:R-:W-:Y:S02]  /*d450*/  ULDC.64 UR4, c[0x0][0x428] ;  /* 0x00010a0000047ab9 */ /* 0x000fe40000000a00 */
[----:B------:R-:W-:-:S04]  /*d460*/  IMAD R22, R22, UR4, RZ ;  /* 0x0000000416167c24 */ /* 0x000fc8000f8e02ff */
[----:B------:R-:W-:Y:S01]  /*d470*/  IMAD R5, R19, UR5, R22 ;  /* 0x0000000513057c24 */ /* 0x000fe2000f8e0216 */
[----:B0-----:R-:W-:-:S13]  /*d480*/  ISETP.NE.AND P0, PT, R11, 0x1, PT ;  /* 0x000000010b00780c */ /* 0x001fda0003f05270 */
[----:B------:R-:W0:Y:S02]  /*d490*/  @P0 LDC.64 R2, c[0x0][0x440] ;  /* 0x00011000ff020b82 */ /* 0x000e240000000a00 */
[----:B0-----:R-:W-:-:S05]  /*d4a0*/  @P0 IMAD.HI.U32 R2, R8, R2, RZ ;  /* 0x0000000208020227 */ /* 0x001fca00078e00ff */
[----:B------:R-:W-:-:S04]  /*d4b0*/  @P0 SHF.R.U32.HI R13, RZ, R3, R2 ;  /* 0x00000003ff0d0219 */ /* 0x000fc80000011602 */
[--C-:B------:R-:W-:Y:S01]  /*d4c0*/  SHF.R.S32.HI R3, RZ, 0x1f, R13.reuse ;  /* 0x0000001fff037819 */ /* 0x100fe2000001140d */
        /* <DEDUP_REMOVED lines=9> */
.L_x_92:
[----:B------:R-:W1:Y:S01]  /*d560*/  SYNCS.PHASECHK.TRANS64.TRYWAIT P0, [UR40+0x31c48], R9 ;  /* 0x031c4809ff0075a7 */ /* 0x000e620008000168 */
[----:B------:R-:W-:Y:S01]  /*d570*/  BSSY B1, `(.L_x_93) ;  /* 0x0000003000017945 */ /* 0x000fe20003800000 */
[----:B------:R-:W-:-:S03]  /*d580*/  ISETP.NE.AND P1, PT, R27, RZ, PT ;  /* 0x000000ff1b00720c */ /* 0x000fc60003f25270 */
[----:B-1----:R-:W-:Y:S10]  /*d590*/  @!P0 BRA `(.L_x_94) ;  /* 0x0000001800e88947 */ /* 0x002ff40003800000 */
.L_x_150:
[----:B------:R-:W-:Y:S05]  /*d5a0*/  BSYNC B1 ;  /* 0x0000000000017941 */ /* 0x000fea0003800000 */
.L_x_93:
[----:B------:R-:W-:Y:S04]  /*d5b0*/  BSSY B1, `(.L_x_95) ;  /* 0x0000007000017945 */ /* 0x000fe80003800000 */
[----:B------:R-:W-:Y:S05]  /*d5c0*/  @P1 BRA `(.L_x_96) ;  /* 0x0000000000141947 */ /* 0x000fea0003800000 */
[----:B------:R-:W-:Y:S01]  /*d5d0*/  ISETP.NE.AND P0, PT, R7, RZ, PT ;  /* 0x000000ff0700720c */ /* 0x000fe20003f05270 */
[----:B-1----:R-:W-:-:S04]  /*d5e0*/  IMAD.MOV.U32 R2, RZ, RZ, 0x6c00 ;  /* 0x00006c00ff027424 */ /* 0x002fc800078e00ff */
[----:B------:R2:W-:Y:S08]  /*d5f0*/  SYNCS.ARRIVE.TRANS64 RZ, [UR40+0x31c38], R2 ;  /* 0x031c3802ffff79a7 */ /* 0x0005f00008000028 */
[----:B--2---:R-:W-:Y:S05]  /*d600*/  @!P0 BRA `(.L_x_96) ;  /* 0x0000000000048947 */ /* 0x004fea0003800000 */
[----:B------:R-:W-:Y:S01]  /*d610*/  BPT.TRAP 0x1 ;  /* 0x000000040000795c */ /* 0x000fe20000300000 */
.L_x_96:
[----:B------:R-:W-:Y:S05]  /*d620*/  BSYNC B1 ;  /* 0x0000000000017941 */ /* 0x000fea0003800000 */
.L_x_95:
[----:B0-----:R-:W-:Y:S01]  /*d630*/  IMAD.MOV.U32 R5, RZ, RZ, RZ ;  /* 0x000000ffff057224 */ /* 0x001fe200078e00ff */
[----:B------:R-:W-:Y:S01]  /*d640*/  ULDC.64 UR4, c[0x0][0x198] ;  /* 0x0000660000047ab9 */ /* 0x000fe20000000a00 */
[----:B------:R-:W-:Y:S01]  /*d650*/  PLOP3.LUT P0, PT, PT, PT, PT, 0x80, 0x0 ;  /* 0x000000000000781c */ /* 0x000fe20003f0f070 */
[----:B------:R-:W-:Y:S01]  /*d660*/  UIADD3 UR4, UP0, UR4, 0x370, URZ ;  /* 0x0000037004047890 */ /* 0x000fe2000ff1e03f */
[----:B-1----:R-:W-:Y:S01]  /*d670*/  IMAD R2, R8, 0x90, RZ ;  /* 0x0000009008027824 */ /* 0x002fe200078e02ff */
[----:B------:R-:W-:Y:S01]  /*d680*/  R2UR UR10, R5 ;  /* 0x00000000050a72ca */ /* 0x000fe200000e0000 */
[----:B------:R-:W-:Y:S02]  /*d690*/  UIADD3 UR8, UR40, 0x1d600, URZ ;  /* 0x0001d60028087890 */ /* 0x000fe4000fffe03f */
[----:B------:R-:W-:Y:S02]  /*d6a0*/  UIADD3 UR9, UR40, 0x31c38, URZ ;  /* 0x00031c3828097890 */ /* 0x000fe4000fffe03f */
[----:B------:R-:W-:Y:S01]  /*d6b0*/  UIADD3.X UR5, URZ, UR5, URZ, UP0, !UPT ;  /* 0x000000053f057290 */ /* 0x000fe200087fe43f */
[----:B------:R-:W-:Y:S01]  /*d6c0*/  UMOV UR6, 0x0 ;  /* 0x0000000000067882 */ /* 0x000fe20000000000 */
[----:B------:R-:W-:-:S10]  /*d6d0*/  UMOV UR7, 0x14f00000 ;  /* 0x14f0000000077882 */ /* 0x000fd40000000000 */
.L_x_97:
        /* <DEDUP_REMOVED lines=14> */
.L_x_98:
        /* <DEDUP_REMOVED lines=14> */
.L_x_99:
        /* <DEDUP_REMOVED lines=8> */
[----:B------:R-:W0:Y:S01]  /*d920*/  SYNCS.PHASECHK.TRANS64.TRYWAIT P0, [UR40+0x31c60], R9 ;  /* 0x031c6009ff0075a7 */ /* 0x000e220008000168 */
[----:B------:R-:W-:Y:S04]  /*d930*/  BSSY B1, `(.L_x_100) ;  /* 0x0000002000017945 */ /* 0x000fe80003800000 */
[----:B0-----:R-:W-:Y:S05]  /*d940*/  @!P0 BRA `(.L_x_101) ;  /* 0x0000001800148947 */ /* 0x001fea0003800000 */
.L_x_151:
[----:B------:R-:W-:Y:S05]  /*d950*/  BSYNC B1 ;  /* 0x0000000000017941 */ /* 0x000fea0003800000 */
.L_x_100:
        /* <DEDUP_REMOVED lines=9> */
.L_x_103:
[----:B------:R-:W-:Y:S05]  /*d9f0*/  BSYNC B1 ;  /* 0x0000000000017941 */ /* 0x000fea0003800000 */
.L_x_102:
        /* <DEDUP_REMOVED lines=10> */
.L_x_104:
        /* <DEDUP_REMOVED lines=13> */
.L_x_105:
        /* <DEDUP_REMOVED lines=13> */
.L_x_106:
        /* <DEDUP_REMOVED lines=10> */
.L_x_91:
[----:B------:R-:W-:Y:S05]  /*dce0*/  BSYNC B0 ;  /* 0x0000000000007941 */ /* 0x000fea0003800000 */
.L_x_54:
[----:B------:R-:W-:Y:S01]  /*dcf0*/  LOP3.LUT P0, RZ, R17, 0x2, RZ, 0xc0, !PT ;  /* 0x0000000211ff7812 */ /* 0x000fe2000780c0ff */
[----:B------:R-:W-:-:S12]  /*dd00*/  BSSY B0, `(.L_x_107) ;  /* 0x0000041000007945 */ /* 0x000fd80003800000 */
[----:B------:R-:W-:Y:S05]  /*dd10*/  @!P0 BRA `(.L_x_108) ;  /* 0x0000000000fc8947 */ /* 0x000fea0003800000 */
[----:B------:R-:W-:Y:S01]  /*dd20*/  LEA R3, R0, UR40, 0x3 ;  /* 0x0000002800037c11 */ /* 0x000fe2000f8e18ff */
[----:B------:R-:W-:Y:S01]  /*dd30*/  BSSY B1, `(.L_x_109) ;  /* 0x0000005000017945 */ /* 0x000fe20003800000 */
[----:B------:R-:W-:Y:S02]  /*dd40*/  SHF.L.U32 R2, R6, 0x1f, RZ ;  /* 0x0000001f06027819 */ /* 0x000fe400000006ff */
[----:B------:R-:W-:Y:S02]  /*dd50*/  ISETP.NE.AND P1, PT, R27, RZ, PT ;  /* 0x000000ff1b00720c */ /* 0x000fe40003f25270 */
[----:B------:R-:W0:Y:S02]  /*dd60*/  SYNCS.PHASECHK.TRANS64.TRYWAIT P0, [R3+URZ+0x31c60], R2 ;  /* 0x031c6002030075a7 */ /* 0x000e24000800017f */
[----:B0-----:R-:W-:Y:S09]  /*dd70*/  @!P0 BRA `(.L_x_110) ;  /* 0x0000001400208947 */ /* 0x001ff20003800000 */
.L_x_152:
[----:B------:R-:W-:Y:S05]  /*dd80*/  BSYNC B1 ;  /* 0x0000000000017941 */ /* 0x000fea0003800000 */
.L_x_109:
[----:B------:R-:W-:Y:S04]  /*dd90*/  BSSY B1, `(.L_x_111) ;  /* 0x0000008000017945 */ /* 0x000fe80003800000 */
[----:B------:R-:W-:Y:S05]  /*dda0*/  @P1 BRA `(.L_x_112) ;  /* 0x0000000000181947 */ /* 0x000fea0003800000 */
[----:B------:R-:W1:Y:S01]  /*ddb0*/  S2R R4, SR_TID.X ;  /* 0x0000000000047919 */ /* 0x000e620000002100 */
[----:B0-----:R-:W-:-:S04]  /*ddc0*/  IMAD.MOV.U32 R2, RZ, RZ, 0x6c00 ;  /* 0x00006c00ff027424 */ /* 0x001fc800078e00ff */
[----:B------:R2:W-:Y:S01]  /*ddd0*/  SYNCS.ARRIVE.TRANS64 RZ, [R3+URZ+0x31c50], R2 ;  /* 0x031c500203ff79a7 */ /* 0x0005e2000800003f */
[----:B-1----:R-:W-:-:S13]  /*dde0*/  LOP3.LUT P0, RZ, R4, 0x1f, RZ, 0xc0, !PT ;  /* 0x0000001f04ff7812 */ /* 0x002fda000780c0ff */
[----:B--2---:R-:W-:Y:S05]  /*ddf0*/  @!P0 BRA `(.L_x_112) ;  /* 0x0000000000048947 */ /* 0x004fea0003800000 */
[----:B------:R-:W-:Y:S01]  /*de00*/  BPT.TRAP 0x1 ;  /* 0x000000040000795c */ /* 0x000fe20000300000 */
.L_x_112:
[----:B------:R-:W-:Y:S05]  /*de10*/  BSYNC B1 ;  /* 0x0000000000017941 */ /* 0x000fea0003800000 */
.L_x_111:
[----:B------:R-:W-:Y:S01]  /*de20*/  R2UR UR4, R0 ;  /* 0x00000000000472ca */ /* 0x000fe200000e0000 */
[----:B------:R-:W-:Y:S01]  /*de30*/  ULDC.64 UR6, c[0x0][0x198] ;  /* 0x0000660000067ab9 */ /* 0x000fe20000000a00 */
[----:B------:R-:W-:Y:S01]  /*de40*/  R2UR UR9, R3 ;  /* 0x00000000030972ca */ /* 0x000fe200000e0000 */
[----:B------:R-:W-:Y:S01]  /*de50*/  UIADD3 UR6, UP0, UR6, 0x470, URZ ;  /* 0x0000047006067890 */ /* 0x000fe2000ff1e03f */
[----:B------:R-:W-:Y:S01]  /*de60*/  PLOP3.LUT P0, PT, PT, PT, PT, 0x80, 0x0 ;  /* 0x000000000000781c */ /* 0x000fe20003f0f070 */
[----:B------:R-:W-:Y:S01]  /*de70*/  IMAD R18, R18, 0x90, RZ ;  /* 0x0000009012127824 */ /* 0x000fe200078e02ff */
[----:B------:R-:W-:Y:S01]  /*de80*/  UMOV UR14, 0x0 ;  /* 0x00000000000e7882 */ /* 0x000fe20000000000 */
[----:B------:R-:W-:Y:S01]  /*de90*/  UIADD3.X UR7, URZ, UR7, URZ, UP0, !UPT ;  /* 0x000000073f077290 */ /* 0x000fe200087fe43f */
[----:B------:R-:W-:Y:S01]  /*dea0*/  UMOV UR15, 0x14f00000 ;  /* 0x14f00000000f7882 */ /* 0x000fe20000000000 */
[----:B------:R-:W-:-:S04]  /*deb0*/  UMOV UR10, URZ ;  /* 0x0000003f000a7c82 */ /* 0x000fc80008000000 */
[----:B------:R-:W-:Y:S02]  /*dec0*/  UIMAD UR4, UR4, 0x6c00, UR40 ;  /* 0x00006c00040478a4 */ /* 0x000fe4000f8e0228 */
[----:B------:R-:W-:Y:S02]  /*ded0*/  UIADD3 UR9, UR9, 0x31c50, URZ ;  /* 0x00031c5009097890 */ /* 0x000fe4000fffe03f */
[----:B------:R-:W-:-:S12]  /*dee0*/  UIADD3 UR8, UR4, 0x200, URZ ;  /* 0x0000020004087890 */ /* 0x000fd8000fffe03f */
.L_x_113:
[----:B------:R-:W-:-:S13]  /*def0*/  @P0 ELECT P1, URZ, PT ;  /* 0x00000000003f082f */ /* 0x000fda0003820000 */
[----:B------:R-:W-:Y:S01]  /*df00*/  @P1 R2UR UR13, R16 ;  /* 0x00000000100d12ca */ /* 0x000fe200000e0000 */
[----:B------:R-:W-:Y:S01]  /*df10*/  UMOV UR12, UR36 ;  /* 0x00000024000c7c82 */ /* 0x000fe20008000000 */
[----:B------:R-:W-:Y:S02]  /*df20*/  @P1 R2UR UR11, R18 ;  /* 0x00000000120b12ca */ /* 0x000fe400000e0000 */
[----:B------:R-:W-:Y:S02]  /*df30*/  @P1 PLOP3.LUT P0, PT, P1, PT, PT, 0x8, 0x0 ;  /* 0x000000000000181c */ /* 0x000fe40000f0e170 */
[----:B------:R-:W-:-:S09]  /*df40*/  PLOP3.LUT P1, PT, PT, PT, PT, 0x8, 0x0 ;  /* 0x000000000000781c */ /* 0x000fd20003f2e170 */
[----:B------:R1:W-:Y:S02]  /*df50*/  UTMALDG.4D [UR8], [UR6], desc[UR14] ;  /* 0x00000e08060075b4 */ /* 0x0003e40008019000 */
[----:B-1----:R-:W-:Y:S05]  /*df60*/  @P0 BRA.U.ANY `(.L_x_113) ;  /* 0xfffffffd00e00947 */ /* 0x002fea000393ffff */
[----:B------:R-:W-:Y:S01]  /*df70*/  PLOP3.LUT P0, PT, PT, PT, PT, 0x80, 0x0 ;  /* 0x000000000000781c */ /* 0x000fe20003f0f070 */
[----:B------:R-:W-:Y:S01]  /*df80*/  UIADD3 UR8, UR4, 0x2600, URZ ;  /* 0x0000260004087890 */ /* 0x000fe2000fffe03f */
[----:B------:R-:W-:Y:S01]  /*df90*/  UMOV UR14, 0x0 ;  /* 0x00000000000e7882 */ /* 0x000fe20000000000 */
[----:B------:R-:W-:Y:S01]  /*dfa0*/  UMOV UR15, 0x14f00000 ;  /* 0x14f00000000f7882 */ /* 0x000fe20000000000 */
[----:B------:R-:W-:-:S09]  /*dfb0*/  UMOV UR10, 0x20 ;  /* 0x00000020000a7882 */ /* 0x000fd20000000000 */
.L_x_114:
        /* <DEDUP_REMOVED lines=10> */
[----:B------:R-:W-:Y:S02]  /*e060*/  UMOV UR5, 0x14f00000 ;  /* 0x14f0000000057882 */ /* 0x000fe40000000000 */
[----:B------:R-:W-:Y:S01]  /*e070*/  UMOV UR4, 0x0 ;  /* 0x0000000000047882 */ /* 0x000fe20000000000 */
[----:B------:R-:W-:-:S08]  /*e080*/  UMOV UR10, 0x40 ;  /* 0x00000040000a7882 */ /* 0x000fd00000000000 */
.L_x_115:
        /* <DEDUP_REMOVED lines=8> */
.L_x_108:
[----:B------:R-:W-:Y:S05]  /*e110*/  BSYNC B0 ;  /* 0x0000000000007941 */ /* 0x000fea0003800000 */
.L_x_107:
[----:B------:R-:W-:Y:S02]  /*e120*/  VIADD R0, R0, 0x1 ;  /* 0x0000000100007836 */ /* 0x000fe40000000000 */
[----:B0-----:R-:W-:-:S03]  /*e130*/  IMAD.MOV.U32 R2, RZ, RZ, RZ ;  /* 0x000000ffff027224 */ /* 0x001fc600078e00ff */
[----:B------:R-:W-:-:S04]  /*e140*/  ISETP.NE.AND P0, PT, R0, 0x2, PT ;  /* 0x000000020000780c */ /* 0x000fc80003f05270 */
[----:B------:R-:W-:Y:S02]  /*e150*/  SEL R3, RZ, 0x1, P0 ;  /* 0x00000001ff037807 */ /* 0x000fe40000000000 */
[----:B------:R-:W-:Y:S02]  /*e160*/  SEL R0, R0, RZ, P0 ;  /* 0x000000ff00007207 */ /* 0x000fe40000000000 */
[----:B------:R-:W-:-:S07]  /*e170*/  LOP3.LUT R6, R6, R3, RZ, 0x3c, !PT ;  /* 0x0000000306067212 */ /* 0x000fce00078e3cff */
.L_x_38:
[----:B------:R-:W0:Y:S01]  /*e180*/  S2R R4, SR_CgaCtaId ;  /* 0x0000000000047919 */ /* 0x000e220000008800 */
[----:B------:R-:W-:Y:S02]  /*e190*/  MOV R3, 0x400 ;  /* 0x0000040000037802 */ /* 0x000fe40000000f00 */
[----:B------:R-:W-:Y:S02]  /*e1a0*/  SHF.L.U32 R2, R2, 0x1f, RZ ;  /* 0x0000001f02027819 */ /* 0x000fe400000006ff */
[----:B0-----:R-:W-:-:S04]  /*e1b0*/  LEA R7, R4, R3, 0x18 ;  /* 0x0000000304077211 */ /* 0x001fc800078ec0ff */
[----:B------:R-:W0:Y:S02]  /*e1c0*/  SYNCS.PHASECHK.TRANS64.TRYWAIT P0, [R7+URZ+0x31c20], R2 ;  /* 0x031c2002070075a7 */ /* 0x000e24000800017f */
[----:B0-----:R-:W-:Y:S05]  /*e1d0*/  @!P0 BRA `(.L_x_116) ;  /* 0x00000010001c8947 */ /* 0x001fea0003800000 */
.L_x_153:
[----:B------:R-:W-:-:S03]  /*e1e0*/  UMOV UR4, 0xffffffff ;  /* 0xffffffff00047882 */ /* 0x000fc60000000000 */
[----:B------:R-:W-:Y:S05]  /*e1f0*/  BRA.DIV UR4, `(.L_x_117) ;  /* 0x0000001204287947 */ /* 0x000fea000b800000 */
[----:B------:R1:W2:Y:S02]  /*e200*/  SHFL.IDX PT, R14, R29, RZ, 0x1f ;  /* 0x00001fff1d0e7589 */ /* 0x0002a400000e0000 */
.L_x_156:
[----:B--2---:R-:W-:-:S13]  /*e210*/  ISETP.NE.AND P0, PT, R14, RZ, PT ;  /* 0x000000ff0e00720c */ /* 0x004fda0003f05270 */
[----:B------:R-:W-:Y:S05]  /*e220*/  @P0 BRA `(.L_x_10) ;  /* 0x0000000000840947 */ /* 0x000fea0003800000 */
[----:B------:R-:W-:-:S03]  /*e230*/  UMOV UR4, 0xffffffff ;  /* 0xffffffff00047882 */ /* 0x000fc60000000000 */
[----:B------:R-:W-:Y:S05]  /*e240*/  BRA.DIV UR4, `(.L_x_118) ;  /* 0x00000012043c7947 */ /* 0x000fea000b800000 */
[----:B------:R-:W-:-:S13]  /*e250*/  ELECT P6, URZ, PT ;  /* 0x00000000003f782f */ /* 0x000fda00038c0000 */
.L_x_159:
[----:B------:R-:W-:Y:S05]  /*e260*/  @!P6 BRA `(.L_x_10) ;  /* 0x000000000074e947 */ /* 0x000fea0003800000 */
[----:B------:R-:W-:-:S04]  /*e270*/  LOP3.LUT R26, R26, 0x2, RZ, 0xfc, !PT ;  /* 0x000000021a1a7812 */ /* 0x000fc800078efcff */
[----:B------:R-:W-:-:S13]  /*e280*/  ISETP.NE.AND P2, PT, R26, 0x3, PT ;  /* 0x000000031a00780c */ /* 0x000fda0003f45270 */
[----:B------:R-:W-:Y:S05]  /*e290*/  @!P2 BRA `(.L_x_119) ;  /* 0x000000000004a947 */ /* 0x000fea0003800000 */
[----:B------:R-:W-:Y:S01]  /*e2a0*/  BPT.TRAP 0x1 ;  /* 0x000000040000795c */ /* 0x000fe20000300000 */
.L_x_119:
[----:B------:R-:W-:Y:S01]  /*e2b0*/  VIADD R9, R7, 0x31c40 ;  /* 0x00031c4007097836 */ /* 0x000fe20000000000 */
[----:B------:R-:W-:Y:S01]  /*e2c0*/  SHF.L.U32 R4, R6, 0x1f, RZ ;  /* 0x0000001f06047819 */ /* 0x000fe200000006ff */
[C---:B0-----:R-:W-:Y:S02]  /*e2d0*/  VIADD R2, R0.reuse, 0x1 ;  /* 0x0000000100027836 */ /* 0x041fe40000000000 */
[----:B------:R-:W-:-:S03]  /*e2e0*/  IMAD R5, R0, 0x8, R9 ;  /* 0x0000000800057824 */ /* 0x000fc600078e0209 */
[C---:B------:R-:W-:Y:S01]  /*e2f0*/  ISETP.NE.AND P1, PT, R2.reuse, 0x2, PT ;  /* 0x000000020200780c */ /* 0x040fe20003f25270 */
[----:B------:R-:W0:Y:S03]  /*e300*/  SYNCS.PHASECHK.TRANS64.TRYWAIT P0, [R5+URZ], R4 ;  /* 0x00000004050075a7 */ /* 0x000e26000800017f */
[----:B------:R-:W-:Y:S02]  /*e310*/  SEL R3, RZ, 0x1, P1 ;  /* 0x00000001ff037807 */ /* 0x000fe40000800000 */
[----:B------:R-:W-:Y:S02]  /*e320*/  SEL R8, R2, RZ, P1 ;  /* 0x000000ff02087207 */ /* 0x000fe40000800000 */
[----:B------:R-:W-:-:S03]  /*e330*/  LOP3.LUT R2, R6, R3, RZ, 0x3c, !PT ;  /* 0x0000000306027212 */ /* 0x000fc600078e3cff */
[----:B------:R-:W-:Y:S01]  /*e340*/  IMAD R3, R8, 0x8, R9 ;  /* 0x0000000808037824 */ /* 0x000fe200078e0209 */
[----:B------:R-:W-:Y:S01]  /*e350*/  SHF.L.U32 R2, R2, 0x1f, RZ ;  /* 0x0000001f02027819 */ /* 0x000fe200000006ff */
[----:B0-----:R-:W-:Y:S06]  /*e360*/  @!P0 BRA `(.L_x_120) ;  /* 0x0000001000148947 */ /* 0x001fec0003800000 */
.L_x_160:
[----:B------:R-:W2:Y:S02]  /*e370*/  SYNCS.PHASECHK.TRANS64.TRYWAIT P0, [R3+URZ], R2 ;  /* 0x00000002030075a7 */ /* 0x000ea4000800017f */
[----:B--2---:R-:W-:Y:S05]  /*e380*/  @!P0 BRA `(.L_x_121) ;  /* 0x0000001000208947 */ /* 0x004fea0003800000 */
.L_x_161:
[----:B------:R-:W-:Y:S05]  /*e390*/  @!P2 BRA `(.L_x_122) ;  /* 0x000000000004a947 */ /* 0x000fea0003800000 */
[----:B------:R-:W-:Y:S01]  /*e3a0*/  BPT.TRAP 0x1 ;  /* 0x000000040000795c */ /* 0x000fe20000300000 */
.L_x_122:
[----:B--2---:R-:W-:-:S04]  /*e3b0*/  VIADD R3, R7, 0x31c60 ;  /* 0x00031c6007037836 */ /* 0x004fc80000000000 */
[----:B0-----:R-:W-:-:S04]  /*e3c0*/  IMAD R5, R0, 0x8, R3 ;  /* 0x0000000800057824 */ /* 0x001fc800078e0203 */
[----:B------:R-:W0:Y:S02]  /*e3d0*/  SYNCS.PHASECHK.TRANS64.TRYWAIT P0, [R5+URZ], R4 ;  /* 0x00000004050075a7 */ /* 0x000e24000800017f */
[----:B0-----:R-:W-:Y:S05]  /*e3e0*/  @!P0 BRA `(.L_x_123) ;  /* 0x00000010001c8947 */ /* 0x001fea0003800000 */
.L_x_162:
[----:B------:R-:W-:-:S07]  /*e3f0*/  IMAD R3, R8, 0x8, R3 ;  /* 0x0000000808037824 */ /* 0x000fce00078e0203 */
.L_x_124:
[----:B--2---:R2:W3:Y:S02]  /*e400*/  SYNCS.PHASECHK.TRANS64.TRYWAIT P0, [R3+URZ], R2 ;  /* 0x00000002030075a7 */ /* 0x0044e4000800017f */
[----:B---3--:R-:W-:Y:S05]  /*e410*/  @!P0 NANOSLEEP.SYNCS 0x989680 ;  /* 0x009896800000895d */ /* 0x008fea0003900000 */
[----:B------:R-:W3:Y:S02]  /*e420*/  @!P0 SYNCS.PHASECHK.TRANS64 P0, [R3+URZ], R2 ;  /* 0x00000002030085a7 */ /* 0x000ee4000800007f */
[----:B---3--:R-:W-:Y:S05]  /*e430*/  @!P0 BRA `(.L_x_124) ;  /* 0xfffffffc00f08947 */ /* 0x008fea000383ffff */
.L_x_10:
[----:B------:R-:W-:Y:S05]  /*e440*/  BSYNC B6 ;  /* 0x0000000000067941 */ /* 0x000fea0003800000 */
.L_x_7:
[----:B------:R-:W-:Y:S05]  /*e450*/  EXIT ;  /* 0x000000000000794d */ /* 0x000fea0003800000 */
.L_x_14:
[----:B0-----:R-:W-:-:S04]  /*e460*/  IMAD.U32 R3, RZ, RZ, UR37 ;  /* 0x00000025ff037e24 */ /* 0x001fc8000f8e00ff */
[----:B------:R0:W1:Y:S03]  /*e470*/  SYNCS.PHASECHK.TRANS64.TRYWAIT P1, [R3+URZ+0x31c00], R0 ;  /* 0x031c0000030075a7 */ /* 0x000066000802017f */
[----:B-1----:R-:W-:Y:S05]  /*e480*/  @!P1 NANOSLEEP.SYNCS 0x989680 ;  /* 0x009896800000995d */ /* 0x002fea0003900000 */
[----:B------:R-:W1:Y:S02]  /*e490*/  @!P1 SYNCS.PHASECHK.TRANS64 P1, [R3+URZ+0x31c00], R0 ;  /* 0x031c0000030095a7 */ /* 0x000e64000802007f */
[----:B-1----:R-:W-:Y:S05]  /*e4a0*/  @!P1 BRA `(.L_x_14) ;  /* 0xfffffffc00ec9947 */ /* 0x002fea000383ffff */
[----:B------:R-:W-:Y:S05]  /*e4b0*/  BRA `(.L_x_125) ;  /* 0xffffff2c00547947 */ /* 0x000fea000383ffff */
.L_x_18:
[----:B0-----:R-:W-:-:S04]  /*e4c0*/  IMAD.U32 R3, RZ, RZ, UR37 ;  /* 0x00000025ff037e24 */ /* 0x001fc8000f8e00ff */
[----:B------:R0:W2:Y:S03]  /*e4d0*/  SYNCS.PHASECHK.TRANS64.TRYWAIT P1, [R3+URZ+0x31c30], R0 ;  /* 0x031c3000030075a7 */ /* 0x0000a6000802017f */
[----:B--2---:R-:W-:Y:S05]  /*e4e0*/  @!P1 NANOSLEEP.SYNCS 0x989680 ;  /* 0x009896800000995d */ /* 0x004fea0003900000 */
[----:B------:R-:W2:Y:S02]  /*e4f0*/  @!P1 SYNCS.PHASECHK.TRANS64 P1, [R3+URZ+0x31c30], R0 ;  /* 0x031c3000030095a7 */ /* 0x000ea4000802007f */
[----:B--2---:R-:W-:Y:S05]  /*e500*/  @!P1 BRA `(.L_x_18) ;  /* 0xfffffffc00ec9947 */ /* 0x004fea000383ffff */
[----:B------:R-:W-:Y:S05]  /*e510*/  BRA `(.L_x_17) ;  /* 0xffffff2c005c7947 */ /* 0x000fea000383ffff */
.L_x_23:
[----:B-1----:R1:W2:Y:S02]  /*e520*/  SYNCS.PHASECHK.TRANS64.TRYWAIT P2, [R5+URZ+0x31c30], R4 ;  /* 0x031c3004050075a7 */ /* 0x0022a4000804017f */
[----:B--2---:R-:W-:Y:S05]  /*e530*/  @!P2 NANOSLEEP.SYNCS 0x989680 ;  /* 0x009896800000a95d */ /* 0x004fea0003900000 */
[----:B------:R-:W2:Y:S02]  /*e540*/  @!P2 SYNCS.PHASECHK.TRANS64 P2, [R5+URZ+0x31c30], R4 ;  /* 0x031c30040500a5a7 */ /* 0x000ea4000804007f */
[----:B--2---:R-:W-:Y:S05]  /*e550*/  @!P2 BRA `(.L_x_23) ;  /* 0xfffffffc00f0a947 */ /* 0x004fea000383ffff */
[----:B------:R-:W-:Y:S05]  /*e560*/  BRA `(.L_x_20) ;  /* 0xffffff6800987947 */ /* 0x000fea000383ffff */
.L_x_27:
[----:B-1----:R-:W-:-:S04]  /*e570*/  IMAD.U32 R5, RZ, RZ, UR6 ;  /* 0x00000006ff057e24 */ /* 0x002fc8000f8e00ff */
[----:B------:R1:W2:Y:S03]  /*e580*/  SYNCS.PHASECHK.TRANS64.TRYWAIT P2, [R5+URZ+0x31c50], R4 ;  /* 0x031c5004050075a7 */ /* 0x0002a6000804017f */
[----:B--2---:R-:W-:Y:S05]  /*e590*/  @!P2 NANOSLEEP.SYNCS 0x989680 ;  /* 0x009896800000a95d */ /* 0x004fea0003900000 */
[----:B------:R-:W2:Y:S02]  /*e5a0*/  @!P2 SYNCS.PHASECHK.TRANS64 P2, [R5+URZ+0x31c50], R4 ;  /* 0x031c50040500a5a7 */ /* 0x000ea4000804007f */
[----:B--2---:R-:W-:Y:S05]  /*e5b0*/  @!P2 BRA `(.L_x_27) ;  /* 0xfffffffc00eca947 */ /* 0x004fea000383ffff */
[----:B------:R-:W-:Y:S05]  /*e5c0*/  BRA `(.L_x_24) ;  /* 0xffffff8000347947 */ /* 0x000fea000383ffff */
.L_x_32:
[----:B-1----:R1:W2:Y:S02]  /*e5d0*/  SYNCS.PHASECHK.TRANS64.TRYWAIT P0, [R12+URZ+0x31c50], R7 ;  /* 0x031c50070c0075a7 */ /* 0x0022a4000800017f */
[----:B--2---:R-:W-:Y:S05]  /*e5e0*/  @!P0 NANOSLEEP.SYNCS 0x989680 ;  /* 0x009896800000895d */ /* 0x004fea0003900000 */
[----:B------:R-:W2:Y:S02]  /*e5f0*/  @!P0 SYNCS.PHASECHK.TRANS64 P0, [R12+URZ+0x31c50], R7 ;  /* 0x031c50070c0085a7 */ /* 0x000ea4000800007f */
[----:B--2---:R-:W-:Y:S05]  /*e600*/  @!P0 BRA `(.L_x_32) ;  /* 0xfffffffc00f08947 */ /* 0x004fea000383ffff */
[----:B------:R-:W-:Y:S05]  /*e610*/  BRA `(.L_x_31) ;  /* 0xffffffa0000c7947 */ /* 0x000fea000383ffff */
.L_x_43:
[----:B------:R-:W-:Y:S02]  /*e620*/  IMAD.MOV.U32 R13, RZ, RZ, R29 ;  /* 0x000000ffff0d7224 */ /* 0x000fe400078e001d */
[----:B------:R-:W-:Y:S02]  /*e630*/  IMAD.MOV.U32 R12, RZ, RZ, RZ ;  /* 0x000000ffff0c7224 */ /* 0x000fe400078e00ff */
[----:B------:R-:W-:Y:S02]  /*e640*/  IMAD.MOV.U32 R11, RZ, RZ, 0x1f ;  /* 0x0000001fff0b7424 */ /* 0x000fe400078e00ff */
[----:B------:R-:W-:-:S07]  /*e650*/  IMAD.MOV.U32 R15, RZ, RZ, -0x1 ;  /* 0xffffffffff0f7424 */ /* 0x000fce00078e00ff */
[----:B------:R-:W-:Y:S05]  /*e660*/  WARPSYNC.COLLECTIVE R15, `(.L_x_126) ;  /* 0x000000000f087348 */ /* 0x000fea0003c00000 */
[----:B------:R0:W1:Y:S02]  /*e670*/  SHFL.IDX P6, R14, R13, R12, R11 ;  /* 0x0000000c0d0e7389 */ /* 0x00006400000c000b */
[----:B01----:R-:W-:Y:S01]  /*e680*/  ENDCOLLECTIVE ;  /* 0x000000000000791b */ /* 0x003fe20003800000 */
.L_x_126:
[----:B------:R-:W-:Y:S05]  /*e690*/  BRA `(.L_x_127) ;  /* 0xffffffc800187947 */ /* 0x000fea000383ffff */
.L_x_45:
[----:B------:R-:W-:Y:S01]  /*e6a0*/  BSSY B0, `(.L_x_128) ;  /* 0x0000006000007945 */ /* 0x000fe20003800000 */
[----:B------:R-:W-:-:S07]  /*e6b0*/  IMAD.MOV.U32 R15, RZ, RZ, -0x1 ;  /* 0xffffffffff0f7424 */ /* 0x000fce00078e00ff */
[----:B0-----:R-:W-:Y:S05]  /*e6c0*/  WARPSYNC.COLLECTIVE R15, `(.L_x_129) ;  /* 0x000000000f0c7348 */ /* 0x001fea0003c00000 */
[----:B------:R-:W-:Y:S02]  /*e6d0*/  ELECT P6, UR62, PT ;  /* 0x00000000003e782f */ /* 0x000fe400038c0000 */
[----:B------:R-:W-:Y:S01]  /*e6e0*/  MOV R14, UR62 ;  /* 0x0000003e000e7c02 */ /* 0x000fe20008000f00 */
[----:B0-----:R-:W-:Y:S10]  /*e6f0*/  ENDCOLLECTIVE ;  /* 0x000000000000791b */ /* 0x001ff40003800000 */
.L_x_129:
[----:B------:R-:W-:Y:S05]  /*e700*/  BSYNC B0 ;  /* 0x0000000000007941 */ /* 0x000fea0003800000 */
.L_x_128:
[----:B------:R-:W-:Y:S05]  /*e710*/  BRA `(.L_x_130) ;  /* 0xffffffc800187947 */ /* 0x000fea000383ffff */
.L_x_47:
[----:B--2---:R-:W-:-:S04]  /*e720*/  IMAD.U32 R3, RZ, RZ, UR40 ;  /* 0x00000028ff037e24 */ /* 0x004fc8000f8e00ff */
[----:B------:R2:W3:Y:S03]  /*e730*/  SYNCS.PHASECHK.TRANS64.TRYWAIT P0, [R3+URZ+0x31c40], R0 ;  /* 0x031c4000030075a7 */ /* 0x0004e6000800017f */
[----:B---3--:R-:W-:Y:S05]  /*e740*/  @!P0 NANOSLEEP.SYNCS 0x989680 ;  /* 0x009896800000895d */ /* 0x008fea0003900000 */
[----:B------:R-:W3:Y:S02]  /*e750*/  @!P0 SYNCS.PHASECHK.TRANS64 P0, [R3+URZ+0x31c40], R0 ;  /* 0x031c4000030085a7 */ /* 0x000ee4000800007f */
[----:B---3--:R-:W-:Y:S05]  /*e760*/  @!P0 BRA `(.L_x_47) ;  /* 0xfffffffc00ec8947 */ /* 0x008fea000383ffff */
[----:B------:R-:W-:Y:S05]  /*e770*/  BRA `(.L_x_131) ;  /* 0xffffffc800687947 */ /* 0x000fea000383ffff */
.L_x_50:
[----:B------:R-:W-:Y:S01]  /*e780*/  IMAD R9, R13, 0xc0, R10 ;  /* 0x000000c00d097824 */ /* 0x000fe200078e020a */
[----:B------:R-:W1:Y:S01]  /*e790*/  LDC R5, c[0x0][0x448] ;  /* 0x00011200ff057b82 */ /* 0x000e620000000800 */
[----:B------:R-:W-:Y:S02]  /*e7a0*/  IMAD.MOV.U32 R13, RZ, RZ, R7 ;  /* 0x000000ffff0d7224 */ /* 0x000fe400078e0007 */
[----:B------:R-:W-:Y:S02]  /*e7b0*/  IMAD.MOV.U32 R12, RZ, RZ, RZ ;  /* 0x000000ffff0c7224 */ /* 0x000fe400078e00ff */
[----:B------:R-:W-:Y:S02]  /*e7c0*/  IMAD.MOV.U32 R11, RZ, RZ, 0x1c1f ;  /* 0x00001c1fff0b7424 */ /* 0x000fe400078e00ff */
[----:B------:R-:W-:-:S07]  /*e7d0*/  IMAD.MOV.U32 R15, RZ, RZ, -0x1 ;  /* 0xffffffffff0f7424 */ /* 0x000fce00078e00ff */
[----:B01----:R-:W-:Y:S05]  /*e7e0*/  WARPSYNC.COLLECTIVE R15, `(.L_x_132) ;  /* 0x000000000f087348 */ /* 0x003fea0003c00000 */
[----:B------:R2:W3:Y:S02]  /*e7f0*/  SHFL.IDX P6, R14, R13, R12, R11 ;  /* 0x0000000c0d0e7389 */ /* 0x0004e400000c000b */
[----:B0123--:R-:W-:Y:S01]  /*e800*/  ENDCOLLECTIVE ;  /* 0x000000000000791b */ /* 0x00ffe20003800000 */
.L_x_132:
[----:B------:R-:W-:Y:S02]  /*e810*/  IMAD.MOV.U32 R13, RZ, RZ, R6 ;  /* 0x000000ffff0d7224 */ /* 0x000fe400078e0006 */
[----:B------:R-:W-:-:S07]  /*e820*/  IMAD.MOV.U32 R3, RZ, RZ, R14 ;  /* 0x000000ffff037224 */ /* 0x000fce00078e000e */
[----:B------:R-:W-:Y:S05]  /*e830*/  WARPSYNC.COLLECTIVE R15, `(.L_x_133) ;  /* 0x000000000f087348 */ /* 0x000fea0003c00000 */
[----:B------:R0:W1:Y:S02]  /*e840*/  SHFL.IDX P6, R14, R13, R12, R11 ;  /* 0x0000000c0d0e7389 */ /* 0x00006400000c000b */
[----:B01----:R-:W-:Y:S01]  /*e850*/  ENDCOLLECTIVE ;  /* 0x000000000000791b */ /* 0x003fe20003800000 */
.L_x_133:
[----:B------:R-:W-:Y:S02]  /*e860*/  ULDC UR4, c[0x0][0x288] ;  /* 0x0000a20000047ab9 */ /* 0x000fe40000000800 */
[----:B------:R-:W-:Y:S02]  /*e870*/  IMAD R10, R5, UR4, RZ ;  /* 0x00000004050a7c24 */ /* 0x000fe4000f8e02ff */
[----:B------:R-:W-:-:S03]  /*e880*/  VIADD R5, R9, 0x20 ;  /* 0x0000002009057836 */ /* 0x000fc60000000000 */
[----:B------:R-:W-:Y:S01]  /*e890*/  ISETP.GE.AND P3, PT, R9, R10, PT ;  /* 0x0000000a0900720c */ /* 0x000fe20003f66270 */
[----:B------:R-:W-:Y:S02]  /*e8a0*/  IMAD.MOV.U32 R13, RZ, RZ, R7 ;  /* 0x000000ffff0d7224 */ /* 0x000fe400078e0007 */
[----:B------:R-:W-:-:S10]  /*e8b0*/  IMAD.MOV.U32 R12, RZ, RZ, 0x1 ;  /* 0x00000001ff0c7424 */ /* 0x000fd400078e00ff */
[----:B------:R-:W-:Y:S01]  /*e8c0*/  @!P3 LEA R28, R0, UR40, 0x1 ;  /* 0x00000028001cbc11 */ /* 0x000fe2000f8e08ff */
[----:B------:R-:W-:-:S07]  /*e8d0*/  IMAD.MOV.U32 R2, RZ, RZ, R14 ;  /* 0x000000ffff027224 */ /* 0x000fce00078e000e */
[----:B------:R-:W-:Y:S05]  /*e8e0*/  WARPSYNC.COLLECTIVE R15, `(.L_x_134) ;  /* 0x000000000f087348 */ /* 0x000fea0003c00000 */
[----:B------:R0:W1:Y:S02]  /*e8f0*/  SHFL.IDX P6, R14, R13, R12, R11 ;  /* 0x0000000c0d0e7389 */ /* 0x00006400000c000b */
[----:B01----:R-:W-:Y:S01]  /*e900*/  ENDCOLLECTIVE ;  /* 0x000000000000791b */ /* 0x003fe20003800000 */
.L_x_134:
[----:B------:R-:W-:-:S05]  /*e910*/  @!P3 IMAD.WIDE.U32 R2, R21, 0x2, R2 ;  /* 0x000000021502b825 */ /* 0x000fca00078e0002 */
[----:B------:R-:W-:Y:S01]  /*e920*/  @!PT LDS RZ, [RZ] ;  /* 0x00000000fffff984 */ /* 0x000fe20000000800 */
[----:B------:R-:W-:Y:S01]  /*e930*/  @!PT LDS RZ, [RZ] ;  /* 0x00000000fffff984 */ /* 0x000fe20000000800 */
[----:B------:R-:W-:Y:S01]  /*e940*/  @!PT LDS RZ, [RZ] ;  /* 0x00000000fffff984 */ /* 0x000fe20000000800 */
[----:B------:R0:W-:Y:S04]  /*e950*/  @!P3 LDGSTS.E.BYPASS.LTC128B.128 [R28+0xda00], desc[UR38][R2.64], !P2 ;  /* 0x0da00000021cbfae */ /* 0x0001e8000d101d66 */
[----:B------:R0:W-:Y:S01]  /*e960*/  @!P3 LDGSTS.E.BYPASS.LTC128B.128 [R28+0x10a00], desc[UR38][R2.64+0x40], !P0 ;  /* 0x10a00040021cbfae */ /* 0x0001e2000c101d66 */
[----:B------:R-:W-:-:S03]  /*e970*/  IMAD.MOV.U32 R13, RZ, RZ, R6 ;  /* 0x000000ffff0d7224 */ /* 0x000fc600078e0006 */
[----:B------:R0:W-:Y:S01]  /*e980*/  @!P3 LDGSTS.E.BYPASS.LTC128B.128 [R28+0x13a00], desc[UR38][R2.64+0x80], !P1 ;  /* 0x13a00080021cbfae */ /* 0x0001e2000c901d66 */
[----:B------:R-:W-:Y:S01]  /*e990*/  ISETP.GE.AND P3, PT, R5, R10, PT ;  /* 0x0000000a0500720c */ /* 0x000fe20003f66270 */
[----:B------:R-:W-:-:S12]  /*e9a0*/  IMAD.MOV.U32 R5, RZ, RZ, R14 ;  /* 0x000000ffff057224 */ /* 0x000fd800078e000e */
[----:B0-----:R-:W-:Y:S05]  /*e9b0*/  WARPSYNC.COLLECTIVE R15, `(.L_x_135) ;  /* 0x000000000f087348 */ /* 0x001fea0003c00000 */
[----:B------:R1:W2:Y:S02]  /*e9c0*/  SHFL.IDX P6, R14, R13, R12, R11 ;  /* 0x0000000c0d0e7389 */ /* 0x0002a400000c000b */
[----:B012---:R-:W-:Y:S01]  /*e9d0*/  ENDCOLLECTIVE ;  /* 0x000000000000791b */ /* 0x007fe20003800000 */
.L_x_135:
[----:B------:R-:W-:Y:S01]  /*e9e0*/  VIADD R3, R9, 0x40 ;  /* 0x0000004009037836 */ /* 0x000fe20000000000 */
[----:B------:R-:W-:Y:S01]  /*e9f0*/  @!P3 LEA R28, R0, UR40, 0x1 ;  /* 0x00000028001cbc11 */ /* 0x000fe2000f8e08ff */
[----:B------:R-:W-:Y:S02]  /*ea00*/  IMAD.MOV.U32 R13, RZ, RZ, R7 ;  /* 0x000000ffff0d7224 */ /* 0x000fe400078e0007 */
[----:B------:R-:W-:Y:S02]  /*ea10*/  IMAD.MOV.U32 R12, RZ, RZ, 0x2 ;  /* 0x00000002ff0c7424 */ /* 0x000fe400078e00ff */
[----:B------:R-:W-:-:S07]  /*ea20*/  IMAD.MOV.U32 R4, RZ, RZ, R14 ;  /* 0x000000ffff047224 */ /* 0x000fce00078e000e */
[----:B------:R-:W-:Y:S05]  /*ea30*/  WARPSYNC.COLLECTIVE R15, `(.L_x_136) ;  /* 0x000000000f087348 */ /* 0x000fea0003c00000 */
[----:B------:R0:W1:Y:S02]  /*ea40*/  SHFL.IDX P6, R14, R13, R12, R11 ;  /* 0x0000000c0d0e7389 */ /* 0x00006400000c000b */
[----:B01----:R-:W-:Y:S01]  /*ea50*/  ENDCOLLECTIVE ;  /* 0x000000000000791b */ /* 0x003fe20003800000 */
.L_x_136:
        /* <DEDUP_REMOVED lines=13> */
.L_x_137:
[----:B------:R-:W-:Y:S01]  /*eb30*/  IMAD.MOV.U32 R3, RZ, RZ, R2 ;  /* 0x000000ffff037224 */ /* 0x000fe200078e0002 */
[----:B------:R-:W-:Y:S01]  /*eb40*/  @!P3 LEA R5, R0, UR40, 0x1 ;  /* 0x000000280005bc11 */ /* 0x000fe2000f8e08ff */
[----:B------:R-:W-:Y:S02]  /*eb50*/  IMAD.MOV.U32 R13, RZ, RZ, R7 ;  /* 0x000000ffff0d7224 */ /* 0x000fe400078e0007 */
[----:B------:R-:W-:Y:S02]  /*eb60*/  IMAD.MOV.U32 R12, RZ, RZ, 0x3 ;  /* 0x00000003ff0c7424 */ /* 0x000fe400078e00ff */
[----:B------:R-:W-:-:S07]  /*eb70*/  IMAD.MOV.U32 R2, RZ, RZ, R14 ;  /* 0x000000ffff027224 */ /* 0x000fce00078e000e */
[----:B------:R-:W-:Y:S05]  /*eb80*/  WARPSYNC.COLLECTIVE R15, `(.L_x_138) ;  /* 0x000000000f087348 */ /* 0x000fea0003c00000 */
[----:B------:R0:W1:Y:S02]  /*eb90*/  SHFL.IDX P6, R14, R13, R12, R11 ;  /* 0x0000000c0d0e7389 */ /* 0x00006400000c000b */
[----:B01----:R-:W-:Y:S01]  /*eba0*/  ENDCOLLECTIVE ;  /* 0x000000000000791b */ /* 0x003fe20003800000 */
.L_x_138:
        /* <DEDUP_REMOVED lines=8> */
[----:B------:R-:W-:-:S07]  /*ec30*/  IMAD.MOV.U32 R7, RZ, RZ, R14 ;  /* 0x000000ffff077224 */ /* 0x000fce00078e000e */
[----:B0-----:R-:W-:Y:S05]  /*ec40*/  WARPSYNC.COLLECTIVE R15, `(.L_x_139) ;  /* 0x000000000f087348 */ /* 0x001fea0003c00000 */
[----:B------:R1:W2:Y:S02]  /*ec50*/  SHFL.IDX P6, R14, R13, R12, R11 ;  /* 0x0000000c0d0e7389 */ /* 0x0002a400000c000b */
[----:B012---:R-:W-:Y:S01]  /*ec60*/  ENDCOLLECTIVE ;  /* 0x000000000000791b */ /* 0x007fe20003800000 */
.L_x_139:
[----:B------:R-:W-:Y:S02]  /*ec70*/  VIADD R3, R9, 0x60 ;  /* 0x0000006009037836 */ /* 0x000fe40000000000 */
[----:B------:R-:W-:-:S03]  /*ec80*/  IMAD.MOV.U32 R5, RZ, RZ, R7 ;  /* 0x000000ffff057224 */ /* 0x000fc600078e0007 */
[----:B------:R-:W-:Y:S01]  /*ec90*/  ISETP.GE.AND P3, PT, R3, R10, PT ;  /* 0x0000000a0300720c */ /* 0x000fe20003f66270 */
[----:B------:R-:W-:Y:S02]  /*eca0*/  VIADD R3, R9, 0x80 ;  /* 0x0000008009037836 */ /* 0x000fe40000000000 */
[----:B------:R-:W-:Y:S02]  /*ecb0*/  IMAD.MOV.U32 R13, RZ, RZ, R8 ;  /* 0x000000ffff0d7224 */ /* 0x000fe400078e0008 */
[----:B------:R-:W-:-:S08]  /*ecc0*/  IMAD.MOV.U32 R12, RZ, RZ, RZ ;  /* 0x000000ffff0c7224 */ /* 0x000fd000078e00ff */
[----:B------:R-:W-:Y:S01]  /*ecd0*/  @!P3 LEA R7, R0, UR40, 0x1 ;  /* 0x000000280007bc11 */ /* 0x000fe2000f8e08ff */
[----:B------:R-:W-:-:S07]  /*ece0*/  IMAD.MOV.U32 R4, RZ, RZ, R14 ;  /* 0x000000ffff047224 */ /* 0x000fce00078e000e */
[----:B------:R-:W-:Y:S05]  /*ecf0*/  WARPSYNC.COLLECTIVE R15, `(.L_x_140) ;  /* 0x000000000f087348 */ /* 0x000fea0003c00000 */
[----:B------:R0:W1:Y:S02]  /*ed00*/  SHFL.IDX P6, R14, R13, R12, R11 ;  /* 0x0000000c0d0e7389 */ /* 0x00006400000c000b */
[----:B01----:R-:W-:Y:S01]  /*ed10*/  ENDCOLLECTIVE ;  /* 0x000000000000791b */ /* 0x003fe20003800000 */
.L_x_140:
        /* <DEDUP_REMOVED lines=13> */
.L_x_141:
        /* <DEDUP_REMOVED lines=8> */
.L_x_142:
[----:B------:R-:W-:Y:S02]  /*ee70*/  IMAD.MOV.U32 R2, RZ, RZ, R6 ;  /* 0x000000ffff027224 */ /* 0x000fe400078e0006 */
[----:B------:R-:W-:Y:S02]  /*ee80*/  IMAD.MOV.U32 R6, RZ, RZ, 0x1 ;  /* 0x00000001ff067424 */ /* 0x000fe400078e00ff */
[----:B------:R-:W-:-:S05]  /*ee90*/  @!P3 IMAD.WIDE.U32 R2, R21, 0x2, R2 ;  /* 0x000000021502b825 */ /* 0x000fca00078e0002 */
[----:B------:R-:W-:Y:S01]  /*eea0*/  @!PT LDS RZ, [RZ] ;  /* 0x00000000fffff984 */ /* 0x000fe20000000800 */
[----:B------:R-:W-:Y:S01]  /*eeb0*/  @!PT LDS RZ, [RZ] ;  /* 0x00000000fffff984 */ /* 0x000fe20000000800 */
[----:B------:R-:W-:Y:S01]  /*eec0*/  @!PT LDS RZ, [RZ] ;  /* 0x00000000fffff984 */ /* 0x000fe20000000800 */
[----:B------:R0:W-:Y:S01]  /*eed0*/  @!P3 LDGSTS.E.BYPASS.LTC128B.128 [R28+0xfa00], desc[UR38][R2.64], !P2 ;  /* 0x0fa00000021cbfae */ /* 0x0001e2000d101d66 */
[----:B------:R-:W-:-:S03]  /*eee0*/  IMAD.MOV.U32 R13, RZ, RZ, R20 ;  /* 0x000000ffff0d7224 */ /* 0x000fc600078e0014 */
[----:B------:R0:W-:Y:S04]  /*eef0*/  @!P3 LDGSTS.E.BYPASS.LTC128B.128 [R28+0x12a00], desc[UR38][R2.64+0x40], !P0 ;  /* 0x12a00040021cbfae */ /* 0x0001e8000c101d66 */
[----:B------:R0:W-:Y:S01]  /*ef00*/  @!P3 LDGSTS.E.BYPASS.LTC128B.128 [R28+0x15a00], desc[UR38][R2.64+0x80], !P1 ;  /* 0x15a00080021cbfae */ /* 0x0001e2000c901d66 */
[----:B------:R-:W-:-:S07]  /*ef10*/  IMAD.MOV.U32 R8, RZ, RZ, R14 ;  /* 0x000000ffff087224 */ /* 0x000fce00078e000e */
[----:B0-----:R-:W-:Y:S05]  /*ef20*/  WARPSYNC.COLLECTIVE R15, `(.L_x_143) ;  /* 0x000000000f087348 */ /* 0x001fea0003c00000 */
[----:B------:R1:W2:Y:S02]  /*ef30*/  SHFL.IDX P6, R14, R13, R12, R11 ;  /* 0x0000000c0d0e7389 */ /* 0x0002a400000c000b */
[----:B012---:R-:W-:Y:S01]  /*ef40*/  ENDCOLLECTIVE ;  /* 0x000000000000791b */ /* 0x007fe20003800000 */
.L_x_143:
[----:B------:R-:W-:Y:S05]  /*ef50*/  BRA `(.L_x_144) ;  /* 0xffffffcc00947947 */ /* 0x000fea000383ffff */
.L_x_53:
[----:B0-----:R-:W-:-:S04]  /*ef60*/  IMAD.U32 R3, RZ, RZ, UR40 ;  /* 0x00000028ff037e24 */ /* 0x001fc8000f8e00ff */
[----:B------:R0:W1:Y:S03]  /*ef70*/  SYNCS.PHASECHK.TRANS64.TRYWAIT P0, [R3+URZ+0x31c20], R0 ;  /* 0x031c2000030075a7 */ /* 0x000066000800017f */
[----:B-1----:R-:W-:Y:S05]  /*ef80*/  @!P0 NANOSLEEP.SYNCS 0x989680 ;  /* 0x009896800000895d */ /* 0x002fea0003900000 */
[----:B------:R-:W1:Y:S02]  /*ef90*/  @!P0 SYNCS.PHASECHK.TRANS64 P0, [R3+URZ+0x31c20], R0 ;  /* 0x031c2000030085a7 */ /* 0x000e64000800007f */
[----:B-1----:R-:W-:Y:S05]  /*efa0*/  @!P0 BRA `(.L_x_53) ;  /* 0xfffffffc00ec8947 */ /* 0x002fea000383ffff */
[----:B------:R-:W-:Y:S05]  /*efb0*/  BRA `(.L_x_145) ;  /* 0xffffffcc00e47947 */ /* 0x000fea000383ffff */
.L_x_60:
[----:B-1----:R-:W-:-:S04]  /*efc0*/  IMAD.U32 R3, RZ, RZ, UR40 ;  /* 0x00000028ff037e24 */ /* 0x002fc8000f8e00ff */
[----:B------:R1:W2:Y:S03]  /*efd0*/  SYNCS.PHASECHK.TRANS64.TRYWAIT P0, [R3+URZ+0x31c48], R6 ;  /* 0x031c4806030075a7 */ /* 0x0002a6000800017f */
[----:B--2---:R-:W-:Y:S05]  /*efe0*/  @!P0 NANOSLEEP.SYNCS 0x989680 ;  /* 0x009896800000895d */ /* 0x004fea0003900000 */
[----:B------:R-:W2:Y:S02]  /*eff0*/  @!P0 SYNCS.PHASECHK.TRANS64 P0, [R3+URZ+0x31c48], R6 ;  /* 0x031c4806030085a7 */ /* 0x000ea4000800007f */
[----:B--2---:R-:W-:Y:S05]  /*f000*/  @!P0 BRA `(.L_x_60) ;  /* 0xfffffffc00ec8947 */ /* 0x004fea000383ffff */
[----:B------:R-:W-:Y:S05]  /*f010*/  BRA `(.L_x_146) ;  /* 0xffffffd000a47947 */ /* 0x000fea000383ffff */
.L_x_67:
[----:B01----:R-:W-:-:S04]  /*f020*/  IMAD.U32 R3, RZ, RZ, UR40 ;  /* 0x00000028ff037e24 */ /* 0x003fc8000f8e00ff */
[----:B------:R0:W1:Y:S03]  /*f030*/  SYNCS.PHASECHK.TRANS64.TRYWAIT P0, [R3+URZ+0x31c60], R6 ;  /* 0x031c6006030075a7 */ /* 0x000066000800017f */
[----:B-1----:R-:W-:Y:S05]  /*f040*/  @!P0 NANOSLEEP.SYNCS 0x989680 ;  /* 0x009896800000895d */ /* 0x002fea0003900000 */
[----:B------:R-:W1:Y:S02]  /*f050*/  @!P0 SYNCS.PHASECHK.TRANS64 P0, [R3+URZ+0x31c60], R6 ;  /* 0x031c6006030085a7 */ /* 0x000e64000800007f */
[----:B-1----:R-:W-:Y:S05]  /*f060*/  @!P0 BRA `(.L_x_67) ;  /* 0xfffffffc00ec8947 */ /* 0x002fea000383ffff */
[----:B------:R-:W-:Y:S05]  /*f070*/  BRA `(.L_x_147) ;  /* 0xffffffd4007c7947 */ /* 0x000fea000383ffff */
.L_x_77:
[----:B-1----:R-:W-:-:S04]  /*f080*/  IMAD.U32 R3, RZ, RZ, UR40 ;  /* 0x00000028ff037e24 */ /* 0x002fc8000f8e00ff */
[----:B------:R1:W2:Y:S03]  /*f090*/  SYNCS.PHASECHK.TRANS64.TRYWAIT P0, [R3+URZ+0x31c40], R12 ;  /* 0x031c400c030075a7 */ /* 0x0002a6000800017f */
[----:B--2---:R-:W-:Y:S05]  /*f0a0*/  @!P0 NANOSLEEP.SYNCS 0x989680 ;  /* 0x009896800000895d */ /* 0x004fea0003900000 */
[----:B------:R-:W2:Y:S02]  /*f0b0*/  @!P0 SYNCS.PHASECHK.TRANS64 P0, [R3+URZ+0x31c40], R12 ;  /* 0x031c400c030085a7 */ /* 0x000ea4000800007f */
[----:B--2---:R-:W-:Y:S05]  /*f0c0*/  @!P0 BRA `(.L_x_77) ;  /* 0xfffffffc00ec8947 */ /* 0x004fea000383ffff */
[----:B------:R-:W-:Y:S05]  /*f0d0*/  BRA `(.L_x_148) ;  /* 0xffffffd800c87947 */ /* 0x000fea000383ffff */
.L_x_84:
[----:B0-----:R-:W-:-:S04]  /*f0e0*/  IMAD.U32 R3, RZ, RZ, UR40 ;  /* 0x00000028ff037e24 */ /* 0x001fc8000f8e00ff */
[----:B------:R0:W1:Y:S03]  /*f0f0*/  SYNCS.PHASECHK.TRANS64.TRYWAIT P0, [R3+URZ+0x31c68], R2 ;  /* 0x031c6802030075a7 */ /* 0x000066000800017f */
[----:B-1----:R-:W-:Y:S05]  /*f100*/  @!P0 NANOSLEEP.SYNCS 0x989680 ;  /* 0x009896800000895d */ /* 0x002fea0003900000 */
[----:B------:R-:W1:Y:S02]  /*f110*/  @!P0 SYNCS.PHASECHK.TRANS64 P0, [R3+URZ+0x31c68], R2 ;  /* 0x031c6802030085a7 */ /* 0x000e64000800007f */
[----:B-1----:R-:W-:Y:S05]  /*f120*/  @!P0 BRA `(.L_x_84) ;  /* 0xfffffffc00ec8947 */ /* 0x002fea000383ffff */
[----:B------:R-:W-:Y:S05]  /*f130*/  BRA `(.L_x_149) ;  /* 0xffffffdc00a07947 */ /* 0x000fea000383ffff */
.L_x_94:
[----:B-1----:R-:W-:-:S04]  /*f140*/  IMAD.U32 R2, RZ, RZ, UR40 ;  /* 0x00000028ff027e24 */ /* 0x002fc8000f8e00ff */
[----:B------:R1:W2:Y:S03]  /*f150*/  SYNCS.PHASECHK.TRANS64.TRYWAIT P0, [R2+URZ+0x31c48], R9 ;  /* 0x031c4809020075a7 */ /* 0x0002a6000800017f */
[----:B--2---:R-:W-:Y:S05]  /*f160*/  @!P0 NANOSLEEP.SYNCS 0x989680 ;  /* 0x009896800000895d */ /* 0x004fea0003900000 */
[----:B------:R-:W2:Y:S02]  /*f170*/  @!P0 SYNCS.PHASECHK.TRANS64 P0, [R2+URZ+0x31c48], R9 ;  /* 0x031c4809020085a7 */ /* 0x000ea4000800007f */
[----:B--2---:R-:W-:Y:S05]  /*f180*/  @!P0 BRA `(.L_x_94) ;  /* 0xfffffffc00ec8947 */ /* 0x004fea000383ffff */
[----:B------:R-:W-:Y:S05]  /*f190*/  BRA `(.L_x_150) ;  /* 0xffffffe400007947 */ /* 0x000fea000383ffff */
.L_x_101:
[----:B0-----:R-:W-:-:S04]  /*f1a0*/  IMAD.U32 R2, RZ, RZ, UR40 ;  /* 0x00000028ff027e24 */ /* 0x001fc8000f8e00ff */
[----:B------:R0:W1:Y:S03]  /*f1b0*/  SYNCS.PHASECHK.TRANS64.TRYWAIT P0, [R2+URZ+0x31c60], R9 ;  /* 0x031c6009020075a7 */ /* 0x000066000800017f */
[----:B-1----:R-:W-:Y:S05]  /*f1c0*/  @!P0 NANOSLEEP.SYNCS 0x989680 ;  /* 0x009896800000895d */ /* 0x002fea0003900000 */
[----:B------:R-:W1:Y:S02]  /*f1d0*/  @!P0 SYNCS.PHASECHK.TRANS64 P0, [R2+URZ+0x31c60], R9 ;  /* 0x031c6009020085a7 */ /* 0x000e64000800007f */
[----:B-1----:R-:W-:Y:S05]  /*f1e0*/  @!P0 BRA `(.L_x_101) ;  /* 0xfffffffc00ec8947 */ /* 0x002fea000383ffff */
[----:B------:R-:W-:Y:S05]  /*f1f0*/  BRA `(.L_x_151) ;  /* 0xffffffe400d47947 */ /* 0x000fea000383ffff */
.L_x_110:
[----:B0-----:R0:W1:Y:S02]  /*f200*/  SYNCS.PHASECHK.TRANS64.TRYWAIT P0, [R3+URZ+0x31c60], R2 ;  /* 0x031c6002030075a7 */ /* 0x001064000800017f */
[----:B-1----:R-:W-:Y:S05]  /*f210*/  @!P0 NANOSLEEP.SYNCS 0x989680 ;  /* 0x009896800000895d */ /* 0x002fea0003900000 */
[----:B------:R-:W1:Y:S02]  /*f220*/  @!P0 SYNCS.PHASECHK.TRANS64 P0, [R3+URZ+0x31c60], R2 ;  /* 0x031c6002030085a7 */ /* 0x000e64000800007f */
[----:B-1----:R-:W-:Y:S05]  /*f230*/  @!P0 BRA `(.L_x_110) ;  /* 0xfffffffc00f08947 */ /* 0x002fea000383ffff */
[----:B------:R-:W-:Y:S05]  /*f240*/  BRA `(.L_x_152) ;  /* 0xffffffe800cc7947 */ /* 0x000fea000383ffff */
.L_x_116:
[----:B0-----:R0:W1:Y:S02]  /*f250*/  SYNCS.PHASECHK.TRANS64.TRYWAIT P0, [R7+URZ+0x31c20], R2 ;  /* 0x031c2002070075a7 */ /* 0x001064000800017f */
[----:B-1----:R-:W-:Y:S05]  /*f260*/  @!P0 NANOSLEEP.SYNCS 0x989680 ;  /* 0x009896800000895d */ /* 0x002fea0003900000 */
[----:B------:R-:W1:Y:S02]  /*f270*/  @!P0 SYNCS.PHASECHK.TRANS64 P0, [R7+URZ+0x31c20], R2 ;  /* 0x031c2002070085a7 */ /* 0x000e64000800007f */
[----:B-1----:R-:W-:Y:S05]  /*f280*/  @!P0 BRA `(.L_x_116) ;  /* 0xfffffffc00f08947 */ /* 0x002fea000383ffff */
[----:B------:R-:W-:Y:S05]  /*f290*/  BRA `(.L_x_153) ;  /* 0xffffffec00d07947 */ /* 0x000fea000383ffff */
.L_x_117:
[----:B------:R-:W-:Y:S01]  /*f2a0*/  BSSY B0, `(.L_x_154) ;  /* 0x0000008000007945 */ /* 0x000fe20003800000 */
[----:B------:R-:W-:Y:S02]  /*f2b0*/  IMAD.MOV.U32 R13, RZ, RZ, R29 ;  /* 0x000000ffff0d7224 */ /* 0x000fe400078e001d */
[----:B------:R-:W-:Y:S02]  /*f2c0*/  IMAD.MOV.U32 R12, RZ, RZ, RZ ;  /* 0x000000ffff0c7224 */ /* 0x000fe400078e00ff */
[----:B------:R-:W-:Y:S02]  /*f2d0*/  IMAD.MOV.U32 R11, RZ, RZ, 0x1f ;  /* 0x0000001fff0b7424 */ /* 0x000fe400078e00ff */
[----:B------:R-:W-:-:S07]  /*f2e0*/  IMAD.MOV.U32 R15, RZ, RZ, -0x1 ;  /* 0xffffffffff0f7424 */ /* 0x000fce00078e00ff */
[----:B0-----:R-:W-:Y:S05]  /*f2f0*/  WARPSYNC.COLLECTIVE R15, `(.L_x_155) ;  /* 0x000000000f087348 */ /* 0x001fea0003c00000 */
[----:B------:R1:W2:Y:S02]  /*f300*/  SHFL.IDX P6, R14, R13, R12, R11 ;  /* 0x0000000c0d0e7389 */ /* 0x0002a400000c000b */
[----:B012---:R-:W-:Y:S01]  /*f310*/  ENDCOLLECTIVE ;  /* 0x000000000000791b */ /* 0x007fe20003800000 */
.L_x_155:
[----:B------:R-:W-:Y:S05]  /*f320*/  BSYNC B0 ;  /* 0x0000000000007941 */ /* 0x000fea0003800000 */
.L_x_154:
[----:B------:R-:W-:Y:S05]  /*f330*/  BRA `(.L_x_156) ;  /* 0xffffffec00b47947 */ /* 0x000fea000383ffff */
.L_x_118:
[----:B------:R-:W-:Y:S01]  /*f340*/  BSSY B0, `(.L_x_157) ;  /* 0x0000006000007945 */ /* 0x000fe20003800000 */
[----:B------:R-:W-:-:S07]  /*f350*/  IMAD.MOV.U32 R15, RZ, RZ, -0x1 ;  /* 0xffffffffff0f7424 */ /* 0x000fce00078e00ff */
[----:B01----:R-:W-:Y:S05]  /*f360*/  WARPSYNC.COLLECTIVE R15, `(.L_x_158) ;  /* 0x000000000f0c7348 */ /* 0x003fea0003c00000 */
[----:B------:R-:W-:Y:S02]  /*f370*/  ELECT P6, UR62, PT ;  /* 0x00000000003e782f */ /* 0x000fe400038c0000 */
[----:B------:R-:W-:Y:S01]  /*f380*/  MOV R14, UR62 ;  /* 0x0000003e000e7c02 */ /* 0x000fe20008000f00 */
[----:B01----:R-:W-:Y:S10]  /*f390*/  ENDCOLLECTIVE ;  /* 0x000000000000791b */ /* 0x003ff40003800000 */
.L_x_158:
[----:B------:R-:W-:Y:S05]  /*f3a0*/  BSYNC B0 ;  /* 0x0000000000007941 */ /* 0x000fea0003800000 */
.L_x_157:
[----:B------:R-:W-:Y:S05]  /*f3b0*/  BRA `(.L_x_159) ;  /* 0xffffffec00a87947 */ /* 0x000fea000383ffff */
.L_x_120:
[----:B0-----:R0:W2:Y:S02]  /*f3c0*/  SYNCS.PHASECHK.TRANS64.TRYWAIT P0, [R5+URZ], R4 ;  /* 0x00000004050075a7 */ /* 0x0010a4000800017f */
[----:B--2---:R-:W-:Y:S05]  /*f3d0*/  @!P0 NANOSLEEP.SYNCS 0x989680 ;  /* 0x009896800000895d */ /* 0x004fea0003900000 */
[----:B------:R-:W2:Y:S02]  /*f3e0*/  @!P0 SYNCS.PHASECHK.TRANS64 P0, [R5+URZ], R4 ;  /* 0x00000004050085a7 */ /* 0x000ea4000800007f */
[----:B--2---:R-:W-:Y:S05]  /*f3f0*/  @!P0 BRA `(.L_x_120) ;  /* 0xfffffffc00f08947 */ /* 0x004fea000383ffff */
[----:B------:R-:W-:Y:S05]  /*f400*/  BRA `(.L_x_160) ;  /* 0xffffffec00d87947 */ /* 0x000fea000383ffff */
.L_x_121:
[----:B--2---:R2:W3:Y:S02]  /*f410*/  SYNCS.PHASECHK.TRANS64.TRYWAIT P0, [R3+URZ], R2 ;  /* 0x00000002030075a7 */ /* 0x0044e4000800017f */
[----:B---3--:R-:W-:Y:S05]  /*f420*/  @!P0 NANOSLEEP.SYNCS 0x989680 ;  /* 0x009896800000895d */ /* 0x008fea0003900000 */
[----:B------:R-:W3:Y:S02]  /*f430*/  @!P0 SYNCS.PHASECHK.TRANS64 P0, [R3+URZ], R2 ;  /* 0x00000002030085a7 */ /* 0x000ee4000800007f */
[----:B---3--:R-:W-:Y:S05]  /*f440*/  @!P0 BRA `(.L_x_121) ;  /* 0xfffffffc00f08947 */ /* 0x008fea000383ffff */
[----:B------:R-:W-:Y:S05]  /*f450*/  BRA `(.L_x_161) ;  /* 0xffffffec00cc7947 */ /* 0x000fea000383ffff */
.L_x_123:
[----:B0-----:R0:W2:Y:S02]  /*f460*/  SYNCS.PHASECHK.TRANS64.TRYWAIT P0, [R5+URZ], R4 ;  /* 0x00000004050075a7 */ /* 0x0010a4000800017f */
[----:B--2---:R-:W-:Y:S05]  /*f470*/  @!P0 NANOSLEEP.SYNCS 0x989680 ;  /* 0x009896800000895d */ /* 0x004fea0003900000 */
[----:B------:R-:W2:Y:S02]  /*f480*/  @!P0 SYNCS.PHASECHK.TRANS64 P0, [R5+URZ], R4 ;  /* 0x00000004050085a7 */ /* 0x000ea4000800007f */
[----:B--2---:R-:W-:Y:S05]  /*f490*/  @!P0 BRA `(.L_x_123) ;  /* 0xfffffffc00f08947 */ /* 0x004fea000383ffff */
[----:B------:R-:W-:Y:S05]  /*f4a0*/  BRA `(.L_x_162) ;  /* 0xffffffec00d07947 */ /* 0x000fea000383ffff */
.L_x_163:
[----:B------:R-:W-:-:S00]  /*f4b0*/  BRA `(.L_x_163) ;  /* 0xfffffffc00fc7947 */ /* 0x000fc0000383ffff */
[----:B------:R-:W-:-:S00]  /*f4c0*/  NOP ;  /* 0x0000000000007918 */ /* 0x000fc00000000000 */
        /* <DEDUP_REMOVED lines=11> */
.L_x_2776:


//--------------------- .text._ZN7cutlass13device_kernelIN5flash11enable_sm90INS1_16FlashAttnFwdSm90INS1_25CollectiveMainloopFwdSm90ILi2EN4cute5tupleIJNS5_1CILi1EEES8_S8_EEENS6_IJNS7_ILi192EEENS7_ILi144EEENS7_ILi96EEEEEELi96ENS_10bfloat16_tEfNS_4arch4Sm90ELb0ELb0ELb0ELb1ELb0ELb0ELb0ELb0ELb1ELb1ELb1ELb0EEENS1_21CollectiveEpilogueFwdINS6_IJSA_SC_SB_EEES9_SE_SG_Li384ELb1ELb1ELb1ELb0EEENS1_36VarlenDynamicPersistentTileSchedulerILi192ELi144ELi384ELi128ELb1ELb1ELb1ELb0ELb1ELb1EEEEEEEEEvNT_6ParamsE --------------------------
	.section	.text._ZN7cutlass13device_kernelIN5flash11enable_sm90INS1_16FlashAttnFwdSm90INS1_25CollectiveMainloopFwdSm90ILi2EN4cute5tupleIJNS5_1CILi1EEES8_S8_EEENS6_IJNS7_ILi192EEENS7_ILi144EEENS7_ILi96EEEEEELi96ENS_10bfloat16_tEfNS_4arch4Sm90ELb0ELb0ELb0ELb1ELb0ELb0ELb0ELb0ELb1ELb1ELb1ELb0EEENS1_21CollectiveEpilogueFwdINS6_IJSA_SC_SB_EEES9_SE_SG_Li384ELb1ELb1ELb1ELb0EEENS1_36VarlenDynamicPersistentTileSchedulerILi192ELi144ELi384ELi128ELb1ELb1ELb1ELb0ELb1ELb1EEEEEEEEEvNT_6ParamsE,"ax",@progbits
	.align	128
.text._ZN7cutlass13device_kernelIN5flash11enable_sm90INS1_16FlashAttnFwdSm90INS1_25CollectiveMainloopFwdSm90ILi2EN4cute5tupleIJNS5_1CILi1EEES8_S8_EEENS6_IJNS7_ILi192EEENS7_ILi144EEENS7_ILi96EEEEEELi96ENS_10bfloat16_tEfNS_4arch4Sm90ELb0ELb0ELb0ELb1ELb0ELb0ELb0ELb0ELb1ELb1ELb1ELb0EEENS1_21CollectiveEpilogueFwdINS6_IJSA_SC_SB_EEES9_SE_SG_Li384ELb1ELb1ELb1ELb0EEENS1_36VarlenDynamicPersistentTileSchedulerILi192ELi144ELi384ELi128ELb1ELb1ELb1ELb0ELb1ELb1EEEEEEEEEvNT_6ParamsE:
        .type           _ZN7cutlass13device_kernelIN5flash11enable_sm90INS1_16FlashAttnFwdSm90INS1_25CollectiveMainloopFwdSm90ILi2EN4cute5tupleIJNS5_1CILi1EEES8_S8_EEENS6_IJNS7_ILi192EEENS7_ILi144EEENS7_ILi96EEEEEELi96ENS_10bfloat16_tEfNS_4arch4Sm90ELb0ELb0ELb0ELb1ELb0ELb0ELb0ELb0ELb1ELb1ELb1ELb0EEENS1_21CollectiveEpilogueFwdINS6_IJSA_SC_SB_EEES9_SE_SG_Li384ELb1ELb1ELb1ELb0EEENS1_36VarlenDynamicPersistentTileSchedulerILi192ELi144ELi384ELi128ELb1ELb1ELb1ELb0ELb1ELb1EEEEEEEEEvNT_6ParamsE,@function
        .size           _ZN7cutlass13device_kernelIN5flash11enable_sm90INS1_16FlashAttnFwdSm90INS1_25CollectiveMainloopFwdSm90ILi2EN4cute5tupleIJNS5_1CILi1EEES8_S8_EEENS6_IJNS7_ILi192EEENS7_ILi144EEENS7_ILi96EEEEEELi96ENS_10bfloat16_tEfNS_4arch4Sm90ELb0ELb0ELb0ELb1ELb0ELb0ELb0ELb0ELb1ELb1ELb1ELb0EEENS1_21CollectiveEpilogueFwdINS6_IJSA_SC_SB_EEES9_SE_SG_Li384ELb1ELb1ELb1ELb0EEENS1_36VarlenDynamicPersistentTileSchedulerILi192ELi144ELi384ELi128ELb1ELb1ELb1ELb0ELb1ELb1EEEEEEEEEvNT_6ParamsE,(.L_x_2777 - _ZN7cutlass13device_kernelIN5flash11enable_sm90INS1_16FlashAttnFwdSm90INS1_25CollectiveMainloopFwdSm90ILi2EN4cute5tupleIJNS5_1CILi1EEES8_S8_EEENS6_IJNS7_ILi192EEENS7_ILi144EEENS7_ILi96EEEEEELi96ENS_10bfloat16_tEfNS_4arch4Sm90ELb0ELb0ELb0ELb1ELb0ELb0ELb0ELb0ELb1ELb1ELb1ELb0EEENS1_21CollectiveEpilogueFwdINS6_IJSA_SC_SB_EEES9_SE_SG_Li384ELb1ELb1ELb1ELb0EEENS1_36VarlenDynamicPersistentTileSchedulerILi192ELi144ELi384ELi128ELb1ELb1ELb1ELb0ELb1ELb1EEEEEEEEEvNT_6ParamsE)
        .other          _ZN7cutlass13device_kernelIN5flash11enable_sm90INS1_16FlashAttnFwdSm90INS1_25CollectiveMainloopFwdSm90ILi2EN4cute5tupleIJNS5_1CILi1EEES8_S8_EEENS6_IJNS7_ILi192EEENS7_ILi144EEENS7_ILi96EEEEEELi96ENS_10bfloat16_tEfNS_4arch4Sm90ELb0ELb0ELb0ELb1ELb0ELb0ELb0ELb0ELb1ELb1ELb1ELb0EEENS1_21CollectiveEpilogueFwdINS6_IJSA_SC_SB_EEES9_SE_SG_Li384ELb1ELb1ELb1ELb0EEENS1_36VarlenDynamicPersistentTileSchedulerILi192ELi144ELi384ELi128ELb1ELb1ELb1ELb0ELb1ELb1EEEEEEEEEvNT_6ParamsE,@"STO_CUDA_ENTRY STV_DEFAULT"
_ZN7cutlass13device_kernelIN5flash11enable_sm90INS1_16FlashAttnFwdSm90INS1_25CollectiveMainloopFwdSm90ILi2EN4cute5tupleIJNS5_1CILi1EEES8_S8_EEENS6_IJNS7_ILi192EEENS7_ILi144EEENS7_ILi96EEEEEELi96ENS_10bfloat16_tEfNS_4arch4Sm90ELb0ELb0ELb0ELb1ELb0ELb0ELb0ELb0ELb1ELb1ELb1ELb0EEENS1_21CollectiveEpilogueFwdINS6_IJSA_SC_SB_EEES9_SE_SG_Li384ELb1ELb1ELb1ELb0EEENS1_36VarlenDynamicPersistentTileSchedulerILi192ELi144ELi384ELi128ELb1ELb1ELb1ELb0ELb1ELb1EEEEEEEEEvNT_6ParamsE:
[----:B------:R-:W0:Y:S02]  /*0000*/  LDC R1, c[0x0][0x28] ;  /* 0x00000a00ff017b82 */ /* 0x000e240000000800 */
[----:B0-----:R-:W-:Y:S01]  /*0010*/  VIADD R1, R1, 0xffffffb0 ;  /* 0xffffffb001017836 */ /* 0x001fe20000000000 */
[----:B------:R-:W0:Y:S01]  /*0020*/  S2R R3, SR_TID.X ;  /* 0x0000000000037919 */ /* 0x000e220000002100 */
[----:B------:R-:W-:Y:S01]  /*0030*/  ELECT P0, URZ, PT ;  /* 0x00000000003f782f */ /* 0x000fe20003800000 */
[----:B------:R-:W-:Y:S01]  /*0040*/  BSSY B0, `(.L_x_164) ;  /* 0x000000e000007945 */ /* 0x000fe20003800000 */
[--C-:B0-----:R-:W-:Y:S02]  /*0050*/  SHF.R.U32.HI R0, RZ, 0x5, R3.reuse ;  /* 0x00000005ff007819 */ /* 0x101fe40000011603 */
[----:B------:R-:W-:-:S03]  /*0060*/  SHF.R.U32.HI R3, RZ, 0x7, R3 ;  /* 0x00000007ff037819 */ /* 0x000fc60000011603 */
[----:B------:R-:W0:Y:S02]  /*0070*/  SHFL.IDX PT, R2, R0, RZ, 0x1f ;  /* 0x00001fff00027589 */ /* 0x000e2400000e0000 */
[----:B0-----:R-:W-:-:S13]  /*0080*/  ISETP.EQ.AND P0, PT, R2, RZ, P0 ;  /* 0x000000ff0200720c */ /* 0x001fda0000702270 */
[----:B------:R-:W-:Y:S05]  /*0090*/  @!P0 BRA `(.L_x_165) ;  /* 0x0000000000208947 */ /* 0x000fea0003800000 */
        /* <DEDUP_REMOVED lines=8> */
.L_x_165:
[----:B------:R-:W-:Y:S05]  /*0120*/  BSYNC B0 ;  /* 0x0000000000007941 */ /* 0x000fea0003800000 */
.L_x_164:
[----:B------:R-:W-:Y:S01]  /*0130*/  VOTEU.ANY UP0, P0 ;  /* 0x00000000003f7886 */ /* 0x000fe20000000100 */
[----:B------:R-:W0:Y:S01]  /*0140*/  SHFL.IDX PT, R3, R3, RZ, 0x1f ;  /* 0x00001fff03037589 */ /* 0x000e2200000e0000 */
[----:B------:R-:W-:Y:S01]  /*0150*/  UMOV UR4, 0x80 ;  /* 0x0000008000047882 */ /* 0x000fe20000000000 */
[----:B------:R-:W-:Y:S01]  /*0160*/  UMOV UR7, 0x180 ;  /* 0x0000018000077882 */ /* 0x000fe20000000000 */
[----:B------:R-:W-:Y:S01]  /*0170*/  VOTEU.ANY UP1, P0 ;  /* 0x00000000003f7886 */ /* 0x000fe20000020100 */
[----:B------:R-:W1:Y:S01]  /*0180*/  @UP0 S2UR UR8, SR_CgaCtaId ;  /* 0x00000000000809c3 */ /* 0x000e620000008800 */
[----:B------:R-:W2:Y:S01]  /*0190*/  SHFL.IDX PT, R2, R0, RZ, 0x1f ;  /* 0x00001fff00027589 */ /* 0x000ea200000e0000 */
[----:B------:R-:W-:Y:S01]  /*01a0*/  @UP0 UMOV UR6, 0x400 ;  /* 0x0000040000060882 */ /* 0x000fe20000000000 */
[----:B------:R-:W-:-:S04]  /*01b0*/  @UP0 UIADD3 UR4, -UR4, 0x100000, URZ ;  /* 0x0010000004040890 */ /* 0x000fc8000fffe13f */
[----:B------:R-:W-:Y:S02]  /*01c0*/  @UP0 USHF.L.U32 UR5, UR4, 0xb, URZ ;  /* 0x0000000b04050899 */ /* 0x000fe4000800063f */
[----:B------:R-:W-:Y:S01]  /*01d0*/  @UP0 USHF.L.U32 UR4, UR4, 0x1, URZ ;  /* 0x0000000104040899 */ /* 0x000fe2000800063f */
[----:B------:R-:W-:Y:S01]  /*01e0*/  VOTEU.ANY UP2, P0 ;  /* 0x00000000003f7886 */ /* 0x000fe20000040100 */
[----:B0-----:R-:W-:Y:S01]  /*01f0*/  R2UR UR9, R3 ;  /* 0x00000000030972ca */ /* 0x001fe200000e0000 */
[----:B-1----:R-:W-:Y:S01]  /*0200*/  @UP0 ULEA UR8, UR8, UR6, 0x18 ;  /* 0x0000000608080291 */ /* 0x002fe2000f8ec03f */
[----:B--2---:R-:W-:Y:S01]  /*0210*/  ISETP.NE.AND P1, PT, R2, RZ, PT ;  /* 0x000000ff0200720c */ /* 0x004fe20003f25270 */
[----:B------:R-:W-:-:S04]  /*0220*/  @UP0 UIADD3 UR6, -UR7, 0x100000, URZ ;  /* 0x0010000007060890 */ /* 0x000fc8000fffe13f */
[----:B------:R-:W-:Y:S02]  /*0230*/  @UP0 USHF.L.U32 UR7, UR6, 0xb, URZ ;  /* 0x0000000b06070899 */ /* 0x000fe4000800063f */
[----:B------:R-:W-:-:S04]  /*0240*/  @UP0 USHF.L.U32 UR6, UR6, 0x1, URZ ;  /* 0x0000000106060899 */ /* 0x000fc8000800063f */
[----:B------:R-:W-:Y:S01]  /*0250*/  UISETP.NE.AND UP0, UPT, UR9, URZ, UPT ;  /* 0x0000003f0900728c */ /* 0x000fe2000bf05270 */
[----:B------:R-:W0:Y:S02]  /*0260*/  FENCE.VIEW.ASYNC.S ;  /* 0x00000000000073c6 */ /* 0x000e240000000000 */
[----:B0-----:R0:W1:Y:S05]  /*0270*/  @UP1 SYNCS.EXCH.64 URZ, [UR8+0x31c00], UR4 ;  /* 0x031c0004083f15b2 */ /* 0x00106a0008000100 */
[----:B------:R0:W2:Y:S01]  /*0280*/  @UP2 SYNCS.EXCH.64 URZ, [UR8+0x31c20], UR6 ;  /* 0x031c2006083f25b2 */ /* 0x0000a20008000100 */
        /* <DEDUP_REMOVED lines=17> */
[----:B------:R3:W0:Y:S02]  /*03a0*/  SYNCS.EXCH.64 URZ, [UR8+0x31c48], UR6 ;  /* 0x031c4806083f75b2 */ /* 0x0006240008000100 */
[----:B---3--:R-:W-:Y:S01]  /*03b0*/  NOP ;  /* 0x0000000000007918 */ /* 0x008fe20000000000 */
.L_x_166:
[----:B------:R-:W3:Y:S01]  /*03c0*/  SHFL.IDX PT, R2, R0, RZ, 0x1f ;  /* 0x00001fff00027589 */ /* 0x000ee200000e0000 */
[----:B------:R-:W-:Y:S01]  /*03d0*/  NOP ;  /* 0x0000000000007918 */ /* 0x000fe20000000000 */
[----:B---3--:R-:W-:-:S13]  /*03e0*/  ISETP.NE.AND P0, PT, R2, RZ, PT ;  /* 0x000000ff0200720c */ /* 0x008fda0003f05270 */
        /* <DEDUP_REMOVED lines=17> */
[----:B------:R3:W0:Y:S02]  /*0500*/  SYNCS.EXCH.64 URZ, [UR8+0x31c68], UR6 ;  /* 0x031c6806083f75b2 */ /* 0x0006240008000100 */
[----:B---3--:R-:W-:Y:S01]  /*0510*/  NOP ;  /* 0x0000000000007918 */ /* 0x008fe20000000000 */
.L_x_167:
[----:B------:R-:W3:Y:S01]  /*0520*/  SHFL.IDX PT, R2, R0, RZ, 0x1f ;  /* 0x00001fff00027589 */ /* 0x000ee200000e0000 */
[----:B------:R-:W-:Y:S01]  /*0530*/  NOP ;  /* 0x0000000000007918 */ /* 0x000fe20000000000 */
[----:B---3--:R-:W-:-:S13]  /*0540*/  ISETP.NE.AND P0, PT, R2, RZ, PT ;  /* 0x000000ff0200720c */ /* 0x008fda0003f05270 */
        /* <DEDUP_REMOVED lines=13> */
[----:B------:R3:W0:Y:S02]  /*0620*/  SYNCS.EXCH.64 URZ, [UR6+0x31c88], UR4 ;  /* 0x031c8804063f75b2 */ /* 0x0006240008000100 */
[----:B---3--:R-:W-:Y:S01]  /*0630*/  NOP ;  /* 0x0000000000007918 */ /* 0x008fe20000000000 */
.L_x_168:
        /* <DEDUP_REMOVED lines=22> */
.L_x_169:
        /* <DEDUP_REMOVED lines=22> */
.L_x_170:
[----:B0-----:R-:W-:Y:S01]  /*0900*/  UMOV UR4, 0x1 ;  /* 0x0000000100047882 */ /* 0x001fe20000000000 */
[----:B------:R-:W-:Y:S01]  /*0910*/  PLOP3.LUT P0, PT, PT, PT, UP0, 0x80, 0x0 ;  /* 0x000000000000781c */ /* 0x000fe20003f0f008 */
[----:B------:R-:W-:Y:S01]  /*0920*/  USEL UR4, UR4, 0x2, !UP0 ;  /* 0x0000000204047887 */ /* 0x000fe2000c000000 */
[----:B------:R-:W-:-:S05]  /*0930*/  NOP ;  /* 0x0000000000007918 */ /* 0x000fca0000000000 */
[----:B------:R-:W-:-:S05]  /*0940*/  IMAD.U32 R2, RZ, RZ, UR4 ;  /* 0x00000004ff027e24 */ /* 0x000fca000f8e00ff */
[----:B------:R0:W-:Y:S01]  /*0950*/  STL [R1+0x4c], R2 ;  /* 0x00004c0201007387 */ /* 0x0001e20000100800 */
[----:B-12-4-:R-:W-:Y:S06]  /*0960*/  BAR.SYNC.DEFER_BLOCKING 0x0 ;  /* 0x0000000000007b1d */ /* 0x016fec0000010000 */
[----:B------:R-:W-:Y:S05]  /*0970*/  @!P0 BRA `(.L_x_171) ;  /* 0x000000b800e88947 */ /* 0x000fea0003800000 */
.L_x_172:
[----:B------:R-:W-:-:S08]  /*0980*/  NOP ;  /* 0x0000000000007918 */ /* 0x000fd00000000000 */
[----:B------:R-:W1:Y:S02]  /*0990*/  USETMAXREG.TRY_ALLOC.CTAPOOL UP0, 0xa0 ;  /* 0x000000a0000079c8 */ /* 0x000e640008000600 */
[----:B-1----:R-:W-:-:S13]  /*09a0*/  PLOP3.LUT P0, PT, PT, PT, UP0, 0x80, 0x0 ;  /* 0x000000000000781c */ /* 0x002fda0003f0f008 */
[----:B------:R-:W-:Y:S05]  /*09b0*/  @!P0 BRA `(.L_x_172) ;  /* 0xfffffffc00f08947 */ /* 0x000fea000383ffff */
[----:B------:R-:W1:Y:S01]  /*09c0*/  S2R R0, SR_TID.X ;  /* 0x0000000000007919 */ /* 0x000e620000002100 */
[----:B------:R-:W2:Y:S01]  /*09d0*/  S2UR UR4, SR_CgaCtaId ;  /* 0x00000000000479c3 */ /* 0x000ea20000008800 */
[----:B------:R-:W-:-:S07]  /*09e0*/  UMOV UR37, 0x400 ;  /* 0x0000040000257882 */ /* 0x000fce0000000000 */
[----:B------:R-:W-:Y:S06]  /*09f0*/  BAR.ARV 0x8, 0x200 ;  /* 0x0208000000007b1d */ /* 0x000fec0000002000 */
[----:B--2---:R-:W-:-:S03]  /*0a00*/  ULEA UR37, UR4, UR37, 0x18 ;  /* 0x0000002504257291 */ /* 0x004fc6000f8ec03f */
[----:B------:R-:W-:Y:S01]  /*0a10*/  ULDC UR4, c[0x0][0xc3c] ;  /* 0x00030f0000047ab9 */ /* 0x000fe20000000800 */
[----:B-1----:R-:W-:-:S04]  /*0a20*/  SHF.R.U32.HI R0, RZ, 0x7, R0 ;  /* 0x00000007ff007819 */ /* 0x002fc80000011600 */
[----:B------:R-:W-:-:S13]  /*0a30*/  ISETP.NE.AND P0, PT, R0, 0x1, PT ;  /* 0x000000010000780c */ /* 0x000fda0003f05270 */
[----:B------:R-:W-:Y:S08]  /*0a40*/  @!P0 BAR.ARV 0x9, 0x100 ;  /* 0x0244000000008b1d */ /* 0x000ff00000002000 */
[----:B------:R-:W-:Y:S06]  /*0a50*/  BAR.SYNC.DEFER_BLOCKING 0x5, 0x200 ;  /* 0x0148000000007b1d */ /* 0x000fec0000010000 */
[----:B------:R-:W1:Y:S02]  /*0a60*/  LDS.128 R8, [UR37+0x31cd0] ;  /* 0x031cd025ff087984 */ /* 0x000e640008000c00 */
[----:B------:R-:W-:Y:S06]  /*0a70*/  BAR.ARV 0x4, 0x200 ;  /* 0x0108000000007b1d */ /* 0x000fec0000002000 */
[----:B-1----:R-:W-:-:S13]  /*0a80*/  ISETP.GE.AND P0, PT, R11, UR4, PT ;  /* 0x000000040b007c0c */ /* 0x002fda000bf06270 */
[----:B------:R-:W-:Y:S05]  /*0a90*/  @P0 EXIT ;  /* 0x000000000000094d */ /* 0x000fea0003800000 */
[----:B0-----:R-:W2:Y:S01]  /*0aa0*/  LDL R2, [R1+0x4c] ;  /* 0x00004c0001027983 */ /* 0x001ea20000100800 */
[----:B------:R-:W-:Y:S01]  /*0ab0*/  R2UR UR6, R9 ;  /* 0x00000000090672ca */ /* 0x000fe200000e0000 */
[----:B------:R-:W-:Y:S01]  /*0ac0*/  UMOV UR39, URZ ;  /* 0x0000003f00277c82 */ /* 0x000fe20008000000 */
[----:B------:R-:W-:Y:S01]  /*0ad0*/  R2UR UR5, R10 ;  /* 0x000000000a0572ca */ /* 0x000fe200000e0000 */
[----:B------:R-:W0:Y:S01]  /*0ae0*/  S2R R0, SR_TID.X ;  /* 0x0000000000007919 */ /* 0x000e220000002100 */
[----:B------:R-:W-:Y:S01]  /*0af0*/  R2UR UR7, R11 ;  /* 0x000000000b0772ca */ /* 0x000fe200000e0000 */
[----:B------:R-:W-:Y:S01]  /*0b00*/  UMOV UR36, URZ ;  /* 0x0000003f00247c82 */ /* 0x000fe20008000000 */
[----:B0-----:R-:W-:-:S05]  /*0b10*/  VIADD R15, R0, 0xffffff80 ;  /* 0xffffff80000f7836 */ /* 0x001fca0000000000 */
[----:B------:R-:W-:-:S04]  /*0b20*/  SHF.R.S32.HI R0, RZ, 0x1f, R15 ;  /* 0x0000001fff007819 */ /* 0x000fc8000001140f */
[----:B------:R-:W-:-:S04]  /*0b30*/  LEA.HI R7, R0, R15, RZ, 0x5 ;  /* 0x0000000f00077211 */ /* 0x000fc800078f28ff */
[----:B------:R-:W-:Y:S02]  /*0b40*/  SHF.R.S32.HI R10, RZ, 0x5, R7 ;  /* 0x00000005ff0a7819 */ /* 0x000fe40000011407 */
[----:B--2---:R-:W-:Y:S02]  /*0b50*/  R2UR UR4, R2 ;  /* 0x00000000020472ca */ /* 0x004fe400000e0000 */
[----:B------:R-:W-:-:S04]  /*0b60*/  LEA.HI R2, R0, R15, RZ, 0x4 ;  /* 0x0000000f00027211 */ /* 0x000fc800078f20ff */
[----:B------:R-:W-:Y:S02]  /*0b70*/  SHF.R.S32.HI R5, RZ, 0x4, R2 ;  /* 0x00000004ff057819 */ /* 0x000fe40000011402 */
[C---:B------:R-:W-:Y:S02]  /*0b80*/  LOP3.LUT R3, R2.reuse, 0xfffffff0, RZ, 0xc0, !PT ;  /* 0xfffffff002037812 */ /* 0x040fe400078ec0ff */
[----:B------:R-:W-:Y:S02]  /*0b90*/  LEA.HI R4, R2, R5, RZ, 0x1 ;  /* 0x0000000502047211 */ /* 0x000fe400078f08ff */
[----:B------:R-:W-:Y:S01]  /*0ba0*/  LEA.HI R2, R0, R15, RZ, 0x7 ;  /* 0x0000000f00027211 */ /* 0x000fe200078f38ff */
[----:B------:R-:W-:Y:S01]  /*0bb0*/  IMAD.IADD R3, R15, 0x1, -R3 ;  /* 0x000000010f037824 */ /* 0x000fe200078e0a03 */
[----:B------:R-:W-:Y:S01]  /*0bc0*/  LOP3.LUT R6, R4, 0x1ffffffe, RZ, 0xc0, !PT ;  /* 0x1ffffffe04067812 */ /* 0x000fe200078ec0ff */
[----:B------:R-:W-:Y:S01]  /*0bd0*/  ULOP3.LUT UR8, UR4, 0x1, URZ, 0xfc, !UPT ;  /* 0x0000000104087892 */ /* 0x000fe2000f8efc3f */
[----:B------:R-:W-:Y:S01]  /*0be0*/  LOP3.LUT R8, R2, 0xffffff80, RZ, 0xc0, !PT ;  /* 0xffffff8002087812 */ /* 0x000fe200078ec0ff */
[--C-:B------:R-:W-:Y:S01]  /*0bf0*/  IMAD R12, R10, 0x10, R3.reuse ;  /* 0x000000100a0c7824 */ /* 0x100fe200078e0203 */
[----:B------:R-:W-:Y:S01]  /*0c00*/  SHF.R.S32.HI R4, RZ, 0x1f, R3 ;  /* 0x0000001fff047819 */ /* 0x000fe20000011403 */
[----:B------:R-:W-:Y:S01]  /*0c10*/  IMAD.IADD R6, R5, 0x1, -R6 ;  /* 0x0000000105067824 */ /* 0x000fe200078e0a06 */
[----:B------:R-:W-:Y:S01]  /*0c20*/  SHF.R.S32.HI R16, RZ, 0x7, R2 ;  /* 0x00000007ff107819 */ /* 0x000fe20000011402 */
[----:B------:R-:W-:Y:S01]  /*0c30*/  IMAD.IADD R14, R15, 0x1, -R8 ;  /* 0x000000010f0e7824 */ /* 0x000fe200078e0a08 */
[CC--:B------:R-:W-:Y:S01]  /*0c40*/  LEA.HI R5, R4.reuse, R3.reuse, RZ, 0x3 ;  /* 0x0000000304057211 */ /* 0x0c0fe200078f18ff */
[----:B------:R-:W-:Y:S01]  /*0c50*/  UMOV UR4, URZ ;  /* 0x0000003f00047c82 */ /* 0x000fe20008000000 */
[----:B------:R-:W-:Y:S01]  /*0c60*/  LEA.HI R4, R4, R3, RZ, 0x2 ;  /* 0x0000000304047211 */ /* 0x000fe200078f10ff */
[----:B------:R-:W-:Y:S01]  /*0c70*/  IMAD.HI R2, R16, 0x55555556, RZ ;  /* 0x5555555610027827 */ /* 0x000fe200078e02ff */
[----:B------:R-:W-:-:S02]  /*0c80*/  SHF.R.S32.HI R9, RZ, 0x1f, R14 ;  /* 0x0000001fff097819 */ /* 0x000fc4000001140e */
[----:B------:R-:W-:Y:S01]  /*0c90*/  LOP3.LUT R8, R4, 0x7fffffc, RZ, 0xc0, !PT ;  /* 0x07fffffc04087812 */ /* 0x000fe200078ec0ff */
[----:B------:R-:W-:Y:S01]  /*0ca0*/  IMAD.SHL.U32 R5, R5, 0x10, RZ ;  /* 0x0000001005057824 */ /* 0x000fe200078e00ff */
[-C--:B------:R-:W-:Y:S02]  /*0cb0*/  LEA.HI R11, R9, R14.reuse, RZ, 0x2 ;  /* 0x0000000e090b7211 */ /* 0x080fe400078f10ff */
[----:B------:R-:W-:Y:S01]  /*0cc0*/  SHF.R.S32.HI R4, RZ, 0x2, R4 ;  /* 0x00000002ff047819 */ /* 0x000fe20000011404 */
[----:B------:R-:W-:Y:S01]  /*0cd0*/  IMAD.IADD R8, R3, 0x1, -R8 ;  /* 0x0000000103087824 */ /* 0x000fe200078e0a08 */
[----:B------:R-:W-:Y:S02]  /*0ce0*/  LOP3.LUT R5, R5, 0x7fffff80, RZ, 0xc0, !PT ;  /* 0x7fffff8005057812 */ /* 0x000fe400078ec0ff */
[----:B------:R-:W-:Y:S01]  /*0cf0*/  SHF.R.S32.HI R3, RZ, 0x1f, R11 ;  /* 0x0000001fff037819 */ /* 0x000fe2000001140b */
[----:B------:R-:W-:Y:S01]  /*0d00*/  IMAD.SHL.U32 R4, R4, 0x40, RZ ;  /* 0x0000004004047824 */ /* 0x000fe200078e00ff */
[----:B------:R-:W-:Y:S01]  /*0d10*/  LEA.HI R9, R9, R14, RZ, 0x5 ;  /* 0x0000000e09097211 */ /* 0x000fe200078f28ff */
[----:B------:R-:W-:Y:S01]  /*0d20*/  IMAD R5, R10, 0x100, R5 ;  /* 0x000001000a057824 */ /* 0x000fe200078e0205 */
[----:B------:R-:W-:-:S02]  /*0d30*/  SHF.R.S32.HI R10, RZ, 0x2, R11 ;  /* 0x00000002ff0a7819 */ /* 0x000fc4000001140b */
[----:B------:R-:W-:Y:S01]  /*0d40*/  LEA.HI R0, R0, R15, RZ, 0x2 ;  /* 0x0000000f00007211 */ /* 0x000fe200078f10ff */
[----:B------:R-:W-:Y:S01]  /*0d50*/  IMAD R7, R8, 0x10, R5 ;  /* 0x0000001008077824 */ /* 0x000fe200078e0205 */
[----:B------:R-:W-:Y:S01]  /*0d60*/  LEA.HI R5, R3, R10, RZ, 0x3 ;  /* 0x0000000a03057211 */ /* 0x000fe200078f18ff */
[----:B------:R-:W-:Y:S01]  /*0d70*/  IMAD.SHL.U32 R3, R6, 0x8, RZ ;  /* 0x0000000806037824 */ /* 0x000fe200078e00ff */
[----:B------:R-:W-:Y:S02]  /*0d80*/  LEA.HI R6, R2, R2, RZ, 0x1 ;  /* 0x0000000202067211 */ /* 0x000fe400078f08ff */
[----:B------:R-:W-:Y:S02]  /*0d90*/  LOP3.LUT R13, R5, 0xfffffff8, RZ, 0xc0, !PT ;  /* 0xfffffff8050d7812 */ /* 0x000fe400078ec0ff */
[----:B------:R-:W-:Y:S01]  /*0da0*/  SHF.R.S32.HI R9, RZ, 0x5, R9 ;  /* 0x00000005ff097819 */ /* 0x000fe20000011409 */
[----:B------:R-:W-:Y:S01]  /*0db0*/  IMAD R6, R6, -0x3, R16 ;  /* 0xfffffffd06067824 */ /* 0x000fe200078e0210 */
[----:B------:R-:W-:Y:S01]  /*0dc0*/  LOP3.LUT R4, R4, 0x40, RZ, 0xc0, !PT ;  /* 0x0000004004047812 */ /* 0x000fe200078ec0ff */
[----:B------:R-:W-:Y:S01]  /*0dd0*/  IMAD.IADD R10, R10, 0x1, -R13 ;  /* 0x000000010a0a7824 */ /* 0x000fe200078e0a0d */
[----:B------:R-:W-:-:S02]  /*0de0*/  LOP3.LUT R157, R0, 0xfffffffc, RZ, 0xc0, !PT ;  /* 0xfffffffc009d7812 */ /* 0x000fc400078ec0ff */
[--C-:B------:R-:W-:Y:S01]  /*0df0*/  LOP3.LUT R2, R4, 0x8, R3.reuse, 0xf8, !PT ;  /* 0x0000000804027812 */ /* 0x100fe200078ef803 */
[----:B------:R-:W-:Y:S01]  /*0e00*/  IMAD R9, R9, 0x10, R10 ;  /* 0x0000001009097824 */ /* 0x000fe200078e020a */
[----:B------:R-:W-:Y:S01]  /*0e10*/  SHF.R.U32.HI R5, RZ, 0x3, R4 ;  /* 0x00000003ff057819 */ /* 0x000fe20000011604 */
[----:B------:R-:W-:Y:S01]  /*0e20*/  IMAD.U32 R3, R12, 0x20, R3 ;  /* 0x000000200c037824 */ /* 0x000fe200078e0003 */
[----:B------:R-:W-:Y:S01]  /*0e30*/  LOP3.LUT R11, R11, 0x7ffffffc, RZ, 0xc0, !PT ;  /* 0x7ffffffc0b0b7812 */ /* 0x000fe200078ec0ff */
[----:B------:R-:W-:Y:S01]  /*0e40*/  IMAD.IADD R157, R15, 0x1, -R157 ;  /* 0x000000010f9d7824 */ /* 0x000fe200078e0a9d */
[----:B------:R-:W-:Y:S01]  /*0e50*/  LOP3.LUT R2, R2, R5, RZ, 0x3c, !PT ;  /* 0x0000000502027212 */ /* 0x000fe200078e3cff */
[----:B------:R-:W-:Y:S01]  /*0e60*/  IMAD R4, R6, 0x40, R9 ;  /* 0x0000004006047824 */ /* 0x000fe200078e0209 */
[----:B------:R0:W-:Y:S01]  /*0e70*/  STL [R1+0x44], R3 ;  /* 0x0000440301007387 */ /* 0x0001e20000100800 */
[----:B------:R-:W-:Y:S02]  /*0e80*/  IMAD.U32 R5, RZ, RZ, UR8 ;  /* 0x00000008ff057e24 */ /* 0x000fe4000f8e00ff */
[----:B------:R-:W-:Y:S01]  /*0e90*/  IMAD.U32 R6, RZ, RZ, UR4 ;  /* 0x00000004ff067e24 */ /* 0x000fe2000f8e00ff */
[----:B------:R-:W-:Y:S01]  /*0ea0*/  STL [R1+0x3c], R4 ;  /* 0x00003c0401007387 */ /* 0x000fe20000100800 */
[----:B------:R-:W-:-:S02]  /*0eb0*/  IMAD.IADD R11, R14, 0x1, -R11 ;  /* 0x000000010e0b7824 */ /* 0x000fc400078e0a0b */
[----:B------:R-:W-:Y:S01]  /*0ec0*/  IMAD.SHL.U32 R17, R157, 0x8, RZ ;  /* 0x000000089d117824 */ /* 0x000fe200078e00ff */
[----:B------:R1:W-:Y:S01]  /*0ed0*/  STL [R1+0x48], R5 ;  /* 0x0000480501007387 */ /* 0x0003e20000100800 */
[----:B------:R-:W-:Y:S01]  /*0ee0*/  IMAD.SHL.U32 R156, R11, 0x2, RZ ;  /* 0x000000020b9c7824 */ /* 0x000fe200078e00ff */
[----:B0-----:R-:W-:Y:S01]  /*0ef0*/  LEA.HI R3, R157, R157, RZ, 0x1 ;  /* 0x0000009d9d037211 */ /* 0x001fe200078f08ff */
[C---:B------:R-:W-:Y:S01]  /*0f00*/  VIADD R19, R17.reuse, 0x20 ;  /* 0x0000002011137836 */ /* 0x040fe20000000000 */
[----:B------:R0:W-:Y:S01]  /*0f10*/  STL [R1+0xc], R6 ;  /* 0x00000c0601007387 */ /* 0x0001e20000100800 */
[----:B------:R-:W-:Y:S02]  /*0f20*/  VIADD R23, R17, 0x40 ;  /* 0x0000004011177836 */ /* 0x000fe40000000000 */
[C---:B------:R-:W-:Y:S02]  /*0f30*/  VIADD R154, R156.reuse, 0x8 ;  /* 0x000000089c9a7836 */ /* 0x040fe40000000000 */
[C---:B------:R-:W-:Y:S01]  /*0f40*/  VIADD R153, R156.reuse, 0x10 ;  /* 0x000000109c997836 */ /* 0x040fe20000000000 */
[----:B-1----:R-:W-:Y:S01]  /*0f50*/  SHF.R.S32.HI R5, RZ, 0x2, R0 ;  /* 0x00000002ff057819 */ /* 0x002fe20000011400 */
[C---:B------:R-:W-:Y:S01]  /*0f60*/  VIADD R152, R156.reuse, 0x18 ;  /* 0x000000189c987836 */ /* 0x040fe20000000000 */
[----:B------:R-:W-:Y:S01]  /*0f70*/  LOP3.LUT R0, R3, 0x1ffffffe, RZ, 0xc0, !PT ;  /* 0x1ffffffe03007812 */ /* 0x000fe200078ec0ff */
[C---:B------:R-:W-:Y:S01]  /*0f80*/  VIADD R151, R156.reuse, 0x20 ;  /* 0x000000209c977836 */ /* 0x040fe20000000000 */
[----:B------:R-:W-:Y:S01]  /*0f90*/  SHF.R.S32.HI R5, RZ, 0x1f, R19 ;  /* 0x0000001fff057819 */ /* 0x000fe20000011413 */
[C---:B------:R-:W-:Y:S01]  /*0fa0*/  VIADD R150, R156.reuse, 0x28 ;  /* 0x000000289c967836 */ /* 0x040fe20000000000 */
[----:B------:R-:W-:Y:S01]  /*0fb0*/  SHF.R.S32.HI R3, RZ, 0x1f, R23 ;  /* 0x0000001fff037819 */ /* 0x000fe20000011417 */
[----:B------:R-:W-:Y:S01]  /*0fc0*/  IMAD.IADD R0, R157, 0x1, -R0 ;  /* 0x000000019d007824 */ /* 0x000fe200078e0a00 */
[----:B------:R-:W-:Y:S01]  /*0fd0*/  SHF.R.S32.HI R5, RZ, 0x1f, R154 ;  /* 0x0000001fff057819 */ /* 0x000fe2000001149a */
[----:B------:R-:W-:Y:S01]  /*0fe0*/  VIADD R149, R156, 0x30 ;  /* 0x000000309c957836 */ /* 0x000fe20000000000 */
[----:B------:R-:W-:Y:S01]  /*0ff0*/  SHF.R.S32.HI R3, RZ, 0x1f, R153 ;  /* 0x0000001fff037819 */ /* 0x000fe20000011499 */
[----:B------:R-:W-:Y:S01]  /*1000*/  IMAD R0, R0, 0x8, R4 ;  /* 0x0000000800007824 */ /* 0x000fe200078e0204 */
[----:B0-----:R-:W-:Y:S01]  /*1010*/  SHF.R.S32.HI R6, RZ, 0x1f, R152 ;  /* 0x0000001fff067819 */ /* 0x001fe20000011498 */
[C---:B------:R-:W-:Y:S01]  /*1020*/  VIADD R148, R156.reuse, 0x38 ;  /* 0x000000389c947836 */ /* 0x040fe20000000000 */
[----:B------:R-:W-:Y:S01]  /*1030*/  SHF.R.S32.HI R5, RZ, 0x1f, R151 ;  /* 0x0000001fff057819 */ /* 0x000fe20000011497 */
[----:B------:R-:W-:Y:S01]  /*1040*/  VIADD R147, R156, 0x40 ;  /* 0x000000409c937836 */ /* 0x000fe20000000000 */
[----:B------:R0:W-:Y:S01]  /*1050*/  STL [R1+0x40], R0 ;  /* 0x0000400001007387 */ /* 0x0001e20000100800 */
[----:B------:R-:W-:Y:S01]  /*1060*/  IMAD.IADD R2, R2, 0x1, R7 ;  /* 0x0000000102027824 */ /* 0x000fe200078e0207 */
[----:B------:R-:W-:Y:S01]  /*1070*/  SHF.R.S32.HI R3, RZ, 0x1f, R150 ;  /* 0x0000001fff037819 */ /* 0x000fe20000011496 */
[C---:B------:R-:W-:Y:S01]  /*1080*/  VIADD R146, R156.reuse, 0x48 ;  /* 0x000000489c927836 */ /* 0x040fe20000000000 */
[----:B------:R-:W-:Y:S01]  /*1090*/  SHF.R.S32.HI R6, RZ, 0x1f, R149 ;  /* 0x0000001fff067819 */ /* 0x000fe20000011495 */
[C---:B------:R-:W-:Y:S01]  /*10a0*/  VIADD R145, R156.reuse, 0x50 ;  /* 0x000000509c917836 */ /* 0x040fe20000000000 */
[----:B------:R-:W-:Y:S01]  /*10b0*/  SHF.R.S32.HI R5, RZ, 0x1f, R148 ;  /* 0x0000001fff057819 */ /* 0x000fe20000011494 */
[----:B------:R-:W-:Y:S01]  /*10c0*/  VIADD R144, R156, 0x58 ;  /* 0x000000589c907836 */ /* 0x000fe20000000000 */
[----:B------:R-:W-:-:S02]  /*10d0*/  SHF.R.S32.HI R3, RZ, 0x1f, R147 ;  /* 0x0000001fff037819 */ /* 0x000fc40000011493 */
[----:B------:R-:W-:Y:S02]  /*10e0*/  SHF.R.S32.HI R6, RZ, 0x1f, R146 ;  /* 0x0000001fff067819 */ /* 0x000fe40000011492 */
[----:B------:R-:W-:Y:S02]  /*10f0*/  SHF.R.S32.HI R5, RZ, 0x1f, R145 ;  /* 0x0000001fff057819 */ /* 0x000fe40000011491 */
[----:B------:R-:W-:Y:S02]  /*1100*/  SHF.R.S32.HI R3, RZ, 0x1f, R144 ;  /* 0x0000001fff037819 */ /* 0x000fe40000011490 */
[----:B0-----:R-:W-:-:S07]  /*1110*/  LEA R2, R2, UR37, 0x1 ;  /* 0x0000002502027c11 */ /* 0x001fce000f8e08ff */
.L_x_210:
[----:B------:R-:W-:Y:S01]  /*1120*/  ULDC.64 UR8, c[0x0][0xc88] ;  /* 0x0003220000087ab9 */ /* 0x000fe20000000a00 */
[----:B------:R-:W-:Y:S01]  /*1130*/  ULDC.64 UR12, c[0x0][0x208] ;  /* 0x00008200000c7ab9 */ /* 0x000fe20000000a00 */
[----:B------:R-:W-:Y:S01]  /*1140*/  UIMAD.WIDE UR8, UR7, 0x4, UR8 ;  /* 0x00000004070878a5 */ /* 0x000fe2000f8e0208 */
[----:B------:R-:W-:Y:S02]  /*1150*/  ULDC.64 UR10, c[0x0][0xa20] ;  /* 0x00028800000a7ab9 */ /* 0x000fe40000000a00 */
[----:B------:R-:W-:-:S03]  /*1160*/  ULDC UR7, c[0x0][0x2f0] ;  /* 0x0000bc0000077ab9 */ /* 0x000fc60000000800 */
[----:B01----:R-:W-:Y:S02]  /*1170*/  IMAD.U32 R4, RZ, RZ, UR8 ;  /* 0x00000008ff047e24 */ /* 0x003fe4000f8e00ff */
[----:B--2-4-:R-:W-:Y:S01]  /*1180*/  IMAD.U32 R5, RZ, RZ, UR9 ;  /* 0x00000009ff057e24 */ /* 0x014fe2000f8e00ff */
[----:B------:R-:W-:-:S04]  /*1190*/  ULDC.64 UR8, c[0x0][0xa28] ;  /* 0x00028a0000087ab9 */ /* 0x000fc80000000a00 */
[----:B------:R-:W2:Y:S01]  /*11a0*/  LDG.E R4, desc[UR12][R4.64] ;  /* 0x0000000c04047981 */ /* 0x000ea2000c1e1900 */
[----:B------:R-:W-:Y:S02]  /*11b0*/  UISETP.NE.U32.AND UP0, UPT, UR8, URZ, UPT ;  /* 0x0000003f0800728c */ /* 0x000fe4000bf05070 */
[----:B------:R-:W-:Y:S02]  /*11c0*/  UISETP.NE.U32.AND UP1, UPT, UR10, URZ, UPT ;  /* 0x0000003f0a00728c */ /* 0x000fe4000bf25070 */
[----:B------:R-:W-:Y:S02]  /*11d0*/  UISETP.NE.AND.EX UP0, UPT, UR9, URZ, UPT, UP0 ;  /* 0x0000003f0900728c */ /* 0x000fe4000bf05300 */
[----:B------:R-:W-:-:S04]  /*11e0*/  UISETP.NE.AND.EX UP1, UPT, UR11, URZ, UPT, UP1 ;  /* 0x0000003f0b00728c */ /* 0x000fc8000bf25310 */
[----:B------:R-:W-:Y:S02]  /*11f0*/  PLOP3.LUT P0, PT, PT, PT, UP0, 0x80, 0x0 ;  /* 0x000000000000781c */ /* 0x000fe40003f0f008 */
[----:B------:R-:W-:Y:S02]  /*1200*/  PLOP3.LUT P1, PT, PT, PT, UP1, 0x80, 0x0 ;  /* 0x000000000000781c */ /* 0x000fe40003f2f018 */
[----:B--2---:R-:W-:-:S13]  /*1210*/  R2UR UR4, R4 ;  /* 0x00000000040472ca */ /* 0x004fda00000e0000 */
[----:B------:R-:W-:Y:S02]  /*1220*/  USHF.R.S32.HI UR14, URZ, 0x1f, UR4 ;  /* 0x0000001f3f0e7899 */ /* 0x000fe40008011404 */
[----:B-----5:R-:W-:Y:S01]  /*1230*/  IMAD.U32 R0, RZ, RZ, UR4 ;  /* 0x00000004ff007e24 */ /* 0x020fe2000f8e00ff */
[----:B------:R-:W-:-:S04]  /*1240*/  @UP0 ULEA UR8, UP2, UR4, UR8, 0x2 ;  /* 0x0000000804080291 */ /* 0x000fc8000f84103f */
[----:B------:R-:W-:Y:S02]  /*1250*/  @UP0 ULEA.HI.X UR9, UR4, UR9, UR14, 0x2, UP2 ;  /* 0x0000000904090291 */ /* 0x000fe400090f140e */
[----:B------:R-:W-:Y:S01]  /*1260*/  IMAD.U32 R3, RZ, RZ, UR14 ;  /* 0x0000000eff037e24 */ /* 0x000fe2000f8e00ff */
[----:B------:R-:W-:Y:S01]  /*1270*/  @UP1 ULEA UR10, UP0, UR4, UR10, 0x2 ;  /* 0x0000000a040a1291 */ /* 0x000fe2000f80103f */
[----:B------:R-:W-:Y:S01]  /*1280*/  IMAD.U32 R4, RZ, RZ, UR8 ;  /* 0x00000008ff047e24 */ /* 0x000fe2000f8e00ff */
[----:B------:R-:W-:Y:S02]  /*1290*/  STL [R1+0x8], R0 ;  /* 0x0000080001007387 */ /* 0x000fe40000100800 */
[----:B------:R-:W-:Y:S01]  /*12a0*/  @UP1 ULEA.HI.X UR11, UR4, UR11, UR14, 0x2, UP0 ;  /* 0x0000000b040b1291 */ /* 0x000fe200080f140e */
[----:B------:R-:W-:Y:S01]  /*12b0*/  IMAD.U32 R5, RZ, RZ, UR9 ;  /* 0x00000009ff057e24 */ /* 0x000fe2000f8e00ff */
[----:B------:R0:W-:Y:S01]  /*12c0*/  STL [R1+0x10], R3 ;  /* 0x0000100301007387 */ /* 0x0001e20000100800 */
[----:B------:R-:W-:Y:S01]  /*12d0*/  IMAD.U32 R6, RZ, RZ, UR10 ;  /* 0x0000000aff067e24 */ /* 0x000fe2000f8e00ff */
[----:B------:R-:W-:Y:S01]  /*12e0*/  ULDC.64 UR8, c[0x0][0x418] ;  /* 0x0001060000087ab9 */ /* 0x000fe20000000a00 */
[----:B------:R-:W-:Y:S01]  /*12f0*/  ULDC UR4, c[0x0][0x424] ;  /* 0x0001090000047ab9 */ /* 0x000fe20000000800 */
[----:B------:R-:W-:Y:S01]  /*1300*/  IMAD.U32 R7, RZ, RZ, UR11 ;  /* 0x0000000bff077e24 */ /* 0x000fe2000f8e00ff */
[----:B------:R-:W2:Y:S04]  /*1310*/  @P0 LDG.E R4, desc[UR12][R4.64] ;  /* 0x0000000c04040981 */ /* 0x000ea8000c1e1900 */
[----:B---3--:R-:W3:Y:S01]  /*1320*/  @P1 LDG.E R6, desc[UR12][R6.64] ;  /* 0x0000000c06061981 */ /* 0x008ee2000c1e1900 */
[----:B0-----:R-:W-:Y:S01]  /*1330*/  IMAD.U32 R3, RZ, RZ, UR6 ;  /* 0x00000006ff037e24 */ /* 0x001fe2000f8e00ff */
[----:B------:R-:W-:-:S02]  /*1340*/  UISETP.NE.U32.AND UP0, UPT, UR8, URZ, UPT ;  /* 0x0000003f0800728c */ /* 0x000fc4000bf05070 */
[----:B------:R-:W-:Y:S02]  /*1350*/  ULOP3.LUT UR6, UR5, 0xffff, URZ, 0xc0, !UPT ;  /* 0x0000ffff05067892 */ /* 0x000fe4000f8ec03f */
[----:B------:R0:W-:Y:S01]  /*1360*/  STL [R1], R3 ;  /* 0x0000000301007387 */ /* 0x0001e20000100800 */
[----:B------:R-:W-:Y:S01]  /*1370*/  UISETP.NE.AND.EX UP0, UPT, UR9, URZ, UPT, UP0 ;  /* 0x0000003f0900728c */ /* 0x000fe2000bf05300 */
[----:B------:R-:W-:Y:S02]  /*1380*/  UMOV UR38, URZ ;  /* 0x0000003f00267c82 */ /* 0x000fe40008000000 */
[----:B------:R-:W-:Y:S01]  /*1390*/  IMAD.U32 R155, RZ, RZ, UR6 ;  /* 0x00000006ff9b7e24 */ /* 0x000fe2000f8e00ff */
[----:B------:R-:W-:Y:S02]  /*13a0*/  USEL UR4, UR4, 0x1, UP0 ;  /* 0x0000000104047887 */ /* 0x000fe40008000000 */
[----:B------:R-:W-:Y:S02]  /*13b0*/  ULOP3.LUT UR6, UR5, 0xff0000, URZ, 0xc0, !UPT ;  /* 0x00ff000005067892 */ /* 0x000fe4000f8ec03f */
[----:B------:R-:W-:-:S02]  /*13c0*/  UIMAD UR4, UR4, UR7, URZ ;  /* 0x00000007040472a4 */ /* 0x000fc4000f8e023f */
[----:B------:R-:W-:Y:S01]  /*13d0*/  ULOP3.LUT UR7, UR5, 0xff000000, URZ, 0xc0, !UPT ;  /* 0xff00000005077892 */ /* 0x000fe2000f8ec03f */
[----:B--2---:R-:W-:-:S04]  /*13e0*/  @P0 R2UR UR38, R4 ;  /* 0x00000000042602ca */ /* 0x004fc800000e0000 */
[----:B---3--:R-:W-:Y:S01]  /*13f0*/  @P1 R2UR UR4, R6 ;  /* 0x00000000060412ca */ /* 0x008fe200000e0000 */
[----:B0-----:R-:W-:-:S14]  /*1400*/  @P1 BRA `(.L_x_173) ;  /* 0x00000000003c1947 */ /* 0x001fdc0003800000 */
[----:B------:R-:W-:Y:S02]  /*1410*/  ULDC.64 UR8, c[0x0][0xa08] ;  /* 0x0002820000087ab9 */ /* 0x000fe40000000a00 */
[----:B------:R-:W-:-:S04]  /*1420*/  ISETP.NE.U32.AND P0, PT, RZ, UR8, PT ;  /* 0x00000008ff007c0c */ /* 0x000fc8000bf05070 */
[----:B------:R-:W-:-:S13]  /*1430*/  ISETP.NE.AND.EX P0, PT, RZ, UR9, PT, P0 ;  /* 0x00000009ff007c0c */ /* 0x000fda000bf05300 */
[----:B------:R-:W-:Y:S05]  /*1440*/  @!P0 BRA `(.L_x_173) ;  /* 0x00000000002c8947 */ /* 0x000fea0003800000 */
[----:B------:R-:W-:Y:S01]  /*1450*/  R2UR UR10, R0 ;  /* 0x00000000000a72ca */ /* 0x000fe200000e0000 */
[----:B------:R-:W-:Y:S01]  /*1460*/  ULDC.64 UR4, c[0x0][0xa08] ;  /* 0x0002820000047ab9 */ /* 0x000fe20000000a00 */
[----:B------:R-:W-:-:S11]  /*1470*/  ULDC.64 UR8, c[0x0][0x208] ;  /* 0x0000820000087ab9 */ /* 0x000fd60000000a00 */
[----:B------:R-:W-:-:S06]  /*1480*/  UIMAD.WIDE UR4, UR10, 0x4, UR4 ;  /* 0x000000040a0478a5 */ /* 0x000fcc000f8e0204 */
[----:B------:R-:W-:Y:S02]  /*1490*/  IMAD.U32 R4, RZ, RZ, UR4 ;  /* 0x00000004ff047e24 */ /* 0x000fe4000f8e00ff */
[----:B------:R-:W-:-:S05]  /*14a0*/  IMAD.U32 R5, RZ, RZ, UR5 ;  /* 0x00000005ff057e24 */ /* 0x000fca000f8e00ff */
[----:B------:R-:W2:Y:S04]  /*14b0*/  LDG.E R3, desc[UR8][R4.64] ;  /* 0x0000000804037981 */ /* 0x000ea8000c1e1900 */
[----:B------:R-:W3:Y:S01]  /*14c0*/  LDG.E R0, desc[UR8][R4.64+0x4] ;  /* 0x0000040804007981 */ /* 0x000ee2000c1e1900 */
[----:B--2---:R-:W-:Y:S02]  /*14d0*/  R2UR UR4, R3 ;  /* 0x00000000030472ca */ /* 0x004fe400000e0000 */
[----:B---3--:R-:W-:-:S13]  /*14e0*/  R2UR UR5, R0 ;  /* 0x00000000000572ca */ /* 0x008fda00000e0000 */
[----:B------:R-:W-:-:S12]  /*14f0*/  UIADD3 UR4, -UR4, UR5, URZ ;  /* 0x0000000504047290 */ /* 0x000fd8000fffe13f */
.L_x_173:
[----:B------:R-:W-:Y:S02]  /*1500*/  UIADD3 UR38, -UR38, UR4, URZ ;  /* 0x0000000426267290 */ /* 0x000fe4000fffe13f */
[----:B------:R-:W-:Y:S02]  /*1510*/  USHF.R.U32.HI UR7, URZ, 0x8, UR7 ;  /* 0x000000083f077899 */ /* 0x000fe40008011607 */
[----:B------:R-:W-:Y:S02]  /*1520*/  UISETP.GE.AND UP0, UPT, UR38, 0x1, UPT ;  /* 0x000000012600788c */ /* 0x000fe4000bf06270 */
[----:B------:R-:W-:Y:S02]  /*1530*/  UIADD3 UR4, UR38, 0x8f, URZ ;  /* 0x0000008f26047890 */ /* 0x000fe4000fffe03f */
[----:B------:R-:W-:Y:S02]  /*1540*/  ULEA.HI UR7, UR6, UR7, URZ, 0x10 ;  /* 0x0000000706077291 */ /* 0x000fe4000f8f803f */
[----:B------:R-:W-:Y:S01]  /*1550*/  PLOP3.LUT P0, PT, PT, PT, UP0, 0x80, 0x0 ;  /* 0x000000000000781c */ /* 0x000fe20003f0f008 */
[----:B------:R-:W-:-:S02]  /*1560*/  UIMAD.WIDE UR4, UR4, 0x38e38e39, URZ ;  /* 0x38e38e39040478a5 */ /* 0x000fc4000f8e023f */
[----:B------:R-:W-:Y:S02]  /*1570*/  ULOP3.LUT UR8, UR7, 0xff, URZ, 0xc0, !UPT ;  /* 0x000000ff07087892 */ /* 0x000fe4000f8ec03f */
[----:B------:R-:W-:Y:S02]  /*1580*/  USHF.R.U32.HI UR7, URZ, 0x10, UR7 ;  /* 0x000000103f077899 */ /* 0x000fe40008011607 */
[----:B------:R-:W-:Y:S02]  /*1590*/  USHF.R.U32.HI UR6, URZ, 0x1f, UR5 ;  /* 0x0000001f3f067899 */ /* 0x000fe40008011605 */
[----:B------:R-:W-:Y:S01]  /*15a0*/  IMAD.U32 R22, RZ, RZ, UR8 ;  /* 0x00000008ff167e24 */ /* 0x000fe2000f8e00ff */
[----:B------:R-:W-:Y:S01]  /*15b0*/  UMOV UR4, URZ ;  /* 0x0000003f00047c82 */ /* 0x000fe20008000000 */
[----:B------:R-:W-:Y:S01]  /*15c0*/  ULEA.HI.SX32 UR9, UR5, UR6, 0x1b ;  /* 0x0000000605097291 */ /* 0x000fe2000f8fda3f */
[----:B------:R-:W-:Y:S01]  /*15d0*/  IMAD.U32 R18, RZ, RZ, UR7 ;  /* 0x00000007ff127e24 */ /* 0x000fe2000f8e00ff */
[----:B------:R-:W-:Y:S10]  /*15e0*/  @!P0 BRA `(.L_x_174) ;  /* 0x0000000000948947 */ /* 0x000ff40003800000 */
[----:B------:R-:W-:Y:S01]  /*15f0*/  R2UR UR5, R18 ;  /* 0x00000000120572ca */ /* 0x000fe200000e0000 */
[----:B------:R-:W-:-:S12]  /*1600*/  ULDC UR4, c[0x0][0x9f0] ;  /* 0x00027c0000047ab9 */ /* 0x000fd80000000800 */
[----:B------:R-:W-:-:S04]  /*1610*/  UISETP.NE.AND UP0, UPT, UR5, URZ, UPT ;  /* 0x0000003f0500728c */ /* 0x000fc8000bf05270 */
[----:B------:R-:W-:-:S03]  /*1620*/  USEL UR10, UR5, UR4, UP0 ;  /* 0x00000004050a7287 */ /* 0x000fc60008000000 */
[----:B------:R-:W-:Y:S01]  /*1630*/  UMOV UR4, URZ ;  /* 0x0000003f00047c82 */ /* 0x000fe20008000000 */
[----:B------:R-:W-:Y:S02]  /*1640*/  UIADD3 UR6, UR9, -0x1, UR10 ;  /* 0xffffffff09067890 */ /* 0x000fe4000fffe00a */
[----:B------:R-:W-:-:S04]  /*1650*/  IMAD.U32 R4, RZ, RZ, UR10 ;  /* 0x0000000aff047e24 */ /* 0x000fc8000f8e00ff */
[----:B------:R-:W-:Y:S01]  /*1660*/  IMAD.U32 R5, RZ, RZ, UR6 ;  /* 0x00000006ff057e24 */ /* 0x000fe2000f8e00ff */
[-C--:B------:R-:W-:Y:S01]  /*1670*/  IABS R0, R4.reuse ;  /* 0x0000000400007213 */ /* 0x080fe20000000000 */
[----:B------:R-:W-:Y:S01]  /*1680*/  ULOP3.LUT UR6, UR6, UR10, URZ, 0x3c, !UPT ;  /* 0x0000000a06067292 */ /* 0x000fe2000f8e3c3f */
[----:B------:R-:W-:Y:S02]  /*1690*/  IABS R6, R4 ;  /* 0x0000000400067213 */ /* 0x000fe40000000000 */
[----:B------:R-:W-:Y:S02]  /*16a0*/  R2UR UR11, R0 ;  /* 0x00000000000b72ca */ /* 0x000fe400000e0000 */
[----:B------:R-:W-:-:S05]  /*16b0*/  IABS R5, R5 ;  /* 0x0000000500057213 */ /* 0x000fca0000000000 */
[----:B------:R-:W-:-:S05]  /*16c0*/  IMAD.MOV.U32 R4, RZ, RZ, R5 ;  /* 0x000000ffff047224 */ /* 0x000fca00078e0005 */
[----:B------:R-:W-:Y:S01]  /*16d0*/  R2UR UR8, R4 ;  /* 0x00000000040872ca */ /* 0x000fe200000e0000 */
[----:B------:R-:W0:Y:S08]  /*16e0*/  I2F.RP R0, UR11 ;  /* 0x0000000b00007d06 */ /* 0x000e300008209400 */
[----:B0-----:R-:W0:Y:S02]  /*16f0*/  MUFU.RCP R0, R0 ;  /* 0x0000000000007308 */ /* 0x001e240000001000 */
[----:B0-----:R-:W-:-:S02]  /*1700*/  VIADD R3, R0, 0xffffffe ;  /* 0x0ffffffe00037836 */ /* 0x001fc40000000000 */
[----:B------:R-:W-:-:S04]  /*1710*/  IMAD.MOV R0, RZ, RZ, -R6 ;  /* 0x000000ffff007224 */ /* 0x000fc800078e0a06 */
[----:B------:R-:W0:Y:S02]  /*1720*/  F2I.FTZ.U32.TRUNC.NTZ R3, R3 ;  /* 0x0000000300037305 */ /* 0x000e24000021f000 */
[----:B0-----:R-:W-:-:S13]  /*1730*/  R2UR UR5, R3 ;  /* 0x00000000030572ca */ /* 0x001fda00000e0000 */
[----:B------:R-:W-:-:S04]  /*1740*/  UIADD3 UR7, URZ, -UR5, URZ ;  /* 0x800000053f077290 */ /* 0x000fc8000fffe03f */
[----:B------:R-:W-:-:S04]  /*1750*/  UIMAD UR7, UR7, UR11, URZ ;  /* 0x0000000b070772a4 */ /* 0x000fc8000f8e023f */
[----:B------:R-:W-:-:S03]  /*1760*/  UIMAD.WIDE.U32 UR4, UR5, UR7, UR4 ;  /* 0x00000007050472a5 */ /* 0x000fc6000f8e0004 */
[----:B------:R-:W-:Y:S01]  /*1770*/  R2UR UR7, R0 ;  /* 0x00000000000772ca */ /* 0x000fe200000e0000 */
[----:B------:R-:W-:-:S12]  /*1780*/  UIMAD.WIDE.U32 UR4, UR5, UR8, URZ ;  /* 0x00000008050472a5 */ /* 0x000fd8000f8e003f */
[----:B------:R-:W-:-:S04]  /*1790*/  UIMAD UR4, UR5, UR7, UR8 ;  /* 0x00000007050472a4 */ /* 0x000fc8000f8e0208 */
[----:B------:R-:W-:-:S11]  /*17a0*/  UISETP.GT.U32.AND UP1, UPT, UR11, UR4, UPT ;  /* 0x000000040b00728c */ /* 0x000fd6000bf24070 */
[----:B------:R-:W-:Y:S02]  /*17b0*/  @!UP1 UIADD3 UR4, UR4, -UR11, URZ ;  /* 0x8000000b04049290 */ /* 0x000fe4000fffe03f */
[----:B------:R-:W-:Y:S02]  /*17c0*/  @!UP1 UIADD3 UR5, UR5, 0x1, URZ ;  /* 0x0000000105059890 */ /* 0x000fe4000fffe03f */
[----:B------:R-:W-:Y:S02]  /*17d0*/  UISETP.GE.U32.AND UP0, UPT, UR4, UR11, UPT ;  /* 0x0000000b0400728c */ /* 0x000fe4000bf06070 */
[----:B------:R-:W-:-:S09]  /*17e0*/  UISETP.GE.AND UP1, UPT, UR6, URZ, UPT ;  /* 0x0000003f0600728c */ /* 0x000fd2000bf26270 */
[----:B------:R-:W-:Y:S02]  /*17f0*/  @UP0 UIADD3 UR5, UR5, 0x1, URZ ;  /* 0x0000000105050890 */ /* 0x000fe4000fffe03f */
[----:B------:R-:W-:-:S05]  /*1800*/  UISETP.NE.AND UP0, UPT, UR10, URZ, UPT ;  /* 0x0000003f0a00728c */ /* 0x000fca000bf05270 */
[----:B------:R-:W-:Y:S02]  /*1810*/  UMOV UR4, UR5 ;  /* 0x0000000500047c82 */ /* 0x000fe40008000000 */
[----:B------:R-:W-:-:S04]  /*1820*/  @!UP1 UIADD3 UR4, -UR4, URZ, URZ ;  /* 0x0000003f04049290 */ /* 0x000fc8000fffe13f */
[----:B------:R-:W-:-:S12]  /*1830*/  @!UP0 ULOP3.LUT UR4, URZ, UR10, URZ, 0x33, !UPT ;  /* 0x0000000a3f048292 */ /* 0x000fd8000f8e333f */
.L_x_174:
[----:B------:R-:W-:Y:S01]  /*1840*/  R2UR UR5, R22 ;  /* 0x00000000160572ca */ /* 0x000fe200000e0000 */
[----:B------:R-:W-:Y:S01]  /*1850*/  IMAD.U32 R0, RZ, RZ, UR9 ;  /* 0x00000009ff007e24 */ /* 0x000fe2000f8e00ff */
[----:B------:R-:W-:Y:S01]  /*1860*/  PLOP3.LUT P0, PT, PT, PT, PT, 0x80, 0x0 ;  /* 0x000000000000781c */ /* 0x000fe20003f0f070 */
[----:B------:R-:W-:Y:S01]  /*1870*/  IMAD.U32 R3, RZ, RZ, UR4 ;  /* 0x00000004ff037e24 */ /* 0x000fe2000f8e00ff */
[----:B------:R-:W-:Y:S01]  /*1880*/  CS2R R70, SRZ ;  /* 0x0000000000467805 */ /* 0x000fe2000001ff00 */
[----:B------:R-:W-:Y:S01]  /*1890*/  IMAD.MOV.U32 R16, RZ, RZ, RZ ;  /* 0x000000ffff107224 */ /* 0x000fe200078e00ff */
[----:B------:R-:W-:Y:S02]  /*18a0*/  CS2R R68, SRZ ;  /* 0x0000000000447805 */ /* 0x000fe4000001ff00 */
[----:B------:R-:W-:Y:S02]  /*18b0*/  CS2R R66, SRZ ;  /* 0x0000000000427805 */ /* 0x000fe4000001ff00 */
[----:B------:R-:W-:-:S02]  /*18c0*/  CS2R R64, SRZ ;  /* 0x0000000000407805 */ /* 0x000fc4000001ff00 */
[----:B------:R-:W-:Y:S02]  /*18d0*/  CS2R R62, SRZ ;  /* 0x00000000003e7805 */ /* 0x000fe4000001ff00 */
[----:B------:R-:W-:Y:S02]  /*18e0*/  CS2R R60, SRZ ;  /* 0x00000000003c7805 */ /* 0x000fe4000001ff00 */
[----:B------:R-:W-:Y:S02]  /*18f0*/  CS2R R58, SRZ ;  /* 0x00000000003a7805 */ /* 0x000fe4000001ff00 */
[----:B------:R-:W-:Y:S01]  /*1900*/  CS2R R56, SRZ ;  /* 0x0000000000387805 */ /* 0x000fe2000001ff00 */
[----:B------:R-:W-:Y:S01]  /*1910*/  UIMAD UR61, UR5, UR4, URZ ;  /* 0x00000004053d72a4 */ /* 0x000fe2000f8e023f */
[----:B------:R-:W-:Y:S02]  /*1920*/  CS2R R54, SRZ ;  /* 0x0000000000367805 */ /* 0x000fe4000001ff00 */
[----:B------:R-:W-:-:S02]  /*1930*/  CS2R R52, SRZ ;  /* 0x0000000000347805 */ /* 0x000fc4000001ff00 */
[----:B------:R-:W-:Y:S02]  /*1940*/  CS2R R50, SRZ ;  /* 0x0000000000327805 */ /* 0x000fe4000001ff00 */
[----:B------:R-:W-:Y:S02]  /*1950*/  CS2R R48, SRZ ;  /* 0x0000000000307805 */ /* 0x000fe4000001ff00 */
[----:B------:R-:W-:Y:S02]  /*1960*/  CS2R R46, SRZ ;  /* 0x00000000002e7805 */ /* 0x000fe4000001ff00 */
[----:B------:R-:W-:Y:S01]  /*1970*/  VIADDMNMX R0, R3, UR61, R0, PT ;  /* 0x0000003d03007c46 */ /* 0x000fe2000b800100 */
[----:B------:R-:W-:Y:S01]  /*1980*/  IMAD.MOV.U32 R3, RZ, RZ, RZ ;  /* 0x000000ffff037224 */ /* 0x000fe200078e00ff */
[----:B------:R-:W-:Y:S02]  /*1990*/  CS2R R44, SRZ ;  /* 0x00000000002c7805 */ /* 0x000fe4000001ff00 */
[----:B------:R-:W-:-:S02]  /*19a0*/  CS2R R42, SRZ ;  /* 0x00000000002a7805 */ /* 0x000fc4000001ff00 */
[----:B------:R-:W-:Y:S02]  /*19b0*/  R2UR UR40, R0 ;  /* 0x00000000002872ca */ /* 0x000fe400000e0000 */
        /* <DEDUP_REMOVED lines=8> */
[----:B------:R-:W-:Y:S01]  /*1a40*/  CS2R R20, SRZ ;  /* 0x0000000000147805 */ /* 0x000fe2000001ff00 */
[----:B------:R-:W-:-:S06]  /*1a50*/  UISETP.GT.AND UP0, UPT, UR40, UR61, UPT ;  /* 0x0000003d2800728c */ /* 0x000fcc000bf04270 */
[----:B------:R-:W-:-:S13]  /*1a60*/  PLOP3.LUT P1, PT, PT, PT, UP0, 0x80, 0x0 ;  /* 0x000000000000781c */ /* 0x000fda0003f2f008 */
[----:B------:R-:W-:Y:S05]  /*1a70*/  @!P1 BRA `(.L_x_175) ;  /* 0x0000007c00749947 */ /* 0x000fea0003800000 */
[----:B------:R-:W0:Y:S02]  /*1a80*/  S2R R4, SR_TID.X ;  /* 0x0000000000047919 */ /* 0x000e240000002100 */
[----:B0-----:R-:W-:-:S05]  /*1a90*/  VIADD R5, R4, 0xffffff80 ;  /* 0xffffff8004057836 */ /* 0x001fca0000000000 */
[----:B------:R-:W-:-:S04]  /*1aa0*/  SHF.R.S32.HI R4, RZ, 0x1f, R5 ;  /* 0x0000001fff047819 */ /* 0x000fc80000011405 */
[----:B------:R-:W-:-:S04]  /*1ab0*/  LEA.HI R4, R4, R5, RZ, 0x7 ;  /* 0x0000000504047211 */ /* 0x000fc800078f38ff */
[----:B------:R-:W-:-:S05]  /*1ac0*/  SHF.R.S32.HI R4, RZ, 0x7, R4 ;  /* 0x00000007ff047819 */ /* 0x000fca0000011404 */
[----:B------:R-:W0:Y:S02]  /*1ad0*/  SHFL.IDX PT, R0, R4, RZ, 0x1f ;  /* 0x00001fff04007589 */ /* 0x000e2400000e0000 */
[----:B0-----:R-:W-:-:S13]  /*1ae0*/  R2UR UR6, R0 ;  /* 0x00000000000672ca */ /* 0x001fda00000e0000 */
[----:B------:R-:W-:Y:S02]  /*1af0*/  UIMAD.WIDE UR4, UR6, 0x55555556, URZ ;  /* 0x55555556060478a5 */ /* 0x000fe4000f8e023f */
[----:B------:R-:W-:Y:S02]  /*1b00*/  IMAD.U32 R16, RZ, RZ, UR6 ;  /* 0x00000006ff107e24 */ /* 0x000fe4000f8e00ff */
[----:B------:R-:W-:Y:S02]  /*1b10*/  ULEA.HI UR41, UR5, UR5, URZ, 0x1 ;  /* 0x0000000505297291 */ /* 0x000fe4000f8f083f */
[----:B------:R-:W-:Y:S02]  /*1b20*/  UIADD3 UR5, UR37, 0x24300, URZ ;  /* 0x0002430025057890 */ /* 0x000fe4000fffe03f */
[----:B------:R-:W-:Y:S02]  /*1b30*/  UIMAD UR41, UR41, -0x3, UR6 ;  /* 0xfffffffd292978a4 */ /* 0x000fe4000f8e0206 */
[----:B------:R-:W-:-:S02]  /*1b40*/  ULOP3.LUT UP0, URZ, UR5, 0x9f, URZ, 0xc0, !UPT ;  /* 0x0000009f053f7892 */ /* 0x000fc4000f80c03f */
[----:B------:R-:W-:-:S04]  /*1b50*/  ULEA UR4, UR41, UR5, 0xb ;  /* 0x0000000529047291 */ /* 0x000fc8000f8e583f */
[----:B------:R-:W-:Y:S01]  /*1b60*/  PLOP3.LUT P0, PT, PT, PT, UP0, 0x80, 0x0 ;  /* 0x000000000000781c */ /* 0x000fe20003f0f008 */
[----:B------:R-:W-:-:S04]  /*1b70*/  USHF.R.U32.HI UR4, URZ, 0x4, UR4 ;  /* 0x000000043f047899 */ /* 0x000fc80008011604 */
[----:B------:R-:W-:-:S08]  /*1b80*/  ULOP3.LUT UR60, UR4, 0x3fff, URZ, 0xc0, !UPT ;  /* 0x00003fff043c7892 */ /* 0x000fd0000f8ec03f */
        /* <DEDUP_REMOVED lines=17> */
.L_x_176:
[----:B------:R-:W2:Y:S04]  /*1ca0*/  LDL R21, [R1+0xc] ;  /* 0x00000c0001157983 */ /* 0x000ea80000100800 */
[----:B------:R-:W3:Y:S01]  /*1cb0*/  LDL R20, [R1+0x48] ;  /* 0x0000480001147983 */ /* 0x000ee20000100800 */
[----:B--2---:R-:W-:Y:S02]  /*1cc0*/  R2UR UR6, R21 ;  /* 0x00000000150672ca */ /* 0x004fe400000e0000 */
[----:B---3--:R-:W-:-:S11]  /*1cd0*/  R2UR UR5, R20 ;  /* 0x00000000140572ca */ /* 0x008fd600000e0000 */
[----:B------:R-:W-:-:S04]  /*1ce0*/  ULEA.HI UR4, UR6, UR6, URZ, 0x1 ;  /* 0x0000000606047291 */ /* 0x000fc8000f8f083f */
[----:B------:R-:W-:Y:S01]  /*1cf0*/  ULOP3.LUT UR4, UR4, 0xfffffffe, URZ, 0xc0, !UPT ;  /* 0xfffffffe04047892 */ /* 0x000fe2000f8ec03f */
[----:B------:R-:W-:-:S03]  /*1d00*/  IMAD.U32 R3, RZ, RZ, UR5 ;  /* 0x00000005ff037e24 */ /* 0x000fc6000f8e00ff */
[----:B------:R-:W-:Y:S02]  /*1d10*/  UIADD3 UR4, UR6, -UR4, URZ ;  /* 0x8000000406047290 */ /* 0x000fe4000fffe03f */
[----:B------:R-:W-:-:S04]  /*1d20*/  ISETP.NE.AND P0, PT, R3, 0x3, PT ;  /* 0x000000030300780c */ /* 0x000fc80003f05270 */
[----:B------:R-:W-:-:S05]  /*1d30*/  IMAD.U32 R0, RZ, RZ, UR4 ;  /* 0x00000004ff007e24 */ /* 0x000fca000f8e00ff */
[----:B------:R-:W-:-:S04]  /*1d40*/  SHF.L.U32 R0, R0, 0x1f, RZ ;  /* 0x0000001f00007819 */ /* 0x000fc800000006ff */
[----:B------:R-:W0:Y:S02]  /*1d50*/  SYNCS.PHASECHK.TRANS64.TRYWAIT P1, [UR37+0x31c00], R0 ;  /* 0x031c0000ff0075a7 */ /* 0x000e240008020165 */
[----:B0-----:R-:W-:Y:S05]  /*1d60*/  @!P1 BRA `(.L_x_177) ;  /* 0x0000010c00c49947 */ /* 0x001fea0003800000 */
.L_x_335:
[----:B------:R-:W-:Y:S05]  /*1d70*/  @!P0 BRA `(.L_x_178) ;  /* 0x0000000000048947 */ /* 0x000fea0003800000 */
[----:B------:R-:W-:Y:S01]  /*1d80*/  BPT.TRAP 0x1 ;  /* 0x000000040000795c */ /* 0x000fe20000300000 */
.L_x_178:
[----:B0-----:R-:W-:Y:S02]  /*1d90*/  IMAD.U32 R3, RZ, RZ, UR36 ;  /* 0x00000024ff037e24 */ /* 0x001fe4000f8e00ff */
[----:B------:R-:W-:-:S03]  /*1da0*/  IMAD.U32 R0, RZ, RZ, UR39 ;  /* 0x00000027ff007e24 */ /* 0x000fc6000f8e00ff */
[----:B------:R-:W-:Y:S02]  /*1db0*/  LEA R3, R3, UR37, 0x3 ;  /* 0x0000002503037c11 */ /* 0x000fe4000f8e18ff */
[----:B------:R-:W-:-:S04]  /*1dc0*/  SHF.L.U32 R0, R0, 0x1f, RZ ;  /* 0x0000001f00007819 */ /* 0x000fc800000006ff */
[----:B------:R0:W1:Y:S01]  /*1dd0*/  SYNCS.PHASECHK.TRANS64.TRYWAIT P2, [R3+URZ+0x31c30], R0 ;  /* 0x031c3000030075a7 */ /* 0x000062000804017f */
[----:B------:R-:W-:Y:S05]  /*1de0*/  @!P0 BRA `(.L_x_179) ;  /* 0x0000000000048947 */ /* 0x000fea0003800000 */
[----:B------:R-:W-:Y:S01]  /*1df0*/  BPT.TRAP 0x1 ;  /* 0x000000040000795c */ /* 0x000fe20000300000 */
.L_x_179:
[----:B------:R-:W2:Y:S01]  /*1e00*/  S2R R4, SR_TID.X ;  /* 0x0000000000047919 */ /* 0x000ea20000002100 */
[----:B------:R-:W-:Y:S01]  /*1e10*/  IMAD.MOV.U32 R71, RZ, RZ, RZ ;  /* 0x000000ffff477224 */ /* 0x000fe200078e00ff */
[----:B--2---:R-:W-:Y:S01]  /*1e20*/  LOP3.LUT P1, RZ, R4, 0x7f, RZ, 0xc0, !PT ;  /* 0x0000007f04ff7812 */ /* 0x004fe2000782c0ff */
[----:B-1----:R-:W-:-:S12]  /*1e30*/  @P2 BRA `(.L_x_180) ;  /* 0x0000000000082947 */ /* 0x002fd80003800000 */
[----:B------:R-:W1:Y:S02]  /*1e40*/  SYNCS.PHASECHK.TRANS64.TRYWAIT P2, [R3+URZ+0x31c30], R0 ;  /* 0x031c3000030075a7 */ /* 0x000e64000804017f */
[----:B-1----:R-:W-:Y:S05]  /*1e50*/  @!P2 BRA `(.L_x_181) ;  /* 0x0000010c00a0a947 */ /* 0x002fea0003800000 */
.L_x_180:
[----:B------:R-:W-:Y:S05]  /*1e60*/  WARPSYNC.ALL ;  /* 0x0000000000007948 */ /* 0x000fea0003800000 */
[----:B------:R-:W-:Y:S01]  /*1e70*/  UIADD3 UR4, UR37, 0x16a00, URZ ;  /* 0x00016a0025047890 */ /* 0x000fe2000fffe03f */
[----:B------:R-:W-:Y:S01]  /*1e80*/  WARPGROUP.ARRIVE ;  /* 0x00000000000079c5 */ /* 0x000fe20000000000 */
[----:B------:R-:W-:Y:S01]  /*1e90*/  ULEA UR41, UR41, UR37, 0xc ;  /* 0x0000002529297291 */ /* 0x000fe2000f8e603f */
[----:B------:R-:W-:Y:S01]  /*1ea0*/  IMAD.U32 R7, RZ, RZ, UR38 ;  /* 0x00000026ff077e24 */ /* 0x000fe2000f8e00ff */
[----:B------:R-:W-:Y:S01]  /*1eb0*/  USHF.R.U32.HI UR4, URZ, 0x4, UR4 ;  /* 0x000000043f047899 */ /* 0x000fe20008011604 */
[----:B------:R-:W-:Y:S01]  /*1ec0*/  IMAD.U32 R9, RZ, RZ, UR40 ;  /* 0x00000028ff097e24 */ /* 0x000fe2000f8e00ff */
[----:B------:R-:W-:Y:S01]  /*1ed0*/  UIADD3 UR41, UR41, 0xda00, URZ ;  /* 0x0000da0029297890 */ /* 0x000fe2000fffe03f */
[----:B------:R-:W-:Y:S01]  /*1ee0*/  P2R R6, PR, RZ, 0x2 ;  /* 0x00000002ff067803 */ /* 0x000fe20000000000 */
[----:B------:R-:W-:Y:S01]  /*1ef0*/  ULOP3.LUT UR4, UR4, 0x3fff, URZ, 0xc0, !UPT ;  /* 0x00003fff04047892 */ /* 0x000fe2000f8ec03f */
[----:B------:R-:W-:Y:S01]  /*1f00*/  IADD3 R4, R7, 0x90, -R156 ;  /* 0x0000009007047810 */ /* 0x000fe20007ffe89c */
[----:B------:R-:W-:Y:S01]  /*1f10*/  USHF.R.U32.HI UR41, URZ, 0x4, UR41 ;  /* 0x000000043f297899 */ /* 0x000fe20008011629 */
[----:B------:R-:W-:Y:S01]  /*1f20*/  P2R R5, PR, RZ, 0x1 ;  /* 0x00000001ff057803 */ /* 0x000fe20000000000 */
[----:B------:R-:W-:-:S02]  /*1f30*/  ULOP3.LUT UR5, UR4, 0x10000, URZ, 0xfc, !UPT ;  /* 0x0001000004057892 */ /* 0x000fc4000f8efc3f */
[----:B------:R-:W-:Y:S01]  /*1f40*/  ULOP3.LUT UR6, UR41, 0x3fff, URZ, 0xc0, !UPT ;  /* 0x00003fff29067892 */ /* 0x000fe2000f8ec03f */
[----:B------:R-:W-:Y:S01]  /*1f50*/  IMAD R4, R9, -0x90, R4 ;  /* 0xffffff7009047824 */ /* 0x000fe200078e0204 */
[----:B------:R-:W-:Y:S02]  /*1f60*/  UIMAD UR4, UR36, 0x6c0, UR5 ;  /* 0x000006c0240478a4 */ /* 0x000fe4000f8e0205 */
[----:B------:R-:W-:Y:S01]  /*1f70*/  ULOP3.LUT UR6, UR6, 0x10000, URZ, 0xfc, !UPT ;  /* 0x0001000006067892 */ /* 0x000fe2000f8efc3f */
[----:B------:R-:W-:Y:S01]  /*1f80*/  UMOV UR31, 0x80000020 ;  /* 0x80000020001f7882 */ /* 0x000fe20000000000 */
[----:B------:R-:W-:Y:S01]  /*1f90*/  UMOV UR29, 0x80000020 ;  /* 0x80000020001d7882 */ /* 0x000fe20000000000 */
[----:B------:R-:W-:Y:S01]  /*1fa0*/  UIADD3 UR10, UR4, 0x40, URZ ;  /* 0x00000040040a7890 */ /* 0x000fe2000fffe03f */
[C---:B------:R-:W-:Y:S01]  /*1fb0*/  ISETP.GT.AND P2, PT, R4.reuse, RZ, PT ;  /* 0x000000ff0400720c */ /* 0x040fe20003f44270 */
[----:B------:R-:W-:Y:S02]  /*1fc0*/  UMOV UR30, UR4 ;  /* 0x00000004001e7c82 */ /* 0x000fe40008000000 */
[----:B------:R-:W-:Y:S01]  /*1fd0*/  UMOV UR28, UR6 ;  /* 0x00000006001c7c82 */ /* 0x000fe20008000000 */
[----:B------:R-:W-:Y:S01]  /*1fe0*/  UMOV UR9, UR29 ;  /* 0x0000001d00097c82 */ /* 0x000fe20008000000 */
[----:B------:R-:W-:Y:S01]  /*1ff0*/  HGMMA.64x16x16.F32.BF16 R96, gdesc[UR28], RZ, !UPT, gsb0 ;  /* 0x002000001c6079f0 */ /* 0x000fe2000c0018ff */
[----:B------:R-:W-:Y:S01]  /*2000*/  UMOV UR8, UR28 ;  /* 0x0000001c00087c82 */ /* 0x000fe20008000000 */
[----:B------:R-:W-:Y:S01]  /*2010*/  UMOV UR11, 0x80000020 ;  /* 0x80000020000b7882 */ /* 0x000fe20000000000 */
[----:B------:R-:W-:Y:S01]  /*2020*/  UIADD3 UR7, UR4, 0xc0, URZ ;  /* 0x000000c004077890 */ /* 0x000fe2000fffe03f */
[C---:B------:R-:W-:Y:S01]  /*2030*/  ISETP.GT.AND P3, PT, R4.reuse, 0x1, PT ;  /* 0x000000010400780c */ /* 0x040fe20003f64270 */
        /* <DEDUP_REMOVED lines=9> */
[----:B------:R-:W-:Y:S01]  /*20d0*/  ISETP.GT.AND P0, PT, R4, 0x70, PT ;  /* 0x000000700400780c */ /* 0x000fe20003f04270 */
[----:B------:R-:W-:Y:S01]  /*20e0*/  UIADD3 UR18, UR4, 0x242, URZ ;  /* 0x0000024204127890 */ /* 0x000fe2000fffe03f */
[----:B------:R-:W-:Y:S01]  /*20f0*/  UMOV UR17, 0x80000020 ;  /* 0x8000002000117882 */ /* 0x000fe20000000000 */
[----:B------:R-:W-:Y:S01]  /*2100*/  UMOV UR19, 0x80000020 ;  /* 0x8000002000137882 */ /* 0x000fe20000000000 */
[----:B------:R-:W-:-:S02]  /*2110*/  UIADD3 UR20, UR6, 0x600, URZ ;  /* 0x0000060006147890 */ /* 0x000fc4000fffe03f */
[----:B------:R-:W-:Y:S01]  /*2120*/  UIADD3 UR22, UR4, 0x480, URZ ;  /* 0x0000048004167890 */ /* 0x000fe2000fffe03f */
[----:B------:R-:W-:Y:S01]  /*2130*/  UMOV UR21, 0x80000020 ;  /* 0x8000002000157882 */ /* 0x000fe20000000000 */
[----:B------:R-:W-:Y:S01]  /*2140*/  UMOV UR23, 0x80000020 ;  /* 0x8000002000177882 */ /* 0x000fe20000000000 */
[----:B------:R-:W-:Y:S02]  /*2150*/  UIADD3 UR24, UR6, 0x602, URZ ;  /* 0x0000060206187890 */ /* 0x000fe4000fffe03f */
[----:B------:R-:W-:Y:S01]  /*2160*/  UIADD3 UR26, UR4, 0x482, URZ ;  /* 0x00000482041a7890 */ /* 0x000fe2000fffe03f */
[----:B------:R-:W-:Y:S01]  /*2170*/  UMOV UR25, 0x80000020 ;  /* 0x8000002000197882 */ /* 0x000fe20000000000 */
[----:B------:R-:W-:Y:S01]  /*2180*/  UMOV UR27, 0x80000020 ;  /* 0x80000020001b7882 */ /* 0x000fe20000000000 */
[----:B------:R-:W-:-:S04]  /*2190*/  UIADD3 UR38, UR40, -0x2, URZ ;  /* 0xfffffffe28267890 */ /* 0x000fc8000fffe03f */
[----:B------:R-:W-:Y:S01]  /*21a0*/  UISETP.GE.AND UP0, UPT, UR38, UR61, UPT ;  /* 0x0000003d2600728c */ /* 0x000fe2000bf06270 */
        /* <DEDUP_REMOVED lines=10> */
[----:B------:R-:W-:Y:S01]  /*2250*/  UMOV UR8, UR28 ;  /* 0x0000001c00087c82 */ /* 0x000fe20008000000 */
[----:B------:R-:W-:Y:S01]  /*2260*/  UMOV UR9, UR29 ;  /* 0x0000001d00097c82 */ /* 0x000fe20008000000 */
[----:B------:R-:W-:Y:S01]  /*2270*/  UMOV UR10, UR7 ;  /* 0x00000007000a7c82 */ /* 0x000fe20008000000 */
[----:B------:R-:W-:Y:S01]  /*2280*/  UMOV UR11, 0x80000020 ;  /* 0x80000020000b7882 */ /* 0x000fe20000000000 */
[----:B------:R-:W-:Y:S01]  /*2290*/  UIADD3 UR7, UR4, 0x1c0, URZ ;  /* 0x000001c004077890 */ /* 0x000fe2000fffe03f */
        /* <DEDUP_REMOVED lines=44> */
[----:B------:R-:W-:Y:S01]  /*2560*/  UMOV UR9, 0x80000020 ;  /* 0x8000002000097882 */ /* 0x000fe20000000000 */
[----:B------:R-:W-:Y:S01]  /*2570*/  UMOV UR10, UR14 ;  /* 0x0000000e000a7c82 */ /* 0x000fe20008000000 */
[----:B------:R-:W-:Y:S01]  /*2580*/  UMOV UR11, 0x80000020 ;  /* 0x80000020000b7882 */ /* 0x000fe20000000000 */
[----:B------:R-:W-:Y:S02]  /*2590*/  UIADD3 UR13, UR4, 0x142, URZ ;  /* 0x00000142040d7890 */ /* 0x000fe4000fffe03f */
        /* <DEDUP_REMOVED lines=48> */
[----:B------:R-:W-:Y:S02]  /*28a0*/  WARPGROUP.DEPBAR.LE gsb0, 0x0 ;  /* 0x00008000000079c5 */ /* 0x000fe40000010000 */
[----:B------:R-:W-:-:S06]  /*28b0*/  WARPGROUP.ARRIVE ;  /* 0x00000000000079c5 */ /* 0x000fcc0000000000 */
[----:B------:R-:W-:Y:S01]  /*28c0*/  HGMMA.64x16x16.F32.BF16 R24, gdesc[UR8], R24, gsb0 ;  /* 0x00200000081879f0 */ /* 0x000fe20008001818 */
        /* <DEDUP_REMOVED lines=29> */
[----:B------:R-:W-:Y:S02]  /*2aa0*/  UIADD3 UR11, UR6, 0x302, URZ ;  /* 0x00000302060b7890 */ /* 0x000fe4000fffe03f */
[----:B------:R-:W-:Y:S01]  /*2ab0*/  UIADD3 UR6, UR4, 0x540, URZ ;  /* 0x0000054004067890 */ /* 0x000fe2000fffe03f */
[----:B------:R-:W-:Y:S02]  /*2ac0*/  WARPGROUP.DEPBAR.LE gsb0, 0x0 ;  /* 0x00008000000079c5 */ /* 0x000fe40000010000 */
[----:B------:R-:W-:-:S06]  /*2ad0*/  WARPGROUP.ARRIVE ;  /* 0x00000000000079c5 */ /* 0x000fcc0000000000 */
[----:B------:R-:W-:Y:S01]  /*2ae0*/  HGMMA.64x16x16.F32.BF16 R48, gdesc[UR12], R48, gsb0 ;  /* 0x002000000c3079f0 */ /* 0x000fe20008001830 */
[----:B------:R-:W-:Y:S01]  /*2af0*/  UMOV UR14, UR16 ;  /* 0x00000010000e7c82 */ /* 0x000fe20008000000 */
[----:B------:R-:W-:Y:S01]  /*2b00*/  UMOV UR15, 0x80000020 ;  /* 0x80000020000f7882 */ /* 0x000fe20000000000 */
[----:B------:R-:W-:Y:S01]  /*2b10*/  UMOV UR16, UR11 ;  /* 0x0000000b00107c82 */ /* 0x000fe20008000000 */
        /* <DEDUP_REMOVED lines=108> */
[----:B------:R-:W-:Y:S01]  /*31e0*/  ULDC UR10, c[0x0][0x988] ;  /* 0x00026200000a7ab9 */ /* 0x000fe20000000800 */
        /* <DEDUP_REMOVED lines=20> */
[----:B01----:R-:W-:Y:S02]  /*3330*/  FMNMX.FTZ R0, R100, R7, !PT ;  /* 0x0000000764007209 */ /* 0x003fe40007810000 */
[----:B------:R-:W-:Y:S02]  /*3340*/  FSEL R99, R99, -INF , P3 ;  /* 0xff80000063637808 */ /* 0x000fe40001800000 */
[----:B------:R-:W-:Y:S02]  /*3350*/  ISETP.GT.AND P3, PT, R4, 0x11, PT ;  /* 0x000000110400780c */ /* 0x000fe40003f64270 */
[----:B------:R-:W-:-:S02]  /*3360*/  FMNMX.FTZ R7, R101, R0, !PT ;  /* 0x0000000065077209 */ /* 0x000fc40007810000 */
[----:B------:R-:W-:Y:S02]  /*3370*/  FSEL R102, R102, -INF , P4 ;  /* 0xff80000066667808 */ /* 0x000fe40002000000 */
[C---:B------:R-:W-:Y:S02]  /*3380*/  ISETP.GT.AND P4, PT, R4.reuse, 0x18, PT ;  /* 0x000000180400780c */ /* 0x040fe40003f84270 */
        /* <DEDUP_REMOVED lines=20> */
[C---:B------:R-:W-:Y:S02]  /*34d0*/  ISETP.GT.AND P4, PT, R4.reuse, 0x28, PT ;  /* 0x000000280400780c */ /* 0x040fe40003f84270 */
        /* <DEDUP_REMOVED lines=8> */
[----:B------:R-:W-:Y:S01]  /*3560*/  UIADD3 UR26, UR4, 0x582, URZ ;  /* 0x00000582041a7890 */ /* 0x000fe2000fffe03f */
[----:B------:R-:W-:Y:S01]  /*3570*/  FSEL R84, R84, -INF , P4 ;  /* 0xff80000054547808 */ /* 0x000fe20002000000 */
[----:B------:R-:W-:Y:S01]  /*3580*/  UMOV UR27, 0x80000020 ;  /* 0x80000020001b7882 */ /* 0x000fe20000000000 */
[----:B------:R-:W-:Y:S02]  /*3590*/  FMNMX.FTZ R7, R81, R0, !PT ;  /* 0x0000000051077209 */ /* 0x000fe40007810000 */
[----:B------:R-:W-:Y:S02]  /*35a0*/  FSEL R82, R82, -INF , P2 ;  /* 0xff80000052527808 */ /* 0x000fe40001000000 */
[----:B------:R-:W-:Y:S02]  /*35b0*/  FSEL R85, R85, -INF , P5 ;  /* 0xff80000055557808 */ /* 0x000fe40002800000 */
[----:B------:R-:W-:-:S02]  /*35c0*/  ISETP.GT.AND P2, PT, R4, 0x30, PT ;  /* 0x000000300400780c */ /* 0x000fc40003f44270 */
        /* <DEDUP_REMOVED lines=16> */
[----:B------:R-:W-:Y:S01]  /*36d0*/  UIADD3 UR6, UR4, 0x642, URZ ;  /* 0x0000064204067890 */ /* 0x000fe2000fffe03f */
        /* <DEDUP_REMOVED lines=8> */
[----:B------:R-:W-:Y:S02]  /*3760*/  ISETP.GT.AND P5, PT, R4, 0x48, PT ;  /* 0x000000480400780c */ /* 0x000fe40003fa4270 */
[----:B------:R-:W-:Y:S02]  /*3770*/  FSEL R78, R78, -INF , P4 ;  /* 0xff8000004e4e7808 */ /* 0x000fe40002000000 */
[C---:B------:R-:W-:Y:S02]  /*3780*/  ISETP.GT.AND P4, PT, R4.reuse, 0x49, PT ;  /* 0x000000490400780c */ /* 0x040fe40003f84270 */
        /* <DEDUP_REMOVED lines=8> */
[----:B------:R-:W-:Y:S01]  /*3810*/  UIADD3 UR26, UR4, 0x602, URZ ;  /* 0x00000602041a7890 */ /* 0x000fe2000fffe03f */
[----:B------:R-:W-:Y:S01]  /*3820*/  FSEL R60, R60, -INF , P5 ;  /* 0xff8000003c3c7808 */ /* 0x000fe20002800000 */
[----:B------:R-:W-:Y:S01]  /*3830*/  UMOV UR27, 0x80000020 ;  /* 0x80000020001b7882 */ /* 0x000fe20000000000 */
[----:B------:R-:W-:-:S02]  /*3840*/  FMNMX.FTZ R7, R57, R0, !PT ;  /* 0x0000000039077209 */ /* 0x000fc40007810000 */
[----:B------:R-:W-:Y:S02]  /*3850*/  FSEL R61, R61, -INF , P4 ;  /* 0xff8000003d3d7808 */ /* 0x000fe40002000000 */
[----:B------:R-:W-:Y:S02]  /*3860*/  FMNMX.FTZ R0, R60, R7, !PT ;  /* 0x000000073c007209 */ /* 0x000fe40007810000 */
[----:B------:R-:W-:Y:S02]  /*3870*/  FSEL R58, R58, -INF , P2 ;  /* 0xff8000003a3a7808 */ /* 0x000fe40001000000 */
[----:B------:R-:W-:Y:S02]  /*3880*/  ISETP.GT.AND P2, PT, R4, 0x51, PT ;  /* 0x000000510400780c */ /* 0x000fe40003f44270 */
[----:B------:R-:W-:Y:S02]  /*3890*/  FMNMX.FTZ R7, R61, R0, !PT ;  /* 0x000000003d077209 */ /* 0x000fe40007810000 */
[----:B------:R-:W-:-:S02]  /*38a0*/  FSEL R59, R59, -INF , P6 ;  /* 0xff8000003b3b7808 */ /* 0x000fc40003000000 */
[----:B------:R-:W-:Y:S02]  /*38b0*/  ISETP.GT.AND P6, PT, R4, 0x58, PT ;  /* 0x000000580400780c */ /* 0x000fe40003fc4270 */
        /* <DEDUP_REMOVED lines=10> */
[----:B------:R-:W-:Y:S01]  /*3960*/  UMOV UR26, UR6 ;  /* 0x00000006001a7c82 */ /* 0x000fe20008000000 */
[----:B------:R-:W-:Y:S01]  /*3970*/  UMOV UR27, 0x80000020 ;  /* 0x80000020001b7882 */ /* 0x000fe20000000000 */
[----:B------:R-:W-:Y:S02]  /*3980*/  FSEL R52, R52, -INF , P6 ;  /* 0xff80000034347808 */ /* 0x000fe40003000000 */
[----:B------:R-:W-:Y:S02]  /*3990*/  FMNMX.FTZ R7, R49, R0, !PT ;  /* 0x0000000031077209 */ /* 0x000fe40007810000 */
[----:B------:R-:W-:-:S02]  /*39a0*/  FSEL R53, R53, -INF , P5 ;  /* 0xff80000035357808 */ /* 0x000fc40002800000 */
[----:B------:R-:W-:Y:S02]  /*39b0*/  FMNMX.FTZ R0, R52, R7, !PT ;  /* 0x0000000734007209 */ /* 0x000fe40007810000 */
[----:B------:R-:W-:Y:S02]  /*39c0*/  FSEL R50, R50, -INF , P3 ;  /* 0xff80000032327808 */ /* 0x000fe40001800000 */
[C---:B------:R-:W-:Y:S02]  /*39d0*/  ISETP.GT.AND P3, PT, R4.reuse, 0x61, PT ;  /* 0x000000610400780c */ /* 0x040fe40003f64270 */
[----:B------:R-:W-:Y:S02]  /*39e0*/  FMNMX.FTZ R7, R53, R0, !PT ;  /* 0x0000000035077209 */ /* 0x000fe40007810000 */
[----:B------:R-:W-:Y:S02]  /*39f0*/  FSEL R51, R51, -INF , P2 ;  /* 0xff80000033337808 */ /* 0x000fe40001000000 */
[----:B------:R-:W-:-:S02]  /*3a00*/  ISETP.GT.AND P2, PT, R4, 0x68, PT ;  /* 0x000000680400780c */ /* 0x000fc40003f44270 */
        /* <DEDUP_REMOVED lines=15> */
[----:B------:R-:W-:-:S02]  /*3b00*/  FMNMX.FTZ R0, R44, R7, !PT ;  /* 0x000000072c007209 */ /* 0x000fc40007810000 */
[----:B------:R-:W-:Y:S02]  /*3b10*/  ISETP.GT.AND P1, PT, R4, 0x71, PT ;  /* 0x000000710400780c */ /* 0x000fe40003f24270 */
[----:B------:R-:W-:Y:S02]  /*3b20*/  FMNMX.FTZ R7, R45, R0, !PT ;  /* 0x000000002d077209 */ /* 0x000fe40007810000 */
[----:B------:R-:W-:Y:S02]  /*3b30*/  FSEL R46, R46, -INF , P2 ;  /* 0xff8000002e2e7808 */ /* 0x000fe40001000000 */
[C---:B------:R-:W-:Y:S02]  /*3b40*/  ISETP.GT.AND P2, PT, R4.reuse, 0x79, PT ;  /* 0x000000790400780c */ /* 0x040fe40003f44270 */
[----:B------:R-:W-:Y:S02]  /*3b50*/  FSEL R43, R43, -INF , P3 ;  /* 0xff8000002b2b7808 */ /* 0x000fe40001800000 */
[----:B------:R-:W-:-:S02]  /*3b60*/  ISETP.GT.AND P3, PT, R4, 0x80, PT ;  /* 0x000000800400780c */ /* 0x000fc40003f64270 */
[----:B------:R-:W-:Y:S02]  /*3b70*/  FSEL R42, R42, -INF , P4 ;  /* 0xff8000002a2a7808 */ /* 0x000fe40002000000 */
[----:B------:R-:W-:Y:S02]  /*3b80*/  ISETP.GT.AND P4, PT, R4, 0x81, PT ;  /* 0x000000810400780c */ /* 0x000fe40003f84270 */
[----:B------:R-:W-:Y:S02]  /*3b90*/  P2R R10, PR, RZ, 0x4 ;  /* 0x00000004ff0a7803 */ /* 0x000fe40000000000 */
[----:B------:R-:W-:Y:S01]  /*3ba0*/  P2R R12, PR, RZ, 0x2 ;  /* 0x00000002ff0c7803 */ /* 0x000fe20000000000 */
[----:B------:R-:W-:Y:S02]  /*3bb0*/  WARPGROUP.DEPBAR.LE gsb0, 0x0 ;  /* 0x00008000000079c5 */ /* 0x000fe40000010000 */
[----:B------:R-:W-:Y:S01]  /*3bc0*/  WARPGROUP.ARRIVE ;  /* 0x00000000000079c5 */ /* 0x000fe20000000000 */
[----:B------:R-:W-:-:S02]  /*3bd0*/  FSEL R32, R32, -INF , P0 ;  /* 0xff80000020207808 */ /* 0x000fc40000000000 */
[----:B------:R-:W-:Y:S02]  /*3be0*/  ISETP.GT.AND P0, PT, R4, 0x78, PT ;  /* 0x000000780400780c */ /* 0x000fe40003f04270 */
[----:B------:R-:W-:Y:S01]  /*3bf0*/  FSEL R33, R33, -INF , P1 ;  /* 0xff80000021217808 */ /* 0x000fe20000800000 */
[----:B------:R-:W-:Y:S01]  /*3c00*/  HGMMA.64x16x16.F32.BF16 R24, gdesc[UR24], R24, gsb0 ;  /* 0x00200000181879f0 */ /* 0x000fe20008001818 */
[----:B------:R-:W-:Y:S02]  /*3c10*/  FMNMX.FTZ R0, R32, R7, !PT ;  /* 0x0000000720007209 */ /* 0x000fe40007810000 */
[----:B------:R-:W-:Y:S02]  /*3c20*/  FSEL R36, R36, -INF , P0 ;  /* 0xff80000024247808 */ /* 0x000fe40000000000 */
[----:B------:R-:W-:Y:S02]  /*3c30*/  FMNMX.FTZ R7, R33, R0, !PT ;  /* 0x0000000021077209 */ /* 0x000fe40007810000 */
[----:B------:R-:W-:-:S02]  /*3c40*/  FSEL R37, R37, -INF , P2 ;  /* 0xff80000025257808 */ /* 0x000fc40001000000 */
[----:B------:R-:W-:Y:S02]  /*3c50*/  FMNMX.FTZ R0, R36, R7, !PT ;  /* 0x0000000724007209 */ /* 0x000fe40007810000 */
[----:B------:R-:W-:Y:S02]  /*3c60*/  P2R R11, PR, RZ, 0x1 ;  /* 0x00000001ff0b7803 */ /* 0x000fe40000000000 */
[----:B------:R-:W-:Y:S02]  /*3c70*/  FMNMX.FTZ R7, R37, R0, !PT ;  /* 0x0000000025077209 */ /* 0x000fe40007810000 */
[C---:B------:R-:W-:Y:S02]  /*3c80*/  ISETP.GT.AND P0, PT, R4.reuse, 0x69, PT ;  /* 0x000000690400780c */ /* 0x040fe40003f04270 */
[----:B------:R-:W-:Y:S02]  /*3c90*/  ISETP.GT.AND P1, PT, R4, 0x70, PT ;  /* 0x000000700400780c */ /* 0x000fe40003f24270 */
[----:B------:R-:W-:-:S02]  /*3ca0*/  FSEL R47, R47, -INF , P0 ;  /* 0xff8000002f2f7808 */ /* 0x000fc40000000000 */
[----:B------:R-:W-:Y:S02]  /*3cb0*/  FSEL R34, R34, -INF , P1 ;  /* 0xff80000022227808 */ /* 0x000fe40000800000 */
[----:B------:R-:W-:Y:S02]  /*3cc0*/  ISETP.NE.AND P1, PT, R12, RZ, PT ;  /* 0x000000ff0c00720c */ /* 0x000fe40003f25270 */
[----:B------:R-:W-:Y:S02]  /*3cd0*/  ISETP.NE.AND P0, PT, R11, RZ, PT ;  /* 0x000000ff0b00720c */ /* 0x000fe40003f05270 */
[----:B------:R-:W-:Y:S02]  /*3ce0*/  FSEL R35, R35, -INF , P1 ;  /* 0xff80000023237808 */ /* 0x000fe40000800000 */
[----:B------:R-:W-:Y:S02]  /*3cf0*/  FSEL R38, R38, -INF , P0 ;  /* 0xff80000026267808 */ /* 0x000fe40000000000 */
[----:B------:R-:W-:-:S02]  /*3d00*/  ISETP.NE.AND P1, PT, R6, RZ, PT ;  /* 0x000000ff0600720c */ /* 0x000fc40003f25270 */
[----:B------:R-:W-:-:S11]  /*3d10*/  ISETP.NE.AND P0, PT, R5, RZ, PT ;  /* 0x000000ff0500720c */ /* 0x000fd60003f05270 */
[----:B------:R-:W-:Y:S01]  /*3d20*/  @!P1 VIADD R3, R3, 0x31c40 ;  /* 0x00031c4003039836 */ /* 0x000fe20000000000 */
        /* <DEDUP_REMOVED lines=8> */
[----:B------:R-:W-:Y:S02]  /*3db0*/  FSEL R26, R26, -INF , P3 ;  /* 0xff8000001a1a7808 */ /* 0x000fe40001800000 */
[----:B------:R-:W-:Y:S02]  /*3dc0*/  FMNMX.FTZ R7, R29, R0, !PT ;  /* 0x000000001d077209 */ /* 0x000fe40007810000 */
[----:B------:R-:W-:Y:S02]  /*3dd0*/  FSEL R27, R27, -INF , P4 ;  /* 0xff8000001b1b7808 */ /* 0x000fe40002000000 */
[----:B------:R-:W-:Y:S01]  /*3de0*/  FSEL R30, R30, -INF , P5 ;  /* 0xff8000001e1e7808 */ /* 0x000fe20002800000 */
[----:B------:R-:W0:Y:S01]  /*3df0*/  SHFL.BFLY PT, R0, R7, 0x2, 0x1f ;  /* 0x0c401f0007007f89 */ /* 0x000e2200000e0000 */
[----:B------:R-:W-:-:S02]  /*3e00*/  FSEL R31, R31, -INF , P6 ;  /* 0xff8000001f1f7808 */ /* 0x000fc40003000000 */
[----:B0-----:R-:W-:-:S05]  /*3e10*/  FMNMX.FTZ R8, R7, R0, !PT ;  /* 0x0000000007087209 */ /* 0x001fca0007810000 */
[----:B------:R-:W0:Y:S02]  /*3e20*/  SHFL.BFLY PT, R9, R8, 0x1, 0x1f ;  /* 0x0c201f0008097f89 */ /* 0x000e2400000e0000 */
[----:B0-----:R-:W-:-:S04]  /*3e30*/  FMNMX.FTZ R0, R8, R9, !PT ;  /* 0x0000000908007209 */ /* 0x001fc80007810000 */
[C---:B------:R-:W-:Y:S01]  /*3e40*/  FSETP.NEU.FTZ.AND P2, PT, R0.reuse, -INF , PT ;  /* 0xff8000000000780b */ /* 0x040fe20003f5d000 */
[----:B------:R-:W-:-:S05]  /*3e50*/  FMUL.FTZ R9, R0, UR10 ;  /* 0x0000000a00097c20 */ /* 0x000fca0008410000 */
[----:B------:R-:W-:Y:S02]  /*3e60*/  FSEL R4, R9, RZ, P2 ;  /* 0x000000ff09047208 */ /* 0x000fe40001000000 */
[----:B------:R-:W-:Y:S02]  /*3e70*/  FMNMX.FTZ R9, R98, R99, !PT ;  /* 0x0000006362097209 */ /* 0x000fe40007810000 */
[----:B------:R-:W-:Y:S01]  /*3e80*/  ISETP.NE.AND P2, PT, R10, RZ, PT ;  /* 0x000000ff0a00720c */ /* 0x000fe20003f45270 */
[--C-:B------:R-:W-:Y:S01]  /*3e90*/  FFMA.FTZ R10, R56, UR10, -R4.reuse ;  /* 0x0000000a380a7c23 */ /* 0x100fe20008010804 */
[----:B------:R-:W-:Y:S01]  /*3ea0*/  FMNMX.FTZ R8, R102, R9, !PT ;  /* 0x0000000966087209 */ /* 0x000fe20007810000 */
[--C-:B------:R-:W-:Y:S01]  /*3eb0*/  FFMA.FTZ R20, R72, UR10, -R4.reuse ;  /* 0x0000000a48147c23 */ /* 0x100fe20008010804 */
[----:B------:R-:W-:Y:S01]  /*3ec0*/  FSEL R72, R39, -INF , P2 ;  /* 0xff80000027487808 */ /* 0x000fe20001000000 */
[--C-:B------:R-:W-:Y:S01]  /*3ed0*/  FFMA.FTZ R60, R60, UR10, -R4.reuse ;  /* 0x0000000a3c3c7c23 */ /* 0x100fe20008010804 */
[----:B------:R-:W-:Y:S01]  /*3ee0*/  FMNMX.FTZ R9, R103, R8, !PT ;  /* 0x0000000867097209 */ /* 0x000fe20007810000 */
[--C-:B------:R-:W-:Y:S01]  /*3ef0*/  FFMA.FTZ R61, R61, UR10, -R4.reuse ;  /* 0x0000000a3d3d7c23 */ /* 0x100fe20008010804 */
[--C-:B------:R-:W-:Y:S01]  /*3f00*/  FFMA.FTZ R69, R49, UR10, -R4.reuse ;  /* 0x0000000a31457c23 */ /* 0x100fe20008010804 */
[--C-:B------:R-:W-:Y:S01]  /*3f10*/  FFMA.FTZ R49, R52, UR10, -R4.reuse ;  /* 0x0000000a34317c23 */ /* 0x100fe20008010804 */
[----:B------:R-:W-:Y:S01]  /*3f20*/  FMNMX.FTZ R8, R90, R9, !PT ;  /* 0x000000095a087209 */ /* 0x000fe20007810000 */
[----:B------:R-:W-:Y:S01]  /*3f30*/  MUFU.EX2 R39, R61 ;  /* 0x0000003d00277308 */ /* 0x000fe20000000800 */
[--C-:B------:R-:W-:Y:S01]  /*3f40*/  FFMA.FTZ R52, R53, UR10, -R4.reuse ;  /* 0x0000000a35347c23 */ /* 0x100fe20008010804 */
        /* <DEDUP_REMOVED lines=22> */
[----:B------:R-:W0:Y:S01]  /*40b0*/  MUFU.EX2 R6, R6 ;  /* 0x0000000600067308 */ /* 0x000e220000000800 */
[--C-:B------:R-:W-:Y:S01]  /*40c0*/  FFMA.FTZ R21, R73, UR10, -R4.reuse ;  /* 0x0000000a49157c23 */ /* 0x100fe20008010804 */
[--C-:B------:R-:W-:Y:S01]  /*40d0*/  FFMA.FTZ R14, R84, UR10, -R4.reuse ;  /* 0x0000000a540e7c23 */ /* 0x100fe20008010804 */
[----:B------:R-:W-:Y:S01]  /*40e0*/  FMNMX.FTZ R9, R87, R8, !PT ;  /* 0x0000000857097209 */ /* 0x000fe20007810000 */
[--C-:B------:R-:W-:Y:S01]  /*40f0*/  FFMA.FTZ R11, R76, UR10, -R4.reuse ;  /* 0x0000000a4c0b7c23 */ /* 0x100fe20008010804 */
[--C-:B------:R-:W-:Y:S01]  /*4100*/  FFMA.FTZ R67, R81, UR10, -R4.reuse ;  /* 0x0000000a51437c23 */ /* 0x100fe20008010804 */
[--C-:B------:R-:W-:Y:S01]  /*4110*/  FFMA.FTZ R57, R57, UR10, -R4.reuse ;  /* 0x0000000a39397c23 */ /* 0x100fe20008010804 */
[----:B------:R-:W-:Y:S01]  /*4120*/  FMNMX.FTZ R8, R74, R9, !PT ;  /* 0x000000094a087209 */ /* 0x000fe20007810000 */
[----:B------:R-:W1:Y:S01]  /*4130*/  MUFU.EX2 R7, R7 ;  /* 0x0000000700077308 */ /* 0x000e620000000800 */
[--C-:B------:R-:W-:Y:S01]  /*4140*/  FFMA.FTZ R48, R48, UR10, -R4.reuse ;  /* 0x0000000a30307c23 */ /* 0x100fe20008010804 */
[----:B------:R-:W-:Y:S01]  /*4150*/  FFMA.FTZ R40, R40, UR10, -R4 ;  /* 0x0000000a28287c23 */ /* 0x000fe20008010804 */
[----:B------:R-:W-:-:S04]  /*4160*/  FMNMX.FTZ R9, R75, R8, !PT ;  /* 0x000000084b097209 */ /* 0x000fc80007810000 */
[----:B------:R-:W-:Y:S01]  /*4170*/  FMNMX.FTZ R8, R78, R9, !PT ;  /* 0x000000094e087209 */ /* 0x000fe20007810000 */
[----:B------:R-:W2:Y:S03]  /*4180*/  MUFU.EX2 R70, R70 ;  /* 0x0000004600467308 */ /* 0x000ea60000000800 */
[----:B------:R-:W-:-:S04]  /*4190*/  FMNMX.FTZ R9, R79, R8, !PT ;  /* 0x000000084f097209 */ /* 0x000fc80007810000 */
[----:B------:R-:W-:Y:S01]  /*41a0*/  FMNMX.FTZ R8, R58, R9, !PT ;  /* 0x000000093a087209 */ /* 0x000fe20007810000 */
[----:B------:R-:W3:Y:S03]  /*41b0*/  MUFU.EX2 R15, R15 ;  /* 0x0000000f000f7308 */ /* 0x000ee60000000800 */
[----:B------:R-:W-:-:S04]  /*41c0*/  FMNMX.FTZ R9, R59, R8, !PT ;  /* 0x000000083b097209 */ /* 0x000fc80007810000 */
[----:B------:R-:W-:Y:S01]  /*41d0*/  FMNMX.FTZ R8, R62, R9, !PT ;  /* 0x000000093e087209 */ /* 0x000fe20007810000 */
[----:B------:R-:W-:Y:S03]  /*41e0*/  MUFU.EX2 R68, R68 ;  /* 0x0000004400447308 */ /* 0x000fe60000000800 */
        /* <DEDUP_REMOVED lines=14> */
[----:B------:R4:W-:Y:S03]  /*42d0*/  MUFU.EX2 R8, R60 ;  /* 0x0000003c00087308 */ /* 0x0009e60000000800 */
        /* <DEDUP_REMOVED lines=9> */
[----:B------:R-:W-:Y:S01]  /*4370*/  FMNMX.FTZ R9, R31, R56, !PT ;  /* 0x000000381f097209 */ /* 0x000fe20007810000 */
[--C-:B------:R-:W-:Y:S01]  /*4380*/  FFMA.FTZ R56, R45, UR10, -R4.reuse ;  /* 0x0000000a2d387c23 */ /* 0x100fe20008010804 */
[--C-:B------:R-:W-:Y:S01]  /*4390*/  FFMA.FTZ R45, R33, UR10, -R4.reuse ;  /* 0x0000000a212d7c23 */ /* 0x100fe20008010804 */
[--C-:B------:R-:W-:Y:S01]  /*43a0*/  FFMA.FTZ R33, R36, UR10, -R4.reuse ;  /* 0x0000000a24217c23 */ /* 0x100fe20008010804 */
[--C-:B------:R-:W-:Y:S01]  /*43b0*/  FFMA.FTZ R36, R24, UR10, -R4.reuse ;  /* 0x0000000a18247c23 */ /* 0x100fe20008010804 */
[----:B----4-:R-:W4:Y:S01]  /*43c0*/  SHFL.BFLY PT, R60, R9, 0x2, 0x1f ;  /* 0x0c401f00093c7f89 */ /* 0x010f2200000e0000 */
[--C-:B------:R-:W-:Y:S01]  /*43d0*/  FFMA.FTZ R24, R25, UR10, -R4.reuse ;  /* 0x0000000a19187c23 */ /* 0x100fe20008010804 */
[----:B------:R-:W-:Y:S08]  /*43e0*/  MUFU.EX2 R21, R21 ;  /* 0x0000001500157308 */ /* 0x000ff00000000800 */
[----:B------:R-:W-:Y:S08]  /*43f0*/  MUFU.EX2 R11, R11 ;  /* 0x0000000b000b7308 */ /* 0x000ff00000000800 */
[----:B------:R-:W-:Y:S01]  /*4400*/  MUFU.EX2 R64, R64 ;  /* 0x0000004000407308 */ /* 0x000fe20000000800 */
[----:B----4-:R-:W-:Y:S01]  /*4410*/  FMNMX.FTZ R69, R9, R60, !PT ;  /* 0x0000003c09457209 */ /* 0x010fe20007810000 */
[--C-:B------:R-:W-:Y:S01]  /*4420*/  FFMA.FTZ R60, R37, UR10, -R4.reuse ;  /* 0x0000000a253c7c23 */ /* 0x100fe20008010804 */
[----:B------:R-:W-:-:S05]  /*4430*/  FFMA.FTZ R37, R29, UR10, -R4 ;  /* 0x0000000a1d257c23 */ /* 0x000fca0008010804 */
[----:B------:R-:W-:Y:S01]  /*4440*/  MUFU.EX2 R10, R10 ;  /* 0x0000000a000a7308 */ /* 0x000fe20000000800 */
[----:B------:R-:W4:Y:S07]  /*4450*/  SHFL.BFLY PT, R32, R69, 0x1, 0x1f ;  /* 0x0c201f0045207f89 */ /* 0x000f2e00000e0000 */
[----:B------:R-:W-:Y:S08]  /*4460*/  MUFU.EX2 R57, R57 ;  /* 0x0000003900397308 */ /* 0x000ff00000000800 */
[----:B------:R-:W-:Y:S08]  /*4470*/  MUFU.EX2 R48, R48 ;  /* 0x0000003000307308 */ /* 0x000ff00000000800 */
[----:B------:R-:W-:Y:S01]  /*4480*/  MUFU.EX2 R49, R49 ;  /* 0x0000003100317308 */ /* 0x000fe20000000800 */
[----:B----4-:R-:W-:Y:S01]  /*4490*/  FMNMX.FTZ R9, R69, R32, !PT ;  /* 0x0000002045097209 */ /* 0x010fe20007810000 */
[----:B------:R-:W-:Y:S01]  /*44a0*/  FFMA.FTZ R32, R28, UR10, -R4 ;  /* 0x0000000a1c207c23 */ /* 0x000fe20008010804 */
[----:B------:R-:W-:-:S02]  /*44b0*/  @!P1 PRMT R4, RZ, 0x654, R3 ;  /* 0x00000654ff049816 */ /* 0x000fc40000000003 */
[C---:B------:R-:W-:Y:S01]  /*44c0*/  FSETP.NEU.FTZ.AND P2, PT, R9.reuse, -INF , PT ;  /* 0xff8000000900780b */ /* 0x040fe20003f5d000 */
[----:B------:R-:W-:Y:S02]  /*44d0*/  FMUL.FTZ R25, R9, UR10 ;  /* 0x0000000a09197c20 */ /* 0x000fe40008410000 */
[----:B------:R4:W-:Y:S01]  /*44e0*/  MUFU.EX2 R69, R24 ;  /* 0x0000001800457308 */ /* 0x0009e20000000800 */
[----:B------:R5:W-:Y:S02]  /*44f0*/  @!P1 SYNCS.ARRIVE.TRANS64.RED.A1T0 RZ, [R4+URZ], RZ ;  /* 0x000000ff04ff99a7 */ /* 0x000be4000810043f */
[----:B------:R-:W-:Y:S02]  /*4500*/  FSEL R25, R25, RZ, P2 ;  /* 0x000000ff19197208 */ /* 0x000fe40001000000 */
[----:B------:R-:W-:-:S03]  /*4510*/  PLOP3.LUT P2, PT, PT, PT, UP0, 0x80, 0x0 ;  /* 0x000000000000781c */ /* 0x000fc60003f4f008 */
[----:B------:R-:W-:Y:S01]  /*4520*/  MUFU.EX2 R52, R52 ;  /* 0x0000003400347308 */ /* 0x000fe20000000800 */
[--C-:B------:R-:W-:Y:S01]  /*4530*/  FFMA.FTZ R88, R98, UR10, -R25.reuse ;  /* 0x0000000a62587c23 */ /* 0x100fe20008010819 */
[--C-:B------:R-:W-:Y:S01]  /*4540*/  FFMA.FTZ R89, R99, UR10, -R25.reuse ;  /* 0x0000000a63597c23 */ /* 0x100fe20008010819 */
[--C-:B------:R-:W-:Y:S01]  /*4550*/  FFMA.FTZ R92, R102, UR10, -R25.reuse ;  /* 0x0000000a665c7c23 */ /* 0x100fe20008010819 */
[--C-:B------:R-:W-:Y:S01]  /*4560*/  FFMA.FTZ R93, R103, UR10, -R25.reuse ;  /* 0x0000000a675d7c23 */ /* 0x100fe20008010819 */
[--C-:B------:R-:W-:Y:S01]  /*4570*/  FFMA.FTZ R80, R90, UR10, -R25.reuse ;  /* 0x0000000a5a507c23 */ /* 0x100fe20008010819 */
[--C-:B------:R-:W-:Y:S01]  /*4580*/  FFMA.FTZ R85, R91, UR10, -R25.reuse ;  /* 0x0000000a5b557c23 */ /* 0x100fe20008010819 */
[--C-:B------:R-:W-:Y:S01]  /*4590*/  FFMA.FTZ R29, R58, UR10, -R25.reuse ;  /* 0x0000000a3a1d7c23 */ /* 0x100fe20008010819 */
[----:B------:R-:W-:Y:S01]  /*45a0*/  MUFU.EX2 R88, R88 ;  /* 0x0000005800587308 */ /* 0x000fe20000000800 */
[--C-:B------:R-:W-:Y:S01]  /*45b0*/  FFMA.FTZ R77, R94, UR10, -R25.reuse ;  /* 0x0000000a5e4d7c23 */ /* 0x100fe20008010819 */
[--C-:B------:R-:W-:Y:S01]  /*45c0*/  FFMA.FTZ R28, R78, UR10, -R25.reuse ;  /* 0x0000000a4e1c7c23 */ /* 0x100fe20008010819 */
[--C-:B------:R-:W-:Y:S01]  /*45d0*/  FFMA.FTZ R58, R62, UR10, -R25.reuse ;  /* 0x0000000a3e3a7c23 */ /* 0x100fe20008010819 */
[--C-:B------:R-:W-:Y:S01]  /*45e0*/  FFMA.FTZ R62, R50, UR10, -R25.reuse ;  /* 0x0000000a323e7c23 */ /* 0x100fe20008010819 */
[----:B0-----:R-:W-:Y:S01]  /*45f0*/  FADD.FTZ R78, R5, R6 ;  /* 0x00000006054e7221 */ /* 0x001fe20000010000 */
[--C-:B------:R-:W-:Y:S01]  /*4600*/  FFMA.FTZ R73, R74, UR10, -R25.reuse ;  /* 0x0000000a4a497c23 */ /* 0x100fe20008010819 */
[--C-:B------:R-:W-:Y:S01]  /*4610*/  FFMA.FTZ R50, R51, UR10, -R25.reuse ;  /* 0x0000000a33327c23 */ /* 0x100fe20008010819 */
[----:B------:R-:W0:Y:S01]  /*4620*/  MUFU.EX2 R89, R89 ;  /* 0x0000005900597308 */ /* 0x000e220000000800 */
[--C-:B------:R-:W-:Y:S01]  /*4630*/  FFMA.FTZ R74, R59, UR10, -R25.reuse ;  /* 0x0000000a3b4a7c23 */ /* 0x100fe20008010819 */
[--C-:B------:R-:W-:Y:S01]  /*4640*/  FFMA.FTZ R84, R95, UR10, -R25.reuse ;  /* 0x0000000a5f547c23 */ /* 0x100fe20008010819 */
[--C-:B------:R-:W-:Y:S01]  /*4650*/  FFMA.FTZ R59, R63, UR10, -R25.reuse ;  /* 0x0000000a3f3b7c23 */ /* 0x100fe20008010819 */
[----:B-1----:R-:W-:Y:S01]  /*4660*/  FADD.FTZ R63, R7, R78 ;  /* 0x0000004e073f7221 */ /* 0x002fe20000010000 */
[--C-:B------:R-:W-:Y:S01]  /*4670*/  FFMA.FTZ R76, R82, UR10, -R25.reuse ;  /* 0x0000000a524c7c23 */ /* 0x100fe20008010819 */
[--C-:B----4-:R-:W-:Y:S01]  /*4680*/  FFMA.FTZ R24, R86, UR10, -R25.reuse ;  /* 0x0000000a56187c23 */ /* 0x110fe20008010819 */
[----:B------:R-:W-:Y:S01]  /*4690*/  FFMA.FTZ R81, R83, UR10, -R25 ;  /* 0x0000000a53517c23 */ /* 0x000fe20008010819 */
[----:B------:R-:W1:Y:S01]  /*46a0*/  MUFU.EX2 R92, R92 ;  /* 0x0000005c005c7308 */ /* 0x000e620000000800 */
[----:B--2---:R-:W-:Y:S01]  /*46b0*/  FADD.FTZ R86, R70, R63 ;  /* 0x0000003f46567221 */ /* 0x004fe20000010000 */
[--C-:B------:R-:W-:Y:S01]  /*46c0*/  FFMA.FTZ R63, R55, UR10, -R25.reuse ;  /* 0x0000000a373f7c23 */ /* 0x100fe20008010819 */
[--C-:B------:R-:W-:Y:S01]  /*46d0*/  FFMA.FTZ R82, R75, UR10, -R25.reuse ;  /* 0x0000000a4b527c23 */ /* 0x100fe20008010819 */
[--C-:B------:R-:W-:Y:S01]  /*46e0*/  FFMA.FTZ R75, R79, UR10, -R25.reuse ;  /* 0x0000000a4f4b7c23 */ /* 0x100fe20008010819 */
[----:B---3--:R-:W-:Y:S01]  /*46f0*/  FADD.FTZ R55, R15, R86 ;  /* 0x000000560f377221 */ /* 0x008fe20000010000 */
[----:B------:R-:W-:Y:S01]  /*4700*/  FFMA.FTZ R79, R46, UR10, -R25 ;  /* 0x0000000a2e4f7c23 */ /* 0x000fe20008010819 */
[----:B-----5:R-:W-:Y:S01]  /*4710*/  F2FP.BF16.F32.PACK_AB R4, R6, R5 ;  /* 0x000000050604723e */ /* 0x020fe200000010ff */
[----:B------:R-:W2:Y:S01]  /*4720*/  MUFU.EX2 R93, R93 ;  /* 0x0000005d005d7308 */ /* 0x000ea20000000800 */
[----:B0-----:R-:W-:Y:S01]  /*4730*/  FADD.FTZ R51, R88, R89 ;  /* 0x0000005958337221 */ /* 0x001fe20000010000 */
[----:B------:R-:W-:Y:S01]  /*4740*/  FADD.FTZ R46, R68, R55 ;  /* 0x00000037442e7221 */ /* 0x000fe20000010000 */
[----:B------:R-:W-:Y:S01]  /*4750*/  F2FP.BF16.F32.PACK_AB R5, R89, R88 ;  /* 0x000000585905723e */ /* 0x000fe200000010ff */
[--C-:B------:R-:W-:Y:S01]  /*4760*/  FFMA.FTZ R83, R87, UR10, -R25.reuse ;  /* 0x0000000a57537c23 */ /* 0x100fe20008010819 */
[--C-:B------:R-:W-:Y:S01]  /*4770*/  FFMA.FTZ R86, R47, UR10, -R25.reuse ;  /* 0x0000000a2f567c23 */ /* 0x100fe20008010819 */
[----:B------:R-:W-:Y:S01]  /*4780*/  FADD.FTZ R47, R13, R46 ;  /* 0x0000002e0d2f7221 */ /* 0x000fe20000010000 */
[----:B------:R-:W-:Y:S01]  /*4790*/  FFMA.FTZ R54, R54, UR10, -R25 ;  /* 0x0000000a36367c23 */ /* 0x000fe20008010819 */
[----:B------:R-:W-:Y:S01]  /*47a0*/  MUFU.EX2 R80, R80 ;  /* 0x0000005000507308 */ /* 0x000fe20000000800 */
[----:B-1----:R-:W-:Y:S01]  /*47b0*/  FADD.FTZ R78, R92, R51 ;  /* 0x000000335c4e7221 */ /* 0x002fe20000010000 */
[----:B------:R-:W-:Y:S01]  /*47c0*/  FADD.FTZ R47, R66, R47 ;  /* 0x0000002f422f7221 */ /* 0x000fe20000010000 */
[----:B------:R-:W-:Y:S01]  /*47d0*/  F2FP.BF16.F32.PACK_AB R6, R70, R7 ;  /* 0x000000074606723e */ /* 0x000fe200000010ff */
[--C-:B------:R-:W-:Y:S01]  /*47e0*/  FFMA.FTZ R70, R42, UR10, -R25.reuse ;  /* 0x0000000a2a467c23 */ /* 0x100fe20008010819 */
[--C-:B------:R-:W-:Y:S01]  /*47f0*/  FFMA.FTZ R55, R35, UR10, -R25.reuse ;  /* 0x0000000a23377c23 */ /* 0x100fe20008010819 */
[----:B------:R-:W-:-:S02]  /*4800*/  FFMA.FTZ R72, R72, UR10, -R25 ;  /* 0x0000000a48487c23 */ /* 0x000fc40008010819 */
[----:B------:R-:W0:Y:S01]  /*4810*/  MUFU.EX2 R85, R85 ;  /* 0x0000005500557308 */ /* 0x000e220000000800 */
[C---:B--2---:R-:W-:Y:S01]  /*4820*/  FADD.FTZ R51, R93.reuse, R78 ;  /* 0x0000004e5d337221 */ /* 0x044fe20000010000 */
[----:B------:R-:W-:Y:S01]  /*4830*/  F2FP.BF16.F32.PACK_AB R7, R93, R92 ;  /* 0x0000005c5d07723e */ /* 0x000fe200000010ff */
[----:B------:R-:W-:-:S04]  /*4840*/  FFMA.FTZ R78, R43, UR10, -R25 ;  /* 0x0000000a2b4e7c23 */ /* 0x000fc80008010819 */
[----:B------:R1:W-:Y:S01]  /*4850*/  STSM.16.M88.4 [R2+0x24300], R4 ;  /* 0x0243000402007844 */ /* 0x0003e20000000200 */
[----:B------:R-:W-:Y:S08]  /*4860*/  MUFU.EX2 R77, R77 ;  /* 0x0000004d004d7308 */ /* 0x000ff00000000800 */
[----:B------:R-:W2:Y:S01]  /*4870*/  MUFU.EX2 R84, R84 ;  /* 0x0000005400547308 */ /* 0x000ea20000000800 */
[----:B-1----:R-:W-:-:S07]  /*4880*/  F2FP.BF16.F32.PACK_AB R4, R68, R15 ;  /* 0x0000000f4404723e */ /* 0x002fce00000010ff */
[----:B------:R-:W1:Y:S01]  /*4890*/  MUFU.EX2 R76, R76 ;  /* 0x0000004c004c7308 */ /* 0x000e620000000800 */
[----:B------:R-:W-:Y:S01]  /*48a0*/  F2FP.BF16.F32.PACK_AB R6, R66, R13 ;  /* 0x0000000d4206723e */ /* 0x000fe200000010ff */
[----:B------:R-:W-:Y:S01]  /*48b0*/  IMAD.MOV.U32 R68, RZ, RZ, R71 ;  /* 0x000000ffff447224 */ /* 0x000fe200078e0047 */
[----:B0-----:R-:W-:-:S05]  /*48c0*/  F2FP.BF16.F32.PACK_AB R5, R85, R80 ;  /* 0x000000505505723e */ /* 0x001fca00000010ff */
[----:B------:R0:W-:Y:S01]  /*48d0*/  MUFU.EX2 R3, R62 ;  /* 0x0000003e00037308 */ /* 0x0001e20000000800 */
[----:B--2---:R-:W-:-:S05]  /*48e0*/  F2FP.BF16.F32.PACK_AB R7, R84, R77 ;  /* 0x0000004d5407723e */ /* 0x004fca00000010ff */
[----:B------:R-:W-:Y:S02]  /*48f0*/  STSM.16.M88.4 [R2+0x25b00], R4 ;  /* 0x025b000402007844 */ /* 0x000fe40000000200 */
[----:B------:R-:W2:Y:S01]  /*4900*/  MUFU.EX2 R81, R81 ;  /* 0x0000005100517308 */ /* 0x000ea20000000800 */
[----:B0-----:R-:W-:Y:S01]  /*4910*/  FADD.FTZ R62, R80, R51 ;  /* 0x00000033503e7221 */ /* 0x001fe20000010000 */
[----:B------:R-:W-:Y:S01]  /*4920*/  FFMA.FTZ R51, R38, UR10, -R25 ;  /* 0x0000000a26337c23 */ /* 0x000fe20008010819 */
[----:B------:R-:W-:Y:S01]  /*4930*/  FADD.FTZ R38, R12, R47 ;  /* 0x0000002f0c267221 */ /* 0x000fe20000010000 */
[----:B------:R-:W-:Y:S01]  /*4940*/  F2FP.BF16.F32.PACK_AB R12, R67, R12 ;  /* 0x0000000c430c723e */ /* 0x000fe200000010ff */
[----:B------:R-:W-:Y:S01]  /*4950*/  FADD.FTZ R88, R85, R62 ;  /* 0x0000003e55587221 */ /* 0x000fe20000010000 */
[--C-:B------:R-:W-:Y:S01]  /*4960*/  FFMA.FTZ R62, R34, UR10, -R25.reuse ;  /* 0x0000000a223e7c23 */ /* 0x100fe20008010819 */
[----:B------:R-:W-:Y:S01]  /*4970*/  FADD.FTZ R47, R67, R38 ;  /* 0x00000026432f7221 */ /* 0x000fe20000010000 */
[----:B------:R-:W0:Y:S01]  /*4980*/  MUFU.EX2 R24, R24 ;  /* 0x0000001800187308 */ /* 0x000e220000000800 */
[----:B------:R-:W-:Y:S01]  /*4990*/  FADD.FTZ R87, R77, R88 ;  /* 0x000000584d577221 */ /* 0x000fe20000010000 */
[----:B------:R-:W-:Y:S01]  /*49a0*/  FFMA.FTZ R38, R27, UR10, -R25 ;  /* 0x0000000a1b267c23 */ /* 0x000fe20008010819 */
[----:B------:R-:W-:-:S02]  /*49b0*/  IMAD.MOV.U32 R67, RZ, RZ, R71 ;  /* 0x000000ffff437224 */ /* 0x000fc400078e0047 */
[----:B------:R-:W-:-:S03]  /*49c0*/  FADD.FTZ R87, R84, R87 ;  /* 0x0000005754577221 */ /* 0x000fc60000010000 */
[----:B------:R-:W3:Y:S01]  /*49d0*/  MUFU.EX2 R83, R83 ;  /* 0x0000005300537308 */ /* 0x000ee20000000800 */
[----:B-1----:R-:W-:-:S04]  /*49e0*/  FADD.FTZ R46, R76, R87 ;  /* 0x000000574c2e7221 */ /* 0x002fc80000010000 */
[----:B--2---:R-:W-:Y:S01]  /*49f0*/  FADD.FTZ R27, R81, R46 ;  /* 0x0000002e511b7221 */ /* 0x004fe20000010000 */
[--C-:B------:R-:W-:Y:S02]  /*4a00*/  FFMA.FTZ R46, R31, UR10, -R25.reuse ;  /* 0x0000000a1f2e7c23 */ /* 0x100fe40008010819 */
[----:B------:R-:W1:Y:S08]  /*4a10*/  MUFU.EX2 R73, R73 ;  /* 0x0000004900497308 */ /* 0x000e700000000800 */
[----:B------:R-:W2:Y:S08]  /*4a20*/  MUFU.EX2 R82, R82 ;  /* 0x0000005200527308 */ /* 0x000eb00000000800 */
[----:B------:R4:W-:Y:S08]  /*4a30*/  MUFU.EX2 R42, R54 ;  /* 0x00000036002a7308 */ /* 0x0009f00000000800 */
[----:B------:R-:W5:Y:S01]  /*4a40*/  MUFU.EX2 R28, R28 ;  /* 0x0000001c001c7308 */ /* 0x000f620000000800 */
[----:B----4-:R-:W-:Y:S01]  /*4a50*/  FFMA.FTZ R54, R26, UR10, -R25 ;  /* 0x0000000a1a367c23 */ /* 0x010fe20008010819 */
[----:B------:R-:W-:Y:S01]  /*4a60*/  FADD.FTZ R26, R14, R47 ;  /* 0x0000002f0e1a7221 */ /* 0x000fe20000010000 */
[----:B------:R-:W-:Y:S01]  /*4a70*/  FFMA.FTZ R47, R30, UR10, -R25 ;  /* 0x0000000a1e2f7c23 */ /* 0x000fe20008010819 */
[----:B0-----:R-:W-:Y:S01]  /*4a80*/  FADD.FTZ R30, R24, R27 ;  /* 0x0000001b181e7221 */ /* 0x001fe20000010000 */
[C---:B------:R-:W-:Y:S01]  /*4a90*/  F2FP.BF16.F32.PACK_AB R14, R65.reuse, R14 ;  /* 0x0000000e410e723e */ /* 0x040fe200000010ff */
[----:B------:R-:W-:Y:S01]  /*4aa0*/  FADD.FTZ R25, R65, R26 ;  /* 0x0000001a41197221 */ /* 0x000fe20000010000 */
[----:B------:R-:W-:Y:S01]  /*4ab0*/  IMAD.MOV.U32 R65, RZ, RZ, R71 ;  /* 0x000000ffff417224 */ /* 0x000fe200078e0047 */
[----:B------:R-:W0:Y:S01]  /*4ac0*/  MUFU.EX2 R75, R75 ;  /* 0x0000004b004b7308 */ /* 0x000e220000000800 */
[----:B---3--:R-:W-:Y:S01]  /*4ad0*/  FADD.FTZ R30, R83, R30 ;  /* 0x0000001e531e7221 */ /* 0x008fe20000010000 */
[----:B------:R-:W-:-:S03]  /*4ae0*/  FADD.FTZ R26, R20, R25 ;  /* 0x00000019141a7221 */ /* 0x000fc60000010000 */
[----:B-1----:R-:W-:Y:S01]  /*4af0*/  FADD.FTZ R15, R73, R30 ;  /* 0x0000001e490f7221 */ /* 0x002fe20000010000 */
[----:B------:R-:W-:Y:S02]  /*4b00*/  FADD.FTZ R26, R21, R26 ;  /* 0x0000001a151a7221 */ /* 0x000fe40000010000 */
[----:B------:R-:W1:Y:S01]  /*4b10*/  MUFU.EX2 R29, R29 ;  /* 0x0000001d001d7308 */ /* 0x000e620000000800 */
[----:B--2---:R-:W-:Y:S01]  /*4b20*/  FADD.FTZ R15, R82, R15 ;  /* 0x0000000f520f7221 */ /* 0x004fe20000010000 */
[----:B------:R-:W-:-:S03]  /*4b30*/  FADD.FTZ R13, R11, R26 ;  /* 0x0000001a0b0d7221 */ /* 0x000fc60000010000 */
[----:B-----5:R-:W-:Y:S01]  /*4b40*/  FADD.FTZ R26, R28, R15 ;  /* 0x0000000f1c1a7221 */ /* 0x020fe20000010000 */
[----:B------:R-:W-:Y:S01]  /*4b50*/  FADD.FTZ R15, R64, R13 ;  /* 0x0000000d400f7221 */ /* 0x000fe20000010000 */
[----:B------:R-:W-:Y:S01]  /*4b60*/  F2FP.BF16.F32.PACK_AB R13, R81, R76 ;  /* 0x0000004c510d723e */ /* 0x000fe200000010ff */
[----:B------:R-:W2:Y:S01]  /*4b70*/  MUFU.EX2 R74, R74 ;  /* 0x0000004a004a7308 */ /* 0x000ea20000000800 */
[----:B0-----:R-:W-:Y:S01]  /*4b80*/  FADD.FTZ R26, R75, R26 ;  /* 0x0000001a4b1a7221 */ /* 0x001fe20000010000 */
[----:B------:R-:W-:Y:S01]  /*4b90*/  FADD.FTZ R30, R10, R15 ;  /* 0x0000000f0a1e7221 */ /* 0x000fe20000010000 */
[----:B------:R-:W-:Y:S02]  /*4ba0*/  F2FP.BF16.F32.PACK_AB R15, R83, R24 ;  /* 0x00000018530f723e */ /* 0x000fe400000010ff */
[----:B------:R-:W-:Y:S01]  /*4bb0*/  F2FP.BF16.F32.PACK_AB R24, R21, R20 ;  /* 0x000000141518723e */ /* 0x000fe200000010ff */
[----:B------:R-:W-:Y:S02]  /*4bc0*/  FADD.FTZ R27, R57, R30 ;  /* 0x0000001e391b7221 */ /* 0x000fe40000010000 */
[----:B------:R-:W0:Y:S01]  /*4bd0*/  MUFU.EX2 R58, R58 ;  /* 0x0000003a003a7308 */ /* 0x000e220000000800 */
[----:B-1----:R-:W-:Y:S01]  /*4be0*/  FADD.FTZ R25, R29, R26 ;  /* 0x0000001a1d197221 */ /* 0x002fe20000010000 */
[----:B------:R-:W-:Y:S01]  /*4bf0*/  FADD.FTZ R20, R8, R27 ;  /* 0x0000001b08147221 */ /* 0x000fe20000010000 */
[----:B------:R-:W-:Y:S01]  /*4c00*/  F2FP.BF16.F32.PACK_AB R26, R64, R11 ;  /* 0x0000000b401a723e */ /* 0x000fe200000010ff */
[----:B------:R1:W-:Y:S01]  /*4c10*/  STSM.16.M88.4 [R2+0x27300], R12 ;  /* 0x0273000c02007844 */ /* 0x0003e20000000200 */
[----:B------:R-:W-:Y:S01]  /*4c20*/  F2FP.BF16.F32.PACK_AB R27, R75, R28 ;  /* 0x0000001c4b1b723e */ /* 0x000fe200000010ff */
[----:B------:R-:W-:Y:S01]  /*4c30*/  FADD.FTZ R11, R39, R20 ;  /* 0x00000014270b7221 */ /* 0x000fe20000010000 */
[----:B------:R-:W-:Y:S01]  /*4c40*/  F2FP.BF16.F32.PACK_AB R28, R57, R10 ;  /* 0x0000000a391c723e */ /* 0x000fe200000010ff */
[----:B------:R-:W3:Y:S01]  /*4c50*/  MUFU.EX2 R59, R59 ;  /* 0x0000003b003b7308 */ /* 0x000ee20000000800 */
[----:B--2---:R-:W-:Y:S01]  /*4c60*/  FADD.FTZ R21, R74, R25 ;  /* 0x000000194a157221 */ /* 0x004fe20000010000 */
[----:B------:R-:W-:Y:S01]  /*4c70*/  FADD.FTZ R20, R48, R11 ;  /* 0x0000000b30147221 */ /* 0x000fe20000010000 */
[----:B------:R-:W-:Y:S01]  /*4c80*/  F2FP.BF16.F32.PACK_AB R25, R82, R73 ;  /* 0x000000495219723e */ /* 0x000fe200000010ff */
[--C-:B------:R-:W-:Y:S01]  /*4c90*/  IMAD.MOV.U32 R64, RZ, RZ, R71.reuse ;  /* 0x000000ffff407224 */ /* 0x100fe200078e0047 */
[----:B------:R-:W-:Y:S01]  /*4ca0*/  F2FP.BF16.F32.PACK_AB R29, R74, R29 ;  /* 0x0000001d4a1d723e */ /* 0x000fe200000010ff */
[----:B------:R-:W-:Y:S01]  /*4cb0*/  FADD.FTZ R20, R61, R20 ;  /* 0x000000143d147221 */ /* 0x000fe20000010000 */
[----:B------:R-:W-:Y:S01]  /*4cc0*/  IMAD.MOV.U32 R57, RZ, RZ, R71 ;  /* 0x000000ffff397224 */ /* 0x000fe200078e0047 */
[----:B------:R-:W2:Y:S01]  /*4cd0*/  MUFU.EX2 R50, R50 ;  /* 0x0000003200327308 */ /* 0x000ea20000000800 */
[----:B0-----:R-:W-:Y:S01]  /*4ce0*/  FADD.FTZ R30, R58, R21 ;  /* 0x000000153a1e7221 */ /* 0x001fe20000010000 */
[----:B------:R-:W-:Y:S01]  /*4cf0*/  FADD.FTZ R21, R49, R20 ;  /* 0x0000001431157221 */ /* 0x000fe20000010000 */
[----:B------:R-:W-:Y:S01]  /*4d00*/  STSM.16.M88.4 [R2+0x28b00], R24 ;  /* 0x028b001802007844 */ /* 0x000fe20000000200 */
[----:B-1----:R-:W-:Y:S01]  /*4d10*/  F2FP.BF16.F32.PACK_AB R12, R61, R48 ;  /* 0x000000303d0c723e */ /* 0x002fe200000010ff */
[----:B------:R-:W-:-:S02]  /*4d20*/  IMAD.MOV.U32 R61, RZ, RZ, R71 ;  /* 0x000000ffff3d7224 */ /* 0x000fc400078e0047 */
[C---:B------:R-:W-:Y:S01]  /*4d30*/  FADD.FTZ R21, R52.reuse, R21 ;  /* 0x0000001534157221 */ /* 0x040fe20000010000 */
[----:B------:R-:W-:Y:S01]  /*4d40*/  F2FP.BF16.F32.PACK_AB R14, R52, R49 ;  /* 0x00000031340e723e */ /* 0x000fe200000010ff */
[----:B------:R-:W0:Y:S01]  /*4d50*/  MUFU.EX2 R43, R63 ;  /* 0x0000003f002b7308 */ /* 0x000e220000000800 */
[C---:B---3--:R-:W-:Y:S01]  /*4d60*/  FADD.FTZ R30, R59.reuse, R30 ;  /* 0x0000001e3b1e7221 */ /* 0x048fe20000010000 */
[----:B------:R-:W-:Y:S01]  /*4d70*/  F2FP.BF16.F32.PACK_AB R31, R59, R58 ;  /* 0x0000003a3b1f723e */ /* 0x000fe200000010ff */
[--C-:B------:R-:W-:Y:S02]  /*4d80*/  IMAD.MOV.U32 R59, RZ, RZ, R71.reuse ;  /* 0x000000ffff3b7224 */ /* 0x100fe400078e0047 */
[----:B------:R-:W-:Y:S01]  /*4d90*/  FADD.FTZ R11, R3, R30 ;  /* 0x0000001e030b7221 */ /* 0x000fe20000010000 */
[----:B------:R-:W-:Y:S01]  /*4da0*/  F2FP.BF16.F32.PACK_AB R30, R39, R8 ;  /* 0x00000008271e723e */ /* 0x000fe200000010ff */
[----:B------:R-:W-:Y:S01]  /*4db0*/  IMAD.MOV.U32 R58, RZ, RZ, R71 ;  /* 0x000000ffff3a7224 */ /* 0x000fe200078e0047 */
[----:B------:R1:W3:Y:S01]  /*4dc0*/  MUFU.EX2 R34, R70 ;  /* 0x0000004600227308 */ /* 0x0002e20000000800 */
[C---:B--2---:R-:W-:Y:S01]  /*4dd0*/  FADD.FTZ R11, R50.reuse, R11 ;  /* 0x0000000b320b7221 */ /* 0x044fe20000010000 */
[----:B------:R-:W-:Y:S01]  /*4de0*/  F2FP.BF16.F32.PACK_AB R13, R50, R3 ;  /* 0x00000003320d723e */ /* 0x000fe200000010ff */
[----:B------:R2:W-:Y:S01]  /*4df0*/  STSM.16.M88.4 [R2+0x2a300], R28 ;  /* 0x02a3001c02007844 */ /* 0x0005e20000000200 */
[----:B------:R-:W-:-:S02]  /*4e00*/  IMAD.MOV.U32 R52, RZ, RZ, R71 ;  /* 0x000000ffff347224 */ /* 0x000fc400078e0047 */
[----:B------:R-:W-:Y:S01]  /*4e10*/  FADD.FTZ R10, R42, R11 ;  /* 0x0000000b2a0a7221 */ /* 0x000fe20000010000 */
[--C-:B------:R-:W-:Y:S01]  /*4e20*/  IMAD.MOV.U32 R50, RZ, RZ, R71.reuse ;  /* 0x000000ffff327224 */ /* 0x100fe200078e0047 */
[----:B------:R-:W4:Y:S02]  /*4e30*/  MUFU.EX2 R35, R78 ;  /* 0x0000004e00237308 */ /* 0x000f240000000800 */
[C---:B0-----:R-:W-:Y:S01]  /*4e40*/  FADD.FTZ R5, R43.reuse, R10 ;  /* 0x0000000a2b057221 */ /* 0x041fe20000010000 */
[----:B------:R-:W-:Y:S01]  /*4e50*/  F2FP.BF16.F32.PACK_AB R15, R43, R42 ;  /* 0x0000002a2b0f723e */ /* 0x000fe200000010ff */
[--C-:B-1----:R-:W-:Y:S02]  /*4e60*/  IMAD.MOV.U32 R70, RZ, RZ, R71.reuse ;  /* 0x000000ffff467224 */ /* 0x102fe400078e0047 */
[----:B------:R-:W-:Y:S02]  /*4e70*/  IMAD.MOV.U32 R49, RZ, RZ, R71 ;  /* 0x000000ffff317224 */ /* 0x000fe400078e0047 */
[----:B------:R0:W-:Y:S01]  /*4e80*/  STSM.16.M88.4 [R2+0x2bb00], R12 ;  /* 0x02bb000c02007844 */ /* 0x0001e20000000200 */
[----:B------:R-:W1:Y:S01]  /*4e90*/  MUFU.EX2 R63, R79 ;  /* 0x0000004f003f7308 */ /* 0x000e620000000800 */
[----:B---3--:R-:W-:Y:S01]  /*4ea0*/  FADD.FTZ R6, R34, R5 ;  /* 0x0000000522067221 */ /* 0x008fe20000010000 */
[----:B------:R-:W-:-:S02]  /*4eb0*/  IMAD.MOV.U32 R48, RZ, RZ, R71 ;  /* 0x000000ffff307224 */ /* 0x000fc400078e0047 */
[--C-:B------:R-:W-:Y:S02]  /*4ec0*/  IMAD.MOV.U32 R43, RZ, RZ, R71.reuse ;  /* 0x000000ffff2b7224 */ /* 0x100fe400078e0047 */
[--C-:B------:R-:W-:Y:S02]  /*4ed0*/  IMAD.MOV.U32 R42, RZ, RZ, R71.reuse ;  /* 0x000000ffff2a7224 */ /* 0x100fe400078e0047 */
[----:B------:R-:W3:Y:S01]  /*4ee0*/  MUFU.EX2 R40, R40 ;  /* 0x0000002800287308 */ /* 0x000ee20000000800 */
[----:B----4-:R-:W-:Y:S01]  /*4ef0*/  FADD.FTZ R6, R35, R6 ;  /* 0x0000000623067221 */ /* 0x010fe20000010000 */
[--C-:B------:R-:W-:Y:S02]  /*4f00*/  IMAD.MOV.U32 R39, RZ, RZ, R71.reuse ;  /* 0x000000ffff277224 */ /* 0x100fe400078e0047 */
[--C-:B--2---:R-:W-:Y:S02]  /*4f10*/  IMAD.MOV.U32 R31, RZ, RZ, R71.reuse ;  /* 0x000000ffff1f7224 */ /* 0x104fe400078e0047 */
[----:B------:R-:W-:-:S02]  /*4f20*/  IMAD.MOV.U32 R30, RZ, RZ, R71 ;  /* 0x000000ffff1e7224 */ /* 0x000fc400078e0047 */
[----:B------:R-:W2:Y:S01]  /*4f30*/  MUFU.EX2 R66, R86 ;  /* 0x0000005600427308 */ /* 0x000ea20000000800 */
[----:B-1----:R-:W-:Y:S01]  /*4f40*/  FADD.FTZ R5, R63, R6 ;  /* 0x000000063f057221 */ /* 0x002fe20000010000 */
[--C-:B------:R-:W-:Y:S02]  /*4f50*/  IMAD.MOV.U32 R29, RZ, RZ, R71.reuse ;  /* 0x000000ffff1d7224 */ /* 0x100fe400078e0047 */
[----:B------:R-:W-:-:S04]  /*4f60*/  IMAD.MOV.U32 R28, RZ, RZ, R71 ;  /* 0x000000ffff1c7224 */ /* 0x000fc800078e0047 */
[----:B------:R-:W1:Y:S01]  /*4f70*/  MUFU.EX2 R53, R53 ;  /* 0x0000003500357308 */ /* 0x000e620000000800 */
[----:B---3--:R-:W-:-:S07]  /*4f80*/  FADD.FTZ R4, R40, R21 ;  /* 0x0000001528047221 */ /* 0x008fce0000010000 */
[----:B------:R-:W3:Y:S01]  /*4f90*/  MUFU.EX2 R62, R62 ;  /* 0x0000003e003e7308 */ /* 0x000ee20000000800 */
[C---:B--2---:R-:W-:Y:S01]  /*4fa0*/  FADD.FTZ R5, R66.reuse, R5 ;  /* 0x0000000542057221 */ /* 0x044fe20000010000 */
[----:B------:R-:W-:Y:S01]  /*4fb0*/  F2FP.BF16.F32.PACK_AB R7, R66, R63 ;  /* 0x0000003f4207723e */ /* 0x000fe200000010ff */
[--C-:B------:R-:W-:Y:S02]  /*4fc0*/  IMAD.MOV.U32 R66, RZ, RZ, R71.reuse ;  /* 0x000000ffff427224 */ /* 0x100fe400078e0047 */
[----:B------:R-:W-:-:S03]  /*4fd0*/  IMAD.MOV.U32 R63, RZ, RZ, R71 ;  /* 0x000000ffff3f7224 */ /* 0x000fc600078e0047 */
[----:B------:R-:W2:Y:S01]  /*4fe0*/  MUFU.EX2 R41, R41 ;  /* 0x0000002900297308 */ /* 0x000ea20000000800 */
[----:B-1----:R-:W-:-:S07]  /*4ff0*/  FADD.FTZ R4, R53, R4 ;  /* 0x0000000435047221 */ /* 0x002fce0000010000 */
[----:B------:R-:W1:Y:S01]  /*5000*/  MUFU.EX2 R55, R55 ;  /* 0x0000003700377308 */ /* 0x000e620000000800 */
[----:B---3--:R-:W-:Y:S01]  /*5010*/  FADD.FTZ R8, R62, R5 ;  /* 0x000000053e087221 */ /* 0x008fe20000010000 */
[----:B------:R-:W-:Y:S01]  /*5020*/  F2FP.BF16.F32.PACK_AB R5, R35, R34 ;  /* 0x000000222305723e */ /* 0x000fe200000010ff */
[--C-:B------:R-:W-:Y:S02]  /*5030*/  IMAD.MOV.U32 R35, RZ, RZ, R71.reuse ;  /* 0x000000ffff237224 */ /* 0x100fe400078e0047 */
[----:B------:R-:W-:-:S03]  /*5040*/  IMAD.MOV.U32 R34, RZ, RZ, R71 ;  /* 0x000000ffff227224 */ /* 0x000fc600078e0047 */
[----:B------:R-:W3:Y:S01]  /*5050*/  MUFU.EX2 R56, R56 ;  /* 0x0000003800387308 */ /* 0x000ee20000000800 */
[----:B--2---:R-:W-:Y:S01]  /*5060*/  FADD.FTZ R3, R41, R4 ;  /* 0x0000000429037221 */ /* 0x004fe20000010000 */
[----:B------:R-:W-:Y:S01]  /*5070*/  F2FP.BF16.F32.PACK_AB R4, R53, R40 ;  /* 0x000000283504723e */ /* 0x000fe200000010ff */
[--C-:B------:R-:W-:Y:S02]  /*5080*/  IMAD.MOV.U32 R53, RZ, RZ, R71.reuse ;  /* 0x000000ffff357224 */ /* 0x100fe400078e0047 */
[----:B------:R-:W-:-:S03]  /*5090*/  IMAD.MOV.U32 R40, RZ, RZ, R71 ;  /* 0x000000ffff287224 */ /* 0x000fc600078e0047 */
[----:B------:R-:W2:Y:S01]  /*50a0*/  MUFU.EX2 R51, R51 ;  /* 0x0000003300337308 */ /* 0x000ea20000000800 */
[C---:B-1----:R-:W-:Y:S01]  /*50b0*/  FADD.FTZ R8, R55.reuse, R8 ;  /* 0x0000000837087221 */ /* 0x042fe20000010000 */
[----:B0-----:R-:W-:Y:S01]  /*50c0*/  F2FP.BF16.F32.PACK_AB R13, R55, R62 ;  /* 0x0000003e370d723e */ /* 0x001fe200000010ff */
[--C-:B------:R-:W-:Y:S02]  /*50d0*/  IMAD.MOV.U32 R62, RZ, RZ, R71.reuse ;  /* 0x000000ffff3e7224 */ /* 0x100fe400078e0047 */
[----:B------:R-:W-:-:S03]  /*50e0*/  IMAD.MOV.U32 R55, RZ, RZ, R71 ;  /* 0x000000ffff377224 */ /* 0x000fc600078e0047 */
[----:B------:R-:W0:Y:S01]  /*50f0*/  MUFU.EX2 R44, R44 ;  /* 0x0000002c002c7308 */ /* 0x000e220000000800 */
[----:B---3--:R-:W-:-:S07]  /*5100*/  FADD.FTZ R3, R56, R3 ;  /* 0x0000000338037221 */ /* 0x008fce0000010000 */
[----:B------:R-:W1:Y:S01]  /*5110*/  MUFU.EX2 R72, R72 ;  /* 0x0000004800487308 */ /* 0x000e620000000800 */
[----:B--2---:R-:W-:-:S07]  /*5120*/  FADD.FTZ R11, R51, R8 ;  /* 0x00000008330b7221 */ /* 0x004fce0000010000 */
[----:B------:R-:W2:Y:S01]  /*5130*/  MUFU.EX2 R45, R45 ;  /* 0x0000002d002d7308 */ /* 0x000ea20000000800 */
[----:B0-----:R-:W-:-:S07]  /*5140*/  FADD.FTZ R6, R44, R3 ;  /* 0x000000032c067221 */ /* 0x001fce0000010000 */
[----:B------:R-:W0:Y:S01]  /*5150*/  MUFU.EX2 R54, R54 ;  /* 0x0000003600367308 */ /* 0x000e220000000800 */
[C---:B-1----:R-:W-:Y:S01]  /*5160*/  FADD.FTZ R11, R72.reuse, R11 ;  /* 0x0000000b480b7221 */ /* 0x042fe20000010000 */
[----:B------:R-:W-:Y:S01]  /*5170*/  F2FP.BF16.F32.PACK_AB R15, R72, R51 ;  /* 0x00000033480f723e */ /* 0x000fe200000010ff */
[----:B------:R-:W-:-:S05]  /*5180*/  IMAD.MOV.U32 R51, RZ, RZ, R71 ;  /* 0x000000ffff337224 */ /* 0x000fca00078e0047 */
[----:B------:R-:W1:Y:S01]  /*5190*/  MUFU.EX2 R33, R33 ;  /* 0x0000002100217308 */ /* 0x000e620000000800 */
[C---:B--2---:R-:W-:Y:S01]  /*51a0*/  FADD.FTZ R6, R45.reuse, R6 ;  /* 0x000000062d067221 */ /* 0x044fe20000010000 */
[----:B------:R-:W-:Y:S01]  /*51b0*/  F2FP.BF16.F32.PACK_AB R12, R45, R44 ;  /* 0x0000002c2d0c723e */ /* 0x000fe200000010ff */
[--C-:B------:R-:W-:Y:S02]  /*51c0*/  IMAD.MOV.U32 R45, RZ, RZ, R71.reuse ;  /* 0x000000ffff2d7224 */ /* 0x100fe400078e0047 */
[----:B------:R-:W-:-:S03]  /*51d0*/  IMAD.MOV.U32 R44, RZ, RZ, R71 ;  /* 0x000000ffff2c7224 */ /* 0x000fc600078e0047 */
[----:B------:R-:W2:Y:S01]  /*51e0*/  MUFU.EX2 R60, R60 ;  /* 0x0000003c003c7308 */ /* 0x000ea20000000800 */
[----:B0-----:R-:W-:-:S07]  /*51f0*/  FADD.FTZ R10, R54, R11 ;  /* 0x0000000b360a7221 */ /* 0x001fce0000010000 */
[----:B------:R0:W3:Y:S01]  /*5200*/  MUFU.EX2 R25, R38 ;  /* 0x0000002600197308 */ /* 0x0000e20000000800 */
[----:B-1----:R-:W-:Y:S01]  /*5210*/  FADD.FTZ R3, R33, R6 ;  /* 0x0000000621037221 */ /* 0x002fe20000010000 */
[----:B------:R-:W-:Y:S01]  /*5220*/  F2FP.BF16.F32.PACK_AB R6, R56, R41 ;  /* 0x000000293806723e */ /* 0x000fe200000010ff */
[--C-:B------:R-:W-:Y:S02]  /*5230*/  IMAD.MOV.U32 R56, RZ, RZ, R71.reuse ;  /* 0x000000ffff387224 */ /* 0x100fe400078e0047 */
[----:B------:R-:W-:Y:S02]  /*5240*/  IMAD.MOV.U32 R41, RZ, RZ, R71 ;  /* 0x000000ffff297224 */ /* 0x000fe400078e0047 */
[----:B------:R1:W-:Y:S01]  /*5250*/  STSM.16.M88.4 [R2+0x2d300], R4 ;  /* 0x02d3000402007844 */ /* 0x0003e20000000200 */
[----:B------:R-:W4:Y:S01]  /*5260*/  MUFU.EX2 R36, R36 ;  /* 0x0000002400247308 */ /* 0x000f220000000800 */
[C---:B--2---:R-:W-:Y:S01]  /*5270*/  F2FP.BF16.F32.PACK_AB R14, R60.reuse, R33 ;  /* 0x000000213c0e723e */ /* 0x044fe200000010ff */
[----:B------:R-:W-:Y:S01]  /*5280*/  FADD.FTZ R3, R60, R3 ;  /* 0x000000033c037221 */ /* 0x000fe20000010000 */
[----:B------:R-:W-:-:S02]  /*5290*/  IMAD.MOV.U32 R60, RZ, RZ, R71 ;  /* 0x000000ffff3c7224 */ /* 0x000fc400078e0047 */
[--C-:B0-----:R-:W-:Y:S01]  /*52a0*/  IMAD.MOV.U32 R38, RZ, RZ, R71.reuse ;  /* 0x000000ffff267224 */ /* 0x101fe200078e0047 */
[----:B------:R-:W-:Y:S01]  /*52b0*/  STSM.16.M88.4 [R2+0x2eb00], R12 ;  /* 0x02eb000c02007844 */ /* 0x000fe20000000200 */
[--C-:B------:R-:W-:Y:S01]  /*52c0*/  IMAD.MOV.U32 R33, RZ, RZ, R71.reuse ;  /* 0x000000ffff217224 */ /* 0x100fe200078e0047 */
[----:B------:R-:W-:Y:S01]  /*52d0*/  MUFU.EX2 R32, R32 ;  /* 0x0000002000207308 */ /* 0x000fe20000000800 */
[C---:B---3--:R-:W-:Y:S01]  /*52e0*/  FADD.FTZ R10, R25.reuse, R10 ;  /* 0x0000000a190a7221 */ /* 0x048fe20000010000 */
[----:B------:R-:W-:Y:S01]  /*52f0*/  F2FP.BF16.F32.PACK_AB R25, R25, R54 ;  /* 0x000000361919723e */ /* 0x000fe200000010ff */
[----:B------:R-:W-:-:S05]  /*5300*/  IMAD.MOV.U32 R54, RZ, RZ, R71 ;  /* 0x000000ffff367224 */ /* 0x000fca00078e0047 */
[----:B------:R-:W0:Y:S01]  /*5310*/  MUFU.EX2 R37, R37 ;  /* 0x0000002500257308 */ /* 0x000e220000000800 */
[----:B----4-:R-:W-:Y:S01]  /*5320*/  F2FP.BF16.F32.PACK_AB R24, R69, R36 ;  /* 0x000000244518723e */ /* 0x010fe200000010ff */
[----:B------:R-:W-:Y:S01]  /*5330*/  FADD.FTZ R8, R36, R3 ;  /* 0x0000000324087221 */ /* 0x000fe20000010000 */
[----:B------:R-:W-:-:S03]  /*5340*/  IMAD.MOV.U32 R36, RZ, RZ, R71 ;  /* 0x000000ffff247224 */ /* 0x000fc600078e0047 */
[----:B------:R-:W-:Y:S01]  /*5350*/  FADD.FTZ R3, R69, R8 ;  /* 0x0000000845037221 */ /* 0x000fe20000010000 */
[----:B------:R-:W-:Y:S01]  /*5360*/  IMAD.MOV.U32 R69, RZ, RZ, R71 ;  /* 0x000000ffff457224 */ /* 0x000fe200078e0047 */
[----:B------:R-:W-:Y:S08]  /*5370*/  MUFU.EX2 R47, R47 ;  /* 0x0000002f002f7308 */ /* 0x000ff00000000800 */
[----:B------:R-:W2:Y:S01]  /*5380*/  MUFU.EX2 R46, R46 ;  /* 0x0000002e002e7308 */ /* 0x000ea20000000800 */
[----:B0-----:R-:W-:Y:S01]  /*5390*/  F2FP.BF16.F32.PACK_AB R26, R37, R32 ;  /* 0x00000020251a723e */ /* 0x001fe200000010ff */
[----:B------:R-:W-:-:S04]  /*53a0*/  FADD.FTZ R32, R32, R3 ;  /* 0x0000000320207221 */ /* 0x000fc80000010000 */
[----:B-1----:R-:W-:Y:S01]  /*53b0*/  FADD.FTZ R7, R37, R32 ;  /* 0x0000002025077221 */ /* 0x002fe20000010000 */
[--C-:B------:R-:W-:Y:S02]  /*53c0*/  IMAD.MOV.U32 R37, RZ, RZ, R71.reuse ;  /* 0x000000ffff257224 */ /* 0x100fe400078e0047 */
[----:B------:R-:W-:Y:S01]  /*53d0*/  IMAD.MOV.U32 R32, RZ, RZ, R71 ;  /* 0x000000ffff207224 */ /* 0x000fe200078e0047 */
[----:B--2---:R-:W-:Y:S01]  /*53e0*/  F2FP.BF16.F32.PACK_AB R27, R46, R47 ;  /* 0x0000002f2e1b723e */ /* 0x004fe200000010ff */
[----:B------:R-:W-:-:S04]  /*53f0*/  FADD.FTZ R47, R47, R10 ;  /* 0x0000000a2f2f7221 */ /* 0x000fc80000010000 */
[----:B------:R0:W-:Y:S01]  /*5400*/  STSM.16.M88.4 [R2+0x30300], R24 ;  /* 0x0303001802007844 */ /* 0x0001e20000000200 */
[----:B------:R-:W-:Y:S01]  /*5410*/  FADD.FTZ R5, R46, R47 ;  /* 0x0000002f2e057221 */ /* 0x000fe20000010000 */
[--C-:B------:R-:W-:Y:S01]  /*5420*/  IMAD.MOV.U32 R47, RZ, RZ, R71.reuse ;  /* 0x000000ffff2f7224 */ /* 0x100fe200078e0047 */
[----:B------:R1:W-:Y:S06]  /*5430*/  MEMBAR.ALL.CTA ;  /* 0x0000000000007992 */ /* 0x0003ec0000008000 */
[----:B-1----:R-:W1:Y:S01]  /*5440*/  FENCE.VIEW.ASYNC.S ;  /* 0x00000000000073c6 */ /* 0x002e620000000000 */
[----:B------:R-:W-:-:S02]  /*5450*/  IMAD.MOV.U32 R46, RZ, RZ, R71 ;  /* 0x000000ffff2e7224 */ /* 0x000fc400078e0047 */
[--C-:B0-----:R-:W-:Y:S02]  /*5460*/  IMAD.MOV.U32 R27, RZ, RZ, R71.reuse ;  /* 0x000000ffff1b7224 */ /* 0x101fe400078e0047 */
[--C-:B------:R-:W-:Y:S02]  /*5470*/  IMAD.MOV.U32 R26, RZ, RZ, R71.reuse ;  /* 0x000000ffff1a7224 */ /* 0x100fe400078e0047 */
[--C-:B------:R-:W-:Y:S02]  /*5480*/  IMAD.MOV.U32 R25, RZ, RZ, R71.reuse ;  /* 0x000000ffff197224 */ /* 0x100fe400078e0047 */
[----:B------:R-:W-:Y:S01]  /*5490*/  IMAD.MOV.U32 R24, RZ, RZ, R71 ;  /* 0x000000ffff187224 */ /* 0x000fe200078e0047 */
[----:B-1----:R-:W-:Y:S01]  /*54a0*/  NOP ;  /* 0x0000000000007918 */ /* 0x002fe20000000000 */
[----:B------:R-:W-:Y:S05]  /*54b0*/  @!P2 BRA `(.L_x_182) ;  /* 0x000000380040a947 */ /* 0x000fea0003800000 */
[----:B------:R-:W-:Y:S01]  /*54c0*/  IMAD.MOV.U32 R3, RZ, RZ, R9 ;  /* 0x000000ffff037224 */ /* 0x000fe200078e0009 */
[----:B------:R-:W-:Y:S01]  /*54d0*/  CS2R R70, SRZ ;  /* 0x0000000000467805 */ /* 0x000fe2000001ff00 */
[----:B------:R-:W-:Y:S01]  /*54e0*/  IMAD.MOV.U32 R4, RZ, RZ, R0 ;  /* 0x000000ffff047224 */ /* 0x000fe200078e0000 */
        /* <DEDUP_REMOVED lines=23> */
[----:B------:R-:W-:Y:S01]  /*5660*/  UMOV UR7, UR39 ;  /* 0x0000002700077c82 */ /* 0x000fe20008000000 */
[----:B------:R-:W-:-:S05]  /*5670*/  UMOV UR6, UR36 ;  /* 0x0000002400067c82 */ /* 0x000fca0008000000 */
.L_x_191:
[----:B------:R-:W-:Y:S01]  /*5680*/  R2UR UR4, R16 ;  /* 0x00000000100472ca */ /* 0x000fe200000e0000 */
[----:B------:R-:W-:-:S04]  /*5690*/  UIADD3 UR36, UR6, 0x1, URZ ;  /* 0x0000000106247890 */ /* 0x000fc8000fffe03f */
[----:B------:R-:W-:-:S04]  /*56a0*/  UISETP.NE.AND UP0, UPT, UR36, 0x2, UPT ;  /* 0x000000022400788c */ /* 0x000fc8000bf05270 */
[----:B------:R-:W-:Y:S02]  /*56b0*/  USEL UR39, URZ, 0x1, UP0 ;  /* 0x000000013f277887 */ /* 0x000fe40008000000 */
[----:B------:R-:W-:Y:S02]  /*56c0*/  USEL UR36, UR36, URZ, UP0 ;  /* 0x0000003f24247287 */ /* 0x000fe40008000000 */
[----:B------:R-:W-:Y:S01]  /*56d0*/  ISETP.NE.AND P3, PT, RZ, UR4, PT ;  /* 0x00000004ff007c0c */ /* 0x000fe2000bf65270 */
[----:B------:R-:W-:-:S12]  /*56e0*/  ULOP3.LUT UR39, UR7, UR39, URZ, 0x3c, !UPT ;  /* 0x0000002707277292 */ /* 0x000fd8000f8e3c3f */
[----:B----4-:R-:W-:Y:S05]  /*56f0*/  @P3 BRA `(.L_x_183) ;  /* 0x00000000002c3947 */ /* 0x010fea0003800000 */
[----:B------:R-:W-:Y:S05]  /*5700*/  @!P0 BRA `(.L_x_184) ;  /* 0x0000000000048947 */ /* 0x000fea0003800000 */
[----:B------:R-:W-:Y:S01]  /*5710*/  BPT.TRAP 0x1 ;  /* 0x000000040000795c */ /* 0x000fe20000300000 */
.L_x_184:
[----:B------:R-:W-:Y:S01]  /*5720*/  ULEA UR4, UR36, UR37, 0x3 ;  /* 0x0000002524047291 */ /* 0x000fe2000f8e183f */
[----:B------:R-:W-:-:S05]  /*5730*/  IMAD.U32 R0, RZ, RZ, UR39 ;  /* 0x00000027ff007e24 */ /* 0x000fca000f8e00ff */
[----:B------:R-:W-:-:S04]  /*5740*/  SHF.L.U32 R0, R0, 0x1f, RZ ;  /* 0x0000001f00007819 */ /* 0x000fc800000006ff */
[----:B------:R0:W1:Y:S01]  /*5750*/  SYNCS.PHASECHK.TRANS64.TRYWAIT P2, [UR4+0x31c30], R0 ;  /* 0x031c3000ff0075a7 */ /* 0x0000620008040144 */
[----:B------:R-:W-:Y:S05]  /*5760*/  @!P0 BRA `(.L_x_185) ;  /* 0x0000000000048947 */ /* 0x000fea0003800000 */
[----:B------:R-:W-:Y:S01]  /*5770*/  BPT.TRAP 0x1 ;  /* 0x000000040000795c */ /* 0x000fe20000300000 */
.L_x_185:
[----:B-1----:R-:W-:Y:S05]  /*5780*/  @P2 BRA `(.L_x_183) ;  /* 0x0000000000082947 */ /* 0x002fea0003800000 */
[----:B------:R-:W1:Y:S02]  /*5790*/  SYNCS.PHASECHK.TRANS64.TRYWAIT P2, [UR4+0x31c30], R0 ;  /* 0x031c3000ff0075a7 */ /* 0x000e640008040144 */
[----:B-1----:R-:W-:Y:S05]  /*57a0*/  @!P2 BRA `(.L_x_186) ;  /* 0x000000d40060a947 */ /* 0x002fea0003800000 */
.L_x_183:
[----:B------:R-:W2:Y:S01]  /*57b0*/  S2R R6, SR_TID.X ;  /* 0x0000000000067919 */ /* 0x000ea20000002100 */
[----:B------:R-:W-:Y:S01]  /*57c0*/  UIMAD UR4, UR36, 0x6c0, UR5 ;  /* 0x000006c0240478a4 */ /* 0x000fe2000f8e0205 */
[----:B------:R-:W-:Y:S01]  /*57d0*/  UMOV UR31, 0x80000020 ;  /* 0x80000020001f7882 */ /* 0x000fe20000000000 */
[----:B------:R-:W-:Y:S02]  /*57e0*/  UMOV UR32, UR28 ;  /* 0x0000001c00207c82 */ /* 0x000fe40008000000 */
[----:B------:R-:W-:Y:S01]  /*57f0*/  UIADD3 UR34, UR4, 0x40, URZ ;  /* 0x0000004004227890 */ /* 0x000fe2000fffe03f */
[----:B------:R-:W-:Y:S02]  /*5800*/  UMOV UR33, UR29 ;  /* 0x0000001d00217c82 */ /* 0x000fe40008000000 */
[----:B------:R-:W-:Y:S01]  /*5810*/  UMOV UR30, UR4 ;  /* 0x00000004001e7c82 */ /* 0x000fe20008000000 */
[----:B------:R-:W-:Y:S01]  /*5820*/  UMOV UR35, 0x80000020 ;  /* 0x8000002000237882 */ /* 0x000fe20000000000 */
[----:B------:R-:W-:Y:S01]  /*5830*/  UIADD3 UR42, UR4, 0x80, URZ ;  /* 0x00000080042a7890 */ /* 0x000fe2000fffe03f */
[----:B------:R-:W-:Y:S01]  /*5840*/  UMOV UR40, UR28 ;  /* 0x0000001c00287c82 */ /* 0x000fe20008000000 */
        /* <DEDUP_REMOVED lines=15> */
[----:B--2---:R-:W-:Y:S01]  /*5940*/  SHF.R.U32.HI R6, RZ, 0x7, R6 ;  /* 0x00000007ff067819 */ /* 0x004fe20000011606 */
[----:B------:R-:W-:Y:S01]  /*5950*/  UMOV UR56, UR28 ;  /* 0x0000001c00387c82 */ /* 0x000fe20008000000 */
[----:B------:R-:W-:Y:S01]  /*5960*/  UMOV UR57, UR29 ;  /* 0x0000001d00397c82 */ /* 0x000fe20008000000 */
[----:B------:R-:W-:Y:S01]  /*5970*/  UMOV UR59, 0x80000020 ;  /* 0x80000020003b7882 */ /* 0x000fe20000000000 */
[----:B------:R-:W-:Y:S01]  /*5980*/  UIADD3 UR10, UR4, 0x2, URZ ;  /* 0x00000002040a7890 */ /* 0x000fe2000fffe03f */
[----:B01----:R-:W-:Y:S01]  /*5990*/  VIADD R0, R6, 0x8 ;  /* 0x0000000806007836 */ /* 0x003fe20000000000 */
[----:B------:R-:W-:Y:S01]  /*59a0*/  UMOV UR11, 0x80000020 ;  /* 0x80000020000b7882 */ /* 0x000fe20000000000 */
[----:B------:R-:W-:Y:S01]  /*59b0*/  UIADD3 UR14, UR4, 0x202, URZ ;  /* 0x00000202040e7890 */ /* 0x000fe2000fffe03f */
[----:B------:R-:W-:-:S02]  /*59c0*/  UMOV UR15, 0x80000020 ;  /* 0x80000020000f7882 */ /* 0x000fc40000000000 */
[----:B------:R0:W-:Y:S01]  /*59d0*/  BAR.SYNC.DEFER_BLOCKING R0, 0x100 ;  /* 0x000400000000751d */ /* 0x0001e20000010000 */
[----:B------:R-:W-:Y:S02]  /*59e0*/  UIADD3 UR18, UR4, 0x242, URZ ;  /* 0x0000024204127890 */ /* 0x000fe4000fffe03f */
[----:B------:R-:W-:Y:S02]  /*59f0*/  UIADD3 UR22, UR4, 0x480, URZ ;  /* 0x0000048004167890 */ /* 0x000fe4000fffe03f */
[----:B------:R-:W-:Y:S01]  /*5a00*/  UIADD3 UR26, UR4, 0x482, URZ ;  /* 0x00000482041a7890 */ /* 0x000fe2000fffe03f */
[----:B------:R-:W-:Y:S01]  /*5a10*/  UMOV UR19, 0x80000020 ;  /* 0x8000002000137882 */ /* 0x000fe20000000000 */
[----:B------:R-:W-:Y:S01]  /*5a20*/  UMOV UR23, 0x80000020 ;  /* 0x8000002000177882 */ /* 0x000fe20000000000 */
[----:B------:R-:W-:Y:S01]  /*5a30*/  UMOV UR27, 0x80000020 ;  /* 0x80000020001b7882 */ /* 0x000fe20000000000 */
[----:B------:R-:W-:-:S06]  /*5a40*/  WARPGROUP.ARRIVE ;  /* 0x00000000000079c5 */ /* 0x000fcc0000000000 */
[----:B------:R-:W-:Y:S01]  /*5a50*/  HGMMA.64x16x16.F32.BF16 R136, gdesc[UR28], RZ, !UPT, gsb0 ;  /* 0x002000001c8879f0 */ /* 0x000fe2000c0018ff */
[----:B------:R-:W-:Y:S01]  /*5a60*/  UIADD3 UR30, UR4, 0x1c0, URZ ;  /* 0x000001c0041e7890 */ /* 0x000fe2000fffe03f */
        /* <DEDUP_REMOVED lines=45> */
[----:B------:R-:W-:Y:S03]  /*5d40*/  HGMMA.64x16x16.F32.BF16 R80, gdesc[UR28], RZ, !UPT, gsb0 ;  /* 0x002000001c5079f0 */ /* 0x000fe6000c0018ff */
        /* <DEDUP_REMOVED lines=267> */
.L_x_188:
[----:B------:R-:W-:Y:S01]  /*6e00*/  ULEA UR4, UR6, UR37, 0x3 ;  /* 0x0000002506047291 */ /* 0x000fe2000f8e183f */
[----:B------:R-:W-:-:S05]  /*6e10*/  IMAD.U32 R0, RZ, RZ, UR7 ;  /* 0x00000007ff007e24 */ /* 0x000fca000f8e00ff */
[----:B------:R-:W-:-:S04]  /*6e20*/  SHF.L.U32 R0, R0, 0x1f, RZ ;  /* 0x0000001f00007819 */ /* 0x000fc800000006ff */
[----:B------:R0:W1:Y:S01]  /*6e30*/  SYNCS.PHASECHK.TRANS64.TRYWAIT P2, [UR4+0x31c50], R0 ;  /* 0x031c5000ff0075a7 */ /* 0x0000620008040144 */
[----:B------:R-:W-:Y:S05]  /*6e40*/  @!P0 BRA `(.L_x_189) ;  /* 0x0000000000048947 */ /* 0x000fea0003800000 */
[----:B------:R-:W-:Y:S01]  /*6e50*/  BPT.TRAP 0x1 ;  /* 0x000000040000795c */ /* 0x000fe20000300000 */
.L_x_189:
[----:B-1----:R-:W-:Y:S05]  /*6e60*/  @P2 BRA `(.L_x_187) ;  /* 0x0000000000082947 */ /* 0x002fea0003800000 */
[----:B------:R-:W1:Y:S02]  /*6e70*/  SYNCS.PHASECHK.TRANS64.TRYWAIT P2, [UR4+0x31c50], R0 ;  /* 0x031c5000ff0075a7 */ /* 0x000e640008040144 */
[----:B-1----:R-:W-:Y:S05]  /*6e80*/  @!P2 BRA `(.L_x_190) ;  /* 0x000000bc00c0a947 */ /* 0x002fea0003800000 */
.L_x_187:
[----:B------:R-:W-:Y:S01]  /*6e90*/  UIADD3 UR4, UR37, 0x200, URZ ;  /* 0x0000020025047890 */ /* 0x000fe2000fffe03f */
[----:B------:R-:W-:Y:S01]  /*6ea0*/  WARPGROUP.ARRIVE ;  /* 0x00000000000079c5 */ /* 0x000fe20000000000 */
[----:B------:R-:W-:Y:S01]  /*6eb0*/  UMOV UR33, 0xc0000010 ;  /* 0xc000001000217882 */ /* 0x000fe20000000000 */
[----:B------:R-:W-:Y:S01]  /*6ec0*/  UMOV UR35, 0x80000020 ;  /* 0x8000002000237882 */ /* 0x000fe20000000000 */
[----:B------:R-:W-:Y:S01]  /*6ed0*/  USHF.R.U32.HI UR4, URZ, 0x4, UR4 ;  /* 0x000000043f047899 */ /* 0x000fe20008011604 */
[----:B01----:R-:W-:Y:S01]  /*6ee0*/  FMNMX.FTZ R0, R136, R4, !PT ;  /* 0x0000000488007209 */ /* 0x003fe20007810000 */
[----:B------:R-:W-:Y:S01]  /*6ef0*/  ULDC UR10, c[0x0][0x988] ;  /* 0x00026200000a7ab9 */ /* 0x000fe20000000800 */
[----:B------:R-:W0:Y:S01]  /*6f00*/  S2R R13, SR_TID.X ;  /* 0x00000000000d7919 */ /* 0x000e220000002100 */
[----:B------:R-:W-:Y:S01]  /*6f10*/  ULOP3.LUT UR4, UR4, 0x3fff, URZ, 0xc0, !UPT ;  /* 0x00003fff04047892 */ /* 0x000fe2000f8ec03f */
[----:B------:R-:W-:Y:S01]  /*6f20*/  FMNMX.FTZ R0, R137, R0, !PT ;  /* 0x0000000089007209 */ /* 0x000fe20007810000 */
[----:B------:R-:W-:-:S02]  /*6f30*/  UISETP.GT.AND UP0, UPT, UR38, UR61, UPT ;  /* 0x0000003d2600728c */ /* 0x000fc4000bf04270 */
[----:B------:R-:W-:Y:S01]  /*6f40*/  ULOP3.LUT UR7, UR4, 0x2400000, URZ, 0xfc, !UPT ;  /* 0x0240000004077892 */ /* 0x000fe2000f8efc3f */
[----:B------:R-:W-:Y:S01]  /*6f50*/  FMNMX.FTZ R0, R140, R0, !PT ;  /* 0x000000008c007209 */ /* 0x000fe20007810000 */
[----:B------:R-:W-:Y:S02]  /*6f60*/  ULOP3.LUT UR4, UR60, 0x10000, URZ, 0xfc, !UPT ;  /* 0x000100003c047892 */ /* 0x000fe4000f8efc3f */
[----:B------:R-:W-:Y:S01]  /*6f70*/  UIMAD UR7, UR6, 0x6c0, UR7 ;  /* 0x000006c0060778a4 */ /* 0x000fe2000f8e0207 */
[----:B------:R-:W-:-:S04]  /*6f80*/  FMNMX.FTZ R0, R141, R0, !PT ;  /* 0x000000008d007209 */ /* 0x000fc80007810000 */
[----:B------:R-:W-:Y:S01]  /*6f90*/  UMOV UR32, UR4 ;  /* 0x0000000400207c82 */ /* 0x000fe20008000000 */
[----:B------:R-:W-:Y:S01]  /*6fa0*/  FMNMX.FTZ R0, R128, R0, !PT ;  /* 0x0000000080007209 */ /* 0x000fe20007810000 */
[----:B------:R-:W-:Y:S02]  /*6fb0*/  UMOV UR34, UR7 ;  /* 0x0000000700227c82 */ /* 0x000fe40008000000 */
[----:B------:R-:W-:Y:S01]  /*6fc0*/  HGMMA.64x96x16.F32.BF16 R24, gdesc[UR32].tnspB, R24, gsb0 ;  /* 0x41600000201879f0 */ /* 0x000fe20008001818 */
[----:B------:R-:W-:Y:S01]  /*6fd0*/  UIADD3 UR32, UR4, 0x180, URZ ;  /* 0x0000018004207890 */ /* 0x000fe2000fffe03f */
[----:B------:R-:W-:Y:S01]  /*6fe0*/  FMNMX.FTZ R0, R129, R0, !PT ;  /* 0x0000000081007209 */ /* 0x000fe20007810000 */
[----:B------:R-:W-:Y:S01]  /*6ff0*/  UIADD3 UR34, UR7, 0x40, URZ ;  /* 0x0000004007227890 */ /* 0x000fe2000fffe03f */
[----:B------:R-:W-:Y:S01]  /*7000*/  UMOV UR33, 0xc0000010 ;  /* 0xc000001000217882 */ /* 0x000fe20000000000 */
[----:B------:R-:W-:Y:S01]  /*7010*/  UMOV UR35, 0x80000020 ;  /* 0x8000002000237882 */ /* 0x000fe20000000000 */
[----:B------:R-:W-:-:S04]  /*7020*/  FMNMX.FTZ R0, R132, R0, !PT ;  /* 0x0000000084007209 */ /* 0x000fc80007810000 */
[----:B------:R-:W-:Y:S02]  /*7030*/  FMNMX.FTZ R0, R133, R0, !PT ;  /* 0x0000000085007209 */ /* 0x000fe40007810000 */
[----:B0-----:R-:W-:Y:S02]  /*7040*/  SHF.R.U32.HI R12, RZ, 0x7, R13 ;  /* 0x00000007ff0c7819 */ /* 0x001fe4000001160d */
[----:B------:R-:W-:Y:S02]  /*7050*/  FMNMX.FTZ R0, R120, R0, !PT ;  /* 0x0000000078007209 */ /* 0x000fe40007810000 */
[----:B------:R-:W-:Y:S02]  /*7060*/  ISETP.GE.U32.AND P2, PT, R13, 0x180, PT ;  /* 0x000001800d00780c */ /* 0x000fe40003f46070 */
        /* <DEDUP_REMOVED lines=32> */
[----:B------:R-:W-:-:S04]  /*7270*/  FMNMX.FTZ R0, R76, R0, !PT ;  /* 0x000000004c007209 */ /* 0x000fc80007810000 */
[----:B------:R-:W-:-:S05]  /*7280*/  FMNMX.FTZ R0, R77, R0, !PT ;  /* 0x000000004d007209 */ /* 0x000fca0007810000 */
[----:B------:R-:W0:Y:S02]  /*7290*/  SHFL.BFLY PT, R6, R0, 0x2, 0x1f ;  /* 0x0c401f0000067f89 */ /* 0x000e2400000e0000 */
[----:B0-----:R-:W-:-:S05]  /*72a0*/  FMNMX.FTZ R0, R0, R6, !PT ;  /* 0x0000000600007209 */ /* 0x001fca0007810000 */
[----:B------:R-:W0:Y:S02]  /*72b0*/  SHFL.BFLY PT, R6, R0, 0x1, 0x1f ;  /* 0x0c201f0000067f89 */ /* 0x000e2400000e0000 */
[----:B0-----:R-:W-:-:S05]  /*72c0*/  FMNMX.FTZ R0, R0, R6, !PT ;  /* 0x0000000600007209 */ /* 0x001fca0007810000 */
[C---:B------:R-:W-:Y:S01]  /*72d0*/  FADD.FTZ R4, -R0.reuse, R4 ;  /* 0x0000000400047221 */ /* 0x040fe20000010100 */
[----:B------:R-:W-:-:S03]  /*72e0*/  FMUL.FTZ R6, R0, UR10 ;  /* 0x0000000a00067c20 */ /* 0x000fc60008410000 */
[----:B------:R-:W-:Y:S01]  /*72f0*/  FMUL.FTZ R4, R4, UR10 ;  /* 0x0000000a04047c20 */ /* 0x000fe20008410000 */
        /* <DEDUP_REMOVED lines=11> */
[----:B------:R-:W0:Y:S01]  /*73b0*/  MUFU.EX2 R4, R136 ;  /* 0x0000008800047308 */ /* 0x000e220000000800 */
[--C-:B------:R-:W-:Y:S01]  /*73c0*/  FFMA.FTZ R124, R124, UR10, -R6.reuse ;  /* 0x0000000a7c7c7c23 */ /* 0x100fe20008010806 */
[--C-:B------:R-:W-:Y:S01]  /*73d0*/  FFMA.FTZ R125, R125, UR10, -R6.reuse ;  /* 0x0000000a7d7d7c23 */ /* 0x100fe20008010806 */
[--C-:B------:R-:W-:Y:S01]  /*73e0*/  FFMA.FTZ R112, R112, UR10, -R6.reuse ;  /* 0x0000000a70707c23 */ /* 0x100fe20008010806 */
[--C-:B------:R-:W-:Y:S01]  /*73f0*/  FFMA.FTZ R113, R113, UR10, -R6.reuse ;  /* 0x0000000a71717c23 */ /* 0x100fe20008010806 */
[--C-:B------:R-:W-:Y:S01]  /*7400*/  FFMA.FTZ R116, R116, UR10, -R6.reuse ;  /* 0x0000000a74747c23 */ /* 0x100fe20008010806 */
[----:B------:R-:W-:Y:S01]  /*7410*/  FFMA.FTZ R117, R117, UR10, -R6 ;  /* 0x0000000a75757c23 */ /* 0x000fe20008010806 */
[----:B------:R-:W-:-:S02]  /*7420*/  WARPGROUP.DEPBAR.LE gsb0, 0x0 ;  /* 0x00008000000079c5 */ /* 0x000fc40000010000 */
[----:B------:R-:W-:Y:S01]  /*7430*/  WARPGROUP.ARRIVE ;  /* 0x00000000000079c5 */ /* 0x000fe20000000000 */
[--C-:B------:R-:W-:Y:S01]  /*7440*/  FFMA.FTZ R104, R104, UR10, -R6.reuse ;  /* 0x0000000a68687c23 */ /* 0x100fe20008010806 */
[--C-:B------:R-:W-:Y:S01]  /*7450*/  FFMA.FTZ R105, R105, UR10, -R6.reuse ;  /* 0x0000000a69697c23 */ /* 0x100fe20008010806 */
[--C-:B------:R-:W-:Y:S01]  /*7460*/  FFMA.FTZ R108, R108, UR10, -R6.reuse ;  /* 0x0000000a6c6c7c23 */ /* 0x100fe20008010806 */
[--C-:B------:R-:W-:Y:S01]  /*7470*/  FFMA.FTZ R109, R109, UR10, -R6.reuse ;  /* 0x0000000a6d6d7c23 */ /* 0x100fe20008010806 */
[--C-:B------:R-:W-:Y:S01]  /*7480*/  FFMA.FTZ R96, R96, UR10, -R6.reuse ;  /* 0x0000000a60607c23 */ /* 0x100fe20008010806 */
[----:B------:R-:W-:Y:S01]  /*7490*/  HGMMA.64x96x16.F32.BF16 R24, gdesc[UR32].tnspB, R24, gsb0 ;  /* 0x41600000201879f0 */ /* 0x000fe20008001818 */
[----:B------:R-:W-:Y:S01]  /*74a0*/  UIADD3 UR32, UR4, 0x480, URZ ;  /* 0x0000048004207890 */ /* 0x000fe2000fffe03f */
[--C-:B------:R-:W-:Y:S01]  /*74b0*/  FFMA.FTZ R97, R97, UR10, -R6.reuse ;  /* 0x0000000a61617c23 */ /* 0x100fe20008010806 */
[----:B------:R-:W-:Y:S01]  /*74c0*/  UIADD3 UR34, UR7, 0xc0, URZ ;  /* 0x000000c007227890 */ /* 0x000fe2000fffe03f */
[--C-:B------:R-:W-:Y:S01]  /*74d0*/  FFMA.FTZ R100, R100, UR10, -R6.reuse ;  /* 0x0000000a64647c23 */ /* 0x100fe20008010806 */
[----:B------:R-:W-:Y:S01]  /*74e0*/  UMOV UR33, 0xc0000010 ;  /* 0xc000001000217882 */ /* 0x000fe20000000000 */
[----:B------:R-:W-:Y:S01]  /*74f0*/  UMOV UR35, 0x80000020 ;  /* 0x8000002000237882 */ /* 0x000fe20000000000 */
[--C-:B------:R-:W-:Y:S01]  /*7500*/  FFMA.FTZ R101, R101, UR10, -R6.reuse ;  /* 0x0000000a65657c23 */ /* 0x100fe20008010806 */
        /* <DEDUP_REMOVED lines=11> */
[----:B------:R-:W-:Y:S01]  /*75c0*/  FFMA.FTZ R77, R77, UR10, -R6 ;  /* 0x0000000a4d4d7c23 */ /* 0x000fe20008010806 */
[----:B0-----:R-:W-:Y:S01]  /*75d0*/  FFMA.FTZ R6, R8, R7, R4 ;  /* 0x0000000708067223 */ /* 0x001fe20000010004 */
[----:B------:R-:W-:Y:S01]  /*75e0*/  FMNMX.FTZ R7, R138, R3, !PT ;  /* 0x000000038a077209 */ /* 0x000fe20007810000 */
[----:B------:R-:W0:Y:S03]  /*75f0*/  MUFU.EX2 R137, R137 ;  /* 0x0000008900897308 */ /* 0x000e260000000800 */
[----:B------:R-:W-:-:S04]  /*7600*/  FMNMX.FTZ R7, R139, R7, !PT ;  /* 0x000000078b077209 */ /* 0x000fc80007810000 */
[----:B------:R-:W-:Y:S01]  /*7610*/  FMNMX.FTZ R7, R142, R7, !PT ;  /* 0x000000078e077209 */ /* 0x000fe20007810000 */
[----:B------:R-:W1:Y:S03]  /*7620*/  MUFU.EX2 R140, R140 ;  /* 0x0000008c008c7308 */ /* 0x000e660000000800 */
[----:B------:R-:W-:-:S04]  /*7630*/  FMNMX.FTZ R7, R143, R7, !PT ;  /* 0x000000078f077209 */ /* 0x000fc80007810000 */
[----:B------:R-:W-:Y:S01]  /*7640*/  FMNMX.FTZ R7, R130, R7, !PT ;  /* 0x0000000782077209 */ /* 0x000fe20007810000 */
[----:B------:R-:W2:Y:S01]  /*7650*/  MUFU.EX2 R141, R141 ;  /* 0x0000008d008d7308 */ /* 0x000ea20000000800 */
[C---:B0-----:R-:W-:Y:S01]  /*7660*/  FADD.FTZ R6, R137.reuse, R6 ;  /* 0x0000000689067221 */ /* 0x041fe20000010000 */
[----:B------:R-:W-:Y:S02]  /*7670*/  F2FP.BF16.F32.PACK_AB R4, R137, R4 ;  /* 0x000000048904723e */ /* 0x000fe400000010ff */
[----:B------:R-:W-:-:S04]  /*7680*/  FMNMX.FTZ R7, R131, R7, !PT ;  /* 0x0000000783077209 */ /* 0x000fc80007810000 */
[----:B------:R-:W-:Y:S01]  /*7690*/  FMNMX.FTZ R7, R134, R7, !PT ;  /* 0x0000000786077209 */ /* 0x000fe20007810000 */
[----:B-1----:R-:W-:Y:S01]  /*76a0*/  FADD.FTZ R6, R140, R6 ;  /* 0x000000068c067221 */ /* 0x002fe20000010000 */
[----:B------:R-:W-:Y:S02]  /*76b0*/  MUFU.EX2 R129, R129 ;  /* 0x0000008100817308 */ /* 0x000fe40000000800 */
[----:B------:R-:W-:-:S04]  /*76c0*/  FMNMX.FTZ R7, R135, R7, !PT ;  /* 0x0000000787077209 */ /* 0x000fc80007810000 */
[----:B------:R-:W-:Y:S01]  /*76d0*/  FMNMX.FTZ R7, R122, R7, !PT ;  /* 0x000000077a077209 */ /* 0x000fe20007810000 */
[C---:B--2---:R-:W-:Y:S01]  /*76e0*/  FADD.FTZ R10, R141.reuse, R6 ;  /* 0x000000068d0a7221 */ /* 0x044fe20000010000 */
[----:B------:R-:W-:Y:S01]  /*76f0*/  F2FP.BF16.F32.PACK_AB R6, R141, R140 ;  /* 0x0000008c8d06723e */ /* 0x000fe200000010ff */
        /* <DEDUP_REMOVED lines=18> */
[----:B------:R-:W-:Y:S01]  /*7820*/  WARPGROUP.ARRIVE ;  /* 0x00000000000079c5 */ /* 0x000fe20000000000 */
[----:B------:R-:W-:-:S03]  /*7830*/  FMNMX.FTZ R7, R98, R7, !PT ;  /* 0x0000000762077209 */ /* 0x000fc60007810000 */
[----:B------:R-:W-:Y:S01]  /*7840*/  MUFU.EX2 R116, R116 ;  /* 0x0000007400747308 */ /* 0x000fe20000000800 */
[----:B------:R-:W-:Y:S01]  /*7850*/  FMNMX.FTZ R7, R99, R7, !PT ;  /* 0x0000000763077209 */ /* 0x000fe20007810000 */
[----:B------:R-:W-:Y:S01]  /*7860*/  HGMMA.64x96x16.F32.BF16 R24, gdesc[UR32].tnspB, R24, gsb0 ;  /* 0x41600000201879f0 */ /* 0x000fe20008001818 */
[----:B------:R-:W-:Y:S02]  /*7870*/  UIADD3 UR32, UR4, 0x600, URZ ;  /* 0x0000060004207890 */ /* 0x000fe4000fffe03f */
[----:B------:R-:W-:Y:S01]  /*7880*/  UIADD3 UR34, UR7, 0x100, URZ ;  /* 0x0000010007227890 */ /* 0x000fe2000fffe03f */
[----:B------:R-:W-:Y:S01]  /*7890*/  FMNMX.FTZ R7, R102, R7, !PT ;  /* 0x0000000766077209 */ /* 0x000fe20007810000 */
[----:B------:R-:W-:Y:S01]  /*78a0*/  UMOV UR33, 0xc0000010 ;  /* 0xc000001000217882 */ /* 0x000fe20000000000 */
[----:B------:R-:W-:Y:S01]  /*78b0*/  UMOV UR35, 0x80000020 ;  /* 0x8000002000237882 */ /* 0x000fe20000000000 */
        /* <DEDUP_REMOVED lines=19> */
[----:B------:R-:W-:-:S05]  /*79f0*/  FMNMX.FTZ R7, R79, R7, !PT ;  /* 0x000000074f077209 */ /* 0x000fca0007810000 */
[----:B------:R-:W0:Y:S02]  /*7a00*/  SHFL.BFLY PT, R9, R7, 0x2, 0x1f ;  /* 0x0c401f0007097f89 */ /* 0x000e2400000e0000 */
[----:B------:R-:W-:Y:S08]  /*7a10*/  MUFU.EX2 R100, R100 ;  /* 0x0000006400647308 */ /* 0x000ff00000000800 */
[----:B------:R-:W-:Y:S08]  /*7a20*/  MUFU.EX2 R101, R101 ;  /* 0x0000006500657308 */ /* 0x000ff00000000800 */
[----:B------:R-:W-:Y:S01]  /*7a30*/  MUFU.EX2 R88, R88 ;  /* 0x0000005800587308 */ /* 0x000fe20000000800 */
[----:B0-----:R-:W-:-:S07]  /*7a40*/  FMNMX.FTZ R9, R7, R9, !PT ;  /* 0x0000000907097209 */ /* 0x001fce0007810000 */
[----:B------:R-:W-:Y:S01]  /*7a50*/  MUFU.EX2 R89, R89 ;  /* 0x0000005900597308 */ /* 0x000fe20000000800 */
[----:B------:R-:W0:Y:S07]  /*7a60*/  SHFL.BFLY PT, R7, R9, 0x1, 0x1f ;  /* 0x0c201f0009077f89 */ /* 0x000e2e00000e0000 */
[----:B------:R-:W-:Y:S01]  /*7a70*/  MUFU.EX2 R92, R92 ;  /* 0x0000005c005c7308 */ /* 0x000fe20000000800 */
[----:B------:R-:W-:Y:S02]  /*7a80*/  WARPGROUP.DEPBAR.LE gsb0, 0x0 ;  /* 0x00008000000079c5 */ /* 0x000fe40000010000 */
[----:B------:R-:W-:-:S05]  /*7a90*/  WARPGROUP.ARRIVE ;  /* 0x00000000000079c5 */ /* 0x000fca0000000000 */
[----:B------:R-:W-:Y:S01]  /*7aa0*/  MUFU.EX2 R93, R93 ;  /* 0x0000005d005d7308 */ /* 0x000fe20000000800 */
[----:B------:R-:W-:Y:S01]  /*7ab0*/  HGMMA.64x96x16.F32.BF16 R24, gdesc[UR32].tnspB, R24, gsb0 ;  /* 0x41600000201879f0 */ /* 0x000fe20008001818 */
[----:B------:R-:W-:Y:S02]  /*7ac0*/  UIADD3 UR32, UR4, 0x780, URZ ;  /* 0x0000078004207890 */ /* 0x000fe4000fffe03f */
[----:B------:R-:W-:Y:S01]  /*7ad0*/  UIADD3 UR34, UR7, 0x140, URZ ;  /* 0x0000014007227890 */ /* 0x000fe2000fffe03f */
[----:B0-----:R-:W-:Y:S01]  /*7ae0*/  FMNMX.FTZ R9, R9, R7, !PT ;  /* 0x0000000709097209 */ /* 0x001fe20007810000 */
[----:B------:R-:W-:Y:S01]  /*7af0*/  UMOV UR33, 0xc0000010 ;  /* 0xc000001000217882 */ /* 0x000fe20000000000 */
[----:B------:R-:W-:Y:S01]  /*7b00*/  UMOV UR35, 0x80000020 ;  /* 0x8000002000237882 */ /* 0x000fe20000000000 */
[----:B------:R-:W-:Y:S02]  /*7b10*/  MUFU.EX2 R80, R80 ;  /* 0x0000005000507308 */ /* 0x000fe40000000800 */
[C---:B------:R-:W-:Y:S01]  /*7b20*/  FMUL.FTZ R7, R9.reuse, UR10 ;  /* 0x0000000a09077c20 */ /* 0x040fe20008410000 */
[----:B------:R-:W-:-:S03]  /*7b30*/  FADD.FTZ R3, -R9, R3 ;  /* 0x0000000309037221 */ /* 0x000fc60000010100 */
        /* <DEDUP_REMOVED lines=36> */
[----:B------:R-:W-:-:S02]  /*7d80*/  VIADD R7, R12, 0x9 ;  /* 0x000000090c077836 */ /* 0x000fc40000000000 */
[----:B------:R-:W-:Y:S01]  /*7d90*/  FMUL.FTZ R3, R3, UR10 ;  /* 0x0000000a03037c20 */ /* 0x000fe20008410000 */
[----:B------:R-:W-:Y:S02]  /*7da0*/  MUFU.EX2 R138, R138 ;  /* 0x0000008a008a7308 */ /* 0x000fe40000000800 */
[----:B------:R-:W-:Y:S02]  /*7db0*/  SEL R7, R7, 0x9, !P2 ;  /* 0x0000000907077807 */ /* 0x000fe40005000000 */
[----:B------:R-:W-:-:S04]  /*7dc0*/  PLOP3.LUT P2, PT, PT, PT, UP0, 0x80, 0x0 ;  /* 0x000000000000781c */ /* 0x000fc80003f4f008 */
[----:B------:R-:W0:Y:S08]  /*7dd0*/  MUFU.EX2 R3, R3 ;  /* 0x0000000300037308 */ /* 0x000e300000000800 */
[----:B------:R-:W1:Y:S08]  /*7de0*/  MUFU.EX2 R139, R139 ;  /* 0x0000008b008b7308 */ /* 0x000e700000000800 */
[----:B------:R-:W-:Y:S01]  /*7df0*/  MUFU.EX2 R143, R143 ;  /* 0x0000008f008f7308 */ /* 0x000fe20000000800 */
[----:B0-----:R-:W-:-:S07]  /*7e00*/  FFMA.FTZ R11, R3, R5, R138 ;  /* 0x00000005030b7223 */ /* 0x001fce000001008a */
[----:B------:R-:W-:Y:S01]  /*7e10*/  MUFU.EX2 R131, R131 ;  /* 0x0000008300837308 */ /* 0x000fe20000000800 */
[C---:B-1----:R-:W-:Y:S01]  /*7e20*/  FADD.FTZ R11, R139.reuse, R11 ;  /* 0x0000000b8b0b7221 */ /* 0x042fe20000010000 */
[----:B------:R-:W-:-:S06]  /*7e30*/  F2FP.BF16.F32.PACK_AB R5, R139, R138 ;  /* 0x0000008a8b05723e */ /* 0x000fcc00000010ff */
[----:B------:R-:W-:Y:S08]  /*7e40*/  MUFU.EX2 R135, R135 ;  /* 0x0000008700877308 */ /* 0x000ff00000000800 */
[----:B------:R-:W-:Y:S01]  /*7e50*/  MUFU.EX2 R21, R107 ;  /* 0x0000006b00157308 */ /* 0x000fe20000000800 */
[----:B------:R-:W-:Y:S02]  /*7e60*/  WARPGROUP.DEPBAR.LE gsb0, 0x0 ;  /* 0x00008000000079c5 */ /* 0x000fe40000010000 */
[----:B------:R-:W-:-:S05]  /*7e70*/  WARPGROUP.ARRIVE ;  /* 0x00000000000079c5 */ /* 0x000fca0000000000 */
[----:B------:R-:W-:Y:S01]  /*7e80*/  MUFU.EX2 R13, R122 ;  /* 0x0000007a000d7308 */ /* 0x000fe20000000800 */
[----:B------:R-:W-:Y:S01]  /*7e90*/  HGMMA.64x96x16.F32.BF16 R24, gdesc[UR32].tnspB, R24, gsb0 ;  /* 0x41600000201879f0 */ /* 0x000fe20008001818 */
[----:B------:R-:W-:Y:S02]  /*7ea0*/  UIADD3 UR32, UR4, 0x900, URZ ;  /* 0x0000090004207890 */ /* 0x000fe4000fffe03f */
[----:B------:R-:W-:Y:S01]  /*7eb0*/  UIADD3 UR34, UR7, 0x180, URZ ;  /* 0x0000018007227890 */ /* 0x000fe2000fffe03f */
[----:B------:R-:W-:Y:S01]  /*7ec0*/  UMOV UR33, 0xc0000010 ;  /* 0xc000001000217882 */ /* 0x000fe20000000000 */
[----:B------:R-:W-:Y:S02]  /*7ed0*/  UMOV UR35, 0x80000020 ;  /* 0x8000002000237882 */ /* 0x000fe40000000000 */
        /* <DEDUP_REMOVED lines=41> */
[----:B------:R-:W-:Y:S01]  /*8170*/  MUFU.EX2 R76, R76 ;  /* 0x0000004c004c7308 */ /* 0x000fe20000000800 */
[----:B------:R-:W-:Y:S01]  /*8180*/  UIADD3 UR4, UR38, -0x1, URZ ;  /* 0xffffffff26047890 */ /* 0x000fe2000fffe03f */
[----:B------:R-:W-:-:S06]  /*8190*/  UMOV UR7, UR39 ;  /* 0x0000002700077c82 */ /* 0x000fcc0008000000 */
[----:B------:R-:W-:Y:S01]  /*81a0*/  MUFU.EX2 R77, R77 ;  /* 0x0000004d004d7308 */ /* 0x000fe20000000800 */
[----:B------:R-:W-:-:S07]  /*81b0*/  UMOV UR38, UR4 ;  /* 0x0000000400267c82 */ /* 0x000fce0008000000 */
[----:B------:R-:W-:Y:S01]  /*81c0*/  MUFU.EX2 R79, R79 ;  /* 0x0000004f004f7308 */ /* 0x000fe20000000800 */
[----:B------:R-:W-:Y:S02]  /*81d0*/  WARPGROUP.DEPBAR.LE gsb0, 0x0 ;  /* 0x00008000000079c5 */ /* 0x000fe40000010000 */
[----:B------:R-:W-:-:S06]  /*81e0*/  WARPGROUP.ARRIVE ;  /* 0x00000000000079c5 */ /* 0x000fcc0000000000 */
[----:B------:R-:W-:Y:S03]  /*81f0*/  HGMMA.64x96x16.F32.BF16 R24, gdesc[UR32].tnspB, R24, gsb0 ;  /* 0x41600000201879f0 */ /* 0x000fe60008001818 */
[----:B------:R-:W-:Y:S02]  /*8200*/  WARPGROUP.DEPBAR.LE gsb0, 0x0 ;  /* 0x00008000000079c5 */ /* 0x000fe40000010000 */
[----:B------:R0:W-:Y:S06]  /*8210*/  BAR.ARV R7, 0x100 ;  /* 0x000400070000751d */ /* 0x0001ec0000002000 */
[-C--:B------:R-:W-:Y:S01]  /*8220*/  FMUL.FTZ R26, R26, R3.reuse ;  /* 0x000000031a1a7220 */ /* 0x080fe20000410000 */
[----:B------:R-:W-:Y:S01]  /*8230*/  FMUL.FTZ R27, R27, R3 ;  /* 0x000000031b1b7220 */ /* 0x000fe20000410000 */
[----:B0-----:R-:W-:-:S02]  /*8240*/  IMAD.U32 R7, RZ, RZ, UR36 ;  /* 0x00000024ff077e24 */ /* 0x001fc4000f8e00ff */
[-C--:B------:R-:W-:Y:S01]  /*8250*/  FMUL.FTZ R30, R30, R3.reuse ;  /* 0x000000031e1e7220 */ /* 0x080fe20000410000 */
[-C--:B------:R-:W-:Y:S01]  /*8260*/  FMUL.FTZ R31, R31, R3.reuse ;  /* 0x000000031f1f7220 */ /* 0x080fe20000410000 */
[-C--:B------:R-:W-:Y:S01]  /*8270*/  FMUL.FTZ R34, R34, R3.reuse ;  /* 0x0000000322227220 */ /* 0x080fe20000410000 */
[-C--:B------:R-:W-:Y:S01]  /*8280*/  FMUL.FTZ R35, R35, R3.reuse ;  /* 0x0000000323237220 */ /* 0x080fe20000410000 */
[----:B------:R-:W-:Y:S01]  /*8290*/  @!P1 LEA R7, R7, UR37, 0x3 ;  /* 0x0000002507079c11 */ /* 0x000fe2000f8e18ff */
[-C--:B------:R-:W-:Y:S01]  /*82a0*/  FMUL.FTZ R38, R38, R3.reuse ;  /* 0x0000000326267220 */ /* 0x080fe20000410000 */
[-C--:B------:R-:W-:Y:S01]  /*82b0*/  FMUL.FTZ R39, R39, R3.reuse ;  /* 0x0000000327277220 */ /* 0x080fe20000410000 */
[-C--:B------:R-:W-:Y:S01]  /*82c0*/  FMUL.FTZ R42, R42, R3.reuse ;  /* 0x000000032a2a7220 */ /* 0x080fe20000410000 */
[-C--:B------:R-:W-:Y:S01]  /*82d0*/  FMUL.FTZ R43, R43, R3.reuse ;  /* 0x000000032b2b7220 */ /* 0x080fe20000410000 */
[----:B------:R-:W-:Y:S02]  /*82e0*/  @!P1 VIADD R12, R7, 0x31c40 ;  /* 0x00031c40070c9836 */ /* 0x000fe40000000000 */
[-C--:B------:R-:W-:Y:S01]  /*82f0*/  FMUL.FTZ R46, R46, R3.reuse ;  /* 0x000000032e2e7220 */ /* 0x080fe20000410000 */
[----:B------:R-:W0:Y:S01]  /*8300*/  MUFU.EX2 R7, R142 ;  /* 0x0000008e00077308 */ /* 0x000e220000000800 */
[-C--:B------:R-:W-:Y:S01]  /*8310*/  FMUL.FTZ R47, R47, R3.reuse ;  /* 0x000000032f2f7220 */ /* 0x080fe20000410000 */
[-C--:B------:R-:W-:Y:S01]  /*8320*/  FMUL.FTZ R50, R50, R3.reuse ;  /* 0x0000000332327220 */ /* 0x080fe20000410000 */
[----:B------:R-:W-:Y:S01]  /*8330*/  @!P1 PRMT R12, RZ, 0x654, R12 ;  /* 0x00000654ff0c9816 */ /* 0x000fe2000000000c */
[-C--:B------:R-:W-:Y:S01]  /*8340*/  FMUL.FTZ R51, R51, R3.reuse ;  /* 0x0000000333337220 */ /* 0x080fe20000410000 */
[-C--:B------:R-:W-:Y:S01]  /*8350*/  FMUL.FTZ R54, R54, R3.reuse ;  /* 0x0000000336367220 */ /* 0x080fe20000410000 */
[-C--:B------:R-:W-:Y:S01]  /*8360*/  FMUL.FTZ R55, R55, R3.reuse ;  /* 0x0000000337377220 */ /* 0x080fe20000410000 */
        /* <DEDUP_REMOVED lines=8> */
[----:B-1----:R-:W-:Y:S01]  /*83f0*/  IMAD.U32 R12, RZ, RZ, UR6 ;  /* 0x00000006ff0c7e24 */ /* 0x002fe2000f8e00ff */
[----:B------:R-:W-:Y:S01]  /*8400*/  UMOV UR6, UR36 ;  /* 0x0000002400067c82 */ /* 0x000fe20008000000 */
[----:B0-----:R-:W-:Y:S01]  /*8410*/  FADD.FTZ R11, R7, R11 ;  /* 0x0000000b070b7221 */ /* 0x001fe20000010000 */
[----:B------:R-:W-:Y:S01]  /*8420*/  F2FP.BF16.F32.PACK_AB R7, R143, R7 ;  /* 0x000000078f07723e */ /* 0x000fe200000010ff */
[----:B------:R-:W-:Y:S01]  /*8430*/  FMUL.FTZ R71, R71, R3 ;  /* 0x0000000347477220 */ /* 0x000fe20000410000 */
[----:B------:R-:W-:Y:S01]  /*8440*/  @!P1 LEA R12, R12, UR37, 0x3 ;  /* 0x000000250c0c9c11 */ /* 0x000fe2000f8e18ff */
[----:B------:R-:W-:Y:S01]  /*8450*/  FADD.FTZ R11, R143, R11 ;  /* 0x0000000b8f0b7221 */ /* 0x000fe20000010000 */
[-C--:B------:R-:W-:Y:S01]  /*8460*/  FMUL.FTZ R24, R24, R8.reuse ;  /* 0x0000000818187220 */ /* 0x080fe20000410000 */
[-C--:B------:R-:W-:Y:S01]  /*8470*/  FMUL.FTZ R25, R25, R8.reuse ;  /* 0x0000000819197220 */ /* 0x080fe20000410000 */
[----:B------:R-:W-:Y:S01]  /*8480*/  FMUL.FTZ R28, R28, R8 ;  /* 0x000000081c1c7220 */ /* 0x000fe20000410000 */
[----:B------:R-:W-:-:S02]  /*8490*/  @!P1 VIADD R12, R12, 0x31c60 ;  /* 0x00031c600c0c9836 */ /* 0x000fc40000000000 */
[-C--:B------:R-:W-:Y:S01]  /*84a0*/  FMUL.FTZ R29, R29, R8.reuse ;  /* 0x000000081d1d7220 */ /* 0x080fe20000410000 */
[-C--:B------:R-:W-:Y:S01]  /*84b0*/  FMUL.FTZ R32, R32, R8.reuse ;  /* 0x0000000820207220 */ /* 0x080fe20000410000 */
[-C--:B------:R-:W-:Y:S01]  /*84c0*/  FMUL.FTZ R33, R33, R8.reuse ;  /* 0x0000000821217220 */ /* 0x080fe20000410000 */
[-C--:B------:R-:W-:Y:S01]  /*84d0*/  FMUL.FTZ R36, R36, R8.reuse ;  /* 0x0000000824247220 */ /* 0x080fe20000410000 */
[----:B------:R-:W-:Y:S01]  /*84e0*/  @!P1 PRMT R12, RZ, 0x654, R12 ;  /* 0x00000654ff0c9816 */ /* 0x000fe2000000000c */
[-C--:B------:R-:W-:Y:S01]  /*84f0*/  FMUL.FTZ R37, R37, R8.reuse ;  /* 0x0000000825257220 */ /* 0x080fe20000410000 */
[-C--:B------:R-:W-:Y:S01]  /*8500*/  FMUL.FTZ R40, R40, R8.reuse ;  /* 0x0000000828287220 */ /* 0x080fe20000410000 */
[-C--:B------:R-:W-:Y:S01]  /*8510*/  FMUL.FTZ R41, R41, R8.reuse ;  /* 0x0000000829297220 */ /* 0x080fe20000410000 */
[----:B------:R0:W-:Y:S01]  /*8520*/  @!P1 SYNCS.ARRIVE.TRANS64.RED.A1T0 RZ, [R12+URZ], RZ ;  /* 0x000000ff0cff99a7 */ /* 0x0001e2000810043f */
[----:B------:R1:W-:Y:S01]  /*8530*/  STSM.16.M88.4 [R2+0x24300], R4 ;  /* 0x0243000402007844 */ /* 0x0003e20000000200 */
[-C--:B------:R-:W-:Y:S01]  /*8540*/  FMUL.FTZ R44, R44, R8.reuse ;  /* 0x000000082c2c7220 */ /* 0x080fe20000410000 */
[-C--:B------:R-:W-:Y:S01]  /*8550*/  FMUL.FTZ R45, R45, R8.reuse ;  /* 0x000000082d2d7220 */ /* 0x080fe20000410000 */
[-C--:B------:R-:W-:Y:S01]  /*8560*/  FMUL.FTZ R48, R48, R8.reuse ;  /* 0x0000000830307220 */ /* 0x080fe20000410000 */
[-C--:B------:R-:W-:Y:S01]  /*8570*/  FMUL.FTZ R49, R49, R8.reuse ;  /* 0x0000000831317220 */ /* 0x080fe20000410000 */
[-C--:B------:R-:W-:Y:S01]  /*8580*/  FMUL.FTZ R52, R52, R8.reuse ;  /* 0x0000000834347220 */ /* 0x080fe20000410000 */
[-C--:B------:R-:W-:Y:S01]  /*8590*/  FMUL.FTZ R53, R53, R8.reuse ;  /* 0x0000000835357220 */ /* 0x080fe20000410000 */
[----:B0-----:R-:W-:Y:S01]  /*85a0*/  MUFU.EX2 R12, R120 ;  /* 0x00000078000c7308 */ /* 0x001fe20000000800 */
        /* <DEDUP_REMOVED lines=8> */
[----:B-1----:R-:W0:Y:S01]  /*8630*/  MUFU.EX2 R4, R128 ;  /* 0x0000008000047308 */ /* 0x002e220000000800 */
[----:B------:R-:W-:-:S07]  /*8640*/  IMAD.MOV.U32 R3, RZ, RZ, R9 ;  /* 0x000000ffff037224 */ /* 0x000fce00078e0009 */
[----:B------:R-:W1:Y:S08]  /*8650*/  MUFU.EX2 R5, R130 ;  /* 0x0000008200057308 */ /* 0x000e700000000800 */
[----:B------:R-:W2:Y:S01]  /*8660*/  MUFU.EX2 R6, R132 ;  /* 0x0000008400067308 */ /* 0x000ea20000000800 */
[----:B0-----:R-:W-:Y:S01]  /*8670*/  FADD.FTZ R10, R4, R10 ;  /* 0x0000000a040a7221 */ /* 0x001fe20000010000 */
[----:B------:R-:W-:-:S03]  /*8680*/  F2FP.BF16.F32.PACK_AB R4, R129, R4 ;  /* 0x000000048104723e */ /* 0x000fc600000010ff */
[----:B------:R-:W-:-:S03]  /*8690*/  FADD.FTZ R10, R129, R10 ;  /* 0x0000000a810a7221 */ /* 0x000fc60000010000 */
[----:B------:R-:W0:Y:S01]  /*86a0*/  MUFU.EX2 R7, R134 ;  /* 0x0000008600077308 */ /* 0x000e220000000800 */
[----:B-1----:R-:W-:Y:S01]  /*86b0*/  FADD.FTZ R110, R5, R11 ;  /* 0x0000000b056e7221 */ /* 0x002fe20000010000 */
[C---:B------:R-:W-:Y:S01]  /*86c0*/  F2FP.BF16.F32.PACK_AB R5, R131.reuse, R5 ;  /* 0x000000058305723e */ /* 0x040fe200000010ff */
[----:B--2---:R-:W-:Y:S02]  /*86d0*/  FADD.FTZ R11, R6, R10 ;  /* 0x0000000a060b7221 */ /* 0x004fe40000010000 */
[----:B------:R-:W-:Y:S01]  /*86e0*/  FADD.FTZ R10, R131, R110 ;  /* 0x0000006e830a7221 */ /* 0x000fe20000010000 */
[C---:B------:R-:W-:Y:S01]  /*86f0*/  F2FP.BF16.F32.PACK_AB R6, R133.reuse, R6 ;  /* 0x000000068506723e */ /* 0x040fe200000010ff */
[----:B------:R-:W-:Y:S02]  /*8700*/  FADD.FTZ R11, R133, R11 ;  /* 0x0000000b850b7221 */ /* 0x000fe40000010000 */
[----:B0-----:R-:W-:Y:S02]  /*8710*/  FADD.FTZ R10, R7, R10 ;  /* 0x0000000a070a7221 */ /* 0x001fe40000010000 */
[----:B------:R-:W-:Y:S01]  /*8720*/  FADD.FTZ R11, R12, R11 ;  /* 0x0000000b0c0b7221 */ /* 0x000fe20000010000 */
[C---:B------:R-:W-:Y:S01]  /*8730*/  F2FP.BF16.F32.PACK_AB R7, R135.reuse, R7 ;  /* 0x000000078707723e */ /* 0x040fe200000010ff */
[----:B------:R-:W-:-:S02]  /*8740*/  FADD.FTZ R10, R135, R10 ;  /* 0x0000000a870a7221 */ /* 0x000fc40000010000 */
[C---:B------:R-:W-:Y:S01]  /*8750*/  FADD.FTZ R11, R121.reuse, R11 ;  /* 0x0000000b790b7221 */ /* 0x040fe20000010000 */
[----:B------:R-:W-:Y:S01]  /*8760*/  F2FP.BF16.F32.PACK_AB R12, R121, R12 ;  /* 0x0000000c790c723e */ /* 0x000fe200000010ff */
[----:B------:R0:W-:Y:S01]  /*8770*/  STSM.16.M88.4 [R2+0x25b00], R4 ;  /* 0x025b000402007844 */ /* 0x0001e20000000200 */
[----:B------:R-:W-:Y:S01]  /*8780*/  FADD.FTZ R110, R13, R10 ;  /* 0x0000000a0d6e7221 */ /* 0x000fe20000010000 */
[----:B------:R-:W-:Y:S01]  /*8790*/  FADD.FTZ R10, R14, R11 ;  /* 0x0000000b0e0a7221 */ /* 0x000fe20000010000 */
[C---:B------:R-:W-:Y:S02]  /*87a0*/  F2FP.BF16.F32.PACK_AB R13, R123.reuse, R13 ;  /* 0x0000000d7b0d723e */ /* 0x040fe400000010ff */
[----:B------:R-:W-:Y:S01]  /*87b0*/  FADD.FTZ R11, R123, R110 ;  /* 0x0000006e7b0b7221 */ /* 0x000fe20000010000 */
[C---:B------:R-:W-:Y:S01]  /*87c0*/  FADD.FTZ R110, R125.reuse, R10 ;  /* 0x0000000a7d6e7221 */ /* 0x040fe20000010000 */
[----:B------:R-:W-:Y:S01]  /*87d0*/  F2FP.BF16.F32.PACK_AB R14, R125, R14 ;  /* 0x0000000e7d0e723e */ /* 0x000fe200000010ff */
[----:B------:R-:W1:Y:S01]  /*87e0*/  MUFU.EX2 R10, R91 ;  /* 0x0000005b000a7308 */ /* 0x000e620000000800 */
[----:B------:R-:W-:Y:S01]  /*87f0*/  FADD.FTZ R11, R15, R11 ;  /* 0x0000000b0f0b7221 */ /* 0x000fe20000010000 */
[----:B------:R-:W-:Y:S01]  /*8800*/  FADD.FTZ R110, R112, R110 ;  /* 0x0000006e706e7221 */ /* 0x000fe20000010000 */
[----:B------:R-:W-:-:S02]  /*8810*/  F2FP.BF16.F32.PACK_AB R112, R113, R112 ;  /* 0x000000707170723e */ /* 0x000fc400000010ff */
[----:B------:R-:W-:Y:S01]  /*8820*/  FADD.FTZ R11, R127, R11 ;  /* 0x0000000b7f0b7221 */ /* 0x000fe20000010000 */
[----:B------:R-:W-:Y:S01]  /*8830*/  FADD.FTZ R110, R113, R110 ;  /* 0x0000006e716e7221 */ /* 0x000fe20000010000 */
[----:B------:R-:W-:Y:S01]  /*8840*/  F2FP.BF16.F32.PACK_AB R15, R127, R15 ;  /* 0x0000000f7f0f723e */ /* 0x000fe200000010ff */
[----:B------:R2:W3:Y:S01]  /*8850*/  MUFU.EX2 R91, R94 ;  /* 0x0000005e005b7308 */ /* 0x0004e20000000800 */
[----:B------:R-:W-:Y:S01]  /*8860*/  FADD.FTZ R11, R114, R11 ;  /* 0x0000000b720b7221 */ /* 0x000fe20000010000 */
[C---:B------:R-:W-:Y:S02]  /*8870*/  F2FP.BF16.F32.PACK_AB R113, R20.reuse, R114 ;  /* 0x000000721471723e */ /* 0x040fe400000010ff */
[----:B------:R-:W-:Y:S01]  /*8880*/  F2FP.BF16.F32.PACK_AB R114, R117, R116 ;  /* 0x000000747572723e */ /* 0x000fe200000010ff */
[----:B------:R-:W-:Y:S01]  /*8890*/  FADD.FTZ R11, R20, R11 ;  /* 0x0000000b140b7221 */ /* 0x000fe20000010000 */
[----:B------:R4:W-:Y:S01]  /*88a0*/  STSM.16.M88.4 [R2+0x27300], R12 ;  /* 0x0273000c02007844 */ /* 0x0009e20000000200 */
[----:B--2---:R-:W-:-:S02]  /*88b0*/  FADD.FTZ R94, R116, R110 ;  /* 0x0000006e745e7221 */ /* 0x004fc40000010000 */
[----:B------:R-:W-:Y:S01]  /*88c0*/  FADD.FTZ R11, R115, R11 ;  /* 0x0000000b730b7221 */ /* 0x000fe20000010000 */
[----:B------:R-:W-:Y:S01]  /*88d0*/  F2FP.BF16.F32.PACK_AB R115, R119, R115 ;  /* 0x000000737773723e */ /* 0x000fe200000010ff */
[----:B------:R-:W-:-:S04]  /*88e0*/  FADD.FTZ R94, R117, R94 ;  /* 0x0000005e755e7221 */ /* 0x000fc80000010000 */
[----:B------:R4:W-:Y:S01]  /*88f0*/  STSM.16.M88.4 [R2+0x28b00], R112 ;  /* 0x028b007002007844 */ /* 0x0009e20000000200 */
[----:B------:R-:W-:Y:S01]  /*8900*/  FADD.FTZ R110, R104, R94 ;  /* 0x0000005e686e7221 */ /* 0x000fe20000010000 */
[----:B------:R-:W-:Y:S01]  /*8910*/  FADD.FTZ R94, R119, R11 ;  /* 0x0000000b775e7221 */ /* 0x000fe20000010000 */
[C---:B------:R-:W-:Y:S02]  /*8920*/  F2FP.BF16.F32.PACK_AB R104, R105.reuse, R104 ;  /* 0x000000686968723e */ /* 0x040fe400000010ff */
[----:B------:R-:W-:Y:S01]  /*8930*/  FADD.FTZ R11, R105, R110 ;  /* 0x0000006e690b7221 */ /* 0x000fe20000010000 */
[----:B------:R-:W-:Y:S01]  /*8940*/  FADD.FTZ R94, R106, R94 ;  /* 0x0000005e6a5e7221 */ /* 0x000fe20000010000 */
[C---:B------:R-:W-:Y:S02]  /*8950*/  F2FP.BF16.F32.PACK_AB R105, R21.reuse, R106 ;  /* 0x0000006a1569723e */ /* 0x040fe400000010ff */
[----:B------:R-:W-:Y:S01]  /*8960*/  FADD.FTZ R11, R108, R11 ;  /* 0x0000000b6c0b7221 */ /* 0x000fe20000010000 */
[----:B------:R-:W-:Y:S01]  /*8970*/  FADD.FTZ R94, R21, R94 ;  /* 0x0000005e155e7221 */ /* 0x000fe20000010000 */
[----:B------:R-:W-:-:S02]  /*8980*/  F2FP.BF16.F32.PACK_AB R106, R109, R108 ;  /* 0x0000006c6d6a723e */ /* 0x000fc400000010ff */
[----:B------:R-:W-:Y:S01]  /*8990*/  FADD.FTZ R11, R109, R11 ;  /* 0x0000000b6d0b7221 */ /* 0x000fe20000010000 */
[----:B------:R-:W-:Y:S01]  /*89a0*/  FADD.FTZ R94, R107, R94 ;  /* 0x0000005e6b5e7221 */ /* 0x000fe20000010000 */
[C---:B------:R-:W-:Y:S02]  /*89b0*/  F2FP.BF16.F32.PACK_AB R107, R111.reuse, R107 ;  /* 0x0000006b6f6b723e */ /* 0x040fe400000010ff */
[----:B------:R-:W-:Y:S01]  /*89c0*/  FADD.FTZ R110, R96, R11 ;  /* 0x0000000b606e7221 */ /* 0x000fe20000010000 */
[----:B------:R-:W-:Y:S01]  /*89d0*/  FADD.FTZ R11, R111, R94 ;  /* 0x0000005e6f0b7221 */ /* 0x000fe20000010000 */
[C---:B------:R-:W-:Y:S01]  /*89e0*/  F2FP.BF16.F32.PACK_AB R96, R97.reuse, R96 ;  /* 0x000000606160723e */ /* 0x040fe200000010ff */
[----:B------:R4:W-:Y:S01]  /*89f0*/  STSM.16.M88.4 [R2+0x2a300], R104 ;  /* 0x02a3006802007844 */ /* 0x0009e20000000200 */
[----:B------:R-:W-:Y:S01]  /*8a00*/  FADD.FTZ R121, R97, R110 ;  /* 0x0000006e61797221 */ /* 0x000fe20000010000 */
[----:B0-----:R-:W-:Y:S01]  /*8a10*/  FADD.FTZ R4, R98, R11 ;  /* 0x0000000b62047221 */ /* 0x001fe20000010000 */
[C---:B------:R-:W-:Y:S01]  /*8a20*/  F2FP.BF16.F32.PACK_AB R97, R99.reuse, R98 ;  /* 0x000000626361723e */ /* 0x040fe200000010ff */
[----:B------:R-:W0:Y:S01]  /*8a30*/  MUFU.EX2 R11, R78 ;  /* 0x0000004e000b7308 */ /* 0x000e220000000800 */
        /* <DEDUP_REMOVED lines=11> */
[----:B------:R-:W-:Y:S01]  /*8af0*/  FADD.FTZ R5, R90, R5 ;  /* 0x000000055a057221 */ /* 0x000fe20000010000 */
[----:B-1----:R-:W-:-:S02]  /*8b00*/  F2FP.BF16.F32.PACK_AB R89, R10, R90 ;  /* 0x0000005a0a59723e */ /* 0x002fc400000010ff */
[----:B------:R-:W-:Y:S01]  /*8b10*/  FADD.FTZ R6, R92, R7 ;  /* 0x000000075c067221 */ /* 0x000fe20000010000 */
[----:B------:R-:W-:Y:S01]  /*8b20*/  FADD.FTZ R4, R10, R5 ;  /* 0x000000050a047221 */ /* 0x000fe20000010000 */
[C---:B------:R-:W-:Y:S02]  /*8b30*/  F2FP.BF16.F32.PACK_AB R90, R93.reuse, R92 ;  /* 0x0000005c5d5a723e */ /* 0x040fe400000010ff */
[----:B------:R-:W-:Y:S01]  /*8b40*/  FADD.FTZ R5, R93, R6 ;  /* 0x000000065d057221 */ /* 0x000fe20000010000 */
[----:B---3--:R-:W-:Y:S01]  /*8b50*/  FADD.FTZ R4, R91, R4 ;  /* 0x000000045b047221 */ /* 0x008fe20000010000 */
[C---:B------:R-:W-:Y:S02]  /*8b60*/  F2FP.BF16.F32.PACK_AB R91, R95.reuse, R91 ;  /* 0x0000005b5f5b723e */ /* 0x040fe400000010ff */
[----:B------:R-:W-:Y:S01]  /*8b70*/  FADD.FTZ R6, R80, R5 ;  /* 0x0000000550067221 */ /* 0x000fe20000010000 */
[----:B------:R-:W-:Y:S01]  /*8b80*/  FADD.FTZ R5, R95, R4 ;  /* 0x000000045f057221 */ /* 0x000fe20000010000 */
[C---:B------:R-:W-:Y:S01]  /*8b90*/  F2FP.BF16.F32.PACK_AB R80, R81.reuse, R80 ;  /* 0x000000505150723e */ /* 0x040fe200000010ff */
[----:B------:R4:W-:Y:S01]  /*8ba0*/  STSM.16.M88.4 [R2+0x2d300], R88 ;  /* 0x02d3005802007844 */ /* 0x0009e20000000200 */
        /* <DEDUP_REMOVED lines=16> */
[----:B------:R-:W-:Y:S01]  /*8cb0*/  F2FP.BF16.F32.PACK_AB R74, R77, R76 ;  /* 0x0000004c4d4a723e */ /* 0x000fe200000010ff */
[----:B------:R-:W-:Y:S01]  /*8cc0*/  FADD.FTZ R4, R75, R4 ;  /* 0x000000044b047221 */ /* 0x000fe20000010000 */
[----:B0-----:R-:W-:Y:S01]  /*8cd0*/  F2FP.BF16.F32.PACK_AB R75, R79, R11 ;  /* 0x0000000b4f4b723e */ /* 0x001fe200000010ff */
[----:B------:R-:W-:Y:S02]  /*8ce0*/  FADD.FTZ R6, R76, R7 ;  /* 0x000000074c067221 */ /* 0x000fe40000010000 */
[----:B------:R-:W-:Y:S02]  /*8cf0*/  FADD.FTZ R4, R11, R4 ;  /* 0x000000040b047221 */ /* 0x000fe40000010000 */
[----:B------:R4:W-:Y:S01]  /*8d00*/  STSM.16.M88.4 [R2+0x30300], R72 ;  /* 0x0303004802007844 */ /* 0x0009e20000000200 */
[----:B------:R-:W-:Y:S01]  /*8d10*/  FADD.FTZ R7, R77, R6 ;  /* 0x000000064d077221 */ /* 0x000fe20000010000 */
[----:B------:R-:W-:Y:S01]  /*8d20*/  FADD.FTZ R5, R79, R4 ;  /* 0x000000044f057221 */ /* 0x000fe20000010000 */
[----:B------:R-:W-:Y:S01]  /*8d30*/  IMAD.MOV.U32 R4, RZ, RZ, R0 ;  /* 0x000000ffff047224 */ /* 0x000fe200078e0000 */
[----:B------:R-:W-:Y:S01]  /*8d40*/  @!PT LDS RZ, [RZ] ;  /* 0x00000000fffff984 */ /* 0x000fe20000000800 */
[----:B------:R-:W-:Y:S01]  /*8d50*/  @!PT LDS RZ, [RZ] ;  /* 0x00000000fffff984 */ /* 0x000fe20000000800 */
[----:B------:R-:W-:Y:S01]  /*8d60*/  @!PT LDS RZ, [RZ] ;  /* 0x00000000fffff984 */ /* 0x000fe20000000800 */
[----:B------:R-:W-:Y:S01]  /*8d70*/  @!PT LDS RZ, [RZ] ;  /* 0x00000000fffff984 */ /* 0x000fe20000000800 */
[----:B------:R0:W-:Y:S06]  /*8d80*/  MEMBAR.ALL.CTA ;  /* 0x0000000000007992 */ /* 0x0001ec0000008000 */
[----:B0-----:R-:W0:Y:S02]  /*8d90*/  FENCE.VIEW.ASYNC.S ;  /* 0x00000000000073c6 */ /* 0x001e240000000000 */
[----:B0-----:R-:W-:Y:S01]  /*8da0*/  NOP ;  /* 0x0000000000007918 */ /* 0x001fe20000000000 */
[----:B------:R-:W-:Y:S05]  /*8db0*/  @P2 BRA `(.L_x_191) ;  /* 0xffffffc800302947 */ /* 0x000fea000383ffff */
.L_x_182:
[----:B------:R-:W-:Y:S06]  /*8dc0*/  BAR.ARV 0x8, 0x200 ;  /* 0x0208000000007b1d */ /* 0x000fec0000002000 */
[----:B------:R-:W-:Y:S05]  /*8dd0*/  @!P0 BRA `(.L_x_192) ;  /* 0x0000000000048947 */ /* 0x000fea0003800000 */
[----:B------:R-:W-:Y:S01]  /*8de0*/  BPT.TRAP 0x1 ;  /* 0x000000040000795c */ /* 0x000fe20000300000 */
.L_x_192:
[----:B------:R-:W-:Y:S01]  /*8df0*/  ULEA UR9, UR36, UR37, 0x3 ;  /* 0x0000002524097291 */ /* 0x000fe2000f8e183f */
[----:B------:R-:W-:-:S05]  /*8e00*/  IMAD.U32 R3, RZ, RZ, UR39 ;  /* 0x00000027ff037e24 */ /* 0x000fca000f8e00ff */
[----:B------:R-:W-:-:S04]  /*8e10*/  SHF.L.U32 R3, R3, 0x1f, RZ ;  /* 0x0000001f03037819 */ /* 0x000fc800000006ff */
[----:B------:R0:W1:Y:S01]  /*8e20*/  SYNCS.PHASECHK.TRANS64.TRYWAIT P2, [UR9+0x31c50], R3 ;  /* 0x031c5003ff0075a7 */ /* 0x0000620008040149 */
[----:B------:R-:W-:Y:S05]  /*8e30*/  @!P0 BRA `(.L_x_193) ;  /* 0x0000000000048947 */ /* 0x000fea0003800000 */
[----:B------:R-:W-:Y:S01]  /*8e40*/  BPT.TRAP 0x1 ;  /* 0x000000040000795c */ /* 0x000fe20000300000 */
.L_x_193:
[----:B-1----:R-:W-:Y:S05]  /*8e50*/  @P2 BRA `(.L_x_194) ;  /* 0x0000000000082947 */ /* 0x002fea0003800000 */
[----:B------:R-:W1:Y:S02]  /*8e60*/  SYNCS.PHASECHK.TRANS64.TRYWAIT P0, [UR9+0x31c50], R3 ;  /* 0x031c5003ff0075a7 */ /* 0x000e640008000149 */
[----:B-1----:R-:W-:Y:S05]  /*8e70*/  @!P0 BRA `(.L_x_195) ;  /* 0x0000009c00dc8947 */ /* 0x002fea0003800000 */
.L_x_194:
[----:B------:R-:W-:Y:S01]  /*8e80*/  UIADD3 UR37, UR37, 0x200, URZ ;  /* 0x0000020025257890 */ /* 0x000fe2000fffe03f */
[----:B-1----:R-:W2:Y:S01]  /*8e90*/  LDL.LU R4, [R1+0xc] ;  /* 0x00000c0001047983 */ /* 0x002ea20000300800 */
[----:B------:R-:W-:Y:S01]  /*8ea0*/  ULOP3.LUT UR60, UR60, 0x10000, URZ, 0xfc, !UPT ;  /* 0x000100003c3c7892 */ /* 0x000fe2000f8efc3f */
[----:B------:R-:W-:Y:S01]  /*8eb0*/  WARPGROUP.ARRIVE ;  /* 0x00000000000079c5 */ /* 0x000fe20000000000 */
[----:B------:R-:W-:Y:S01]  /*8ec0*/  USHF.R.U32.HI UR37, URZ, 0x4, UR37 ;  /* 0x000000043f257899 */ /* 0x000fe20008011625 */
[----:B------:R-:W1:Y:S01]  /*8ed0*/  SHFL.BFLY PT, R6, R5, 0x2, 0x1f ;  /* 0x0c401f0005067f89 */ /* 0x000e6200000e0000 */
[----:B------:R-:W-:Y:S01]  /*8ee0*/  UMOV UR5, 0xc0000010 ;  /* 0xc000001000057882 */ /* 0x000fe20000000000 */
[----:B------:R-:W-:Y:S01]  /*8ef0*/  UMOV UR7, 0x80000020 ;  /* 0x8000002000077882 */ /* 0x000fe20000000000 */
[----:B------:R-:W-:Y:S01]  /*8f00*/  ULOP3.LUT UR37, UR37, 0x3fff, URZ, 0xc0, !UPT ;  /* 0x00003fff25257892 */ /* 0x000fe2000f8ec03f */
[----:B----4-:R-:W-:Y:S01]  /*8f10*/  IMAD.U32 R13, RZ, RZ, UR10 ;  /* 0x0000000aff0d7e24 */ /* 0x010fe2000f8e00ff */
[----:B------:R-:W-:Y:S01]  /*8f20*/  UMOV UR4, UR60 ;  /* 0x0000003c00047c82 */ /* 0x000fe20008000000 */
[----:B------:R-:W-:Y:S01]  /*8f30*/  IMAD.MOV.U32 R16, RZ, RZ, -0x800000 ;  /* 0xff800000ff107424 */ /* 0x000fe200078e00ff */
[----:B------:R-:W-:-:S04]  /*8f40*/  ULOP3.LUT UR8, UR37, 0x2400000, URZ, 0xfc, !UPT ;  /* 0x0240000025087892 */ /* 0x000fc8000f8efc3f */
[----:B------:R-:W-:Y:S02]  /*8f50*/  UIMAD UR8, UR36, 0x6c0, UR8 ;  /* 0x000006c0240878a4 */ /* 0x000fe4000f8e0208 */
[----:B------:R-:W-:-:S04]  /*8f60*/  UIADD3 UR36, UR36, 0x1, URZ ;  /* 0x0000000124247890 */ /* 0x000fc8000fffe03f */
[----:B------:R-:W-:Y:S01]  /*8f70*/  UISETP.NE.AND UP0, UPT, UR36, 0x2, UPT ;  /* 0x000000022400788c */ /* 0x000fe2000bf05270 */
[----:B------:R-:W-:Y:S02]  /*8f80*/  UMOV UR6, UR8 ;  /* 0x0000000800067c82 */ /* 0x000fe40008000000 */
[----:B------:R-:W-:Y:S01]  /*8f90*/  HGMMA.64x96x16.F32.BF16 R24, gdesc[UR4].tnspB, R24, gsb0 ;  /* 0x41600000041879f0 */ /* 0x000fe20008001818 */
[----:B------:R-:W-:Y:S02]  /*8fa0*/  UIADD3 UR4, UR60, 0x180, URZ ;  /* 0x000001803c047890 */ /* 0x000fe4000fffe03f */
[----:B------:R-:W-:Y:S01]  /*8fb0*/  UIADD3 UR6, UR8, 0x40, URZ ;  /* 0x0000004008067890 */ /* 0x000fe2000fffe03f */
[----:B-1----:R-:W-:Y:S01]  /*8fc0*/  FADD.FTZ R6, R6, R5 ;  /* 0x0000000506067221 */ /* 0x002fe20000010000 */
[----:B------:R-:W-:Y:S01]  /*8fd0*/  UMOV UR5, 0xc0000010 ;  /* 0xc000001000057882 */ /* 0x000fe20000000000 */
[----:B------:R-:W-:Y:S01]  /*8fe0*/  UMOV UR7, 0x80000020 ;  /* 0x8000002000077882 */ /* 0x000fe20000000000 */
[----:B------:R-:W-:-:S02]  /*8ff0*/  USEL UR36, UR36, URZ, UP0 ;  /* 0x0000003f24247287 */ /* 0x000fc40008000000 */
[----:B------:R-:W1:Y:S02]  /*9000*/  SHFL.BFLY PT, R11, R6, 0x1, 0x1f ;  /* 0x0c201f00060b7f89 */ /* 0x000e6400000e0000 */
[----:B-1----:R-:W-:Y:S01]  /*9010*/  FADD.FTZ R11, R6, R11 ;  /* 0x0000000b060b7221 */ /* 0x002fe20000010000 */
[----:B------:R-:W-:-:S04]  /*9020*/  IMAD.U32 R6, RZ, RZ, UR9 ;  /* 0x00000009ff067e24 */ /* 0x000fc8000f8e00ff */
[----:B------:R-:W-:Y:S01]  /*9030*/  FSETP.NE.FTZ.AND P2, PT, R11, RZ, PT ;  /* 0x000000ff0b00720b */ /* 0x000fe20003f55000 */
[----:B------:R-:W-:-:S05]  /*9040*/  @!P1 VIADD R6, R6, 0x31c60 ;  /* 0x00031c6006069836 */ /* 0x000fca0000000000 */
[----:B------:R-:W-:-:S07]  /*9050*/  @!P1 PRMT R6, RZ, 0x654, R6 ;  /* 0x00000654ff069816 */ /* 0x000fce0000000006 */
[----:B------:R-:W1:Y:S01]  /*9060*/  @P2 MUFU.LG2 R10, R11 ;  /* 0x0000000b000a2308 */ /* 0x000e620000000c00 */
[----:B------:R-:W-:Y:S01]  /*9070*/  @P2 FMUL.FTZ R13, R13, 0.69314718246459960938 ;  /* 0x3f3172180d0d2820 */ /* 0x000fe20000410000 */
        /* <DEDUP_REMOVED lines=16> */
[----:B--2---:R-:W-:Y:S02]  /*9180*/  R2UR UR11, R4 ;  /* 0x00000000040b72ca */ /* 0x004fe400000e0000 */
[----:B------:R-:W0:Y:S11]  /*9190*/  SHFL.BFLY PT, R4, R7, 0x2, 0x1f ;  /* 0x0c401f0007047f89 */ /* 0x000e3600000e0000 */
[----:B------:R-:W-:Y:S01]  /*91a0*/  UIADD3 UR11, UR11, 0x1, URZ ;  /* 0x000000010b0b7890 */ /* 0x000fe2000fffe03f */
[----:B0-----:R-:W-:Y:S01]  /*91b0*/  FADD.FTZ R3, R4, R7 ;  /* 0x0000000704037221 */ /* 0x001fe20000010000 */
[----:B------:R-:W-:-:S04]  /*91c0*/  IMAD.U32 R7, RZ, RZ, UR10 ;  /* 0x0000000aff077e24 */ /* 0x000fc8000f8e00ff */
[----:B------:R-:W0:Y:S01]  /*91d0*/  SHFL.BFLY PT, R4, R3, 0x1, 0x1f ;  /* 0x0c201f0003047f89 */ /* 0x000e2200000e0000 */
[----:B------:R-:W-:Y:S02]  /*91e0*/  WARPGROUP.DEPBAR.LE gsb0, 0x0 ;  /* 0x00008000000079c5 */ /* 0x000fe40000010000 */
[----:B------:R-:W-:-:S06]  /*91f0*/  WARPGROUP.ARRIVE ;  /* 0x00000000000079c5 */ /* 0x000fcc0000000000 */
[----:B------:R-:W-:Y:S01]  /*9200*/  HGMMA.64x96x16.F32.BF16 R24, gdesc[UR4].tnspB, R24, gsb0 ;  /* 0x41600000041879f0 */ /* 0x000fe20008001818 */
[----:B------:R-:W-:Y:S01]  /*9210*/  UIADD3 UR4, UR60, 0x600, URZ ;  /* 0x000006003c047890 */ /* 0x000fe2000fffe03f */
[----:B0-----:R-:W-:Y:S01]  /*9220*/  FADD.FTZ R12, R3, R4 ;  /* 0x00000004030c7221 */ /* 0x001fe20000010000 */
[----:B------:R-:W-:Y:S01]  /*9230*/  UIADD3 UR6, UR8, 0x100, URZ ;  /* 0x0000010008067890 */ /* 0x000fe2000fffe03f */
[----:B------:R-:W-:Y:S01]  /*9240*/  IMAD.MOV.U32 R3, RZ, RZ, -0x800000 ;  /* 0xff800000ff037424 */ /* 0x000fe200078e00ff */
[----:B------:R-:W-:Y:S01]  /*9250*/  UMOV UR5, 0xc0000010 ;  /* 0xc000001000057882 */ /* 0x000fe20000000000 */
[----:B------:R-:W-:Y:S01]  /*9260*/  UMOV UR7, 0x80000020 ;  /* 0x8000002000077882 */ /* 0x000fe20000000000 */
[----:B------:R-:W-:Y:S02]  /*9270*/  FSETP.NE.FTZ.AND P0, PT, R12, RZ, PT ;  /* 0x000000ff0c00720b */ /* 0x000fe40003f15000 */
[----:B------:R-:W-:-:S06]  /*9280*/  CS2R R4, SRZ ;  /* 0x0000000000047805 */ /* 0x000fcc000001ff00 */
[----:B------:R-:W-:Y:S05]  /*9290*/  @P2 MUFU.RCP R4, R11 ;  /* 0x0000000b00042308 */ /* 0x000fea0000001000 */
[----:B------:R-:W-:-:S03]  /*92a0*/  @P0 FMUL.FTZ R7, R7, 0.69314718246459960938 ;  /* 0x3f31721807070820 */ /* 0x000fc60000410000 */
[----:B------:R-:W0:Y:S08]  /*92b0*/  @P0 MUFU.LG2 R8, R12 ;  /* 0x0000000c00080308 */ /* 0x000e300000000c00 */
[----:B------:R-:W1:Y:S01]  /*92c0*/  @P0 MUFU.RCP R5, R12 ;  /* 0x0000000c00050308 */ /* 0x000e620000001000 */
[----:B0-----:R-:W-:-:S04]  /*92d0*/  @P0 FMUL.FTZ R8, R8, 0.69314718246459960938 ;  /* 0x3f31721808080820 */ /* 0x001fc80000410000 */
[----:B------:R-:W-:Y:S01]  /*92e0*/  @P0 FFMA.FTZ R3, R7, R0, R8 ;  /* 0x0000000007030223 */ /* 0x000fe20000010008 */
[----:B------:R-:W-:Y:S01]  /*92f0*/  IMAD.U32 R0, RZ, RZ, UR11 ;  /* 0x0000000bff007e24 */ /* 0x000fe2000f8e00ff */
[----:B------:R-:W-:-:S04]  /*9300*/  PLOP3.LUT P0, PT, PT, PT, PT, 0x8, 0x0 ;  /* 0x000000000000781c */ /* 0x000fc80003f0e170 */
[----:B------:R0:W-:Y:S01]  /*9310*/  STL [R1+0xc], R0 ;  /* 0x00000c0001007387 */ /* 0x0001e20000100800 */
        /* <DEDUP_REMOVED lines=31> */
[----:B------:R-:W-:-:S04]  /*9510*/  USEL UR4, URZ, 0x1, UP0 ;  /* 0x000000013f047887 */ /* 0x000fc80008000000 */
[----:B------:R-:W-:Y:S01]  /*9520*/  ULOP3.LUT UR39, UR39, UR4, URZ, 0x3c, !UPT ;  /* 0x0000000427277292 */ /* 0x000fe2000f8e3c3f */
[----:B------:R-:W-:Y:S02]  /*9530*/  WARPGROUP.DEPBAR.LE gsb0, 0x0 ;  /* 0x00008000000079c5 */ /* 0x000fe40000010000 */
[----:B------:R0:W-:Y:S01]  /*9540*/  @!P1 SYNCS.ARRIVE.TRANS64.RED.A1T0 RZ, [R6+URZ], RZ ;  /* 0x000000ff06ff99a7 */ /* 0x0001e2000810043f */
[-C--:B-1----:R-:W-:Y:S01]  /*9550*/  FMUL.FTZ R20, R24, R5.reuse ;  /* 0x0000000518147220 */ /* 0x082fe20000410000 */
        /* <DEDUP_REMOVED lines=46> */
[----:B0-----:R-:W-:-:S07]  /*9840*/  FMUL.FTZ R71, R71, R4 ;  /* 0x0000000447477220 */ /* 0x001fce0000410000 */
.L_x_175:
[----:B------:R-:W0:Y:S08]  /*9850*/  S2UR UR4, SR_CgaCtaId ;  /* 0x00000000000479c3 */ /* 0x000e300000008800 */
[----:B------:R-:W-:Y:S06]  /*9860*/  BAR.SYNC.DEFER_BLOCKING 0x5, 0x200 ;  /* 0x0148000000007b1d */ /* 0x000fec0000010000 */
[----:B------:R-:W-:Y:S01]  /*9870*/  UMOV UR37, 0x400 ;  /* 0x0000040000257882 */ /* 0x000fe20000000000 */
[----:B------:R-:W-:Y:S01]  /*9880*/  BSSY B0, `(.L_x_196) ;  /* 0x00002c4000007945 */ /* 0x000fe20003800000 */
[----:B0-----:R-:W-:-:S09]  /*9890*/  ULEA UR37, UR4, UR37, 0x18 ;  /* 0x0000002504257291 */ /* 0x001fd2000f8ec03f */
[----:B------:R-:W0:Y:S02]  /*98a0*/  LDS.128 R4, [UR37+0x31cd0] ;  /* 0x031cd025ff047984 */ /* 0x000e240008000c00 */
[----:B0-----:R-:W-:Y:S02]  /*98b0*/  R2UR UR6, R5 ;  /* 0x00000000050672ca */ /* 0x001fe400000e0000 */
[----:B------:R-:W-:Y:S02]  /*98c0*/  R2UR UR5, R6 ;  /* 0x00000000060572ca */ /* 0x000fe400000e0000 */
[----:B------:R-:W-:Y:S01]  /*98d0*/  R2UR UR7, R7 ;  /* 0x00000000070772ca */ /* 0x000fe200000e0000 */
[----:B------:R-:W-:Y:S06]  /*98e0*/  BAR.ARV 0x4, 0x200 ;  /* 0x0108000000007b1d */ /* 0x000fec0000002000 */
[----:B------:R-:W-:Y:S08]  /*98f0*/  @P0 BRA `(.L_x_197) ;  /* 0x0000001c00cc0947 */ /* 0x000ff00003800000 */
[----:B------:R-:W2:Y:S01]  /*9900*/  LDL.LU R9, [R1+0x8] ;  /* 0x0000080001097983 */ /* 0x000ea20000300800 */
[----:B------:R-:W0:Y:S01]  /*9910*/  S2UR UR4, SR_SWINHI ;  /* 0x00000000000479c3 */ /* 0x000e220000002f00 */
[----:B------:R-:W-:Y:S01]  /*9920*/  R2UR UR16, R18 ;  /* 0x00000000121072ca */ /* 0x000fe200000e0000 */
[----:B------:R-:W-:Y:S01]  /*9930*/  ULDC.64 UR10, c[0x0][0xc00] ;  /* 0x00030000000a7ab9 */ /* 0x000fe20000000a00 */
[----:B------:R-:W3:Y:S04]  /*9940*/  LDL.LU R8, [R1+0x10] ;  /* 0x0000100001087983 */ /* 0x000ee80000300800 */
[----:B------:R-:W4:Y:S04]  /*9950*/  LDL R0, [R1+0x44] ;  /* 0x0000440001007983 */ /* 0x000f280000100800 */
[----:B------:R-:W4:Y:S01]  /*9960*/  LDL R82, [R1] ;  /* 0x0000000001527983 */ /* 0x000f220000100800 */
[----:B------:R-:W-:Y:S01]  /*9970*/  ULDC.64 UR18, c[0x0][0x208] ;  /* 0x0000820000127ab9 */ /* 0x000fe20000000a00 */
[----:B------:R-:W-:-:S02]  /*9980*/  R2UR UR15, R22 ;  /* 0x00000000160f72ca */ /* 0x000fc400000e0000 */
[----:B------:R-:W4:Y:S01]  /*9990*/  LDL R84, [R1+0x40] ;  /* 0x0000400001547983 */ /* 0x000f220000100800 */
[----:B------:R-:W-:Y:S01]  /*99a0*/  R2UR UR20, R155 ;  /* 0x000000009b1472ca */ /* 0x000fe200000e0000 */
[----:B------:R-:W-:Y:S01]  /*99b0*/  UMOV UR8, UR37 ;  /* 0x0000002500087c82 */ /* 0x000fe20008000000 */
[----:B0-----:R-:W-:Y:S01]  /*99c0*/  UMOV UR9, UR4 ;  /* 0x0000000400097c82 */ /* 0x001fe20008000000 */
[----:B------:R-:W-:Y:S02]  /*99d0*/  IMAD.U32 R74, RZ, RZ, UR8 ;  /* 0x00000008ff4a7e24 */ /* 0x000fe4000f8e00ff */
[----:B------:R-:W-:Y:S01]  /*99e0*/  IMAD.U32 R75, RZ, RZ, UR9 ;  /* 0x00000009ff4b7e24 */ /* 0x000fe2000f8e00ff */
[----:B------:R-:W-:Y:S01]  /*99f0*/  BAR.SYNC.DEFER_BLOCKING 0x1, 0x180 ;  /* 0x0046000000007b1d */ /* 0x000fe20000010000 */
[----:B--2---:R-:W-:Y:S02]  /*9a00*/  R2UR UR14, R9 ;  /* 0x00000000090e72ca */ /* 0x004fe400000e0000 */
[----:B---3--:R-:W-:Y:S01]  /*9a10*/  R2UR UR13, R8 ;  /* 0x00000000080d72ca */ /* 0x008fe200000e0000 */
[----:B----4-:R-:W-:Y:S01]  /*9a20*/  IMAD.WIDE R4, R0, 0x2, R74 ;  /* 0x0000000200047825 */ /* 0x010fe200078e024a */
[----:B------:R-:W-:-:S02]  /*9a30*/  R2UR UR21, R82 ;  /* 0x00000000521572ca */ /* 0x000fc400000e0000 */
[C---:B------:R-:W-:Y:S02]  /*9a40*/  IADD3 R27, P4, R4.reuse, 0x20, RZ ;  /* 0x00000020041b7810 */ /* 0x040fe40007f9e0ff */
[C---:B------:R-:W-:Y:S02]  /*9a50*/  IADD3 R77, P3, R4.reuse, 0x3000, RZ ;  /* 0x00003000044d7810 */ /* 0x040fe40007f7e0ff */
[----:B------:R-:W-:Y:S02]  /*9a60*/  LOP3.LUT R0, R27, 0x180, RZ, 0xc0, !PT ;  /* 0x000001801b007812 */ /* 0x000fe400078ec0ff */
[----:B------:R-:W-:Y:S02]  /*9a70*/  LOP3.LUT R7, R4, 0x180, RZ, 0xc0, !PT ;  /* 0x0000018004077812 */ /* 0x000fe400078ec0ff */
[----:B------:R-:W-:Y:S02]  /*9a80*/  SHF.R.U64 R0, R0, 0x3, RZ ;  /* 0x0000000300007819 */ /* 0x000fe400000012ff */
[----:B------:R-:W-:-:S02]  /*9a90*/  IADD3 R79, P2, R4, 0x3020, RZ ;  /* 0x00003020044f7810 */ /* 0x000fc40007f5e0ff */
[----:B------:R-:W-:Y:S02]  /*9aa0*/  LOP3.LUT R6, R77, 0x180, RZ, 0xc0, !PT ;  /* 0x000001804d067812 */ /* 0x000fe400078ec0ff */
[C---:B------:R-:W-:Y:S02]  /*9ab0*/  IADD3 R81, P1, R4.reuse, 0x6000, RZ ;  /* 0x0000600004517810 */ /* 0x040fe40007f3e0ff */
[----:B------:R-:W-:Y:S02]  /*9ac0*/  IADD3 R83, P0, R4, 0x6020, RZ ;  /* 0x0000602004537810 */ /* 0x000fe40007f1e0ff */
[----:B------:R-:W-:Y:S02]  /*9ad0*/  SHF.R.U64 R7, R7, 0x3, RZ ;  /* 0x0000000307077819 */ /* 0x000fe400000012ff */
[----:B------:R-:W-:Y:S02]  /*9ae0*/  LOP3.LUT R12, R0, R27, RZ, 0x3c, !PT ;  /* 0x0000001b000c7212 */ /* 0x000fe400078e3cff */
[----:B------:R-:W-:-:S02]  /*9af0*/  LOP3.LUT R0, R79, 0x180, RZ, 0xc0, !PT ;  /* 0x000001804f007812 */ /* 0x000fc400078ec0ff */
[----:B------:R-:W-:Y:S02]  /*9b00*/  SHF.R.U64 R6, R6, 0x3, RZ ;  /* 0x0000000306067819 */ /* 0x000fe400000012ff */
[----:B------:R-:W-:Y:S02]  /*9b10*/  LOP3.LUT R8, R81, 0x180, RZ, 0xc0, !PT ;  /* 0x0000018051087812 */ /* 0x000fe400078ec0ff */
[----:B------:R-:W-:Y:S01]  /*9b20*/  LOP3.LUT R10, R83, 0x180, RZ, 0xc0, !PT ;  /* 0x00000180530a7812 */ /* 0x000fe200078ec0ff */
[--C-:B------:R-:W-:Y:S01]  /*9b30*/  IMAD.X R13, RZ, RZ, R5.reuse, P4 ;  /* 0x000000ffff0d7224 */ /* 0x100fe200020e0605 */
[----:B------:R-:W-:Y:S01]  /*9b40*/  LOP3.LUT R4, R7, R4, RZ, 0x3c, !PT ;  /* 0x0000000407047212 */ /* 0x000fe200078e3cff */
[--C-:B------:R-:W-:Y:S01]  /*9b50*/  IMAD.X R15, RZ, RZ, R5.reuse, P3 ;  /* 0x000000ffff0f7224 */ /* 0x100fe200018e0605 */
[----:B------:R-:W-:Y:S02]  /*9b60*/  SHF.R.U64 R0, R0, 0x3, RZ ;  /* 0x0000000300007819 */ /* 0x000fe400000012ff */
[----:B------:R-:W-:Y:S01]  /*9b70*/  LOP3.LUT R14, R6, R77, RZ, 0x3c, !PT ;  /* 0x0000004d060e7212 */ /* 0x000fe200078e3cff */
[--C-:B------:R-:W-:Y:S01]  /*9b80*/  IMAD.X R25, RZ, RZ, R5.reuse, P2 ;  /* 0x000000ffff197224 */ /* 0x100fe200010e0605 */
[----:B------:R-:W-:Y:S01]  /*9b90*/  SHF.R.U64 R8, R8, 0x3, RZ ;  /* 0x0000000308087819 */ /* 0x000fe200000012ff */
[--C-:B------:R-:W-:Y:S01]  /*9ba0*/  IMAD.X R9, RZ, RZ, R5.reuse, P1 ;  /* 0x000000ffff097224 */ /* 0x100fe200008e0605 */
[----:B------:R-:W-:Y:S01]  /*9bb0*/  SHF.R.U64 R10, R10, 0x3, RZ ;  /* 0x000000030a0a7819 */ /* 0x000fe200000012ff */
[----:B------:R-:W-:Y:S01]  /*9bc0*/  IMAD.X R11, RZ, RZ, R5, P0 ;  /* 0x000000ffff0b7224 */ /* 0x000fe200000e0605 */
[----:B------:R-:W-:-:S02]  /*9bd0*/  MOV R26, R4 ;  /* 0x00000004001a7202 */ /* 0x000fc40000000f00 */
[----:B------:R-:W-:Y:S02]  /*9be0*/  F2FP.BF16.F32.PACK_AB R4, R21, R20 ;  /* 0x000000141504723e */ /* 0x000fe400000010ff */
[----:B------:R-:W-:Y:S02]  /*9bf0*/  F2FP.BF16.F32.PACK_AB R5, R73, R72 ;  /* 0x000000484905723e */ /* 0x000fe400000010ff */
[----:B------:R-:W-:Y:S02]  /*9c00*/  F2FP.BF16.F32.PACK_AB R6, R29, R28 ;  /* 0x0000001c1d06723e */ /* 0x000fe400000010ff */
[----:B------:R-:W-:Y:S02]  /*9c10*/  F2FP.BF16.F32.PACK_AB R7, R31, R30 ;  /* 0x0000001e1f07723e */ /* 0x000fe400000010ff */
[----:B------:R-:W-:Y:S02]  /*9c20*/  LOP3.LUT R24, R0, R79, RZ, 0x3c, !PT ;  /* 0x0000004f00187212 */ /* 0x000fe400078e3cff */
[----:B------:R-:W-:-:S02]  /*9c30*/  MOV R0, R12 ;  /* 0x0000000c00007202 */ /* 0x000fc40000000f00 */
[----:B------:R-:W-:Y:S02]  /*9c40*/  MOV R80, R14 ;  /* 0x0000000e00507202 */ /* 0x000fe40000000f00 */
[----:B------:R-:W-:Y:S02]  /*9c50*/  LOP3.LUT R8, R8, R81, RZ, 0x3c, !PT ;  /* 0x0000005108087212 */ /* 0x000fe400078e3cff */
[----:B------:R-:W-:Y:S02]  /*9c60*/  LOP3.LUT R10, R10, R83, RZ, 0x3c, !PT ;  /* 0x000000530a0a7212 */ /* 0x000fe400078e3cff */
[----:B------:R-:W-:Y:S02]  /*9c70*/  F2FP.BF16.F32.PACK_AB R12, R33, R32 ;  /* 0x00000020210c723e */ /* 0x000fe400000010ff */
[----:B------:R-:W-:Y:S02]  /*9c80*/  F2FP.BF16.F32.PACK_AB R13, R35, R34 ;  /* 0x00000022230d723e */ /* 0x000fe400000010ff */
[----:B------:R-:W-:-:S02]  /*9c90*/  F2FP.BF16.F32.PACK_AB R14, R37, R36 ;  /* 0x00000024250e723e */ /* 0x000fc400000010ff */
[----:B------:R-:W-:Y:S01]  /*9ca0*/  F2FP.BF16.F32.PACK_AB R15, R39, R38 ;  /* 0x00000026270f723e */ /* 0x000fe200000010ff */
[----:B------:R0:W-:Y:S01]  /*9cb0*/  STSM.16.M88.4 [R26], R4 ;  /* 0x000000041a007844 */ /* 0x0001e20000000200 */
[----:B------:R-:W-:Y:S02]  /*9cc0*/  MOV R78, R8 ;  /* 0x00000008004e7202 */ /* 0x000fe40000000f00 */
[----:B------:R-:W-:Y:S01]  /*9cd0*/  MOV R18, R10 ;  /* 0x0000000a00127202 */ /* 0x000fe20000000f00 */
[----:B------:R1:W-:Y:S01]  /*9ce0*/  STSM.16.M88.4 [R0], R12 ;  /* 0x0000000c00007844 */ /* 0x0003e20000000200 */
[----:B------:R-:W-:Y:S02]  /*9cf0*/  MOV R79, R24 ;  /* 0x00000018004f7202 */ /* 0x000fe40000000f00 */
[----:B------:R-:W-:Y:S02]  /*9d00*/  F2FP.BF16.F32.PACK_AB R8, R49, R48 ;  /* 0x000000303108723e */ /* 0x000fe400000010ff */
[----:B------:R-:W-:-:S02]  /*9d10*/  F2FP.BF16.F32.PACK_AB R9, R51, R50 ;  /* 0x000000323309723e */ /* 0x000fc400000010ff */
[----:B------:R-:W-:Y:S02]  /*9d20*/  F2FP.BF16.F32.PACK_AB R10, R53, R52 ;  /* 0x00000034350a723e */ /* 0x000fe400000010ff */
[----:B------:R-:W-:Y:S02]  /*9d30*/  F2FP.BF16.F32.PACK_AB R11, R55, R54 ;  /* 0x00000036370b723e */ /* 0x000fe400000010ff */
[----:B0-----:R-:W-:Y:S02]  /*9d40*/  F2FP.BF16.F32.PACK_AB R4, R41, R40 ;  /* 0x000000282904723e */ /* 0x001fe400000010ff */
[----:B------:R-:W-:Y:S02]  /*9d50*/  F2FP.BF16.F32.PACK_AB R5, R43, R42 ;  /* 0x0000002a2b05723e */ /* 0x000fe400000010ff */
[----:B------:R-:W-:Y:S02]  /*9d60*/  F2FP.BF16.F32.PACK_AB R6, R45, R44 ;  /* 0x0000002c2d06723e */ /* 0x000fe400000010ff */
[----:B------:R-:W-:-:S02]  /*9d70*/  F2FP.BF16.F32.PACK_AB R7, R47, R46 ;  /* 0x0000002e2f07723e */ /* 0x000fc400000010ff */
[----:B-1----:R-:W-:Y:S02]  /*9d80*/  F2FP.BF16.F32.PACK_AB R12, R57, R56 ;  /* 0x00000038390c723e */ /* 0x002fe400000010ff */
[----:B------:R-:W-:Y:S02]  /*9d90*/  F2FP.BF16.F32.PACK_AB R13, R59, R58 ;  /* 0x0000003a3b0d723e */ /* 0x000fe400000010ff */
[----:B------:R-:W-:Y:S02]  /*9da0*/  F2FP.BF16.F32.PACK_AB R14, R61, R60 ;  /* 0x0000003c3d0e723e */ /* 0x000fe400000010ff */
[----:B------:R-:W-:Y:S02]  /*9db0*/  F2FP.BF16.F32.PACK_AB R15, R63, R62 ;  /* 0x0000003e3f0f723e */ /* 0x000fe400000010ff */
[----:B------:R-:W-:Y:S02]  /*9dc0*/  F2FP.BF16.F32.PACK_AB R24, R65, R64 ;  /* 0x000000404118723e */ /* 0x000fe400000010ff */
[----:B------:R-:W-:-:S02]  /*9dd0*/  F2FP.BF16.F32.PACK_AB R25, R67, R66 ;  /* 0x000000424319723e */ /* 0x000fc400000010ff */
[----:B------:R-:W-:Y:S02]  /*9de0*/  F2FP.BF16.F32.PACK_AB R26, R69, R68 ;  /* 0x00000044451a723e */ /* 0x000fe400000010ff */
[----:B------:R-:W-:Y:S01]  /*9df0*/  F2FP.BF16.F32.PACK_AB R27, R71, R70 ;  /* 0x00000046471b723e */ /* 0x000fe200000010ff */
[----:B------:R-:W-:Y:S04]  /*9e00*/  STSM.16.M88.4 [R80], R4 ;  /* 0x0000000450007844 */ /* 0x000fe80000000200 */
[----:B------:R-:W-:Y:S04]  /*9e10*/  STSM.16.M88.4 [R79], R8 ;  /* 0x000000084f007844 */ /* 0x000fe80000000200 */
[----:B------:R-:W-:Y:S04]  /*9e20*/  STSM.16.M88.4 [R78], R12 ;  /* 0x0000000c4e007844 */ /* 0x000fe80000000200 */
[----:B------:R0:W-:Y:S01]  /*9e30*/  STSM.16.M88.4 [R18], R24 ;  /* 0x0000001812007844 */ /* 0x0001e20000000200 */
[----:B------:R-:W-:Y:S01]  /*9e40*/  USHF.L.U32 UR4, UR14, 0x2, URZ ;  /* 0x000000020e047899 */ /* 0x000fe2000800063f */
[----:B------:R-:W-:Y:S01]  /*9e50*/  BAR.SYNC.DEFER_BLOCKING 0x1, 0x180 ;  /* 0x0046000000007b1d */ /* 0x000fe20000010000 */
[----:B------:R-:W-:Y:S01]  /*9e60*/  ISETP.NE.U32.AND P0, PT, RZ, UR10, PT ;  /* 0x0000000aff007c0c */ /* 0x000fe2000bf05070 */
[----:B------:R-:W-:-:S02]  /*9e70*/  USHF.L.U64.HI UR12, UR14, 0x2, UR13 ;  /* 0x000000020e0c7899 */ /* 0x000fc4000801020d */
[----:B------:R-:W-:Y:S01]  /*9e80*/  UIADD3 UR8, UP0, UR4, UR10, URZ ;  /* 0x0000000a04087290 */ /* 0x000fe2000ff1e03f */
[----:B------:R-:W-:-:S03]  /*9e90*/  ISETP.NE.AND.EX P0, PT, RZ, UR11, PT, P0 ;  /* 0x0000000bff007c0c */ /* 0x000fc6000bf05300 */
[----:B------:R-:W-:Y:S02]  /*9ea0*/  UIADD3.X UR9, UR12, UR11, URZ, UP0, !UPT ;  /* 0x0000000b0c097290 */ /* 0x000fe400087fe43f */
[----:B------:R-:W-:Y:S01]  /*9eb0*/  IMAD.U32 R76, RZ, RZ, UR8 ;  /* 0x00000008ff4c7e24 */ /* 0x000fe2000f8e00ff */
[----:B0-----:R-:W0:Y:S03]  /*9ec0*/  LDC R18, c[0x0][0xbe8] ;  /* 0x0002fa00ff127b82 */ /* 0x001e260000000800 */
[----:B------:R-:W-:Y:S01]  /*9ed0*/  IMAD.U32 R77, RZ, RZ, UR9 ;  /* 0x00000009ff4d7e24 */ /* 0x000fe2000f8e00ff */
[----:B------:R-:W-:-:S04]  /*9ee0*/  ULDC.64 UR8, c[0x0][0xc08] ;  /* 0x0003020000087ab9 */ /* 0x000fc80000000a00 */
[----:B------:R-:W2:Y:S01]  /*9ef0*/  @P0 LDG.E R0, desc[UR18][R76.64] ;  /* 0x000000124c000981 */ /* 0x000ea2000c1e1900 */
[----:B------:R-:W-:-:S04]  /*9f00*/  UISETP.NE.U32.AND UP0, UPT, UR8, URZ, UPT ;  /* 0x0000003f0800728c */ /* 0x000fc8000bf05070 */
[----:B------:R-:W-:Y:S01]  /*9f10*/  UISETP.NE.AND.EX UP0, UPT, UR9, URZ, UPT, UP0 ;  /* 0x0000003f0900728c */ /* 0x000fe2000bf05300 */
[----:B0-----:R-:W-:-:S05]  /*9f20*/  ISETP.NE.AND P1, PT, R18, 0x1, PT ;  /* 0x000000011200780c */ /* 0x001fca0003f25270 */
[----:B------:R-:W-:-:S05]  /*9f30*/  PLOP3.LUT P4, PT, PT, PT, UP0, 0x80, 0x0 ;  /* 0x000000000000781c */ /* 0x000fca0003f8f008 */
[----:B------:R-:W-:-:S03]  /*9f40*/  @UP0 UIADD3 UR8, UP1, UR4, UR8, URZ ;  /* 0x0000000804080290 */ /* 0x000fc6000ff3e03f */
[----:B------:R-:W-:Y:S01]  /*9f50*/  ULDC UR4, c[0x0][0xa88] ;  /* 0x0002a20000047ab9 */ /* 0x000fe20000000800 */
[----:B------:R-:W-:Y:S01]  /*9f60*/  @UP0 UIADD3.X UR9, UR12, UR9, URZ, UP1, !UPT ;  /* 0x000000090c090290 */ /* 0x000fe20008ffe43f */
[----:B------:R-:W-:Y:S01]  /*9f70*/  IMAD.U32 R9, RZ, RZ, UR4 ;  /* 0x00000004ff097e24 */ /* 0x000fe2000f8e00ff */
[----:B------:R-:W-:Y:S01]  /*9f80*/  UISETP.NE.AND UP0, UPT, UR16, URZ, UPT ;  /* 0x0000003f1000728c */ /* 0x000fe2000bf05270 */
[----:B------:R-:W-:Y:S01]  /*9f90*/  ULDC UR4, c[0x0][0xad4] ;  /* 0x0002b50000047ab9 */ /* 0x000fe20000000800 */
[----:B------:R-:W0:Y:S01]  /*9fa0*/  @P1 LDC R6, c[0x0][0xbec] ;  /* 0x0002fb00ff061b82 */ /* 0x000e220000000800 */
[----:B------:R-:W-:Y:S01]  /*9fb0*/  IMAD.U32 R4, RZ, RZ, UR8 ;  /* 0x00000008ff047e24 */ /* 0x000fe2000f8e00ff */
[----:B------:R-:W-:Y:S01]  /*9fc0*/  USEL UR4, UR16, UR4, UP0 ;  /* 0x0000000410047287 */ /* 0x000fe20008000000 */
[----:B------:R-:W-:-:S03]  /*9fd0*/  IMAD.U32 R5, RZ, RZ, UR9 ;  /* 0x00000009ff057e24 */ /* 0x000fc6000f8e00ff */
[----:B------:R-:W-:Y:S02]  /*9fe0*/  UISETP.GT.AND UP1, UPT, UR4, 0x1, UPT ;  /* 0x000000010400788c */ /* 0x000fe4000bf24270 */
[----:B------:R-:W1:Y:S01]  /*9ff0*/  @P1 LDC R11, c[0x0][0xbf0] ;  /* 0x0002fc00ff0b1b82 */ /* 0x000e620000000800 */
[----:B------:R3:W5:Y:S01]  /*a000*/  @P4 LDG.E R9, desc[UR18][R4.64] ;  /* 0x0000001204094981 */ /* 0x000762000c1e1900 */
[----:B------:R-:W-:Y:S02]  /*a010*/  UMOV UR19, 0x9b8 ;  /* 0x000009b800137882 */ /* 0x000fe40000000000 */
[----:B------:R-:W-:Y:S02]  /*a020*/  USEL UR19, UR19, 0x978, UP1 ;  /* 0x0000097813137887 */ /* 0x000fe40008800000 */
[----:B------:R-:W-:Y:S01]  /*a030*/  UISETP.NE.U32.AND UP0, UPT, UR10, URZ, UPT ;  /* 0x0000003f0a00728c */ /* 0x000fe2000bf05070 */
[----:B------:R-:W-:Y:S01]  /*a040*/  IMAD.U32 R13, RZ, RZ, UR21 ;  /* 0x00000015ff0d7e24 */ /* 0x000fe2000f8e00ff */
[----:B------:R-:W-:-:S02]  /*a050*/  UMOV UR4, URZ ;  /* 0x0000003f00047c82 */ /* 0x000fc40008000000 */
[----:B------:R-:W-:Y:S01]  /*a060*/  UISETP.NE.AND.EX UP0, UPT, UR11, URZ, UPT, UP0 ;  /* 0x0000003f0b00728c */ /* 0x000fe2000bf05300 */
[----:B------:R-:W-:Y:S01]  /*a070*/  IMAD R13, R13, 0xc0, R84 ;  /* 0x000000c00d0d7824 */ /* 0x000fe200078e0254 */
[----:B------:R-:W-:Y:S02]  /*a080*/  USEL UR9, UR15, URZ, UP1 ;  /* 0x0000003f0f097287 */ /* 0x000fe40008800000 */
[----:B------:R-:W-:Y:S02]  /*a090*/  USEL UR8, UR14, URZ, !UP0 ;  /* 0x0000003f0e087287 */ /* 0x000fe4000c000000 */
[----:B------:R-:W-:Y:S01]  /*a0a0*/  USEL UR18, UR13, URZ, !UP0 ;  /* 0x0000003f0d127287 */ /* 0x000fe2000c000000 */
[----:B------:R-:W-:Y:S02]  /*a0b0*/  ULDC.64 UR10, c[0x0][UR19+0x218] ;  /* 0x00008600130a7abb */ /* 0x000fe40008000a00 */
[----:B------:R-:W-:Y:S01]  /*a0c0*/  ULDC.64 UR12, c[0x0][UR19+0x220] ;  /* 0x00008800130c7abb */ /* 0x000fe20008000a00 */
[----:B------:R-:W-:Y:S01]  /*a0d0*/  ULDC.64 UR14, c[0x0][UR19+0x228] ;  /* 0x00008a00130e7abb */ /* 0x000fe20008000a00 */
[----:B------:R-:W-:-:S02]  /*a0e0*/  UIMAD.WIDE.U32 UR16, UR10, UR20, URZ ;  /* 0x000000140a1072a5 */ /* 0x000fc4000f8e003f */
[----:B------:R-:W-:Y:S02]  /*a0f0*/  UIMAD UR13, UR13, UR8, URZ ;  /* 0x000000080d0d72a4 */ /* 0x000fe4000f8e023f */
[----:B------:R-:W-:Y:S01]  /*a100*/  UIMAD UR20, UR11, UR20, URZ ;  /* 0x000000140b1472a4 */ /* 0x000fe2000f8e023f */
[----:B------:R-:W-:Y:S01]  /*a110*/  IMAD.MOV.U32 R7, RZ, RZ, R13 ;  /* 0x000000ffff077224 */ /* 0x000fe200078e000d */
[----:B------:R-:W-:Y:S02]  /*a120*/  UIMAD.WIDE.U32 UR10, UR12, UR8, URZ ;  /* 0x000000080c0a72a5 */ /* 0x000fe4000f8e003f */
[----:B------:R-:W-:Y:S02]  /*a130*/  UIMAD.WIDE.U32 UR22, UR14, UR9, URZ ;  /* 0x000000090e1672a5 */ /* 0x000fe4000f8e003f */
[----:B------:R-:W-:Y:S02]  /*a140*/  UIMAD UR9, UR15, UR9, URZ ;  /* 0x000000090f0972a4 */ /* 0x000fe4000f8e023f */
[----:B------:R-:W-:-:S02]  /*a150*/  UIMAD UR13, UR12, UR18, UR13 ;  /* 0x000000120c0d72a4 */ /* 0x000fc4000f8e020d */
[----:B------:R-:W-:Y:S01]  /*a160*/  UIADD3 UR20, UR17, UR20, URZ ;  /* 0x0000001411147290 */ /* 0x000fe2000fffe03f */
[----:B---3--:R-:W-:Y:S02]  /*a170*/  IMAD.U32 R4, RZ, RZ, UR22 ;  /* 0x00000016ff047e24 */ /* 0x008fe4000f8e00ff */
[----:B------:R-:W-:Y:S02]  /*a180*/  IMAD.U32 R5, RZ, RZ, UR23 ;  /* 0x00000017ff057e24 */ /* 0x000fe4000f8e00ff */
[----:B------:R-:W-:Y:S01]  /*a190*/  IMAD.U32 R15, RZ, RZ, UR21 ;  /* 0x00000015ff0f7e24 */ /* 0x000fe2000f8e00ff */
[----:B--2---:R-:W-:Y:S01]  /*a1a0*/  @P0 R2UR UR4, R0 ;  /* 0x00000000000402ca */ /* 0x004fe200000e0000 */
[----:B0-----:R-:W-:-:S05]  /*a1b0*/  @P1 IMAD.HI.U32 R0, R13, R6, RZ ;  /* 0x000000060d001227 */ /* 0x001fca00078e00ff */
[----:B-1----:R-:W-:-:S07]  /*a1c0*/  @P1 SHF.R.U32.HI R7, RZ, R11, R0 ;  /* 0x0000000bff071219 */ /* 0x002fce0000011600 */
[----:B------:R-:W-:Y:S02]  /*a1d0*/  UIADD3 UR16, UP0, UP2, UR10, UR16, UR4 ;  /* 0x000000100a107290 */ /* 0x000fe4000fa1e004 */
[----:B------:R-:W-:Y:S01]  /*a1e0*/  UIADD3 UR10, UR23, UR9, URZ ;  /* 0x00000009170a7290 */ /* 0x000fe2000fffe03f */
[----:B------:R-:W-:Y:S01]  /*a1f0*/  IMAD.MOV R11, RZ, RZ, -R7 ;  /* 0x000000ffff0b7224 */ /* 0x000fe200078e0a07 */
[----:B------:R-:W-:Y:S02]  /*a200*/  UIADD3 UR9, UR11, UR13, URZ ;  /* 0x0000000d0b097290 */ /* 0x000fe4000fffe03f */
[----:B------:R-:W-:Y:S01]  /*a210*/  USHF.R.S32.HI UR14, URZ, 0x1f, UR4 ;  /* 0x0000001f3f0e7899 */ /* 0x000fe20008011404 */
[----:B------:R-:W-:Y:S01]  /*a220*/  IMAD R11, R18, R11, R13 ;  /* 0x0000000b120b7224 */ /* 0x000fe200078e020d */
[----:B------:R-:W-:Y:S01]  /*a230*/  IADD3 R4, P2, P3, R7, UR16, R4 ;  /* 0x0000001007047c10 */ /* 0x000fe2000fb5e004 */
[----:B------:R-:W-:Y:S01]  /*a240*/  IMAD.U32 R6, RZ, RZ, UR10 ;  /* 0x0000000aff067e24 */ /* 0x000fe2000f8e00ff */
[----:B------:R-:W-:Y:S01]  /*a250*/  UIADD3.X UR9, UR9, UR20, UR14, UP0, UP2 ;  /* 0x0000001409097290 */ /* 0x000fe200087e440e */
[----:B------:R-:W-:Y:S01]  /*a260*/  SHF.R.S32.HI R5, RZ, 0x1f, R7 ;  /* 0x0000001fff057819 */ /* 0x000fe20000011407 */
[----:B------:R-:W-:Y:S01]  /*a270*/  ULDC.64 UR10, c[0x0][UR19+0x210] ;  /* 0x00008400130a7abb */ /* 0x000fe20008000a00 */
[----:B------:R-:W-:Y:S01]  /*a280*/  SHF.R.S32.HI R0, RZ, 0x1f, R11 ;  /* 0x0000001fff007819 */ /* 0x000fe2000001140b */
[----:B------:R-:W-:Y:S01]  /*a290*/  IMAD R7, R11, UR11, RZ ;  /* 0x0000000b0b077c24 */ /* 0x000fe2000f8e02ff */
[----:B------:R-:W-:Y:S01]  /*a2a0*/  ULDC.64 UR12, c[0x0][0xba8] ;  /* 0x0002ea00000c7ab9 */ /* 0x000fe20000000a00 */
[----:B------:R-:W-:Y:S01]  /*a2b0*/  IADD3.X R5, R5, UR9, R6, P2, P3 ;  /* 0x0000000905057c10 */ /* 0x000fe200097e6406 */
[----:B------:R-:W-:Y:S01]  /*a2c0*/  @!UP1 ULDC UR12, c[0x0][0xb50] ;  /* 0x0002d400000c9ab9 */ /* 0x000fe20000000800 */
[----:B------:R-:W-:Y:S01]  /*a2d0*/  IMAD R7, R0, UR10, R7 ;  /* 0x0000000a00077c24 */ /* 0x000fe2000f8e0207 */
[----:B------:R-:W-:Y:S01]  /*a2e0*/  @!UP1 ULDC UR13, c[0x0][0xb54] ;  /* 0x0002d500000d9ab9 */ /* 0x000fe20000000800 */
[----:B------:R-:W-:-:S04]  /*a2f0*/  IMAD.WIDE.U32 R4, R11, UR10, R4 ;  /* 0x0000000a0b047c25 */ /* 0x000fc8000f8e0004 */
[----:B------:R-:W-:Y:S01]  /*a300*/  IMAD.IADD R5, R5, 0x1, R7 ;  /* 0x0000000105057824 */ /* 0x000fe200078e0207 */
[----:B------:R-:W-:-:S04]  /*a310*/  LEA R8, P2, R4, UR12, 0x2 ;  /* 0x0000000c04087c11 */ /* 0x000fc8000f8410ff */
[----:B------:R-:W-:Y:S01]  /*a320*/  LEA.HI.X R10, R4, UR13, R5, 0x2, P2 ;  /* 0x0000000d040a7c11 */ /* 0x000fe200090f1405 */
[----:B------:R-:W-:Y:S08]  /*a330*/  @P4 BRA `(.L_x_198) ;  /* 0x0000000000144947 */ /* 0x000ff00003800000 */
[----:B------:R-:W-:Y:S05]  /*a340*/  @!P0 BRA `(.L_x_198) ;  /* 0x0000000000108947 */ /* 0x000fea0003800000 */
[----:B------:R-:W-:Y:S02]  /*a350*/  ULDC.64 UR10, c[0x0][0x208] ;  /* 0x00008200000a7ab9 */ /* 0x000fe40000000a00 */
[----:B------:R-:W2:Y:S04]  /*a360*/  LDG.E R0, desc[UR10][R76.64] ;  /* 0x0000000a4c007981 */ /* 0x000ea8000c1e1900 */
[----:B-----5:R-:W2:Y:S02]  /*a370*/  LDG.E R9, desc[UR10][R76.64+0x4] ;  /* 0x0000040a4c097981 */ /* 0x020ea4000c1e1900 */
[----:B--2---:R-:W-:-:S07]  /*a380*/  IMAD.IADD R9, R9, 0x1, -R0 ;  /* 0x0000000109097824 */ /* 0x004fce00078e0a00 */
.L_x_198:
[----:B------:R-:W2:Y:S01]  /*a390*/  LDL R0, [R1+0x3c] ;  /* 0x00003c0001007983 */ /* 0x000ea20000100800 */
[----:B------:R-:W0:Y:S03]  /*a3a0*/  S2R R4, SR_TID.X ;  /* 0x0000000000047919 */ /* 0x000e260000002100 */
[----:B------:R-:W-:Y:S04]  /*a3b0*/  SHFL.IDX PT, R5, R10, RZ, 0x1c1f ;  /* 0x001c1fff0a057589 */ /* 0x000fe800000e0000 */
[----:B------:R-:W-:Y:S04]  /*a3c0*/  SHFL.IDX PT, R6, R8, 0x1, 0x1c1f ;  /* 0x003c1f0008067f89 */ /* 0x000fe800000e0000 */
[----:B------:R-:W-:Y:S01]  /*a3d0*/  SHFL.IDX PT, R7, R10, 0x1, 0x1c1f ;  /* 0x003c1f000a077f89 */ /* 0x000fe200000e0000 */
[----:B0-----:R-:W-:-:S05]  /*a3e0*/  VIADD R12, R4, 0xffffff80 ;  /* 0xffffff80040c7836 */ /* 0x001fca0000000000 */
[----:B------:R-:W-:-:S04]  /*a3f0*/  SHF.R.S32.HI R11, RZ, 0x1f, R12 ;  /* 0x0000001fff0b7819 */ /* 0x000fc8000001140c */
[----:B------:R-:W-:Y:S01]  /*a400*/  LEA.HI R11, R11, R12, RZ, 0x7 ;  /* 0x0000000c0b0b7211 */ /* 0x000fe200078f38ff */
[----:B------:R-:W0:Y:S03]  /*a410*/  SHFL.IDX PT, R4, R8, RZ, 0x1c1f ;  /* 0x001c1fff08047589 */ /* 0x000e2600000e0000 */
[----:B------:R-:W-:-:S05]  /*a420*/  LOP3.LUT R11, R11, 0xffffff80, RZ, 0xc0, !PT ;  /* 0xffffff800b0b7812 */ /* 0x000fca00078ec0ff */
[----:B------:R-:W-:-:S05]  /*a430*/  IMAD.IADD R11, R12, 0x1, -R11 ;  /* 0x000000010c0b7824 */ /* 0x000fca00078e0a0b */
[----:B------:R-:W-:Y:S01]  /*a440*/  LOP3.LUT P0, RZ, R11, 0x3, RZ, 0xc0, !PT ;  /* 0x000000030bff7812 */ /* 0x000fe2000780c0ff */
[----:B------:R-:W-:Y:S01]  /*a450*/  ULDC.64 UR10, c[0x0][0x208] ;  /* 0x00008200000a7ab9 */ /* 0x000fe20000000a00 */
[----:B--2---:R-:W-:Y:S02]  /*a460*/  IMAD R15, R15, 0xc0, R0 ;  /* 0x000000c00f0f7824 */ /* 0x004fe400078e0200 */
[----:B-----5:R-:W-:Y:S02]  /*a470*/  IMAD R0, R9, R18, RZ ;  /* 0x0000001209007224 */ /* 0x020fe400078e02ff */
[----:B------:R-:W-:-:S03]  /*a480*/  VIADD R9, R15, 0x8 ;  /* 0x000000080f097836 */ /* 0x000fc60000000000 */
[-C--:B------:R-:W-:Y:S02]  /*a490*/  ISETP.GE.OR P2, PT, R15, R0.reuse, P0 ;  /* 0x000000000f00720c */ /* 0x080fe40000746670 */
[----:B------:R-:W-:-:S11]  /*a4a0*/  ISETP.GE.OR P0, PT, R9, R0, P0 ;  /* 0x000000000900720c */ /* 0x000fd60000706670 */
[----:B0-----:R0:W-:Y:S04]  /*a4b0*/  @!P2 ST.E desc[UR10][R4.64], R3 ;  /* 0x000000030400a985 */ /* 0x0011e8000c10190a */
[----:B------:R0:W-:Y:S01]  /*a4c0*/  @!P0 ST.E desc[UR10][R6.64], R16 ;  /* 0x0000001006008985 */ /* 0x0001e2000c10190a */
[----:B------:R-:W-:-:S13]  /*a4d0*/  PLOP3.LUT P0, PT, PT, PT, UP1, 0x80, 0x0 ;  /* 0x000000000000781c */ /* 0x000fda0003f0f018 */
[----:B0-----:R-:W-:Y:S05]  /*a4e0*/  @P0 BRA `(.L_x_199) ;  /* 0x00000008002c0947 */ /* 0x001fea0003800000 */
[----:B------:R-:W0:Y:S01]  /*a4f0*/  S2R R11, SR_TID.X ;  /* 0x00000000000b7919 */ /* 0x000e220000002100 */
[----:B------:R-:W1:Y:S01]  /*a500*/  @P1 LDC R21, c[0x0][0xbec] ;  /* 0x0002fb00ff151b82 */ /* 0x000e620000000800 */
[----:B------:R-:W-:Y:S01]  /*a510*/  R2UR UR16, R82 ;  /* 0x00000000521072ca */ /* 0x000fe200000e0000 */
[----:B------:R-:W-:Y:S01]  /*a520*/  ULDC.64 UR12, c[0x0][0xaa0] ;  /* 0x0002a800000c7ab9 */ /* 0x000fe20000000a00 */
[----:B------:R-:W-:Y:S01]  /*a530*/  R2UR UR17, R155 ;  /* 0x000000009b1172ca */ /* 0x000fe200000e0000 */
[----:B------:R-:W-:-:S04]  /*a540*/  ULDC.64 UR10, c[0x0][0x208] ;  /* 0x00008200000a7ab9 */ /* 0x000fc80000000a00 */
[----:B------:R-:W2:Y:S01]  /*a550*/  @P1 LDC R37, c[0x0][0xbf0] ;  /* 0x0002fc00ff251b82 */ /* 0x000ea20000000800 */
[----:B0-----:R-:W-:-:S05]  /*a560*/  VIADD R11, R11, 0xffffff80 ;  /* 0xffffff800b0b7836 */ /* 0x001fca0000000000 */
[----:B------:R-:W-:-:S04]  /*a570*/  SHF.R.S32.HI R76, RZ, 0x1f, R11 ;  /* 0x0000001fff4c7819 */ /* 0x000fc8000001140b */
[----:B------:R-:W-:-:S04]  /*a580*/  LEA.HI R76, R76, R11, RZ, 0x2 ;  /* 0x0000000b4c4c7211 */ /* 0x000fc800078f10ff */
[----:B------:R-:W-:-:S05]  /*a590*/  SHF.R.S32.HI R76, RZ, 0x2, R76 ;  /* 0x00000002ff4c7819 */ /* 0x000fca000001144c */
[----:B------:R-:W-:-:S04]  /*a5a0*/  IMAD R3, R76, 0x20, R17 ;  /* 0x000000204c037824 */ /* 0x000fc800078e0211 */
[----:B------:R-:W-:-:S03]  /*a5b0*/  IMAD.WIDE R74, R3, 0x2, R74 ;  /* 0x00000002034a7825 */ /* 0x000fc600078e024a */
[C---:B------:R-:W-:Y:S02]  /*a5c0*/  IADD3 R9, P0, R74.reuse, 0x1800, RZ ;  /* 0x000018004a097810 */ /* 0x040fe40007f1e0ff */
[C---:B------:R-:W-:Y:S02]  /*a5d0*/  IADD3 R13, P2, R74.reuse, 0x3000, RZ ;  /* 0x000030004a0d7810 */ /* 0x040fe40007f5e0ff */
[C---:B------:R-:W-:Y:S02]  /*a5e0*/  IADD3 R25, P3, R74.reuse, 0x4800, RZ ;  /* 0x000048004a197810 */ /* 0x040fe40007f7e0ff */
[C---:B------:R-:W-:Y:S02]  /*a5f0*/  IADD3 R29, P4, R74.reuse, 0x6000, RZ ;  /* 0x000060004a1d7810 */ /* 0x040fe40007f9e0ff */
[----:B------:R-:W-:Y:S02]  /*a600*/  IADD3 R4, P5, R74, 0x7800, RZ ;  /* 0x000078004a047810 */ /* 0x000fe40007fbe0ff */
[----:B------:R-:W-:-:S02]  /*a610*/  LOP3.LUT R8, R9, 0x180, RZ, 0xc0, !PT ;  /* 0x0000018009087812 */ /* 0x000fc400078ec0ff */
[----:B------:R-:W-:Y:S01]  /*a620*/  LOP3.LUT R12, R13, 0x180, RZ, 0xc0, !PT ;  /* 0x000001800d0c7812 */ /* 0x000fe200078ec0ff */
[----:B------:R-:W-:Y:S01]  /*a630*/  IMAD.X R33, RZ, RZ, R75, P5 ;  /* 0x000000ffff217224 */ /* 0x000fe200028e064b */
[----:B------:R-:W-:Y:S02]  /*a640*/  LOP3.LUT R24, R25, 0x180, RZ, 0xc0, !PT ;  /* 0x0000018019187812 */ /* 0x000fe400078ec0ff */
[----:B------:R-:W-:Y:S02]  /*a650*/  LOP3.LUT R28, R29, 0x180, RZ, 0xc0, !PT ;  /* 0x000001801d1c7812 */ /* 0x000fe400078ec0ff */
[----:B------:R-:W-:Y:S02]  /*a660*/  LOP3.LUT R3, R4, 0x180, RZ, 0xc0, !PT ;  /* 0x0000018004037812 */ /* 0x000fe400078ec0ff */
[----:B------:R-:W-:Y:S02]  /*a670*/  LOP3.LUT R5, R74, 0x180, RZ, 0xc0, !PT ;  /* 0x000001804a057812 */ /* 0x000fe400078ec0ff */
[----:B------:R-:W-:-:S02]  /*a680*/  SHF.R.U64 R8, R8, 0x3, RZ ;  /* 0x0000000308087819 */ /* 0x000fc400000012ff */
[----:B------:R-:W-:Y:S02]  /*a690*/  SHF.R.U64 R12, R12, 0x3, RZ ;  /* 0x000000030c0c7819 */ /* 0x000fe400000012ff */
[----:B------:R-:W-:Y:S02]  /*a6a0*/  SHF.R.U64 R24, R24, 0x3, RZ ;  /* 0x0000000318187819 */ /* 0x000fe400000012ff */
[----:B------:R-:W-:Y:S02]  /*a6b0*/  SHF.R.U64 R28, R28, 0x3, RZ ;  /* 0x000000031c1c7819 */ /* 0x000fe400000012ff */
[----:B------:R-:W-:Y:S02]  /*a6c0*/  SHF.R.U64 R3, R3, 0x3, RZ ;  /* 0x0000000303037819 */ /* 0x000fe400000012ff */
[----:B------:R-:W-:Y:S02]  /*a6d0*/  SHF.R.U64 R5, R5, 0x3, RZ ;  /* 0x0000000305057819 */ /* 0x000fe400000012ff */
[----:B------:R-:W-:Y:S01]  /*a6e0*/  LOP3.LUT R8, R8, R9, RZ, 0x3c, !PT ;  /* 0x0000000908087212 */ /* 0x000fe200078e3cff */
[--C-:B------:R-:W-:Y:S01]  /*a6f0*/  IMAD.X R9, RZ, RZ, R75.reuse, P0 ;  /* 0x000000ffff097224 */ /* 0x100fe200000e064b */
[----:B------:R-:W-:Y:S01]  /*a700*/  LOP3.LUT R12, R12, R13, RZ, 0x3c, !PT ;  /* 0x0000000d0c0c7212 */ /* 0x000fe200078e3cff */
[--C-:B------:R-:W-:Y:S01]  /*a710*/  IMAD.X R13, RZ, RZ, R75.reuse, P2 ;  /* 0x000000ffff0d7224 */ /* 0x100fe200010e064b */
[----:B------:R-:W-:Y:S01]  /*a720*/  LOP3.LUT R24, R24, R25, RZ, 0x3c, !PT ;  /* 0x0000001918187212 */ /* 0x000fe200078e3cff */
[--C-:B------:R-:W-:Y:S01]  /*a730*/  IMAD.X R25, RZ, RZ, R75.reuse, P3 ;  /* 0x000000ffff197224 */ /* 0x100fe200018e064b */
[----:B------:R-:W-:Y:S01]  /*a740*/  LOP3.LUT R28, R28, R29, RZ, 0x3c, !PT ;  /* 0x0000001d1c1c7212 */ /* 0x000fe200078e3cff */
[----:B------:R-:W-:Y:S01]  /*a750*/  IMAD.X R29, RZ, RZ, R75, P4 ;  /* 0x000000ffff1d7224 */ /* 0x000fe200020e064b */
[----:B------:R-:W-:Y:S01]  /*a760*/  LOP3.LUT R32, R3, R4, RZ, 0x3c, !PT ;  /* 0x0000000403207212 */ /* 0x000fe200078e3cff */
[----:B------:R-:W-:Y:S01]  /*a770*/  UIMAD UR9, UR14, UR12, URZ ;  /* 0x0000000c0e0972a4 */ /* 0x000fe2000f8e023f */
[----:B------:R-:W-:Y:S01]  /*a780*/  LOP3.LUT R74, R5, R74, RZ, 0x3c, !PT ;  /* 0x0000004a054a7212 */ /* 0x000fe200078e3cff */
[----:B------:R-:W5:Y:S04]  /*a790*/  LD.E.128 R8, desc[UR10][R8.64] ;  /* 0x0000000a08087980 */ /* 0x000f68000c101d00 */
[----:B------:R-:W5:Y:S01]  /*a7a0*/  LD.E.128 R12, desc[UR10][R12.64] ;  /* 0x0000000a0c0c7980 */ /* 0x000f62000c101d00 */
[----:B------:R-:W-:-:S03]  /*a7b0*/  UIMAD UR9, UR4, UR13, UR9 ;  /* 0x0000000d040972a4 */ /* 0x000fc6000f8e0209 */
[----:B------:R-:W5:Y:S04]  /*a7c0*/  LD.E.128 R24, desc[UR10][R24.64] ;  /* 0x0000000a18187980 */ /* 0x000f68000c101d00 */
[----:B------:R-:W5:Y:S01]  /*a7d0*/  LD.E.128 R28, desc[UR10][R28.64] ;  /* 0x0000000a1c1c7980 */ /* 0x000f62000c101d00 */
[----:B------:R-:W-:Y:S01]  /*a7e0*/  IMAD R3, R157, 0x60, R76 ;  /* 0x000000609d037824 */ /* 0x000fe200078e024c */
[----:B------:R-:W-:Y:S02]  /*a7f0*/  ULDC.64 UR14, c[0x0][0xaf0] ;  /* 0x0002bc00000e7ab9 */ /* 0x000fe40000000a00 */
[----:B------:R0:W5:Y:S04]  /*a800*/  LD.E.128 R4, desc[UR10][R74.64] ;  /* 0x0000000a4a047980 */ /* 0x000168000c101d00 */
[----:B------:R-:W5:Y:S01]  /*a810*/  LD.E.128 R32, desc[UR10][R32.64] ;  /* 0x0000000a20207980 */ /* 0x000f62000c101d00 */
[----:B------:R-:W-:Y:S01]  /*a820*/  UIMAD.WIDE.U32 UR10, UR4, UR12, URZ ;  /* 0x0000000c040a72a5 */ /* 0x000fe2000f8e003f */
[----:B------:R-:W-:Y:S01]  /*a830*/  IMAD.U32 R22, RZ, RZ, UR16 ;  /* 0x00000010ff167e24 */ /* 0x000fe2000f8e00ff */
[----:B------:R-:W-:Y:S01]  /*a840*/  USHF.R.S32.HI UR4, URZ, 0x1f, UR8 ;  /* 0x0000001f3f047899 */ /* 0x000fe20008011408 */
[----:B------:R-:W-:Y:S01]  /*a850*/  @!PT LDS RZ, [RZ] ;  /* 0x00000000fffff984 */ /* 0x000fe20000000800 */
[----:B------:R-:W-:Y:S01]  /*a860*/  @!PT LDS RZ, [RZ] ;  /* 0x00000000fffff984 */ /* 0x000fe20000000800 */
[----:B------:R-:W-:Y:S01]  /*a870*/  @!PT LDS RZ, [RZ] ;  /* 0x00000000fffff984 */ /* 0x000fe20000000800 */
[----:B------:R-:W-:Y:S01]  /*a880*/  @!PT LDS RZ, [RZ] ;  /* 0x00000000fffff984 */ /* 0x000fe20000000800 */
[----:B------:R3:W-:Y:S06]  /*a890*/  MEMBAR.ALL.CTA ;  /* 0x0000000000007992 */ /* 0x0007ec0000008000 */
[----:B---3--:R-:W3:Y:S01]  /*a8a0*/  FENCE.VIEW.ASYNC.S ;  /* 0x00000000000073c6 */ /* 0x008ee20000000000 */
[----:B------:R-:W-:Y:S01]  /*a8b0*/  UIADD3 UR11, UR11, UR9, URZ ;  /* 0x000000090b0b7290 */ /* 0x000fe2000fffe03f */
[----:B------:R-:W-:Y:S01]  /*a8c0*/  ULDC.64 UR12, c[0x0][0xae8] ;  /* 0x0002ba00000c7ab9 */ /* 0x000fe20000000a00 */
[----:B------:R-:W-:-:S02]  /*a8d0*/  IMAD R22, R22, 0xc0, R3 ;  /* 0x000000c016167824 */ /* 0x000fc400078e0203 */
[----:B------:R-:W-:Y:S02]  /*a8e0*/  UIMAD.WIDE.U32 UR10, UR17, UR12, UR10 ;  /* 0x0000000c110a72a5 */ /* 0x000fe4000f8e000a */
[----:B------:R-:W-:Y:S01]  /*a8f0*/  UIMAD UR4, UR4, UR14, URZ ;  /* 0x0000000e040472a4 */ /* 0x000fe2000f8e023f */
[----:B-1----:R-:W-:Y:S01]  /*a900*/  @P1 IMAD.HI.U32 R16, R22, R21, RZ ;  /* 0x0000001516101227 */ /* 0x002fe200078e00ff */
[----:B------:R-:W-:Y:S02]  /*a910*/  UIMAD UR11, UR17, UR13, UR11 ;  /* 0x0000000d110b72a4 */ /* 0x000fe4000f8e020b */
[----:B------:R-:W-:Y:S01]  /*a920*/  UIMAD UR4, UR8, UR15, UR4 ;  /* 0x0000000f080472a4 */ /* 0x000fe2000f8e0204 */
[----:B------:R-:W-:Y:S01]  /*a930*/  IMAD.MOV.U32 R3, RZ, RZ, R22 ;  /* 0x000000ffff037224 */ /* 0x000fe200078e0016 */
[----:B------:R-:W-:Y:S01]  /*a940*/  UIMAD.WIDE.U32 UR8, UR8, UR14, UR10 ;  /* 0x0000000e080872a5 */ /* 0x000fe2000f8e000a */
[----:B--2---:R-:W-:Y:S02]  /*a950*/  @P1 SHF.R.U32.HI R3, RZ, R37, R16 ;  /* 0x00000025ff031219 */ /* 0x004fe40000011610 */
[----:B------:R-:W-:Y:S01]  /*a960*/  ULDC.64 UR10, c[0x0][0xae0] ;  /* 0x0002b800000a7ab9 */ /* 0x000fe20000000a00 */
[----:B------:R-:W-:Y:S01]  /*a970*/  UIADD3 UR4, UR9, UR4, URZ ;  /* 0x0000000409047290 */ /* 0x000fe2000fffe03f */
[--C-:B------:R-:W-:Y:S01]  /*a980*/  SHF.R.S32.HI R16, RZ, 0x1f, R3.reuse ;  /* 0x0000001fff107819 */ /* 0x100fe20000011403 */
[----:B------:R-:W-:-:S02]  /*a990*/  IMAD.MOV R37, RZ, RZ, -R3 ;  /* 0x000000ffff257224 */ /* 0x000fc400078e0a03 */
[----:B------:R-:W-:Y:S02]  /*a9a0*/  IMAD.U32 R21, RZ, RZ, UR9 ;  /* 0x00000009ff157e24 */ /* 0x000fe4000f8e00ff */
[----:B------:R-:W-:Y:S01]  /*a9b0*/  IMAD.U32 R20, RZ, RZ, UR8 ;  /* 0x00000008ff147e24 */ /* 0x000fe2000f8e00ff */
[----:B------:R-:W-:Y:S01]  /*a9c0*/  ULDC.64 UR8, c[0x0][0xad8] ;  /* 0x0002b60000087ab9 */ /* 0x000fe20000000a00 */
[----:B------:R-:W-:Y:S02]  /*a9d0*/  IMAD.U32 R21, RZ, RZ, UR4 ;  /* 0x00000004ff157e24 */ /* 0x000fe4000f8e00ff */
[----:B------:R-:W-:Y:S02]  /*a9e0*/  IMAD R16, R16, UR10, RZ ;  /* 0x0000000a10107c24 */ /* 0x000fe4000f8e02ff */
[----:B------:R-:W-:Y:S02]  /*a9f0*/  IMAD R37, R18, R37, R22 ;  /* 0x0000002512257224 */ /* 0x000fe400078e0216 */
[----:B------:R-:W-:-:S02]  /*aa00*/  IMAD R39, R3, UR11, R16 ;  /* 0x0000000b03277c24 */ /* 0x000fc4000f8e0210 */
[----:B------:R-:W-:Y:S01]  /*aa10*/  IMAD.WIDE.U32 R20, R3, UR10, R20 ;  /* 0x0000000a03147c25 */ /* 0x000fe2000f8e0014 */
[----:B------:R-:W-:-:S03]  /*aa20*/  SHF.R.S32.HI R3, RZ, 0x1f, R37 ;  /* 0x0000001fff037819 */ /* 0x000fc60000011425 */
[----:B------:R-:W-:Y:S02]  /*aa30*/  IMAD.U32 R43, RZ, RZ, UR16 ;  /* 0x00000010ff2b7e24 */ /* 0x000fe4000f8e00ff */
[----:B------:R-:W-:Y:S02]  /*aa40*/  IMAD.IADD R21, R21, 0x1, R39 ;  /* 0x0000000115157824 */ /* 0x000fe400078e0227 */
[----:B------:R-:W-:Y:S02]  /*aa50*/  IMAD R16, R3, UR8, RZ ;  /* 0x0000000803107c24 */ /* 0x000fe4000f8e02ff */
[----:B------:R-:W-:Y:S01]  /*aa60*/  IMAD R43, R43, 0xc0, R76 ;  /* 0x000000c02b2b7824 */ /* 0x000fe200078e024c */
[----:B------:R-:W-:Y:S01]  /*aa70*/  UIADD3 UR4, UR37, 0x31c20, URZ ;  /* 0x00031c2025047890 */ /* 0x000fe2000fffe03f */
[C---:B------:R-:W-:Y:S02]  /*aa80*/  IMAD R3, R37.reuse, UR9, R16 ;  /* 0x0000000925037c24 */ /* 0x040fe4000f8e0210 */
[----:B------:R-:W-:Y:S01]  /*aa90*/  IMAD.WIDE.U32 R20, R37, UR8, R20 ;  /* 0x0000000825147c25 */ /* 0x000fe2000f8e0014 */
[----:B------:R-:W-:Y:S01]  /*aaa0*/  ISETP.GE.AND P0, PT, R43, R0, PT ;  /* 0x000000002b00720c */ /* 0x000fe20003f06270 */
[----:B------:R-:W-:Y:S01]  /*aab0*/  ULDC.64 UR8, c[0x0][0xa80] ;  /* 0x0002a00000087ab9 */ /* 0x000fe20000000a00 */
[----:B------:R-:W-:Y:S01]  /*aac0*/  UPRMT UR4, URZ, 0x654, UR4 ;  /* 0x000006543f047896 */ /* 0x000fe20008000004 */
[----:B------:R-:W-:Y:S01]  /*aad0*/  IMAD.IADD R3, R21, 0x1, R3 ;  /* 0x0000000115037824 */ /* 0x000fe200078e0203 */
[----:B------:R-:W-:-:S04]  /*aae0*/  LEA R16, P1, R20, UR8, 0x1 ;  /* 0x0000000814107c11 */ /* 0x000fc8000f8208ff */
[----:B------:R-:W-:Y:S01]  /*aaf0*/  LEA.HI.X R18, R20, UR9, R3, 0x1, P1 ;  /* 0x0000000914127c11 */ /* 0x000fe200088f0c03 */
[----:B---3--:R0:W1:Y:S01]  /*ab00*/  SHFL.IDX PT, R36, R16, RZ, 0x1c1f ;  /* 0x001c1fff10247589 */ /* 0x00806200000e0000 */
[----:B------:R-:W-:Y:S01]  /*ab10*/  BSSY B1, `(.L_x_200) ;  /* 0x0000013000017945 */ /* 0x000fe20003800000 */
[----:B------:R-:W-:Y:S02]  /*ab20*/  SYNCS.ARRIVE.TRANS64.RED.A1T0 RZ, [UR4], RZ ;  /* 0x000000ffffff79a7 */ /* 0x000fe40008100404 */
[----:B------:R0:W2:Y:S01]  /*ab30*/  SHFL.IDX PT, R37, R18, RZ, 0x1c1f ;  /* 0x001c1fff12257589 */ /* 0x0000a200000e0000 */
[----:B------:R-:W-:Y:S02]  /*ab40*/  SHF.R.S32.HI R42, RZ, 0x1f, R23 ;  /* 0x0000001fff2a7819 */ /* 0x000fe40000011417 */
[----:B------:R-:W-:Y:S01]  /*ab50*/  SHF.R.S32.HI R44, RZ, 0x1f, R19 ;  /* 0x0000001fff2c7819 */ /* 0x000fe20000011413 */
[----:B------:R-:W-:Y:S06]  /*ab60*/  @P0 BRA `(.L_x_201) ;  /* 0x0000000000340947 */ /* 0x000fec0003800000 */
[----:B------:R-:W-:Y:S01]  /*ab70*/  ULDC UR4, c[0x0][0xac8] ;  /* 0x0002b20000047ab9 */ /* 0x000fe20000000800 */
[----:B------:R-:W-:Y:S01]  /*ab80*/  ULDC.64 UR8, c[0x0][0x208] ;  /* 0x0000820000087ab9 */ /* 0x000fe20000000a00 */
[----:B------:R-:W-:Y:S02]  /*ab90*/  ISETP.GE.AND P1, PT, R19, UR4, PT ;  /* 0x0000000413007c0c */ /* 0x000fe4000bf26270 */
[----:B------:R-:W-:Y:S02]  /*aba0*/  ISETP.GE.AND P2, PT, R23, UR4, PT ;  /* 0x0000000417007c0c */ /* 0x000fe4000bf46270 */
[----:B------:R-:W-:-:S09]  /*abb0*/  ISETP.GE.AND P0, PT, R17, UR4, PT ;  /* 0x0000000411007c0c */ /* 0x000fd2000bf06270 */
[-C--:B-1----:R-:W-:Y:S02]  /*abc0*/  @!P1 LEA R38, P3, R19, R36.reuse, 0x1 ;  /* 0x0000002413269211 */ /* 0x082fe400078608ff */
[----:B------:R-:W-:Y:S02]  /*abd0*/  @!P2 LEA R40, P4, R23, R36, 0x1 ;  /* 0x000000241728a211 */ /* 0x000fe400078808ff */
[----:B--2---:R-:W-:Y:S01]  /*abe0*/  @!P0 IMAD.WIDE R20, R17, 0x2, R36 ;  /* 0x0000000211148825 */ /* 0x004fe200078e0224 */
[-C--:B------:R-:W-:Y:S02]  /*abf0*/  @!P1 LEA.HI.X R39, R19, R37.reuse, R44, 0x1, P3 ;  /* 0x0000002513279211 */ /* 0x080fe400018f0c2c */
[----:B------:R-:W-:Y:S02]  /*ac00*/  @!P2 LEA.HI.X R41, R23, R37, R42, 0x1, P4 ;  /* 0x000000251729a211 */ /* 0x000fe400020f0c2a */
[----:B-----5:R3:W-:Y:S04]  /*ac10*/  @!P0 ST.E.128 desc[UR8][R20.64], R4 ;  /* 0x0000000414008985 */ /* 0x0207e8000c101d08 */
[----:B------:R3:W-:Y:S04]  /*ac20*/  @!P1 ST.E.128 desc[UR8][R38.64], R12 ;  /* 0x0000000c26009985 */ /* 0x0007e8000c101d08 */
[----:B------:R3:W-:Y:S02]  /*ac30*/  @!P2 ST.E.128 desc[UR8][R40.64], R28 ;  /* 0x0000001c2800a985 */ /* 0x0007e4000c101d08 */
.L_x_201:
[----:B------:R-:W-:Y:S05]  /*ac40*/  BSYNC B1 ;  /* 0x0000000000017941 */ /* 0x000fea0003800000 */
.L_x_200:
[----:B------:R-:W-:Y:S01]  /*ac50*/  VIADD R3, R43, 0x60 ;  /* 0x000000602b037836 */ /* 0x000fe20000000000 */
[----:B---3-5:R3:W4:Y:S04]  /*ac60*/  SHFL.IDX PT, R7, R18, 0x1, 0x1c1f ;  /* 0x003c1f0012077f89 */ /* 0x02872800000e0000 */
[----:B------:R-:W-:Y:S01]  /*ac70*/  ISETP.GE.AND P0, PT, R3, R0, PT ;  /* 0x000000000300720c */ /* 0x000fe20003f06270 */
[----:B------:R3:W0:-:S12]  /*ac80*/  SHFL.IDX PT, R6, R16, 0x1, 0x1c1f ;  /* 0x003c1f0010067f89 */ /* 0x00061800000e0000 */
[----:B---3--:R-:W-:Y:S05]  /*ac90*/  @P0 BRA `(.L_x_202) ;  /* 0x0000001800080947 */ /* 0x008fea0003800000 */
[----:B------:R-:W-:Y:S01]  /*aca0*/  ULDC UR4, c[0x0][0xac8] ;  /* 0x0002b20000047ab9 */ /* 0x000fe20000000800 */
[----:B------:R-:W-:Y:S01]  /*acb0*/  ULDC.64 UR8, c[0x0][0x208] ;  /* 0x0000820000087ab9 */ /* 0x000fe20000000a00 */
[----:B------:R-:W-:Y:S02]  /*acc0*/  ISETP.GE.AND P2, PT, R19, UR4, PT ;  /* 0x0000000413007c0c */ /* 0x000fe4000bf46270 */
[----:B------:R-:W-:-:S11]  /*acd0*/  ISETP.GE.AND P1, PT, R17, UR4, PT ;  /* 0x0000000411007c0c */ /* 0x000fd6000bf26270 */
[----:B0-----:R-:W-:Y:S02]  /*ace0*/  @!P2 LEA R12, P0, R19, R6, 0x1 ;  /* 0x00000006130ca211 */ /* 0x001fe400078008ff */
[----:B----4-:R-:W-:Y:S02]  /*acf0*/  @!P1 IMAD.WIDE R4, R17, 0x2, R6 ;  /* 0x0000000211049825 */ /* 0x010fe400078e0206 */
[----:B------:R-:W-:Y:S02]  /*ad00*/  @!P2 LEA.HI.X R13, R19, R7, R44, 0x1, P0 ;  /* 0x00000007130da211 */ /* 0x000fe400000f0c2c */
[----:B------:R-:W-:Y:S01]  /*ad10*/  ISETP.GE.AND P0, PT, R23, UR4, PT ;  /* 0x0000000417007c0c */ /* 0x000fe2000bf06270 */
[----:B------:R0:W-:Y:S04]  /*ad20*/  @!P1 ST.E.128 desc[UR8][R4.64], R8 ;  /* 0x0000000804009985 */ /* 0x0001e8000c101d08 */
[----:B------:R0:W-:Y:S08]  /*ad30*/  @!P2 ST.E.128 desc[UR8][R12.64], R24 ;  /* 0x000000180c00a985 */ /* 0x0001f0000c101d08 */
[----:B------:R-:W-:Y:S05]  /*ad40*/  @P0 BRA `(.L_x_202) ;  /* 0x0000001400dc0947 */ /* 0x000fea0003800000 */
[----:B0-----:R-:W-:Y:S01]  /*ad50*/  LEA R4, P0, R23, R6, 0x1 ;  /* 0x0000000617047211 */ /* 0x001fe200078008ff */
[----:B------:R-:W-:-:S03]  /*ad60*/  ULDC.64 UR8, c[0x0][0x208] ;  /* 0x0000820000087ab9 */ /* 0x000fc60000000a00 */
[----:B------:R-:W-:-:S05]  /*ad70*/  LEA.HI.X R5, R23, R7, R42, 0x1, P0 ;  /* 0x0000000717057211 */ /* 0x000fca00000f0c2a */
[----:B------:R0:W-:Y:S01]  /*ad80*/  ST.E.128 desc[UR8][R4.64], R32 ;  /* 0x0000002004007985 */ /* 0x0001e2000c101d08 */
[----:B------:R-:W-:Y:S05]  /*ad90*/  BRA `(.L_x_202) ;  /* 0x0000001400c87947 */ /* 0x000fea0003800000 */
.L_x_199:
[----:B------:R-:W-:Y:S01]  /*ada0*/  ULDC.64 UR12, c[0x0][0xb08] ;  /* 0x0002c200000c7ab9 */ /* 0x000fe20000000a00 */
[----:B------:R-:W-:Y:S01]  /*adb0*/  R2UR UR16, R155 ;  /* 0x000000009b1072ca */ /* 0x000fe200000e0000 */
[----:B------:R-:W-:Y:S01]  /*adc0*/  UIMAD UR9, UR14, UR12, URZ ;  /* 0x0000000c0e0972a4 */ /* 0x000fe2000f8e023f */
[----:B------:R-:W0:Y:S01]  /*add0*/  @P1 LDC R4, c[0x0][0xbec] ;  /* 0x0002fb00ff041b82 */ /* 0x000e220000000800 */
[----:B------:R-:W-:Y:S01]  /*ade0*/  UIMAD.WIDE.U32 UR10, UR4, UR12, URZ ;  /* 0x0000000c040a72a5 */ /* 0x000fe2000f8e003f */
[----:B------:R-:W-:Y:S01]  /*adf0*/  R2UR UR15, R22 ;  /* 0x00000000160f72ca */ /* 0x000fe200000e0000 */
[----:B------:R-:W-:Y:S01]  /*ae00*/  UIMAD UR9, UR4, UR13, UR9 ;  /* 0x0000000d040972a4 */ /* 0x000fe2000f8e0209 */
[----:B------:R-:W-:Y:S01]  /*ae10*/  IMAD.MOV.U32 R3, RZ, RZ, R13 ;  /* 0x000000ffff037224 */ /* 0x000fe200078e000d */
[----:B------:R-:W-:Y:S01]  /*ae20*/  USHF.R.S32.HI UR4, URZ, 0x1f, UR8 ;  /* 0x0000001f3f047899 */ /* 0x000fe20008011408 */
[----:B------:R-:W-:Y:S01]  /*ae30*/  ISETP.GE.AND P0, PT, R15, R0, PT ;  /* 0x000000000f00720c */ /* 0x000fe20003f06270 */
[----:B------:R-:W-:Y:S01]  /*ae40*/  UIADD3 UR11, UR11, UR9, URZ ;  /* 0x000000090b0b7290 */ /* 0x000fe2000fffe03f */
[----:B------:R-:W1:Y:S01]  /*ae50*/  @P1 LDC R5, c[0x0][0xbf0] ;  /* 0x0002fc00ff051b82 */ /* 0x000e620000000800 */
[----:B------:R-:W-:Y:S01]  /*ae60*/  ULDC.64 UR12, c[0x0][0xb38] ;  /* 0x0002ce00000c7ab9 */ /* 0x000fe20000000a00 */
[----:B------:R-:W-:Y:S01]  /*ae70*/  BSSY B1, `(.L_x_203) ;  /* 0x0000063000017945 */ /* 0x000fe20003800000 */
[----:B------:R-:W-:Y:S01]  /*ae80*/  UIMAD.WIDE.U32 UR10, UR16, UR12, UR10 ;  /* 0x0000000c100a72a5 */ /* 0x000fe2000f8e000a */
[----:B------:R-:W-:-:S02]  /*ae90*/  SHF.R.S32.HI R16, RZ, 0x1f, R144 ;  /* 0x0000001fff107819 */ /* 0x000fc40000011490 */
[----:B------:R-:W-:Y:S01]  /*aea0*/  SHF.R.S32.HI R74, RZ, 0x1f, R145 ;  /* 0x0000001fff4a7819 */ /* 0x000fe20000011491 */
[----:B------:R-:W-:Y:S01]  /*aeb0*/  UIMAD UR11, UR16, UR13, UR11 ;  /* 0x0000000d100b72a4 */ /* 0x000fe2000f8e020b */
[----:B------:R-:W-:Y:S02]  /*aec0*/  SHF.R.S32.HI R75, RZ, 0x1f, R146 ;  /* 0x0000001fff4b7819 */ /* 0x000fe40000011492 */
[----:B------:R-:W-:Y:S01]  /*aed0*/  ULDC.64 UR12, c[0x0][0xb40] ;  /* 0x0002d000000c7ab9 */ /* 0x000fe20000000a00 */
[----:B------:R-:W-:Y:S01]  /*aee0*/  SHF.R.S32.HI R76, RZ, 0x1f, R147 ;  /* 0x0000001fff4c7819 */ /* 0x000fe20000011493 */
[----:B------:R-:W-:Y:S01]  /*aef0*/  UIMAD UR4, UR4, UR12, URZ ;  /* 0x0000000c040472a4 */ /* 0x000fe2000f8e023f */
[----:B------:R-:W-:Y:S02]  /*af00*/  SHF.R.S32.HI R77, RZ, 0x1f, R148 ;  /* 0x0000001fff4d7819 */ /* 0x000fe40000011494 */
[----:B------:R-:W-:Y:S01]  /*af10*/  SHF.R.S32.HI R78, RZ, 0x1f, R149 ;  /* 0x0000001fff4e7819 */ /* 0x000fe20000011495 */
[----:B------:R-:W-:Y:S01]  /*af20*/  UIMAD UR4, UR8, UR13, UR4 ;  /* 0x0000000d080472a4 */ /* 0x000fe2000f8e0204 */
[----:B0-----:R-:W-:Y:S01]  /*af30*/  @P1 IMAD.HI.U32 R4, R13, R4, RZ ;  /* 0x000000040d041227 */ /* 0x001fe200078e00ff */
[----:B------:R-:W-:Y:S01]  /*af40*/  UIMAD.WIDE.U32 UR8, UR8, UR12, UR10 ;  /* 0x0000000c080872a5 */ /* 0x000fe2000f8e000a */
[----:B------:R-:W-:-:S02]  /*af50*/  SHF.R.S32.HI R79, RZ, 0x1f, R150 ;  /* 0x0000001fff4f7819 */ /* 0x000fc40000011496 */
[----:B------:R-:W-:Y:S01]  /*af60*/  ULDC.64 UR10, c[0x0][0xb48] ;  /* 0x0002d200000a7ab9 */ /* 0x000fe20000000a00 */
[----:B------:R-:W-:Y:S01]  /*af70*/  UIADD3 UR9, UR9, UR4, URZ ;  /* 0x0000000409097290 */ /* 0x000fe2000fffe03f */
[----:B------:R-:W-:Y:S02]  /*af80*/  SHF.R.S32.HI R80, RZ, 0x1f, R151 ;  /* 0x0000001fff507819 */ /* 0x000fe40000011497 */
[----:B-1----:R-:W-:Y:S01]  /*af90*/  @P1 SHF.R.U32.HI R3, RZ, R5, R4 ;  /* 0x00000005ff031219 */ /* 0x002fe20000011604 */
[----:B------:R-:W-:Y:S01]  /*afa0*/  UIMAD.WIDE.U32 UR8, UR15, UR10, UR8 ;  /* 0x0000000a0f0872a5 */ /* 0x000fe2000f8e0008 */
[----:B------:R-:W-:Y:S02]  /*afb0*/  SHF.R.S32.HI R81, RZ, 0x1f, R152 ;  /* 0x0000001fff517819 */ /* 0x000fe40000011498 */
[--C-:B------:R-:W-:Y:S01]  /*afc0*/  SHF.R.S32.HI R4, RZ, 0x1f, R3.reuse ;  /* 0x0000001fff047819 */ /* 0x100fe20000011403 */
[----:B------:R-:W-:Y:S01]  /*afd0*/  IMAD.MOV R7, RZ, RZ, -R3 ;  /* 0x000000ffff077224 */ /* 0x000fe200078e0a03 */
[----:B------:R-:W-:-:S02]  /*afe0*/  UIMAD UR4, UR15, UR11, UR9 ;  /* 0x0000000b0f0472a4 */ /* 0x000fc4000f8e0209 */
[----:B------:R-:W-:Y:S01]  /*aff0*/  IMAD.U32 R5, RZ, RZ, UR9 ;  /* 0x00000009ff057e24 */ /* 0x000fe2000f8e00ff */
[----:B------:R-:W-:Y:S01]  /*b000*/  SHF.R.S32.HI R82, RZ, 0x1f, R153 ;  /* 0x0000001fff527819 */ /* 0x000fe20000011499 */
[----:B------:R-:W-:Y:S01]  /*b010*/  ULDC.64 UR10, c[0x0][0xb30] ;  /* 0x0002cc00000a7ab9 */ /* 0x000fe20000000a00 */
[----:B------:R-:W-:Y:S01]  /*b020*/  IMAD R7, R18, R7, R13 ;  /* 0x0000000712077224 */ /* 0x000fe200078e020d */
[----:B------:R-:W-:Y:S01]  /*b030*/  SHF.R.S32.HI R83, RZ, 0x1f, R154 ;  /* 0x0000001fff537819 */ /* 0x000fe2000001149a */
[----:B------:R-:W-:Y:S02]  /*b040*/  IMAD R6, R4, UR10, RZ ;  /* 0x0000000a04067c24 */ /* 0x000fe4000f8e02ff */
[----:B------:R-:W-:Y:S01]  /*b050*/  IMAD.U32 R4, RZ, RZ, UR8 ;  /* 0x00000008ff047e24 */ /* 0x000fe2000f8e00ff */
[----:B------:R-:W-:Y:S01]  /*b060*/  ULDC.64 UR8, c[0x0][0xb28] ;  /* 0x0002ca0000087ab9 */ /* 0x000fe20000000a00 */
[----:B------:R-:W-:Y:S01]  /*b070*/  IMAD.U32 R5, RZ, RZ, UR4 ;  /* 0x00000004ff057e24 */ /* 0x000fe2000f8e00ff */
[----:B------:R-:W-:Y:S01]  /*b080*/  UIADD3 UR4, UR37, 0x31c20, URZ ;  /* 0x00031c2025047890 */ /* 0x000fe2000fffe03f */
[C---:B------:R-:W-:Y:S01]  /*b090*/  IMAD R11, R3.reuse, UR11, R6 ;  /* 0x0000000b030b7c24 */ /* 0x040fe2000f8e0206 */
[----:B------:R-:W-:Y:S01]  /*b0a0*/  SHF.R.S32.HI R6, RZ, 0x1f, R7 ;  /* 0x0000001fff067819 */ /* 0x000fe20000011407 */
[----:B------:R-:W-:Y:S01]  /*b0b0*/  IMAD.WIDE.U32 R4, R3, UR10, R4 ;  /* 0x0000000a03047c25 */ /* 0x000fe2000f8e0004 */
[----:B------:R-:W-:-:S03]  /*b0c0*/  UPRMT UR4, URZ, 0x654, UR4 ;  /* 0x000006543f047896 */ /* 0x000fc60008000004 */
[----:B------:R-:W-:Y:S02]  /*b0d0*/  IMAD R6, R6, UR8, RZ ;  /* 0x0000000806067c24 */ /* 0x000fe4000f8e02ff */
[----:B------:R-:W-:Y:S02]  /*b0e0*/  IMAD.IADD R5, R5, 0x1, R11 ;  /* 0x0000000105057824 */ /* 0x000fe400078e020b */
[C---:B------:R-:W-:Y:S02]  /*b0f0*/  IMAD R3, R7.reuse, UR9, R6 ;  /* 0x0000000907037c24 */ /* 0x040fe4000f8e0206 */
[----:B------:R-:W-:Y:S01]  /*b100*/  IMAD.WIDE.U32 R4, R7, UR8, R4 ;  /* 0x0000000807047c25 */ /* 0x000fe2000f8e0004 */
[----:B------:R-:W-:Y:S01]  /*b110*/  ULDC.64 UR8, c[0x0][0xb00] ;  /* 0x0002c00000087ab9 */ /* 0x000fe20000000a00 */
[----:B------:R-:W-:Y:S02]  /*b120*/  SYNCS.ARRIVE.TRANS64.RED.A1T0 RZ, [UR4], RZ ;  /* 0x000000ffffff79a7 */ /* 0x000fe40008100404 */
[----:B------:R-:W-:Y:S01]  /*b130*/  IMAD.IADD R3, R5, 0x1, R3 ;  /* 0x0000000105037824 */ /* 0x000fe200078e0203 */
[----:B------:R-:W-:-:S04]  /*b140*/  LEA R8, P1, R4, UR8, 0x2 ;  /* 0x0000000804087c11 */ /* 0x000fc8000f8210ff */
[----:B------:R-:W-:Y:S02]  /*b150*/  LEA.HI.X R3, R4, UR9, R3, 0x2, P1 ;  /* 0x0000000904037c11 */ /* 0x000fe400088f1403 */
[----:B------:R0:W1:Y:S04]  /*b160*/  SHFL.IDX PT, R4, R8, RZ, 0x1c1f ;  /* 0x001c1fff08047589 */ /* 0x00006800000e0000 */
[----:B------:R0:W2:Y:S01]  /*b170*/  SHFL.IDX PT, R5, R3, RZ, 0x1c1f ;  /* 0x001c1fff03057589 */ /* 0x0000a200000e0000 */
[----:B------:R-:W-:Y:S05]  /*b180*/  @P0 BRA `(.L_x_204) ;  /* 0x0000000000c40947 */ /* 0x000fea0003800000 */
[----:B------:R-:W-:Y:S01]  /*b190*/  ULDC UR4, c[0x0][0xac8] ;  /* 0x0002b20000047ab9 */ /* 0x000fe20000000800 */
[----:B------:R-:W-:Y:S01]  /*b1a0*/  ULDC.64 UR8, c[0x0][0x208] ;  /* 0x0000820000087ab9 */ /* 0x000fe20000000a00 */
[----:B------:R-:W-:Y:S02]  /*b1b0*/  ISETP.GE.AND P1, PT, R154, UR4, PT ;  /* 0x000000049a007c0c */ /* 0x000fe4000bf26270 */
[----:B------:R-:W-:Y:S02]  /*b1c0*/  ISETP.GE.AND P0, PT, R153, UR4, PT ;  /* 0x0000000499007c0c */ /* 0x000fe4000bf06270 */
[----:B------:R-:W-:Y:S02]  /*b1d0*/  ISETP.GE.AND P5, PT, R156, UR4, PT ;  /* 0x000000049c007c0c */ /* 0x000fe4000bfa6270 */
[----:B------:R-:W-:Y:S02]  /*b1e0*/  ISETP.GE.AND P2, PT, R152, UR4, PT ;  /* 0x0000000498007c0c */ /* 0x000fe4000bf46270 */
[----:B------:R-:W-:-:S02]  /*b1f0*/  ISETP.GE.AND P3, PT, R151, UR4, PT ;  /* 0x0000000497007c0c */ /* 0x000fc4000bf66270 */
[----:B------:R-:W-:-:S03]  /*b200*/  ISETP.GE.AND P4, PT, R150, UR4, PT ;  /* 0x0000000496007c0c */ /* 0x000fc6000bf86270 */
[----:B-1----:R-:W-:-:S04]  /*b210*/  @!P1 LEA R10, P6, R154, R4, 0x2 ;  /* 0x000000049a0a9211 */ /* 0x002fc800078c10ff */
[----:B--2---:R-:W-:Y:S01]  /*b220*/  @!P1 LEA.HI.X R11, R154, R5, R83, 0x2, P6 ;  /* 0x000000059a0b9211 */ /* 0x004fe200030f1453 */
[----:B------:R-:W-:Y:S01]  /*b230*/  @!P5 IMAD.WIDE R6, R156, 0x4, R4 ;  /* 0x000000049c06d825 */ /* 0x000fe200078e0204 */
[----:B------:R-:W-:-:S04]  /*b240*/  @!P0 LEA R12, P6, R153, R4, 0x2 ;  /* 0x00000004990c8211 */ /* 0x000fc800078c10ff */
[-C--:B------:R-:W-:Y:S01]  /*b250*/  @!P0 LEA.HI.X R13, R153, R5.reuse, R82, 0x2, P6 ;  /* 0x00000005990d8211 */ /* 0x080fe200030f1452 */
[----:B------:R1:W-:Y:S01]  /*b260*/  @!P5 ST.E.64 desc[UR8][R6.64], R20 ;  /* 0x000000140600d985 */ /* 0x0003e2000c101b08 */
[CC--:B------:R-:W-:Y:S02]  /*b270*/  @!P3 LEA R24, P5, R151.reuse, R4.reuse, 0x2 ;  /* 0x000000049718b211 */ /* 0x0c0fe400078a10ff */
[-C--:B------:R-:W-:Y:S01]  /*b280*/  @!P4 LEA R26, P6, R150, R4.reuse, 0x2 ;  /* 0x00000004961ac211 */ /* 0x080fe200078c10ff */
[----:B------:R2:W-:Y:S01]  /*b290*/  @!P1 ST.E.64 desc[UR8][R10.64], R28 ;  /* 0x0000001c0a009985 */ /* 0x0005e2000c101b08 */
[----:B------:R-:W-:Y:S02]  /*b2a0*/  @!P2 LEA R14, P1, R152, R4, 0x2 ;  /* 0x00000004980ea211 */ /* 0x000fe400078210ff */
[----:B------:R-:W-:Y:S01]  /*b2b0*/  @!P3 LEA.HI.X R25, R151, R5, R80, 0x2, P5 ;  /* 0x000000059719b211 */ /* 0x000fe200028f1450 */
[----:B------:R-:W-:Y:S01]  /*b2c0*/  @!P0 ST.E.64 desc[UR8][R12.64], R32 ;  /* 0x000000200c008985 */ /* 0x000fe2000c101b08 */
[----:B------:R-:W-:-:S02]  /*b2d0*/  ISETP.GE.AND P0, PT, R149, UR4, PT ;  /* 0x0000000495007c0c */ /* 0x000fc4000bf06270 */
[-C--:B------:R-:W-:Y:S02]  /*b2e0*/  @!P2 LEA.HI.X R15, R152, R5.reuse, R81, 0x2, P1 ;  /* 0x00000005980fa211 */ /* 0x080fe400008f1451 */
[----:B------:R-:W-:Y:S02]  /*b2f0*/  ISETP.GE.AND P1, PT, R148, UR4, PT ;  /* 0x0000000494007c0c */ /* 0x000fe4000bf26270 */
[----:B------:R-:W-:Y:S01]  /*b300*/  @!P4 LEA.HI.X R27, R150, R5, R79, 0x2, P6 ;  /* 0x00000005961bc211 */ /* 0x000fe200030f144f */
[----:B------:R3:W-:Y:S01]  /*b310*/  @!P2 ST.E.64 desc[UR8][R14.64], R36 ;  /* 0x000000240e00a985 */ /* 0x0007e2000c101b08 */
[----:B------:R-:W-:-:S03]  /*b320*/  ISETP.GE.AND P2, PT, R145, UR4, PT ;  /* 0x0000000491007c0c */ /* 0x000fc6000bf46270 */
[----:B------:R4:W-:Y:S01]  /*b330*/  @!P3 ST.E.64 desc[UR8][R24.64], R40 ;  /* 0x000000281800b985 */ /* 0x0009e2000c101b08 */
[----:B------:R-:W-:Y:S02]  /*b340*/  ISETP.GE.AND P3, PT, R146, UR4, PT ;  /* 0x0000000492007c0c */ /* 0x000fe4000bf66270 */
[-C--:B-1----:R-:W-:Y:S01]  /*b350*/  @!P0 LEA R6, P5, R149, R4.reuse, 0x2 ;  /* 0x0000000495068211 */ /* 0x082fe200078a10ff */
[----:B------:R4:W-:Y:S01]  /*b360*/  @!P4 ST.E.64 desc[UR8][R26.64], R44 ;  /* 0x0000002c1a00c985 */ /* 0x0009e2000c101b08 */
[----:B------:R-:W-:Y:S02]  /*b370*/  ISETP.GE.AND P4, PT, R147, UR4, PT ;  /* 0x0000000493007c0c */ /* 0x000fe4000bf86270 */
[-C--:B------:R-:W-:Y:S02]  /*b380*/  @!P0 LEA.HI.X R7, R149, R5.reuse, R78, 0x2, P5 ;  /* 0x0000000595078211 */ /* 0x080fe400028f144e */
[----:B------:R-:W-:Y:S02]  /*b390*/  ISETP.GE.AND P5, PT, R144, UR4, PT ;  /* 0x0000000490007c0c */ /* 0x000fe4000bfa6270 */
[C---:B--2---:R-:W-:Y:S01]  /*b3a0*/  @!P1 LEA R10, P6, R148.reuse, R4, 0x2 ;  /* 0x00000004940a9211 */ /* 0x044fe200078c10ff */
[----:B------:R4:W-:Y:S03]  /*b3b0*/  @!P0 ST.E.64 desc[UR8][R6.64], R48 ;  /* 0x0000003006008985 */ /* 0x0009e6000c101b08 */
[----:B------:R-:W-:-:S02]  /*b3c0*/  @!P1 LEA.HI.X R11, R148, R5, R77, 0x2, P6 ;  /* 0x00000005940b9211 */ /* 0x000fc400030f144d */
[-C--:B---3--:R-:W-:Y:S02]  /*b3d0*/  @!P3 LEA R14, P6, R146, R4.reuse, 0x2 ;  /* 0x00000004920eb211 */ /* 0x088fe400078c10ff */
[-C--:B------:R-:W-:Y:S01]  /*b3e0*/  @!P4 LEA R12, P0, R147, R4.reuse, 0x2 ;  /* 0x00000004930cc211 */ /* 0x080fe200078010ff */
[----:B------:R4:W-:Y:S01]  /*b3f0*/  @!P1 ST.E.64 desc[UR8][R10.64], R52 ;  /* 0x000000340a009985 */ /* 0x0009e2000c101b08 */
[-C--:B------:R-:W-:Y:S02]  /*b400*/  @!P2 LEA R20, P1, R145, R4.reuse, 0x2 ;  /* 0x000000049114a211 */ /* 0x080fe400078210ff */
[-C--:B------:R-:W-:Y:S02]  /*b410*/  @!P4 LEA.HI.X R13, R147, R5.reuse, R76, 0x2, P0 ;  /* 0x00000005930dc211 */ /* 0x080fe400000f144c */
[----:B------:R-:W-:Y:S02]  /*b420*/  @!P5 LEA R4, P0, R144, R4, 0x2 ;  /* 0x000000049004d211 */ /* 0x000fe400078010ff */
[-C--:B------:R-:W-:Y:S01]  /*b430*/  @!P3 LEA.HI.X R15, R146, R5.reuse, R75, 0x2, P6 ;  /* 0x00000005920fb211 */ /* 0x080fe200030f144b */
[----:B------:R4:W-:Y:S01]  /*b440*/  @!P4 ST.E.64 desc[UR8][R12.64], R56 ;  /* 0x000000380c00c985 */ /* 0x0009e2000c101b08 */
[----:B------:R-:W-:-:S02]  /*b450*/  @!P2 LEA.HI.X R21, R145, R5, R74, 0x2, P1 ;  /* 0x000000059115a211 */ /* 0x000fc400008f144a */
[----:B------:R-:W-:Y:S01]  /*b460*/  @!P5 LEA.HI.X R5, R144, R5, R16, 0x2, P0 ;  /* 0x000000059005d211 */ /* 0x000fe200000f1410 */
[----:B------:R4:W-:Y:S04]  /*b470*/  @!P3 ST.E.64 desc[UR8][R14.64], R60 ;  /* 0x0000003c0e00b985 */ /* 0x0009e8000c101b08 */
[----:B------:R4:W-:Y:S04]  /*b480*/  @!P2 ST.E.64 desc[UR8][R20.64], R64 ;  /* 0x000000401400a985 */ /* 0x0009e8000c101b08 */
[----:B------:R4:W-:Y:S02]  /*b490*/  @!P5 ST.E.64 desc[UR8][R4.64], R68 ;  /* 0x000000440400d985 */ /* 0x0009e4000c101b08 */
.L_x_204:
[----:B------:R-:W-:Y:S05]  /*b4a0*/  BSYNC B1 ;  /* 0x0000000000017941 */ /* 0x000fea0003800000 */
.L_x_203:
[----:B------:R-:W-:Y:S01]  /*b4b0*/  ISETP.GE.AND P0, PT, R9, R0, PT ;  /* 0x000000000900720c */ /* 0x000fe20003f06270 */
[----:B----4-:R3:W4:Y:S04]  /*b4c0*/  SHFL.IDX PT, R7, R3, 0x1, 0x1c1f ;  /* 0x003c1f0003077f89 */ /* 0x01072800000e0000 */
[----:B------:R3:W0:Y:S08]  /*b4d0*/  SHFL.IDX PT, R6, R8, 0x1, 0x1c1f ;  /* 0x003c1f0008067f89 */ /* 0x00063000000e0000 */
[----:B---3--:R-:W-:Y:S05]  /*b4e0*/  @P0 BRA `(.L_x_202) ;  /* 0x0000000c00f40947 */ /* 0x008fea0003800000 */
[----:B------:R-:W-:Y:S01]  /*b4f0*/  ULDC UR4, c[0x0][0xac8] ;  /* 0x0002b20000047ab9 */ /* 0x000fe20000000800 */
[----:B------:R-:W-:Y:S01]  /*b500*/  ULDC.64 UR8, c[0x0][0x208] ;  /* 0x0000820000087ab9 */ /* 0x000fe20000000a00 */
[----:B------:R-:W-:Y:S02]  /*b510*/  ISETP.GE.AND P5, PT, R154, UR4, PT ;  /* 0x000000049a007c0c */ /* 0x000fe4000bfa6270 */
[----:B------:R-:W-:Y:S02]  /*b520*/  ISETP.GE.AND P1, PT, R156, UR4, PT ;  /* 0x000000049c007c0c */ /* 0x000fe4000bf26270 */
[----:B------:R-:W-:Y:S02]  /*b530*/  ISETP.GE.AND P3, PT, R153, UR4, PT ;  /* 0x0000000499007c0c */ /* 0x000fe4000bf66270 */
[----:B------:R-:W-:Y:S02]  /*b540*/  ISETP.GE.AND P2, PT, R152, UR4, PT ;  /* 0x0000000498007c0c */ /* 0x000fe4000bf46270 */
[----:B------:R-:W-:-:S05]  /*b550*/  ISETP.GE.AND P4, PT, R151, UR4, PT ;  /* 0x0000000497007c0c */ /* 0x000fca000bf86270 */
[-C--:B0-----:R-:W-:Y:S02]  /*b560*/  @!P5 LEA R8, P0, R154, R6.reuse, 0x2 ;  /* 0x000000069a08d211 */ /* 0x081fe400078010ff */
[----:B-12-4-:R-:W-:Y:S02]  /*b570*/  @!P1 IMAD.WIDE R4, R156, 0x4, R6 ;  /* 0x000000049c049825 */ /* 0x016fe400078e0206 */
[-C--:B------:R-:W-:Y:S02]  /*b580*/  @!P5 LEA.HI.X R9, R154, R7.reuse, R83, 0x2, P0 ;  /* 0x000000079a09d211 */ /* 0x080fe400000f1453 */
[CC--:B------:R-:W-:Y:S01]  /*b590*/  @!P3 LEA R10, P0, R153.reuse, R6.reuse, 0x2 ;  /* 0x00000006990ab211 */ /* 0x0c0fe200078010ff */
[----:B------:R0:W-:Y:S01]  /*b5a0*/  @!P1 ST.E.64 desc[UR8][R4.64], R72 ;  /* 0x0000004804009985 */ /* 0x0001e2000c101b08 */
[----:B------:R-:W-:Y:S02]  /*b5b0*/  ISETP.GE.AND P1, PT, R150, UR4, PT ;  /* 0x0000000496007c0c */ /* 0x000fe4000bf26270 */
[----:B------:R-:W-:Y:S01]  /*b5c0*/  @!P3 LEA.HI.X R11, R153, R7, R82, 0x2, P0 ;  /* 0x00000007990bb211 */ /* 0x000fe200000f1452 */
[----:B------:R1:W-:Y:S01]  /*b5d0*/  @!P5 ST.E.64 desc[UR8][R8.64], R30 ;  /* 0x0000001e0800d985 */ /* 0x0003e2000c101b08 */
[----:B------:R-:W-:-:S02]  /*b5e0*/  @!P2 LEA R12, P5, R152, R6, 0x2 ;  /* 0x00000006980ca211 */ /* 0x000fc400078a10ff */
[----:B------:R-:W-:Y:S01]  /*b5f0*/  ISETP.GE.AND P0, PT, R149, UR4, PT ;  /* 0x0000000495007c0c */ /* 0x000fe2000bf06270 */
[----:B------:R-:W-:Y:S01]  /*b600*/  @!P3 ST.E.64 desc[UR8][R10.64], R34 ;  /* 0x000000220a00b985 */ /* 0x000fe2000c101b08 */
[CC--:B------:R-:W-:Y:S02]  /*b610*/  @!P4 LEA R14, P6, R151.reuse, R6.reuse, 0x2 ;  /* 0x00000006970ec211 */ /* 0x0c0fe400078c10ff */
[-C--:B------:R-:W-:Y:S02]  /*b620*/  @!P2 LEA.HI.X R13, R152, R7.reuse, R81, 0x2, P5 ;  /* 0x00000007980da211 */ /* 0x080fe400028f1451 */
[----:B------:R-:W-:Y:S02]  /*b630*/  @!P4 LEA.HI.X R15, R151, R7, R80, 0x2, P6 ;  /* 0x00000007970fc211 */ /* 0x000fe400030f1450 */
[----:B0-----:R-:W-:Y:S01]  /*b640*/  @!P1 LEA R4, P5, R150, R6, 0x2 ;  /* 0x0000000696049211 */ /* 0x001fe200078a10ff */
[----:B------:R0:W-:Y:S01]  /*b650*/  @!P2 ST.E.64 desc[UR8][R12.64], R38 ;  /* 0x000000260c00a985 */ /* 0x0001e2000c101b08 */
[----:B------:R-:W-:-:S02]  /*b660*/  ISETP.GE.AND P2, PT, R146, UR4, PT ;  /* 0x0000000492007c0c */ /* 0x000fc4000bf46270 */
[----:B------:R-:W-:Y:S01]  /*b670*/  ISETP.GE.AND P3, PT, R147, UR4, PT ;  /* 0x0000000493007c0c */ /* 0x000fe2000bf66270 */
[----:B------:R2:W-:Y:S01]  /*b680*/  @!P4 ST.E.64 desc[UR8][R14.64], R42 ;  /* 0x0000002a0e00c985 */ /* 0x0005e2000c101b08 */
[----:B------:R-:W-:Y:S02]  /*b690*/  ISETP.GE.AND P4, PT, R148, UR4, PT ;  /* 0x0000000494007c0c */ /* 0x000fe4000bf86270 */
[CC--:B-1----:R-:W-:Y:S02]  /*b6a0*/  @!P0 LEA R8, P6, R149.reuse, R6.reuse, 0x2 ;  /* 0x0000000695088211 */ /* 0x0c2fe400078c10ff */
[-C--:B------:R-:W-:Y:S02]  /*b6b0*/  @!P1 LEA.HI.X R5, R150, R7.reuse, R79, 0x2, P5 ;  /* 0x0000000796059211 */ /* 0x080fe400028f144f */
[----:B------:R-:W-:Y:S02]  /*b6c0*/  @!P0 LEA.HI.X R9, R149, R7, R78, 0x2, P6 ;  /* 0x0000000795098211 */ /* 0x000fe400030f144e */
[----:B------:R-:W-:Y:S01]  /*b6d0*/  ISETP.GE.AND P5, PT, R145, UR4, PT ;  /* 0x0000000491007c0c */ /* 0x000fe2000bfa6270 */
[----:B------:R1:W-:Y:S02]  /*b6e0*/  @!P1 ST.E.64 desc[UR8][R4.64], R46 ;  /* 0x0000002e04009985 */ /* 0x0003e4000c101b08 */
[----:B0-----:R-:W-:-:S02]  /*b6f0*/  @!P3 LEA R12, P6, R147, R6, 0x2 ;  /* 0x00000006930cb211 */ /* 0x001fc400078c10ff */
[----:B------:R1:W-:Y:S01]  /*b700*/  @!P0 ST.E.64 desc[UR8][R8.64], R50 ;  /* 0x0000003208008985 */ /* 0x0003e2000c101b08 */
[-C--:B--2---:R-:W-:Y:S02]  /*b710*/  @!P2 LEA R14, P0, R146, R6.reuse, 0x2 ;  /* 0x00000006920ea211 */ /* 0x084fe400078010ff */
[-C--:B------:R-:W-:Y:S02]  /*b720*/  @!P4 LEA R10, P1, R148, R6.reuse, 0x2 ;  /* 0x00000006940ac211 */ /* 0x080fe400078210ff */
[-C--:B------:R-:W-:Y:S02]  /*b730*/  @!P2 LEA.HI.X R15, R146, R7.reuse, R75, 0x2, P0 ;  /* 0x00000007920fa211 */ /* 0x080fe400000f144b */
[----:B------:R-:W-:Y:S02]  /*b740*/  ISETP.GE.AND P0, PT, R144, UR4, PT ;  /* 0x0000000490007c0c */ /* 0x000fe4000bf06270 */
[----:B------:R-:W-:Y:S02]  /*b750*/  @!P4 LEA.HI.X R11, R148, R7, R77, 0x2, P1 ;  /* 0x00000007940bc211 */ /* 0x000fe400008f144d */
[----:B------:R-:W-:-:S02]  /*b760*/  @!P5 LEA R20, P1, R145, R6, 0x2 ;  /* 0x000000069114d211 */ /* 0x000fc400078210ff */
[-C--:B------:R-:W-:Y:S01]  /*b770*/  @!P3 LEA.HI.X R13, R147, R7.reuse, R76, 0x2, P6 ;  /* 0x00000007930db211 */ /* 0x080fe200030f144c */
[----:B------:R1:W-:Y:S01]  /*b780*/  @!P4 ST.E.64 desc[UR8][R10.64], R54 ;  /* 0x000000360a00c985 */ /* 0x0003e2000c101b08 */
[----:B------:R-:W-:-:S03]  /*b790*/  @!P5 LEA.HI.X R21, R145, R7, R74, 0x2, P1 ;  /* 0x000000079115d211 */ /* 0x000fc600008f144a */
[----:B------:R1:W-:Y:S04]  /*b7a0*/  @!P3 ST.E.64 desc[UR8][R12.64], R58 ;  /* 0x0000003a0c00b985 */ /* 0x0003e8000c101b08 */
[----:B------:R1:W-:Y:S04]  /*b7b0*/  @!P2 ST.E.64 desc[UR8][R14.64], R62 ;  /* 0x0000003e0e00a985 */ /* 0x0003e8000c101b08 */
[----:B------:R1:W-:Y:S01]  /*b7c0*/  @!P5 ST.E.64 desc[UR8][R20.64], R66 ;  /* 0x000000421400d985 */ /* 0x0003e2000c101b08 */
[----:B------:R-:W-:Y:S05]  /*b7d0*/  @P0 BRA `(.L_x_202) ;  /* 0x0000000c00380947 */ /* 0x000fea0003800000 */
[----:B-1----:R-:W-:Y:S01]  /*b7e0*/  LEA R4, P0, R144, R6, 0x2 ;  /* 0x0000000690047211 */ /* 0x002fe200078010ff */
[----:B------:R-:W-:-:S03]  /*b7f0*/  ULDC.64 UR8, c[0x0][0x208] ;  /* 0x0000820000087ab9 */ /* 0x000fc60000000a00 */
[----:B------:R-:W-:-:S05]  /*b800*/  LEA.HI.X R5, R144, R7, R16, 0x2, P0 ;  /* 0x0000000790057211 */ /* 0x000fca00000f1410 */
[----:B------:R0:W-:Y:S01]  /*b810*/  ST.E.64 desc[UR8][R4.64], R70 ;  /* 0x0000004604007985 */ /* 0x0001e2000c101b08 */
[----:B------:R-:W-:Y:S05]  /*b820*/  BRA `(.L_x_202) ;  /* 0x0000000c00247947 */ /* 0x000fea0003800000 */
.L_x_197:
[----:B------:R-:W2:Y:S01]  /*b830*/  LDL R9, [R1+0x8] ;  /* 0x0000080001097983 */ /* 0x000ea20000100800 */
[----:B------:R-:W-:Y:S01]  /*b840*/  ULDC.64 UR8, c[0x0][0xc00] ;  /* 0x0003000000087ab9 */ /* 0x000fe20000000a00 */
[----:B------:R-:W-:Y:S01]  /*b850*/  ULDC.64 UR12, c[0x0][0x208] ;  /* 0x00008200000c7ab9 */ /* 0x000fe20000000a00 */
[----:B------:R-:W-:Y:S01]  /*b860*/  UISETP.NE.U32.AND UP0, UPT, UR8, URZ, UPT ;  /* 0x0000003f0800728c */ /* 0x000fe2000bf05070 */
[----:B------:R-:W-:-:S03]  /*b870*/  R2UR UR10, R18 ;  /* 0x00000000120a72ca */ /* 0x000fc600000e0000 */
[----:B------:R-:W-:-:S03]  /*b880*/  UISETP.NE.AND.EX UP0, UPT, UR9, URZ, UPT, UP0 ;  /* 0x0000003f0900728c */ /* 0x000fc6000bf05300 */
[----:B------:R-:W-:-:S03]  /*b890*/  ULDC.64 UR8, c[0x0][0xc00] ;  /* 0x0003000000087ab9 */ /* 0x000fc60000000a00 */
[----:B------:R-:W-:Y:S02]  /*b8a0*/  PLOP3.LUT P1, PT, PT, PT, UP0, 0x80, 0x0 ;  /* 0x000000000000781c */ /* 0x000fe40003f2f008 */
[----:B--2---:R-:W-:-:S13]  /*b8b0*/  R2UR UR4, R9 ;  /* 0x00000000090472ca */ /* 0x004fda00000e0000 */
[----:B------:R-:W-:-:S06]  /*b8c0*/  UIMAD.WIDE UR8, UR4, 0x4, UR8 ;  /* 0x00000004040878a5 */ /* 0x000fcc000f8e0208 */
[----:B------:R-:W-:Y:S02]  /*b8d0*/  IMAD.U32 R4, RZ, RZ, UR8 ;  /* 0x00000008ff047e24 */ /* 0x000fe4000f8e00ff */
[----:B------:R-:W-:Y:S01]  /*b8e0*/  IMAD.U32 R5, RZ, RZ, UR9 ;  /* 0x00000009ff057e24 */ /* 0x000fe2000f8e00ff */
[----:B------:R-:W-:-:S04]  /*b8f0*/  ULDC.64 UR8, c[0x0][0xc08] ;  /* 0x0003020000087ab9 */ /* 0x000fc80000000a00 */
[----:B------:R-:W2:Y:S01]  /*b900*/  @P1 LDG.E R3, desc[UR12][R4.64] ;  /* 0x0000000c04031981 */ /* 0x000ea2000c1e1900 */
[----:B------:R-:W-:Y:S01]  /*b910*/  UISETP.NE.U32.AND UP1, UPT, UR8, URZ, UPT ;  /* 0x0000003f0800728c */ /* 0x000fe2000bf25070 */
[----:B------:R-:W0:Y:S03]  /*b920*/  S2R R8, SR_TID.X ;  /* 0x0000000000087919 */ /* 0x000e260000002100 */
[----:B------:R-:W-:-:S06]  /*b930*/  UISETP.NE.AND.EX UP1, UPT, UR9, URZ, UPT, UP1 ;  /* 0x0000003f0900728c */ /* 0x000fcc000bf25310 */
[----:B------:R-:W-:-:S05]  /*b940*/  PLOP3.LUT P2, PT, PT, PT, UP1, 0x80, 0x0 ;  /* 0x000000000000781c */ /* 0x000fca0003f4f018 */
[----:B------:R-:W-:Y:S02]  /*b950*/  @UP1 ULDC.64 UR8, c[0x0][0xc08] ;  /* 0x0003020000081ab9 */ /* 0x000fe40000000a00 */
[----:B------:R-:W-:-:S03]  /*b960*/  @UP1 UIMAD.WIDE UR8, UR4, 0x4, UR8 ;  /* 0x00000004040818a5 */ /* 0x000fc6000f8e0208 */
[----:B------:R-:W-:Y:S02]  /*b970*/  ULDC UR4, c[0x0][0xa88] ;  /* 0x0002a20000047ab9 */ /* 0x000fe40000000800 */
[----:B------:R-:W-:Y:S01]  /*b980*/  IMAD.U32 R0, RZ, RZ, UR4 ;  /* 0x00000004ff007e24 */ /* 0x000fe2000f8e00ff */
[----:B------:R-:W-:Y:S01]  /*b990*/  UMOV UR4, URZ ;  /* 0x0000003f00047c82 */ /* 0x000fe20008000000 */
[----:B------:R-:W-:Y:S01]  /*b9a0*/  UISETP.NE.AND UP1, UPT, UR10, URZ, UPT ;  /* 0x0000003f0a00728c */ /* 0x000fe2000bf25270 */
[----:B------:R-:W-:Y:S02]  /*b9b0*/  IMAD.U32 R6, RZ, RZ, UR8 ;  /* 0x00000008ff067e24 */ /* 0x000fe4000f8e00ff */
[----:B------:R-:W-:-:S05]  /*b9c0*/  IMAD.U32 R7, RZ, RZ, UR9 ;  /* 0x00000009ff077e24 */ /* 0x000fca000f8e00ff */
[----:B------:R1:W5:Y:S01]  /*b9d0*/  @P2 LDG.E R0, desc[UR12][R6.64] ;  /* 0x0000000c06002981 */ /* 0x000362000c1e1900 */
[----:B0-----:R-:W-:Y:S02]  /*b9e0*/  VIADD R12, R8, 0xffffff80 ;  /* 0xffffff80080c7836 */ /* 0x001fe40000000000 */
[----:B------:R-:W-:Y:S02]  /*b9f0*/  @!UP1 ULDC UR10, c[0x0][0xad4] ;  /* 0x0002b500000a9ab9 */ /* 0x000fe40000000800 */
[----:B------:R-:W-:Y:S01]  /*ba00*/  IMAD.U32 R18, RZ, RZ, UR10 ;  /* 0x0000000aff127e24 */ /* 0x000fe2000f8e00ff */
[----:B------:R-:W-:Y:S02]  /*ba10*/  ISETP.GT.AND P0, PT, R12, 0xbf, PT ;  /* 0x000000bf0c00780c */ /* 0x000fe40003f04270 */
[----:B--2---:R-:W-:-:S13]  /*ba20*/  @P1 R2UR UR4, R3 ;  /* 0x00000000030412ca */ /* 0x004fda00000e0000 */
[----:B------:R-:W-:Y:S01]  /*ba30*/  USHF.R.S32.HI UR21, URZ, 0x1f, UR4 ;  /* 0x0000001f3f157899 */ /* 0x000fe20008011404 */
[----:B-1----:R-:W-:Y:S11]  /*ba40*/  @P2 BRA `(.L_x_205) ;  /* 0x0000000000142947 */ /* 0x002ff60003800000 */
[----:B------:R-:W-:Y:S05]  /*ba50*/  @!P1 BRA `(.L_x_205) ;  /* 0x0000000000109947 */ /* 0x000fea0003800000 */
[----:B------:R-:W-:Y:S02]  /*ba60*/  ULDC.64 UR8, c[0x0][0x208] ;  /* 0x0000820000087ab9 */ /* 0x000fe40000000a00 */
[----:B------:R-:W2:Y:S04]  /*ba70*/  LDG.E R3, desc[UR8][R4.64] ;  /* 0x0000000804037981 */ /* 0x000ea8000c1e1900 */
[----:B-----5:R-:W2:Y:S02]  /*ba80*/  LDG.E R0, desc[UR8][R4.64+0x4] ;  /* 0x0000040804007981 */ /* 0x020ea4000c1e1900 */
[----:B--2---:R-:W-:-:S07]  /*ba90*/  IMAD.IADD R0, R0, 0x1, -R3 ;  /* 0x0000000100007824 */ /* 0x004fce00078e0a03 */
.L_x_205:
[----:B------:R-:W2:Y:S01]  /*baa0*/  LDL.LU R3, [R1+0x10] ;  /* 0x0000100001037983 */ /* 0x000ea20000300800 */
[----:B------:R-:W-:Y:S01]  /*bab0*/  R2UR UR9, R9 ;  /* 0x00000000090972ca */ /* 0x000fe200000e0000 */
[----:B------:R-:W-:-:S12]  /*bac0*/  BSSY B1, `(.L_x_206) ;  /* 0x0000040000017945 */ /* 0x000fd80003800000 */
[----:B------:R-:W-:Y:S01]  /*bad0*/  USEL UR14, UR9, URZ, !UP0 ;  /* 0x0000003f090e7287 */ /* 0x000fe2000c000000 */
[----:B--2---:R-:W-:-:S13]  /*bae0*/  R2UR UR8, R3 ;  /* 0x00000000030872ca */ /* 0x004fda00000e0000 */
[----:B------:R-:W-:Y:S01]  /*baf0*/  USEL UR15, UR8, URZ, !UP0 ;  /* 0x0000003f080f7287 */ /* 0x000fe2000c000000 */
[----:B------:R-:W-:Y:S11]  /*bb00*/  @P0 BRA `(.L_x_207) ;  /* 0x0000000000ec0947 */ /* 0x000ff60003800000 */
[----:B------:R-:W2:Y:S01]  /*bb10*/  LDL R3, [R1] ;  /* 0x0000000001037983 */ /* 0x000ea20000100800 */
[----:B------:R-:W0:Y:S02]  /*bb20*/  LDC R9, c[0x0][0xbe8] ;  /* 0x0002fa00ff097b82 */ /* 0x000e240000000800 */
[----:B0----5:R-:W-:Y:S01]  /*bb30*/  IMAD R4, R0, R9, RZ ;  /* 0x0000000900047224 */ /* 0x021fe200078e02ff */
[----:B--2---:R-:W-:-:S13]  /*bb40*/  R2UR UR8, R3 ;  /* 0x00000000030872ca */ /* 0x004fda00000e0000 */
[----:B------:R-:W-:-:S04]  /*bb50*/  IMAD.U32 R3, RZ, RZ, UR8 ;  /* 0x00000008ff037e24 */ /* 0x000fc8000f8e00ff */
[----:B------:R-:W-:-:S04]  /*bb60*/  IMAD R3, R3, 0xc0, R8 ;  /* 0x000000c003037824 */ /* 0x000fc800078e0208 */
[----:B------:R-:W-:-:S05]  /*bb70*/  VIADD R6, R3, 0xffffff80 ;  /* 0xffffff8003067836 */ /* 0x000fca0000000000 */
[----:B------:R-:W-:-:S13]  /*bb80*/  ISETP.GE.AND P0, PT, R6, R4, PT ;  /* 0x000000040600720c */ /* 0x000fda0003f06270 */
[----:B------:R-:W-:Y:S05]  /*bb90*/  @P0 BRA `(.L_x_207) ;  /* 0x0000000000c80947 */ /* 0x000fea0003800000 */
[----:B------:R-:W-:Y:S01]  /*bba0*/  ISETP.NE.AND P0, PT, R9, 0x1, PT ;  /* 0x000000010900780c */ /* 0x000fe20003f05270 */
[----:B------:R-:W-:Y:S01]  /*bbb0*/  UMOV UR19, 0x9b8 ;  /* 0x000009b800137882 */ /* 0x000fe20000000000 */
[----:B------:R-:W-:Y:S01]  /*bbc0*/  R2UR UR9, R18 ;  /* 0x00000000120972ca */ /* 0x000fe200000e0000 */
[----:B------:R-:W-:Y:S01]  /*bbd0*/  ULDC.64 UR24, c[0x0][0x208] ;  /* 0x0000820000187ab9 */ /* 0x000fe20000000a00 */
[----:B------:R-:W-:Y:S02]  /*bbe0*/  R2UR UR8, R22 ;  /* 0x00000000160872ca */ /* 0x000fe400000e0000 */
[----:B------:R-:W-:-:S07]  /*bbf0*/  R2UR UR20, R155 ;  /* 0x000000009b1472ca */ /* 0x000fce00000e0000 */
[----:B------:R-:W0:Y:S02]  /*bc00*/  @P0 LDC R3, c[0x0][0xbec] ;  /* 0x0002fb00ff030b82 */ /* 0x000e240000000800 */
[----:B------:R-:W-:-:S04]  /*bc10*/  UISETP.GT.AND UP0, UPT, UR9, 0x1, UPT ;  /* 0x000000010900788c */ /* 0x000fc8000bf04270 */
[----:B------:R-:W-:Y:S02]  /*bc20*/  USEL UR19, UR19, 0x978, UP0 ;  /* 0x0000097813137887 */ /* 0x000fe40008000000 */
[----:B------:R-:W1:Y:S01]  /*bc30*/  @P0 LDC R5, c[0x0][0xbf0] ;  /* 0x0002fc00ff050b82 */ /* 0x000e620000000800 */
[----:B------:R-:W-:-:S09]  /*bc40*/  USEL UR18, UR8, URZ, UP0 ;  /* 0x0000003f08127287 */ /* 0x000fd20008000000 */
[----:B------:R-:W-:Y:S01]  /*bc50*/  ULDC.64 UR12, c[0x0][UR19+0x220] ;  /* 0x00008800130c7abb */ /* 0x000fe20008000a00 */
[----:B------:R-:W-:Y:S01]  /*bc60*/  ULDC.64 UR10, c[0x0][UR19+0x218] ;  /* 0x00008600130a7abb */ /* 0x000fe20008000a00 */
[----:B------:R-:W-:Y:S01]  /*bc70*/  ULDC.64 UR16, c[0x0][UR19+0x228] ;  /* 0x00008a0013107abb */ /* 0x000fe20008000a00 */
[----:B------:R-:W-:Y:S02]  /*bc80*/  UIMAD UR13, UR13, UR14, URZ ;  /* 0x0000000e0d0d72a4 */ /* 0x000fe4000f8e023f */
[----:B------:R-:W-:Y:S01]  /*bc90*/  UIMAD.WIDE.U32 UR8, UR10, UR20, URZ ;  /* 0x000000140a0872a5 */ /* 0x000fe2000f8e003f */
[----:B0-----:R-:W-:Y:S01]  /*bca0*/  @P0 IMAD.HI.U32 R4, R6, R3, RZ ;  /* 0x0000000306040227 */ /* 0x001fe200078e00ff */
[----:B------:R-:W-:Y:S02]  /*bcb0*/  UIMAD UR20, UR11, UR20, URZ ;  /* 0x000000140b1472a4 */ /* 0x000fe4000f8e023f */
[----:B------:R-:W-:Y:S01]  /*bcc0*/  UIMAD.WIDE.U32 UR22, UR16, UR18, URZ ;  /* 0x00000012101672a5 */ /* 0x000fe2000f8e003f */
[----:B------:R-:W-:Y:S01]  /*bcd0*/  IMAD.MOV.U32 R3, RZ, RZ, R6 ;  /* 0x000000ffff037224 */ /* 0x000fe200078e0006 */
[----:B------:R-:W-:-:S02]  /*bce0*/  UIMAD.WIDE.U32 UR10, UR12, UR14, URZ ;  /* 0x0000000e0c0a72a5 */ /* 0x000fc4000f8e003f */
[----:B------:R-:W-:Y:S01]  /*bcf0*/  UIMAD UR16, UR17, UR18, URZ ;  /* 0x00000012111072a4 */ /* 0x000fe2000f8e023f */
[----:B-1----:R-:W-:Y:S01]  /*bd00*/  @P0 SHF.R.U32.HI R3, RZ, R5, R4 ;  /* 0x00000005ff030219 */ /* 0x002fe20000011604 */
[----:B------:R-:W-:Y:S01]  /*bd10*/  UIMAD UR13, UR12, UR15, UR13 ;  /* 0x0000000f0c0d72a4 */ /* 0x000fe2000f8e020d */
[----:B------:R-:W-:Y:S01]  /*bd20*/  IMAD.U32 R4, RZ, RZ, UR22 ;  /* 0x00000016ff047e24 */ /* 0x000fe2000f8e00ff */
[----:B------:R-:W-:Y:S01]  /*bd30*/  UIADD3 UR8, UP1, UP2, UR10, UR8, UR4 ;  /* 0x000000080a087290 */ /* 0x000fe2000fa3e004 */
[----:B------:R-:W-:Y:S01]  /*bd40*/  IMAD.U32 R5, RZ, RZ, UR23 ;  /* 0x00000017ff057e24 */ /* 0x000fe2000f8e00ff */
[----:B------:R-:W-:Y:S01]  /*bd50*/  UIADD3 UR16, UR23, UR16, URZ ;  /* 0x0000001017107290 */ /* 0x000fe2000fffe03f */
[--C-:B------:R-:W-:Y:S01]  /*bd60*/  IMAD.MOV R7, RZ, RZ, -R3.reuse ;  /* 0x000000ffff077224 */ /* 0x100fe200078e0a03 */
[----:B------:R-:W-:Y:S01]  /*bd70*/  UIADD3 UR20, UR9, UR20, URZ ;  /* 0x0000001409147290 */ /* 0x000fe2000fffe03f */
[----:B------:R-:W-:Y:S01]  /*bd80*/  SHF.R.S32.HI R5, RZ, 0x1f, R3 ;  /* 0x0000001fff057819 */ /* 0x000fe20000011403 */
[----:B------:R-:W-:Y:S01]  /*bd90*/  UIADD3 UR10, UR11, UR13, URZ ;  /* 0x0000000d0b0a7290 */ /* 0x000fe2000fffe03f */
[----:B------:R-:W-:Y:S01]  /*bda0*/  IMAD R7, R9, R7, R6 ;  /* 0x0000000709077224 */ /* 0x000fe200078e0206 */
[----:B------:R-:W-:Y:S01]  /*bdb0*/  IADD3 R4, P0, P1, R3, UR8, R4 ;  /* 0x0000000803047c10 */ /* 0x000fe2000f91e004 */
[----:B------:R-:W-:Y:S01]  /*bdc0*/  IMAD.U32 R8, RZ, RZ, UR16 ;  /* 0x00000010ff087e24 */ /* 0x000fe2000f8e00ff */
[----:B------:R-:W-:Y:S01]  /*bdd0*/  UIADD3.X UR10, UR10, UR20, UR21, UP1, UP2 ;  /* 0x000000140a0a7290 */ /* 0x000fe20008fe4415 */
[----:B------:R-:W-:Y:S01]  /*bde0*/  ULDC.64 UR8, c[0x0][UR19+0x210] ;  /* 0x0000840013087abb */ /* 0x000fe20008000a00 */
[----:B------:R-:W-:Y:S01]  /*bdf0*/  SHF.R.S32.HI R3, RZ, 0x1f, R7 ;  /* 0x0000001fff037819 */ /* 0x000fe20000011407 */
[----:B------:R-:W-:-:S03]  /*be00*/  IMAD R6, R7, UR9, RZ ;  /* 0x0000000907067c24 */ /* 0x000fc6000f8e02ff */
[----:B------:R-:W-:Y:S01]  /*be10*/  IADD3.X R5, R5, UR10, R8, P0, P1 ;  /* 0x0000000a05057c10 */ /* 0x000fe200087e2408 */
[----:B------:R-:W-:Y:S01]  /*be20*/  ULDC.64 UR10, c[0x0][0xba8] ;  /* 0x0002ea00000a7ab9 */ /* 0x000fe20000000a00 */
[----:B------:R-:W-:Y:S01]  /*be30*/  IMAD R3, R3, UR8, R6 ;  /* 0x0000000803037c24 */ /* 0x000fe2000f8e0206 */
[----:B------:R-:W-:Y:S01]  /*be40*/  @!UP0 ULDC UR10, c[0x0][0xb50] ;  /* 0x0002d400000a8ab9 */ /* 0x000fe20000000800 */
[----:B------:R-:W-:Y:S01]  /*be50*/  @!UP0 ULDC UR11, c[0x0][0xb54] ;  /* 0x0002d500000b8ab9 */ /* 0x000fe20000000800 */
[----:B------:R-:W-:-:S04]  /*be60*/  IMAD.WIDE.U32 R4, R7, UR8, R4 ;  /* 0x0000000807047c25 */ /* 0x000fc8000f8e0004 */
[----:B------:R-:W-:Y:S01]  /*be70*/  IMAD.IADD R3, R5, 0x1, R3 ;  /* 0x0000000105037824 */ /* 0x000fe200078e0203 */
[----:B------:R-:W-:-:S04]  /*be80*/  LEA R6, P0, R4, UR10, 0x2 ;  /* 0x0000000a04067c11 */ /* 0x000fc8000f8010ff */
[----:B------:R-:W-:Y:S01]  /*be90*/  LEA.HI.X R7, R4, UR11, R3, 0x2, P0 ;  /* 0x0000000b04077c11 */ /* 0x000fe200080f1403 */
[----:B------:R-:W-:-:S05]  /*bea0*/  IMAD.MOV.U32 R3, RZ, RZ, -0x800000 ;  /* 0xff800000ff037424 */ /* 0x000fca00078e00ff */
[----:B------:R0:W-:Y:S03]  /*beb0*/  STG.E desc[UR24][R6.64], R3 ;  /* 0x0000000306007986 */ /* 0x0001e6000c101918 */
.L_x_207:
[----:B------:R-:W-:Y:S05]  /*bec0*/  BSYNC B1 ;  /* 0x0000000000017941 */ /* 0x000fea0003800000 */
.L_x_206:
[----:B------:R-:W-:-:S13]  /*bed0*/  R2UR UR8, R18 ;  /* 0x00000000120872ca */ /* 0x000fda00000e0000 */
[----:B------:R-:W-:-:S06]  /*bee0*/  UISETP.GT.AND UP0, UPT, UR8, 0x1, UPT ;  /* 0x000000010800788c */ /* 0x000fcc000bf04270 */
[----:B------:R-:W-:-:S13]  /*bef0*/  PLOP3.LUT P0, PT, PT, PT, UP0, 0x80, 0x0 ;  /* 0x000000000000781c */ /* 0x000fda0003f0f008 */
[----:B------:R-:W-:Y:S05]  /*bf00*/  @P0 BRA `(.L_x_202) ;  /* 0x00000004006c0947 */ /* 0x000fea0003800000 */
[----:B0-----:R-:W2:Y:S01]  /*bf10*/  LDL.LU R3, [R1] ;  /* 0x0000000001037983 */ /* 0x001ea20000300800 */
[----:B------:R-:W0:Y:S01]  /*bf20*/  LDC R11, c[0x0][0xbe8] ;  /* 0x0002fa00ff0b7b82 */ /* 0x000e220000000800 */
[----:B------:R-:W-:Y:S01]  /*bf30*/  SHF.R.S32.HI R10, RZ, 0x1f, R12 ;  /* 0x0000001fff0a7819 */ /* 0x000fe2000001140c */
[----:B------:R-:W-:Y:S01]  /*bf40*/  ULDC.64 UR12, c[0x0][0xaa0] ;  /* 0x0002a800000c7ab9 */ /* 0x000fe20000000a00 */
[----:B------:R-:W-:Y:S01]  /*bf50*/  R2UR UR17, R155 ;  /* 0x000000009b1172ca */ /* 0x000fe200000e0000 */
[----:B------:R-:W-:Y:S01]  /*bf60*/  UIMAD UR10, UR21, UR12, URZ ;  /* 0x0000000c150a72a4 */ /* 0x000fe2000f8e023f */
[----:B------:R-:W-:Y:S01]  /*bf70*/  LEA.HI R10, R10, R12, RZ, 0x2 ;  /* 0x0000000c0a0a7211 */ /* 0x000fe200078f10ff */
[----:B------:R-:W-:Y:S01]  /*bf80*/  UIMAD.WIDE.U32 UR8, UR4, UR12, URZ ;  /* 0x0000000c040872a5 */ /* 0x000fe2000f8e003f */
[----:B------:R-:W-:Y:S01]  /*bf90*/  BSSY B1, `(.L_x_208) ;  /* 0x0000040000017945 */ /* 0x000fe20003800000 */
[----:B------:R-:W-:Y:S01]  /*bfa0*/  UIMAD UR10, UR4, UR13, UR10 ;  /* 0x0000000d040a72a4 */ /* 0x000fe2000f8e020a */
[----:B------:R-:W-:-:S02]  /*bfb0*/  SHF.R.S32.HI R10, RZ, 0x2, R10 ;  /* 0x00000002ff0a7819 */ /* 0x000fc4000001140a */
[----:B------:R-:W-:Y:S01]  /*bfc0*/  SHF.R.S32.HI R16, RZ, 0x1f, R23 ;  /* 0x0000001fff107819 */ /* 0x000fe20000011417 */
[----:B------:R-:W-:Y:S01]  /*bfd0*/  UIADD3 UR9, UR9, UR10, URZ ;  /* 0x0000000a09097290 */ /* 0x000fe2000fffe03f */
[----:B------:R-:W-:Y:S02]  /*bfe0*/  SHF.R.S32.HI R20, RZ, 0x1f, R19 ;  /* 0x0000001fff147819 */ /* 0x000fe40000011413 */
[----:B------:R-:W-:Y:S02]  /*bff0*/  ULDC.64 UR10, c[0x0][0xae8] ;  /* 0x0002ba00000a7ab9 */ /* 0x000fe40000000a00 */
[----:B------:R-:W-:-:S04]  /*c000*/  UIMAD.WIDE.U32 UR8, UR17, UR10, UR8 ;  /* 0x0000000a110872a5 */ /* 0x000fc8000f8e0008 */
[----:B------:R-:W-:Y:S01]  /*c010*/  UIMAD UR9, UR17, UR11, UR9 ;  /* 0x0000000b110972a4 */ /* 0x000fe2000f8e0209 */
[----:B0-----:R-:W-:Y:S02]  /*c020*/  ISETP.NE.AND P0, PT, R11, 0x1, PT ;  /* 0x000000010b00780c */ /* 0x001fe40003f05270 */
[----:B------:R-:W-:Y:S02]  /*c030*/  ULDC.64 UR10, c[0x0][0xaf0] ;  /* 0x0002bc00000a7ab9 */ /* 0x000fe40000000a00 */
[----:B------:R-:W-:-:S04]  /*c040*/  UIMAD UR15, UR15, UR10, URZ ;  /* 0x0000000a0f0f72a4 */ /* 0x000fc8000f8e023f */
[----:B------:R-:W-:Y:S02]  /*c050*/  UIMAD UR4, UR14, UR11, UR15 ;  /* 0x0000000b0e0472a4 */ /* 0x000fe4000f8e020f */
[----:B------:R-:W-:-:S03]  /*c060*/  UIMAD.WIDE.U32 UR14, UR14, UR10, UR8 ;  /* 0x0000000a0e0e72a5 */ /* 0x000fc6000f8e0008 */
[----:B------:R-:W-:Y:S01]  /*c070*/  ULDC.64 UR8, c[0x0][0xae0] ;  /* 0x0002b80000087ab9 */ /* 0x000fe20000000a00 */
[----:B------:R-:W0:Y:S01]  /*c080*/  @P0 LDC R5, c[0x0][0xbec] ;  /* 0x0002fb00ff050b82 */ /* 0x000e220000000800 */
[----:B------:R-:W-:-:S07]  /*c090*/  UIADD3 UR4, UR15, UR4, URZ ;  /* 0x000000040f047290 */ /* 0x000fce000fffe03f */
[----:B------:R-:W1:Y:S01]  /*c0a0*/  @P0 LDC R7, c[0x0][0xbf0] ;  /* 0x0002fc00ff070b82 */ /* 0x000e620000000800 */
[----:B--2---:R-:W-:Y:S01]  /*c0b0*/  R2UR UR16, R3 ;  /* 0x00000000031072ca */ /* 0x004fe200000e0000 */
[----:B------:R-:W-:-:S12]  /*c0c0*/  IMAD R3, R157, 0x60, R10 ;  /* 0x000000609d037824 */ /* 0x000fd800078e020a */
[----:B------:R-:W-:Y:S02]  /*c0d0*/  IMAD.U32 R6, RZ, RZ, UR16 ;  /* 0x00000010ff067e24 */ /* 0x000fe4000f8e00ff */
[----:B------:R-:W-:Y:S02]  /*c0e0*/  IMAD.U32 R8, RZ, RZ, UR16 ;  /* 0x00000010ff087e24 */ /* 0x000fe4000f8e00ff */
[----:B------:R-:W-:-:S04]  /*c0f0*/  IMAD R6, R6, 0xc0, R3 ;  /* 0x000000c006067824 */ /* 0x000fc800078e0203 */
[----:B0-----:R-:W-:-:S04]  /*c100*/  @P0 IMAD.HI.U32 R4, R6, R5, RZ ;  /* 0x0000000506040227 */ /* 0x001fc800078e00ff */
[----:B------:R-:W-:Y:S01]  /*c110*/  IMAD.MOV.U32 R3, RZ, RZ, R6 ;  /* 0x000000ffff037224 */ /* 0x000fe200078e0006 */
[----:B-1----:R-:W-:Y:S01]  /*c120*/  @P0 SHF.R.U32.HI R3, RZ, R7, R4 ;  /* 0x00000007ff030219 */ /* 0x002fe20000011604 */
[----:B------:R-:W-:Y:S02]  /*c130*/  IMAD.U32 R5, RZ, RZ, UR15 ;  /* 0x0000000fff057e24 */ /* 0x000fe4000f8e00ff */
[----:B------:R-:W-:Y:S01]  /*c140*/  IMAD.U32 R5, RZ, RZ, UR4 ;  /* 0x00000004ff057e24 */ /* 0x000fe2000f8e00ff */
[--C-:B------:R-:W-:Y:S01]  /*c150*/  SHF.R.S32.HI R4, RZ, 0x1f, R3.reuse ;  /* 0x0000001fff047819 */ /* 0x100fe20000011403 */
[----:B------:R-:W-:-:S04]  /*c160*/  IMAD.MOV R7, RZ, RZ, -R3 ;  /* 0x000000ffff077224 */ /* 0x000fc800078e0a03 */
[----:B------:R-:W-:Y:S02]  /*c170*/  IMAD R7, R11, R7, R6 ;  /* 0x000000070b077224 */ /* 0x000fe400078e0206 */
[----:B------:R-:W-:Y:S02]  /*c180*/  IMAD R6, R4, UR8, RZ ;  /* 0x0000000804067c24 */ /* 0x000fe4000f8e02ff */
[----:B------:R-:W-:Y:S02]  /*c190*/  IMAD.U32 R4, RZ, RZ, UR14 ;  /* 0x0000000eff047e24 */ /* 0x000fe4000f8e00ff */
[C---:B------:R-:W-:Y:S01]  /*c1a0*/  IMAD R9, R3.reuse, UR9, R6 ;  /* 0x0000000903097c24 */ /* 0x040fe2000f8e0206 */
[----:B------:R-:W-:Y:S01]  /*c1b0*/  SHF.R.S32.HI R6, RZ, 0x1f, R7 ;  /* 0x0000001fff067819 */ /* 0x000fe20000011407 */
[----:B------:R-:W-:Y:S01]  /*c1c0*/  IMAD.WIDE.U32 R4, R3, UR8, R4 ;  /* 0x0000000803047c25 */ /* 0x000fe2000f8e0004 */
[----:B------:R-:W-:-:S03]  /*c1d0*/  ULDC.64 UR8, c[0x0][0xad8] ;  /* 0x0002b60000087ab9 */ /* 0x000fc60000000a00 */
[----:B------:R-:W-:Y:S02]  /*c1e0*/  IMAD R6, R6, UR8, RZ ;  /* 0x0000000806067c24 */ /* 0x000fe4000f8e02ff */
[----:B------:R-:W-:Y:S02]  /*c1f0*/  IMAD.IADD R5, R5, 0x1, R9 ;  /* 0x0000000105057824 */ /* 0x000fe400078e0209 */
[----:B-----5:R-:W-:Y:S02]  /*c200*/  IMAD R11, R0, R11, RZ ;  /* 0x0000000b000b7224 */ /* 0x020fe400078e02ff */
[----:B------:R-:W-:Y:S02]  /*c210*/  IMAD R0, R8, 0xc0, R10 ;  /* 0x000000c008007824 */ /* 0x000fe400078e020a */
[C---:B------:R-:W-:Y:S02]  /*c220*/  IMAD R3, R7.reuse, UR9, R6 ;  /* 0x0000000907037c24 */ /* 0x040fe4000f8e0206 */
[----:B------:R-:W-:Y:S01]  /*c230*/  IMAD.WIDE.U32 R4, R7, UR8, R4 ;  /* 0x0000000807047c25 */ /* 0x000fe2000f8e0004 */
[----:B------:R-:W-:Y:S01]  /*c240*/  ISETP.GE.AND P0, PT, R0, R11, PT ;  /* 0x0000000b0000720c */ /* 0x000fe20003f06270 */
[----:B------:R-:W-:-:S02]  /*c250*/  ULDC.64 UR8, c[0x0][0xa80] ;  /* 0x0002a00000087ab9 */ /* 0x000fc40000000a00 */
        /* <DEDUP_REMOVED lines=16> */
[----:B------:R3:W-:Y:S04]  /*c360*/  @!P2 ST.E.128 desc[UR8][R8.64], RZ ;  /* 0x000000ff0800a985 */ /* 0x0007e8000c101d08 */
[----:B------:R3:W-:Y:S04]  /*c370*/  @!P3 ST.E.128 desc[UR8][R12.64], RZ ;  /* 0x000000ff0c00b985 */ /* 0x0007e8000c101d08 */
[----:B------:R3:W-:Y:S02]  /*c380*/  @!P4 ST.E.128 desc[UR8][R14.64], RZ ;  /* 0x000000ff0e00c985 */ /* 0x0007e4000c101d08 */
.L_x_209:
[----:B------:R-:W-:Y:S05]  /*c390*/  BSYNC B1 ;  /* 0x0000000000017941 */ /* 0x000fea0003800000 */
.L_x_208:
[----:B------:R-:W-:Y:S01]  /*c3a0*/  VIADD R0, R0, 0x60 ;  /* 0x0000006000007836 */ /* 0x000fe20000000000 */
[----:B--2---:R2:W4:Y:S04]  /*c3b0*/  SHFL.IDX PT, R5, R3, 0x1, 0x1c1f ;  /* 0x003c1f0003057f89 */ /* 0x00452800000e0000 */
[----:B------:R-:W-:Y:S01]  /*c3c0*/  ISETP.GE.AND P0, PT, R0, R11, PT ;  /* 0x0000000b0000720c */ /* 0x000fe20003f06270 */
[----:B-1----:R2:W1:-:S12]  /*c3d0*/  SHFL.IDX PT, R4, R6, 0x1, 0x1c1f ;  /* 0x003c1f0006047f89 */ /* 0x00245800000e0000 */
[----:B--2---:R-:W-:Y:S05]  /*c3e0*/  @P0 BRA `(.L_x_202) ;  /* 0x0000000000340947 */ /* 0x004fea0003800000 */
[----:B------:R-:W-:Y:S01]  /*c3f0*/  ULDC UR4, c[0x0][0xac8] ;  /* 0x0002b20000047ab9 */ /* 0x000fe20000000800 */
[----:B------:R-:W-:Y:S01]  /*c400*/  ULDC.64 UR8, c[0x0][0x208] ;  /* 0x0000820000087ab9 */ /* 0x000fe20000000a00 */
[----:B------:R-:W-:Y:S02]  /*c410*/  ISETP.GE.AND P3, PT, R19, UR4, PT ;  /* 0x0000000413007c0c */ /* 0x000fe4000bf66270 */
[----:B------:R-:W-:Y:S02]  /*c420*/  ISETP.GE.AND P4, PT, R23, UR4, PT ;  /* 0x0000000417007c0c */ /* 0x000fe4000bf86270 */
[----:B------:R-:W-:-:S09]  /*c430*/  ISETP.GE.AND P2, PT, R17, UR4, PT ;  /* 0x0000000411007c0c */ /* 0x000fd2000bf46270 */
[-C--:B-1-3--:R-:W-:Y:S02]  /*c440*/  @!P3 LEA R8, P0, R19, R4.reuse, 0x1 ;  /* 0x000000041308b211 */ /* 0x08afe400078008ff */
[----:B------:R-:W-:Y:S02]  /*c450*/  @!P4 LEA R10, P1, R23, R4, 0x1 ;  /* 0x00000004170ac211 */ /* 0x000fe400078208ff */
[----:B0---4-:R-:W-:Y:S01]  /*c460*/  @!P2 IMAD.WIDE R6, R17, 0x2, R4 ;  /* 0x000000021106a825 */ /* 0x011fe200078e0204 */
[-C--:B------:R-:W-:Y:S02]  /*c470*/  @!P3 LEA.HI.X R9, R19, R5.reuse, R20, 0x1, P0 ;  /* 0x000000051309b211 */ /* 0x080fe400000f0c14 */
[----:B------:R-:W-:Y:S02]  /*c480*/  @!P4 LEA.HI.X R11, R23, R5, R16, 0x1, P1 ;  /* 0x00000005170bc211 */ /* 0x000fe400008f0c10 */
[----:B------:R2:W-:Y:S04]  /*c490*/  @!P2 ST.E.128 desc[UR8][R6.64], RZ ;  /* 0x000000ff0600a985 */ /* 0x0005e8000c101d08 */
[----:B------:R2:W-:Y:S04]  /*c4a0*/  @!P3 ST.E.128 desc[UR8][R8.64], RZ ;  /* 0x000000ff0800b985 */ /* 0x0005e8000c101d08 */
[----:B------:R2:W-:Y:S02]  /*c4b0*/  @!P4 ST.E.128 desc[UR8][R10.64], RZ ;  /* 0x000000ff0a00c985 */ /* 0x0005e4000c101d08 */
.L_x_202:
[----:B------:R-:W-:Y:S05]  /*c4c0*/  BSYNC B0 ;  /* 0x0000000000007941 */ /* 0x000fea0003800000 */
.L_x_196:
[----:B------:R-:W-:Y:S02]  /*c4d0*/  ULDC UR4, c[0x0][0xc3c] ;  /* 0x00030f0000047ab9 */ /* 0x000fe40000000800 */
[----:B------:R-:W-:-:S06]  /*c4e0*/  UISETP.GE.AND UP0, UPT, UR7, UR4, UPT ;  /* 0x000000040700728c */ /* 0x000fcc000bf06270 */
[----:B------:R-:W-:-:S13]  /*c4f0*/  PLOP3.LUT P0, PT, PT, PT, UP0, 0x80, 0x0 ;  /* 0x000000000000781c */ /* 0x000fda0003f0f008 */
[----:B------:R-:W-:Y:S05]  /*c500*/  @!P0 BRA `(.L_x_210) ;  /* 0xffffff4c00048947 */ /* 0x000fea000383ffff */
[----:B------:R-:W-:Y:S05]  /*c510*/  EXIT ;  /* 0x000000000000794d */ /* 0x000fea0003800000 */
.L_x_171:
[----:B------:R-:W-:-:S08]  /*c520*/  NOP ;  /* 0x0000000000007918 */ /* 0x000fd00000000000 */
[----:B0-----:R-:W0:-:S00]  /*c530*/  USETMAXREG.DEALLOC.CTAPOOL 0x20 ;  /* 0x00000020000079c8 */ /* 0x001e0000080e0500 */
[----:B0-----:R-:W-:Y:S01]  /*c540*/  LOP3.LUT R0, R0, 0x3, RZ, 0xc0, !PT ;  /* 0x0000000300007812 */ /* 0x001fe200078ec0ff */
[----:B------:R-:W-:Y:S01]  /*c550*/  IMAD.MOV.U32 R6, RZ, RZ, RZ ;  /* 0x000000ffff067224 */ /* 0x000fe200078e00ff */
[----:B------:R-:W-:-:S04]  /*c560*/  LOP3.LUT R29, R29, 0xfffffffd, RZ, 0xc0, !PT ;  /* 0xfffffffd1d1d7812 */ /* 0x000fc800078ec0ff */
[----:B------:R-:W0:Y:S02]  /*c570*/  SHFL.IDX PT, R0, R0, RZ, 0x1f ;  /* 0x00001fff00007589 */ /* 0x000e2400000e0000 */
[----:B0-----:R-:W-:-:S13]  /*c580*/  ISETP.NE.AND P0, PT, R0, RZ, PT ;  /* 0x000000ff0000720c */ /* 0x001fda0003f05270 */
[----:B------:R-:W-:Y:S01]  /*c590*/  @P0 LOP3.LUT R29, R29, 0x2, RZ, 0xfc, !PT ;  /* 0x000000021d1d0812 */ /* 0x000fe200078efcff */
[----:B------:R-:W-:Y:S06]  /*c5a0*/  @!P0 BRA `(.L_x_211) ;  /* 0x00000000001c8947 */ /* 0x000fec0003800000 */
[----:B------:R-:W0:Y:S08]  /*c5b0*/  S2UR UR5, SR_CgaCtaId ;  /* 0x00000000000579c3 */ /* 0x000e300000008800 */
[----:B------:R-:W-:Y:S06]  /*c5c0*/  BAR.SYNC.DEFER_BLOCKING 0x5, 0x200 ;  /* 0x0148000000007b1d */ /* 0x000fec0000010000 */
[----:B------:R-:W-:-:S02]  /*c5d0*/  UMOV UR4, 0x400 ;  /* 0x0000040000047882 */ /* 0x000fc40000000000 */
[----:B0-----:R-:W-:-:S09]  /*c5e0*/  ULEA UR4, UR5, UR4, 0x18 ;  /* 0x0000000405047291 */ /* 0x001fd2000f8ec03f */
[----:B------:R-:W0:Y:S01]  /*c5f0*/  LDS.128 R24, [UR4+0x31cd0] ;  /* 0x031cd004ff187984 */ /* 0x000e220008000c00 */
[----:B------:R-:W-:Y:S06]  /*c600*/  BAR.ARV 0x4, 0x200 ;  /* 0x0108000000007b1d */ /* 0x000fec0000002000 */
[----:B------:R-:W-:Y:S05]  /*c610*/  BRA `(.L_x_212) ;  /* 0x0000000800947947 */ /* 0x000fea0003800000 */
.L_x_211:
[----:B------:R-:W0:Y:S01]  /*c620*/  S2R R0, SR_TID.X ;  /* 0x0000000000007919 */ /* 0x000e220000002100 */
[----:B------:R-:W-:Y:S01]  /*c630*/  ULDC UR4, c[0x0][0xc3c] ;  /* 0x00030f0000047ab9 */ /* 0x000fe20000000800 */
[----:B------:R-:W-:Y:S01]  /*c640*/  IMAD.MOV.U32 R7, RZ, RZ, RZ ;  /* 0x000000ffff077224 */ /* 0x000fe200078e00ff */
[----:B------:R-:W-:Y:S01]  /*c650*/  ULDC.64 UR6, c[0x0][0x208] ;  /* 0x0000820000067ab9 */ /* 0x000fe20000000a00 */
[----:B------:R-:W-:Y:S01]  /*c660*/  ULDC UR5, c[0x0][0xc38] ;  /* 0x00030e0000057ab9 */ /* 0x000fe20000000800 */
[----:B0-----:R-:W-:-:S04]  /*c670*/  LOP3.LUT R0, R0, 0x1f, RZ, 0xc0, !PT ;  /* 0x0000001f00007812 */ /* 0x001fc800078ec0ff */
[----:B------:R-:W-:-:S04]  /*c680*/  ISETP.NE.AND P0, PT, R0, 0x1f, PT ;  /* 0x0000001f0000780c */ /* 0x000fc80003f05270 */
[----:B------:R-:W-:-:S13]  /*c690*/  ISETP.GE.OR P1, PT, R0, UR4, !P0 ;  /* 0x0000000400007c0c */ /* 0x000fda000c726670 */
[----:B------:R-:W0:Y:S08]  /*c6a0*/  @!P1 LDC.64 R4, c[0x0][0xc80] ;  /* 0x00032000ff049b82 */ /* 0x000e300000000a00 */
[----:B------:R-:W1:Y:S01]  /*c6b0*/  @!P1 LDC.64 R2, c[0x0][0xc78] ;  /* 0x00031e00ff029b82 */ /* 0x000e620000000a00 */
[----:B0-----:R-:W-:-:S05]  /*c6c0*/  @!P1 IMAD.WIDE.U32 R4, R0, 0x4, R4 ;  /* 0x0000000400049825 */ /* 0x001fca00078e0004 */
[----:B------:R-:W2:Y:S01]  /*c6d0*/  @!P1 LDG.E R6, desc[UR6][R4.64] ;  /* 0x0000000604069981 */ /* 0x000ea2000c1e1900 */
[----:B-1----:R-:W-:-:S05]  /*c6e0*/  @!P1 IMAD.WIDE.U32 R2, R0, 0x4, R2 ;  /* 0x0000000400029825 */ /* 0x002fca00078e0002 */
[----:B------:R-:W2:Y:S01]  /*c6f0*/  @!P1 LDG.E R7, desc[UR6][R2.64] ;  /* 0x0000000602079981 */ /* 0x000ea2000c1e1900 */
[C---:B------:R-:W-:Y:S02]  /*c700*/  ISETP.NE.AND P1, PT, R0.reuse, RZ, PT ;  /* 0x000000ff0000720c */ /* 0x040fe40003f25270 */
[C---:B------:R-:W-:Y:S02]  /*c710*/  ISETP.GE.U32.AND P2, PT, R0.reuse, 0x2, PT ;  /* 0x000000020000780c */ /* 0x040fe40003f46070 */
[C---:B------:R-:W-:Y:S02]  /*c720*/  ISETP.GE.U32.AND P3, PT, R0.reuse, 0x4, PT ;  /* 0x000000040000780c */ /* 0x040fe40003f66070 */
[C---:B------:R-:W-:Y:S02]  /*c730*/  ISETP.GE.U32.AND P4, PT, R0.reuse, 0x8, PT ;  /* 0x000000080000780c */ /* 0x040fe40003f86070 */
[----:B------:R-:W-:Y:S01]  /*c740*/  ISETP.GE.U32.AND P5, PT, R0, 0x10, PT ;  /* 0x000000100000780c */ /* 0x000fe20003fa6070 */
[----:B------:R-:W0:Y:S01]  /*c750*/  S2UR UR6, SR_CTAID.X ;  /* 0x00000000000679c3 */ /* 0x000e220000002500 */
[----:B------:R-:W-:Y:S01]  /*c760*/  UMOV UR4, URZ ;  /* 0x0000003f00047c82 */ /* 0x000fe20008000000 */
[----:B--2---:R-:W-:-:S05]  /*c770*/  IMAD R8, R6, R7, RZ ;  /* 0x0000000706087224 */ /* 0x004fca00078e02ff */
[----:B------:R-:W1:Y:S02]  /*c780*/  SHFL.UP PT, R9, R8, 0x1, RZ ;  /* 0x0420000008097989 */ /* 0x000e6400000e00ff */
[----:B-1----:R-:W-:-:S05]  /*c790*/  SEL R9, R9, RZ, P1 ;  /* 0x000000ff09097207 */ /* 0x002fca0000800000 */
[----:B------:R-:W-:-:S05]  /*c7a0*/  IMAD.IADD R9, R8, 0x1, R9 ;  /* 0x0000000108097824 */ /* 0x000fca00078e0209 */
        /* <DEDUP_REMOVED lines=12> */
[----:B------:R-:W1:Y:S02]  /*c870*/  SHFL.IDX PT, R8, R2, 0x1f, 0x1f ;  /* 0x03e01f0002087f89 */ /* 0x000e6400000e0000 */
[----:B-1----:R-:W-:-:S05]  /*c880*/  IMAD R8, R8, UR5, RZ ;  /* 0x0000000508087c24 */ /* 0x002fca000f8e02ff */
[----:B0-----:R-:W-:Y:S01]  /*c890*/  ISETP.GT.AND P6, PT, R8, UR6, PT ;  /* 0x0000000608007c0c */ /* 0x001fe2000bfc4270 */
[----:B------:R-:W-:-:S12]  /*c8a0*/  IMAD.MOV.U32 R3, RZ, RZ, R8 ;  /* 0x000000ffff037224 */ /* 0x000fd800078e0008 */
[----:B------:R-:W-:Y:S05]  /*c8b0*/  @P6 BRA `(.L_x_213) ;  /* 0x0000000000a06947 */ /* 0x000fea0003800000 */
[----:B------:R-:W-:Y:S01]  /*c8c0*/  IMAD.MOV.U32 R8, RZ, RZ, R3 ;  /* 0x000000ffff087224 */ /* 0x000fe200078e0003 */
[----:B------:R-:W-:Y:S01]  /*c8d0*/  UMOV UR4, URZ ;  /* 0x0000003f00047c82 */ /* 0x000fe20008000000 */
[----:B------:R-:W-:-:S05]  /*c8e0*/  ULDC UR5, c[0x0][0xc38] ;  /* 0x00030e0000057ab9 */ /* 0x000fca0000000800 */
.L_x_215:
[----:B------:R-:W0:Y:S01]  /*c8f0*/  LDC R2, c[0x0][0xc3c] ;  /* 0x00030f00ff027b82 */ /* 0x000e220000000800 */
[----:B------:R-:W-:Y:S01]  /*c900*/  UIADD3 UR4, UR4, 0x1f, URZ ;  /* 0x0000001f04047890 */ /* 0x000fe2000fffe03f */
[----:B------:R-:W-:Y:S02]  /*c910*/  ULDC UR7, c[0x0][0xc3c] ;  /* 0x00030f0000077ab9 */ /* 0x000fe40000000800 */
[----:B------:R-:W-:-:S03]  /*c920*/  IMAD.U32 R27, RZ, RZ, UR7 ;  /* 0x00000007ff1b7e24 */ /* 0x000fc6000f8e00ff */
[----:B0-----:R-:W-:-:S13]  /*c930*/  ISETP.LE.AND P6, PT, R2, UR4, PT ;  /* 0x0000000402007c0c */ /* 0x001fda000bfc3270 */
[----:B------:R-:W-:Y:S05]  /*c940*/  @P6 BRA `(.L_x_214) ;  /* 0x0000000400a46947 */ /* 0x000fea0003800000 */
[----:B------:R-:W-:Y:S01]  /*c950*/  VIADD R7, R0, UR4 ;  /* 0x0000000400077c36 */ /* 0x000fe20008000000 */
[----:B------:R-:W-:-:S04]  /*c960*/  ULDC.64 UR8, c[0x0][0x208] ;  /* 0x0000820000087ab9 */ /* 0x000fc80000000a00 */
[----:B------:R-:W-:-:S13]  /*c970*/  ISETP.GE.OR P6, PT, R7, R2, !P0 ;  /* 0x000000020700720c */ /* 0x000fda00047c6670 */
[----:B------:R-:W0:Y:S08]  /*c980*/  @!P6 LDC.64 R4, c[0x0][0xc80] ;  /* 0x00032000ff04eb82 */ /* 0x000e300000000a00 */
[----:B------:R-:W1:Y:S01]  /*c990*/  @!P6 LDC.64 R2, c[0x0][0xc78] ;  /* 0x00031e00ff02eb82 */ /* 0x000e620000000a00 */
[----:B0-----:R-:W-:-:S04]  /*c9a0*/  @!P6 IMAD.WIDE R4, R7, 0x4, R4 ;  /* 0x000000040704e825 */ /* 0x001fc800078e0204 */
[----:B-1----:R-:W-:Y:S01]  /*c9b0*/  @!P6 IMAD.WIDE R2, R7, 0x4, R2 ;  /* 0x000000040702e825 */ /* 0x002fe200078e0202 */
[----:B------:R-:W-:-:S06]  /*c9c0*/  CS2R R6, SRZ ;  /* 0x0000000000067805 */ /* 0x000fcc000001ff00 */
[----:B------:R-:W2:Y:S04]  /*c9d0*/  @!P6 LDG.E R6, desc[UR8][R4.64] ;  /* 0x000000080406e981 */ /* 0x000ea8000c1e1900 */
[----:B------:R-:W2:Y:S02]  /*c9e0*/  @!P6 LDG.E R7, desc[UR8][R2.64] ;  /* 0x000000080207e981 */ /* 0x000ea4000c1e1900 */
[----:B--2---:R-:W-:-:S05]  /*c9f0*/  IMAD R12, R6, R7, RZ ;  /* 0x00000007060c7224 */ /* 0x004fca00078e02ff */
[----:B------:R-:W0:Y:S02]  /*ca00*/  SHFL.UP PT, R9, R12, 0x1, RZ ;  /* 0x042000000c097989 */ /* 0x000e2400000e00ff */
[----:B0-----:R-:W-:-:S05]  /*ca10*/  SEL R9, R9, RZ, P1 ;  /* 0x000000ff09097207 */ /* 0x001fca0000800000 */
[----:B------:R-:W-:-:S05]  /*ca20*/  IMAD.IADD R9, R12, 0x1, R9 ;  /* 0x000000010c097824 */ /* 0x000fca00078e0209 */
        /* <DEDUP_REMOVED lines=12> */
[----:B------:R-:W0:Y:S02]  /*caf0*/  SHFL.IDX PT, R3, R2, 0x1f, 0x1f ;  /* 0x03e01f0002037f89 */ /* 0x000e2400000e0000 */
[----:B0-----:R-:W-:-:S04]  /*cb00*/  IMAD R3, R3, UR5, RZ ;  /* 0x0000000503037c24 */ /* 0x001fc8000f8e02ff */
[----:B------:R-:W-:-:S05]  /*cb10*/  IMAD.IADD R8, R3, 0x1, R8 ;  /* 0x0000000103087824 */ /* 0x000fca00078e0208 */
[----:B------:R-:W-:-:S13]  /*cb20*/  ISETP.GT.AND P6, PT, R8, UR6, PT ;  /* 0x0000000608007c0c */ /* 0x000fda000bfc4270 */
[----:B------:R-:W-:Y:S05]  /*cb30*/  @!P6 BRA `(.L_x_215) ;  /* 0xfffffffc006ce947 */ /* 0x000fea000383ffff */
.L_x_213:
[----:B------:R-:W-:Y:S02]  /*cb40*/  IMAD.IADD R9, R8, 0x1, -R3 ;  /* 0x0000000108097824 */ /* 0x000fe400078e0a03 */
[----:B------:R-:W-:Y:S02]  /*cb50*/  IMAD.MOV.U32 R24, RZ, RZ, RZ ;  /* 0x000000ffff187224 */ /* 0x000fe400078e00ff */
[----:B------:R-:W-:-:S05]  /*cb60*/  IMAD R3, R2, UR5, R9 ;  /* 0x0000000502037c24 */ /* 0x000fca000f8e0209 */
[----:B------:R-:W-:-:S13]  /*cb70*/  ISETP.GT.AND P0, PT, R3, UR6, PT ;  /* 0x0000000603007c0c */ /* 0x000fda000bf04270 */
[----:B------:R-:W-:-:S04]  /*cb80*/  VOTE.ANY R5, PT, !P0 ;  /* 0x0000000000057806 */ /* 0x000fc800040e0100 */
[----:B------:R-:W0:Y:S01]  /*cb90*/  POPC R27, R5 ;  /* 0x00000005001b7309 */ /* 0x000e220000000000 */
[----:B------:R-:W-:Y:S01]  /*cba0*/  ISETP.NE.AND P0, PT, R5, RZ, PT ;  /* 0x000000ff0500720c */ /* 0x000fe20003f05270 */
[----:B0-----:R-:W0:Y:S04]  /*cbb0*/  SHFL.IDX PT, R6, R6, R27, 0x1f ;  /* 0x00001f1b06067589 */ /* 0x001e2800000e0000 */
[----:B------:R-:W1:Y:S01]  /*cbc0*/  SHFL.IDX PT, R7, R7, R27, 0x1f ;  /* 0x00001f1b07077589 */ /* 0x000e6200000e0000 */
[----:B0-----:R-:W-:-:S04]  /*cbd0*/  IABS R4, R6 ;  /* 0x0000000600047213 */ /* 0x001fc80000000000 */
[----:B------:R-:W0:Y:S01]  /*cbe0*/  I2F.RP R8, R4 ;  /* 0x0000000400087306 */ /* 0x000e220000209400 */
[----:B-1----:R-:W-:-:S07]  /*cbf0*/  IABS R10, R7 ;  /* 0x00000007000a7213 */ /* 0x002fce0000000000 */
[----:B0-----:R-:W0:Y:S02]  /*cc00*/  MUFU.RCP R8, R8 ;  /* 0x0000000800087308 */ /* 0x001e240000001000 */
[----:B0-----:R-:W-:-:S06]  /*cc10*/  VIADD R3, R8, 0xffffffe ;  /* 0x0ffffffe08037836 */ /* 0x001fcc0000000000 */
[----:B------:R-:W0:Y:S02]  /*cc20*/  F2I.FTZ.U32.TRUNC.NTZ R3, R3 ;  /* 0x0000000300037305 */ /* 0x000e24000021f000 */
[----:B0-----:R-:W-:Y:S01]  /*cc30*/  IMAD.MOV R11, RZ, RZ, -R3 ;  /* 0x000000ffff0b7224 */ /* 0x001fe200078e0a03 */
[----:B------:R-:W-:Y:S06]  /*cc40*/  @!P0 BRA `(.L_x_216) ;  /* 0x0000000000088947 */ /* 0x000fec0003800000 */
[----:B------:R-:W-:-:S05]  /*cc50*/  VIADD R5, R27, 0xffffffff ;  /* 0xffffffff1b057836 */ /* 0x000fca0000000000 */
[----:B------:R0:W1:Y:S02]  /*cc60*/  SHFL.IDX PT, R24, R2, R5, 0x1f ;  /* 0x00001f0502187589 */ /* 0x00006400000e0000 */
.L_x_216:
[----:B-1----:R-:W-:Y:S02]  /*cc70*/  IMAD R24, R24, UR5, R9 ;  /* 0x0000000518187c24 */ /* 0x002fe4000f8e0209 */
[----:B------:R-:W-:Y:S02]  /*cc80*/  IMAD R9, R11, R4, RZ ;  /* 0x000000040b097224 */ /* 0x000fe400078e02ff */
[----:B0-----:R-:W-:Y:S01]  /*cc90*/  IMAD.MOV.U32 R2, RZ, RZ, RZ ;  /* 0x000000ffff027224 */ /* 0x001fe200078e00ff */
[----:B------:R-:W-:Y:S01]  /*cca0*/  IADD3 R25, -R24, UR6, RZ ;  /* 0x0000000618197c10 */ /* 0x000fe2000fffe1ff */
[----:B------:R-:W-:Y:S01]  /*ccb0*/  IMAD.MOV.U32 R5, RZ, RZ, R10 ;  /* 0x000000ffff057224 */ /* 0x000fe200078e000a */
[----:B------:R-:W-:Y:S01]  /*ccc0*/  IABS R10, R7 ;  /* 0x00000007000a7213 */ /* 0x000fe20000000000 */
[----:B------:R-:W-:Y:S01]  /*ccd0*/  IMAD.HI.U32 R2, R3, R9, R2 ;  /* 0x0000000903027227 */ /* 0x000fe200078e0002 */
[----:B------:R-:W-:Y:S01]  /*cce0*/  IABS R9, R6 ;  /* 0x0000000600097213 */ /* 0x000fe20000000000 */
[----:B------:R-:W0:Y:S01]  /*ccf0*/  I2F.RP R8, R5 ;  /* 0x0000000500087306 */ /* 0x000e220000209400 */
[----:B------:R-:W-:Y:S01]  /*cd00*/  IABS R3, R25 ;  /* 0x0000001900037213 */ /* 0x000fe20000000000 */
[----:B------:R-:W-:-:S02]  /*cd10*/  IMAD.MOV R10, RZ, RZ, -R10 ;  /* 0x000000ffff0a7224 */ /* 0x000fc400078e0a0a */
[----:B------:R-:W-:Y:S02]  /*cd20*/  IMAD.MOV R9, RZ, RZ, -R9 ;  /* 0x000000ffff097224 */ /* 0x000fe400078e0a09 */
[----:B------:R-:W-:-:S04]  /*cd30*/  IMAD.HI.U32 R2, R2, R3, RZ ;  /* 0x0000000302027227 */ /* 0x000fc800078e00ff */
[----:B------:R-:W-:Y:S02]  /*cd40*/  IMAD R3, R2, R9, R3 ;  /* 0x0000000902037224 */ /* 0x000fe400078e0203 */
[----:B------:R-:W-:-:S03]  /*cd50*/  VIADD R27, R27, UR4 ;  /* 0x000000041b1b7c36 */ /* 0x000fc60008000000 */
[----:B------:R-:W-:Y:S01]  /*cd60*/  ISETP.GT.U32.AND P1, PT, R4, R3, PT ;  /* 0x000000030400720c */ /* 0x000fe20003f24070 */
[----:B0-----:R-:W0:-:S12]  /*cd70*/  MUFU.RCP R8, R8 ;  /* 0x0000000800087308 */ /* 0x001e180000001000 */
[----:B------:R-:W-:Y:S02]  /*cd80*/  @!P1 IMAD.IADD R3, R3, 0x1, -R4 ;  /* 0x0000000103039824 */ /* 0x000fe400078e0a04 */
[----:B------:R-:W-:Y:S01]  /*cd90*/  @!P1 VIADD R2, R2, 0x1 ;  /* 0x0000000102029836 */ /* 0x000fe20000000000 */
[----:B------:R-:W-:Y:S02]  /*cda0*/  ISETP.NE.AND P1, PT, R6, RZ, PT ;  /* 0x000000ff0600720c */ /* 0x000fe40003f25270 */
[----:B------:R-:W-:Y:S01]  /*cdb0*/  ISETP.GE.U32.AND P0, PT, R3, R4, PT ;  /* 0x000000040300720c */ /* 0x000fe20003f06070 */
[----:B0-----:R-:W-:Y:S01]  /*cdc0*/  VIADD R9, R8, 0xffffffe ;  /* 0x0ffffffe08097836 */ /* 0x001fe20000000000 */
[----:B------:R-:W-:-:S03]  /*cdd0*/  LOP3.LUT R4, R25, R6, RZ, 0x3c, !PT ;  /* 0x0000000619047212 */ /* 0x000fc600078e3cff */
[----:B------:R-:W0:Y:S01]  /*cde0*/  F2I.FTZ.U32.TRUNC.NTZ R3, R9 ;  /* 0x0000000900037305 */ /* 0x000e22000021f000 */
[----:B------:R-:W-:-:S07]  /*cdf0*/  ISETP.GE.AND P2, PT, R4, RZ, PT ;  /* 0x000000ff0400720c */ /* 0x000fce0003f46270 */
[----:B------:R-:W-:-:S04]  /*ce00*/  @P0 VIADD R2, R2, 0x1 ;  /* 0x0000000102020836 */ /* 0x000fc80000000000 */
[----:B------:R-:W-:Y:S02]  /*ce10*/  IMAD.MOV.U32 R4, RZ, RZ, R2 ;  /* 0x000000ffff047224 */ /* 0x000fe400078e0002 */
[----:B0-----:R-:W-:Y:S02]  /*ce20*/  IMAD.MOV R2, RZ, RZ, -R3 ;  /* 0x000000ffff027224 */ /* 0x001fe400078e0a03 */
[----:B------:R-:W-:Y:S01]  /*ce30*/  @!P2 IMAD.MOV R4, RZ, RZ, -R4 ;  /* 0x000000ffff04a224 */ /* 0x000fe200078e0a04 */
[----:B------:R-:W-:Y:S01]  /*ce40*/  @!P1 LOP3.LUT R4, RZ, R6, RZ, 0x33, !PT ;  /* 0x00000006ff049212 */ /* 0x000fe200078e33ff */
[----:B------:R-:W-:Y:S02]  /*ce50*/  IMAD R9, R2, R5, RZ ;  /* 0x0000000502097224 */ /* 0x000fe400078e02ff */
[----:B------:R-:W-:Y:S01]  /*ce60*/  IMAD.MOV.U32 R2, RZ, RZ, RZ ;  /* 0x000000ffff027224 */ /* 0x000fe200078e00ff */
[-C--:B------:R-:W-:Y:S01]  /*ce70*/  IABS R8, R4.reuse ;  /* 0x0000000400087213 */ /* 0x080fe20000000000 */
[----:B------:R-:W-:-:S02]  /*ce80*/  IMAD R6, R6, R4, RZ ;  /* 0x0000000406067224 */ /* 0x000fc400078e02ff */
[----:B------:R-:W-:-:S04]  /*ce90*/  IMAD.HI.U32 R2, R3, R9, R2 ;  /* 0x0000000903027227 */ /* 0x000fc800078e0002 */
[----:B------:R-:W-:Y:S02]  /*cea0*/  IMAD.MOV.U32 R3, RZ, RZ, R8 ;  /* 0x000000ffff037224 */ /* 0x000fe400078e0008 */
[----:B------:R-:W-:Y:S02]  /*ceb0*/  IMAD.MOV.U32 R8, RZ, RZ, R10 ;  /* 0x000000ffff087224 */ /* 0x000fe400078e000a */
[----:B------:R-:W-:-:S04]  /*cec0*/  IMAD.HI.U32 R2, R2, R3, RZ ;  /* 0x0000000302027227 */ /* 0x000fc800078e00ff */
[----:B------:R-:W-:Y:S01]  /*ced0*/  IMAD R8, R2, R8, R3 ;  /* 0x0000000802087224 */ /* 0x000fe200078e0203 */
[----:B------:R-:W-:Y:S01]  /*cee0*/  LOP3.LUT R3, R4, R7, RZ, 0x3c, !PT ;  /* 0x0000000704037212 */ /* 0x000fe200078e3cff */
[----:B------:R-:W-:-:S03]  /*cef0*/  IMAD.IADD R25, R25, 0x1, -R6 ;  /* 0x0000000119197824 */ /* 0x000fc600078e0a06 */
[----:B------:R-:W-:Y:S02]  /*cf00*/  ISETP.GT.U32.AND P1, PT, R5, R8, PT ;  /* 0x000000080500720c */ /* 0x000fe40003f24070 */
[----:B------:R-:W-:-:S11]  /*cf10*/  ISETP.GE.AND P2, PT, R3, RZ, PT ;  /* 0x000000ff0300720c */ /* 0x000fd60003f46270 */
[----:B------:R-:W-:Y:S02]  /*cf20*/  @!P1 IMAD.IADD R8, R8, 0x1, -R5 ;  /* 0x0000000108089824 */ /* 0x000fe400078e0a05 */
[----:B------:R-:W-:Y:S01]  /*cf30*/  @!P1 VIADD R2, R2, 0x1 ;  /* 0x0000000102029836 */ /* 0x000fe20000000000 */
[----:B------:R-:W-:Y:S02]  /*cf40*/  ISETP.NE.AND P1, PT, R7, RZ, PT ;  /* 0x000000ff0700720c */ /* 0x000fe40003f25270 */
[----:B------:R-:W-:-:S13]  /*cf50*/  ISETP.GE.U32.AND P0, PT, R8, R5, PT ;  /* 0x000000050800720c */ /* 0x000fda0003f06070 */
[----:B------:R-:W-:-:S04]  /*cf60*/  @P0 VIADD R2, R2, 0x1 ;  /* 0x0000000102020836 */ /* 0x000fc80000000000 */
[----:B------:R-:W-:Y:S01]  /*cf70*/  @!P2 IMAD.MOV R2, RZ, RZ, -R2 ;  /* 0x000000ffff02a224 */ /* 0x000fe200078e0a02 */
[----:B------:R-:W-:-:S05]  /*cf80*/  @!P1 LOP3.LUT R2, RZ, R7, RZ, 0x33, !PT ;  /* 0x00000007ff029212 */ /* 0x000fca00078e33ff */
[----:B------:R-:W-:-:S04]  /*cf90*/  IMAD.MOV R3, RZ, RZ, -R2 ;  /* 0x000000ffff037224 */ /* 0x000fc800078e0a02 */
[C---:B------:R-:W-:Y:S02]  /*cfa0*/  IMAD R4, R7.reuse, R3, R4 ;  /* 0x0000000307047224 */ /* 0x040fe400078e0204 */
[----:B------:R-:W-:-:S04]  /*cfb0*/  IMAD R7, R7, 0x1000000, R2 ;  /* 0x0100000007077824 */ /* 0x000fc800078e0202 */
[----:B------:R-:W-:Y:S01]  /*cfc0*/  IMAD R26, R4, 0x10000, R7 ;  /* 0x00010000041a7824 */ /* 0x000fe200078e0207 */
[----:B------:R-:W-:Y:S06]  /*cfd0*/  BRA `(.L_x_217) ;  /* 0x00000000000c7947 */ /* 0x000fec0003800000 */
.L_x_214:
[----:B------:R-:W-:Y:S02]  /*cfe0*/  IMAD.MOV.U32 R25, RZ, RZ, RZ ;  /* 0x000000ffff197224 */ /* 0x000fe400078e00ff */
[----:B------:R-:W-:Y:S02]  /*cff0*/  IMAD.U32 R24, RZ, RZ, UR6 ;  /* 0x00000006ff187e24 */ /* 0x000fe4000f8e00ff */
[----:B------:R-:W-:-:S07]  /*d000*/  IMAD.MOV.U32 R26, RZ, RZ, RZ ;  /* 0x000000ffff1a7224 */ /* 0x000fce00078e00ff */
.L_x_217:
[----:B------:R-:W-:-:S13]  /*d010*/  ISETP.NE.AND P0, PT, R0, RZ, PT ;  /* 0x000000ff0000720c */ /* 0x000fda0003f05270 */
[----:B------:R-:W0:Y:S01]  /*d020*/  @!P0 S2R R3, SR_CgaCtaId ;  /* 0x0000000000038919 */ /* 0x000e220000008800 */
[----:B------:R-:W-:-:S04]  /*d030*/  @!P0 MOV R0, 0x400 ;  /* 0x0000040000008802 */ /* 0x000fc80000000f00 */
[----:B0-----:R-:W-:-:S05]  /*d040*/  @!P0 LEA R0, R3, R0, 0x18 ;  /* 0x0000000003008211 */ /* 0x001fca00078ec0ff */
[----:B------:R1:W-:Y:S01]  /*d050*/  @!P0 STS.128 [R0+0x31cd0], R24 ;  /* 0x031cd01800008388 */ /* 0x0003e20000000c00 */
[----:B------:R-:W-:Y:S06]  /*d060*/  BAR.ARV 0x5, 0x200 ;  /* 0x0148000000007b1d */ /* 0x000fec0000002000 */
.L_x_212:
[----:B------:R2:W-:Y:S01]  /*d070*/  STL [R1+0x34], RZ ;  /* 0x000034ff01007387 */ /* 0x0005e20000100800 */
[----:B------:R-:W-:Y:S01]  /*d080*/  ULDC UR4, c[0x0][0xc3c] ;  /* 0x00030f0000047ab9 */ /* 0x000fe20000000800 */
[----:B------:R-:W-:Y:S01]  /*d090*/  IMAD.MOV.U32 R28, RZ, RZ, 0x1 ;  /* 0x00000001ff1c7424 */ /* 0x000fe200078e00ff */
[----:B0-----:R-:W-:Y:S01]  /*d0a0*/  ISETP.GE.AND P0, PT, R27, UR4, PT ;  /* 0x000000041b007c0c */ /* 0x001fe2000bf06270 */
[----:B------:R-:W-:-:S12]  /*d0b0*/  IMAD.MOV.U32 R18, RZ, RZ, RZ ;  /* 0x000000ffff127224 */ /* 0x000fd800078e00ff */
[----:B--2---:R-:W-:Y:S05]  /*d0c0*/  @P0 BRA `(.L_x_218) ;  /* 0x0000005400fc0947 */ /* 0x004fea0003800000 */
[----:B------:R-:W0:Y:S01]  /*d0d0*/  S2R R6, SR_TID.X ;  /* 0x0000000000067919 */ /* 0x000e220000002100 */
[----:B------:R-:W2:Y:S01]  /*d0e0*/  S2UR UR5, SR_CgaCtaId ;  /* 0x00000000000579c3 */ /* 0x000ea20000008800 */
[----:B------:R-:W-:Y:S01]  /*d0f0*/  UMOV UR4, 0x400 ;  /* 0x0000040000047882 */ /* 0x000fe20000000000 */
[----:B------:R-:W-:Y:S01]  /*d100*/  BSSY B8, `(.L_x_218) ;  /* 0x000057b000087945 */ /* 0x000fe20003800000 */
[----:B------:R3:W-:Y:S01]  /*d110*/  STL [R1+0x34], RZ ;  /* 0x000034ff01007387 */ /* 0x0007e20000100800 */
[----:B------:R-:W-:Y:S01]  /*d120*/  IMAD.MOV.U32 R28, RZ, RZ, 0x1 ;  /* 0x00000001ff1c7424 */ /* 0x000fe200078e00ff */
[----:B------:R-:W-:Y:S01]  /*d130*/  ULDC UR38, c[0x0][0xc] ;  /* 0x0000030000267ab9 */ /* 0x000fe20000000800 */
[----:B------:R-:W-:Y:S01]  /*d140*/  IMAD.MOV.U32 R18, RZ, RZ, RZ ;  /* 0x000000ffff127224 */ /* 0x000fe200078e00ff */
[----:B------:R-:W-:Y:S01]  /*d150*/  ULDC.64 UR36, c[0x0][0x198] ;  /* 0x0000660000247ab9 */ /* 0x000fe20000000a00 */
[----:B--2---:R-:W-:-:S06]  /*d160*/  ULEA UR4, UR5, UR4, 0x18 ;  /* 0x0000000405047291 */ /* 0x004fcc000f8ec03f */
[----:B------:R-:W-:Y:S01]  /*d170*/  IMAD.U32 R17, RZ, RZ, UR4 ;  /* 0x00000004ff117e24 */ /* 0x000fe2000f8e00ff */
[C---:B0-----:R-:W-:Y:S01]  /*d180*/  LOP3.LUT R5, R6.reuse, 0x7f, RZ, 0xc0, !PT ;  /* 0x0000007f06057812 */ /* 0x041fe200078ec0ff */
[----:B-1----:R-:W-:-:S04]  /*d190*/  IMAD.SHL.U32 R0, R6, 0x8, RZ ;  /* 0x0000000806007824 */ /* 0x002fc800078e00ff */
[----:B------:R-:W-:Y:S01]  /*d1a0*/  IMAD.SHL.U32 R4, R5, 0x8, RZ ;  /* 0x0000000805047824 */ /* 0x000fe200078e00ff */
[C---:B------:R-:W-:Y:S02]  /*d1b0*/  LOP3.LUT R3, R0.reuse, 0x20, RZ, 0xc0, !PT ;  /* 0x0000002000037812 */ /* 0x040fe400078ec0ff */
[----:B------:R-:W-:Y:S02]  /*d1c0*/  LOP3.LUT R2, R0, 0xd8, RZ, 0xc0, !PT ;  /* 0x000000d800027812 */ /* 0x000fe400078ec0ff */
[----:B------:R-:W-:Y:S02]  /*d1d0*/  LOP3.LUT R3, R3, 0x300, R4, 0xf8, !PT ;  /* 0x0000030003037812 */ /* 0x000fe400078ef804 */
[----:B------:R-:W-:Y:S02]  /*d1e0*/  LOP3.LUT R2, R2, 0x18, R6, 0x78, !PT ;  /* 0x0000001802027812 */ /* 0x000fe400078e7806 */
[----:B------:R-:W-:Y:S02]  /*d1f0*/  LOP3.LUT R0, R0, 0x18, RZ, 0xc0, !PT ;  /* 0x0000001800007812 */ /* 0x000fe400078ec0ff */
[----:B------:R-:W-:Y:S01]  /*d200*/  LOP3.LUT R4, R3, R2, RZ, 0xfc, !PT ;  /* 0x0000000203047212 */ /* 0x000fe200078efcff */
[----:B------:R-:W-:Y:S01]  /*d210*/  IMAD.SHL.U32 R2, R6, 0x20, RZ ;  /* 0x0000002006027824 */ /* 0x000fe200078e00ff */
[----:B------:R-:W-:-:S04]  /*d220*/  SHF.R.U32.HI R3, RZ, 0x2, R5 ;  /* 0x00000002ff037819 */ /* 0x000fc80000011605 */
[----:B------:R-:W-:Y:S01]  /*d230*/  LOP3.LUT R5, R3, 0x60, R2, 0xf8, !PT ;  /* 0x0000006003057812 */ /* 0x000fe200078ef802 */
[----:B------:R-:W-:Y:S01]  /*d240*/  IMAD R2, R4, 0x2, R17 ;  /* 0x0000000204027824 */ /* 0x000fe200078e0211 */
[C---:B------:R-:W-:Y:S02]  /*d250*/  LOP3.LUT R3, R0.reuse, 0x20, RZ, 0xfc, !PT ;  /* 0x0000002000037812 */ /* 0x040fe400078efcff */
[----:B------:R-:W-:Y:S02]  /*d260*/  LOP3.LUT R0, R0, 0x40, RZ, 0xfc, !PT ;  /* 0x0000004000007812 */ /* 0x000fe400078efcff */
[----:B------:R3:W-:Y:S05]  /*d270*/  STL [R1+0x8], R2 ;  /* 0x0000080201007387 */ /* 0x0007ea0000100800 */
.L_x_322:
[----:B01-3--:R-:W0:Y:S01]  /*d280*/  LDC.64 R2, c[0x0][0xc88] ;  /* 0x00032200ff027b82 */ /* 0x00be220000000a00 */
[----:B------:R-:W-:Y:S01]  /*d290*/  ULDC.64 UR4, c[0x0][0x208] ;  /* 0x0000820000047ab9 */ /* 0x000fe20000000a00 */
[----:B0-----:R-:W-:-:S05]  /*d2a0*/  IMAD.WIDE R2, R27, 0x4, R2 ;  /* 0x000000041b027825 */ /* 0x001fca00078e0202 */
[----:B--2---:R-:W2:Y:S01]  /*d2b0*/  LDG.E R9, desc[UR4][R2.64] ;  /* 0x0000000402097981 */ /* 0x004ea2000c1e1900 */
[----:B------:R-:W-:Y:S05]  /*d2c0*/  YIELD ;  /* 0x0000000000007946 */ /* 0x000fea0003800000 */
[----:B------:R-:W-:Y:S01]  /*d2d0*/  ULDC.64 UR4, c[0x0][0xa28] ;  /* 0x00028a0000047ab9 */ /* 0x000fe20000000a00 */
[----:B------:R-:W-:Y:S01]  /*d2e0*/  IMAD.MOV.U32 R0, RZ, RZ, RZ ;  /* 0x000000ffff007224 */ /* 0x000fe200078e00ff */
[----:B------:R-:W-:Y:S01]  /*d2f0*/  ISETP.NE.U32.AND P0, PT, RZ, UR4, PT ;  /* 0x00000004ff007c0c */ /* 0x000fe2000bf05070 */
[----:B------:R-:W-:Y:S01]  /*d300*/  ULDC.64 UR10, c[0x0][0x208] ;  /* 0x00008200000a7ab9 */ /* 0x000fe20000000a00 */
[----:B------:R-:W-:Y:S01]  /*d310*/  IMAD.MOV.U32 R6, RZ, RZ, RZ ;  /* 0x000000ffff067224 */ /* 0x000fe200078e00ff */
[----:B------:R-:W-:Y:S01]  /*d320*/  ULDC.64 UR8, c[0x0][0xa08] ;  /* 0x0002820000087ab9 */ /* 0x000fe20000000a00 */
[----:B------:R-:W-:Y:S01]  /*d330*/  ISETP.NE.AND.EX P0, PT, RZ, UR5, PT, P0 ;  /* 0x00000005ff007c0c */ /* 0x000fe2000bf05300 */
[----:B------:R-:W-:Y:S01]  /*d340*/  ULDC.64 UR6, c[0x0][0xa18] ;  /* 0x0002860000067ab9 */ /* 0x000fe20000000a00 */
[----:B------:R-:W-:-:S02]  /*d350*/  ISETP.NE.U32.AND P2, PT, RZ, UR8, PT ;  /* 0x00000008ff007c0c */ /* 0x000fc4000bf45070 */
[----:B--2---:R-:W-:Y:S01]  /*d360*/  SHF.R.S32.HI R4, RZ, 0x1f, R9 ;  /* 0x0000001fff047819 */ /* 0x004fe20000011409 */
[----:B------:R-:W-:-:S08]  /*d370*/  IMAD.SHL.U32 R19, R9, 0x4, RZ ;  /* 0x0000000409137824 */ /* 0x000fd000078e00ff */
[C---:B------:R-:W-:Y:S01]  /*d380*/  @P0 LEA R2, P1, R9.reuse, UR4, 0x2 ;  /* 0x0000000409020c11 */ /* 0x040fe2000f8210ff */
[----:B------:R-:W-:Y:S03]  /*d390*/  STL [R1+0xc], R9 ;  /* 0x00000c0901007387 */ /* 0x000fe60000100800 */
[C-C-:B------:R-:W-:Y:S01]  /*d3a0*/  @P0 LEA.HI.X R3, R9.reuse, UR5, R4.reuse, 0x2, P1 ;  /* 0x0000000509030c11 */ /* 0x140fe200088f1404 */
[----:B------:R-:W-:Y:S01]  /*d3b0*/  ULDC.64 UR4, c[0x0][0xa00] ;  /* 0x0002800000047ab9 */ /* 0x000fe20000000a00 */
[----:B------:R-:W-:Y:S01]  /*d3c0*/  SHF.L.U64.HI R22, R9, 0x2, R4 ;  /* 0x0000000209167819 */ /* 0x000fe20000010204 */
[----:B------:R0:W-:Y:S01]  /*d3d0*/  STL [R1+0x1c], R4 ;  /* 0x00001c0401007387 */ /* 0x0001e20000100800 */
[----:B------:R-:W-:-:S03]  /*d3e0*/  ISETP.NE.U32.AND P1, PT, RZ, UR4, PT ;  /* 0x00000004ff007c0c */ /* 0x000fc6000bf25070 */
[----:B------:R1:W5:Y:S01]  /*d3f0*/  @P0 LDG.E R0, desc[UR10][R2.64] ;  /* 0x0000000a02000981 */ /* 0x000362000c1e1900 */
[----:B------:R-:W-:Y:S01]  /*d400*/  ISETP.NE.AND.EX P1, PT, RZ, UR5, PT, P1 ;  /* 0x00000005ff007c0c */ /* 0x000fe2000bf25310 */
[----:B------:R-:W-:Y:S01]  /*d410*/  IMAD.MOV.U32 R8, RZ, RZ, RZ ;  /* 0x000000ffff087224 */ /* 0x000fe200078e00ff */
[----:B------:R-:W-:Y:S02]  /*d420*/  ISETP.NE.AND.EX P0, PT, RZ, UR9, PT, P2 ;  /* 0x00000009ff007c0c */ /* 0x000fe4000bf05320 */
[----:B------:R-:W-:Y:S02]  /*d430*/  ISETP.NE.U32.AND P2, PT, RZ, UR6, PT ;  /* 0x00000006ff007c0c */ /* 0x000fe4000bf45070 */
[C---:B0-----:R-:W-:Y:S02]  /*d440*/  IADD3 R4, P4, R19.reuse, UR8, RZ ;  /* 0x0000000813047c10 */ /* 0x041fe4000ff9e0ff */
[----:B-1----:R-:W-:Y:S02]  /*d450*/  IADD3 R2, P3, R19, UR4, RZ ;  /* 0x0000000413027c10 */ /* 0x002fe4000ff7e0ff */
[----:B------:R-:W-:-:S02]  /*d460*/  ISETP.NE.AND.EX P2, PT, RZ, UR7, PT, P2 ;  /* 0x00000007ff007c0c */ /* 0x000fc4000bf45320 */
[C---:B------:R-:W-:Y:S02]  /*d470*/  IADD3.X R3, R22.reuse, UR5, RZ, P3, !PT ;  /* 0x0000000516037c10 */ /* 0x040fe40009ffe4ff */
[----:B------:R-:W-:-:S03]  /*d480*/  IADD3.X R5, R22, UR9, RZ, P4, !PT ;  /* 0x0000000916057c10 */ /* 0x000fc6000a7fe4ff */
[----:B------:R-:W2:Y:S01]  /*d490*/  @P1 LDG.E R6, desc[UR10][R2.64] ;  /* 0x0000000a02061981 */ /* 0x000ea2000c1e1900 */
[----:B------:R-:W-:Y:S02]  /*d4a0*/  ULDC UR4, c[0x0][0x288] ;  /* 0x0000a20000047ab9 */ /* 0x000fe40000000800 */
[----:B------:R-:W-:Y:S01]  /*d4b0*/  IMAD.U32 R10, RZ, RZ, UR4 ;  /* 0x00000004ff0a7e24 */ /* 0x000fe2000f8e00ff */
[----:B------:R-:W-:Y:S01]  /*d4c0*/  ULDC.64 UR4, c[0x0][0x418] ;  /* 0x0001060000047ab9 */ /* 0x000fe20000000a00 */
[----:B------:R-:W5:Y:S04]  /*d4d0*/  @P0 LDG.E R8, desc[UR10][R4.64] ;  /* 0x0000000a04080981 */ /* 0x000f68000c1e1900 */
[----:B--2---:R0:W-:Y:S02]  /*d4e0*/  STL [R1+0x10], R6 ;  /* 0x0000100601007387 */ /* 0x0041e40000100800 */
[----:B0-----:R-:W-:-:S04]  /*d4f0*/  @P2 IADD3 R6, P3, R19, UR6, RZ ;  /* 0x0000000613062c10 */ /* 0x001fc8000ff7e0ff */
[----:B------:R-:W-:-:S05]  /*d500*/  @P2 IADD3.X R7, R22, UR7, RZ, P3, !PT ;  /* 0x0000000716072c10 */ /* 0x000fca0009ffe4ff */
[----:B------:R0:W2:Y:S01]  /*d510*/  @P2 LDG.E R10, desc[UR10][R6.64] ;  /* 0x0000000a060a2981 */ /* 0x0000a2000c1e1900 */
[----:B------:R-:W-:-:S03]  /*d520*/  UISETP.NE.U32.AND UP0, UPT, UR4, URZ, UPT ;  /* 0x0000003f0400728c */ /* 0x000fc6000bf05070 */
[----:B------:R-:W-:Y:S01]  /*d530*/  ULDC UR4, c[0x0][0x424] ;  /* 0x0001090000047ab9 */ /* 0x000fe20000000800 */
[----:B------:R-:W-:-:S03]  /*d540*/  UISETP.NE.AND.EX UP0, UPT, UR5, URZ, UPT, UP0 ;  /* 0x0000003f0500728c */ /* 0x000fc6000bf05300 */
[----:B------:R-:W-:Y:S01]  /*d550*/  ULDC UR5, c[0x0][0x2f0] ;  /* 0x0000bc0000057ab9 */ /* 0x000fe20000000800 */
[----:B------:R-:W-:-:S04]  /*d560*/  USEL UR4, UR4, 0x1, UP0 ;  /* 0x0000000104047887 */ /* 0x000fc80008000000 */
[----:B------:R-:W-:-:S06]  /*d570*/  UIMAD UR4, UR4, UR5, URZ ;  /* 0x00000005040472a4 */ /* 0x000fcc000f8e023f */
[----:B0-----:R-:W-:Y:S01]  /*d580*/  IMAD.U32 R7, RZ, RZ, UR4 ;  /* 0x00000004ff077e24 */ /* 0x001fe2000f8e00ff */
[----:B--2---:R0:W-:Y:S01]  /*d590*/  STL [R1+0x30], R10 ;  /* 0x0000300a01007387 */ /* 0x0041e20000100800 */
[----:B------:R-:W-:Y:S05]  /*d5a0*/  @P2 BRA `(.L_x_219) ;  /* 0x0000000000182947 */ /* 0x000fea0003800000 */
[----:B------:R-:W-:Y:S05]  /*d5b0*/  @!P1 BRA `(.L_x_219) ;  /* 0x0000000000149947 */ /* 0x000fea0003800000 */
[----:B------:R-:W-:Y:S02]  /*d5c0*/  ULDC.64 UR4, c[0x0][0x208] ;  /* 0x0000820000047ab9 */ /* 0x000fe40000000a00 */
[----:B------:R-:W2:Y:S04]  /*d5d0*/  LDG.E R6, desc[UR4][R2.64] ;  /* 0x0000000402067981 */ /* 0x000ea8000c1e1900 */
[----:B------:R-:W2:Y:S02]  /*d5e0*/  LDG.E R2, desc[UR4][R2.64+0x4] ;  /* 0x0000040402027981 */ /* 0x000ea4000c1e1900 */
[----:B--2---:R-:W-:-:S05]  /*d5f0*/  IMAD.IADD R2, R2, 0x1, -R6 ;  /* 0x0000000102027824 */ /* 0x004fca00078e0a06 */
[----:B------:R1:W-:Y:S02]  /*d600*/  STL [R1+0x30], R2 ;  /* 0x0000300201007387 */ /* 0x0003e40000100800 */
.L_x_219:
[----:B------:R-:W-:Y:S01]  /*d610*/  ULDC.64 UR4, c[0x0][0xa20] ;  /* 0x0002880000047ab9 */ /* 0x000fe20000000a00 */
[C---:B------:R-:W-:Y:S01]  /*d620*/  LOP3.LUT R6, R26.reuse, 0xff000000, RZ, 0xc0, !PT ;  /* 0xff0000001a067812 */ /* 0x040fe200078ec0ff */
[----:B------:R-:W-:Y:S01]  /*d630*/  IMAD.MOV.U32 R23, RZ, RZ, R9 ;  /* 0x000000ffff177224 */ /* 0x000fe200078e0009 */
[----:B------:R-:W-:Y:S02]  /*d640*/  ISETP.NE.U32.AND P1, PT, RZ, UR4, PT ;  /* 0x00000004ff007c0c */ /* 0x000fe4000bf25070 */
[----:B------:R-:W-:Y:S02]  /*d650*/  SHF.R.U32.HI R6, RZ, 0x8, R6 ;  /* 0x00000008ff067819 */ /* 0x000fe40000011606 */
[----:B------:R-:W-:Y:S02]  /*d660*/  ISETP.NE.AND.EX P1, PT, RZ, UR5, PT, P1 ;  /* 0x00000005ff007c0c */ /* 0x000fe4000bf25310 */
[C---:B-1----:R-:W-:Y:S02]  /*d670*/  LOP3.LUT R2, R26.reuse, 0xff0000, RZ, 0xc0, !PT ;  /* 0x00ff00001a027812 */ /* 0x042fe400078ec0ff */
[----:B------:R-:W-:Y:S01]  /*d680*/  LOP3.LUT R16, R26, 0xffff, RZ, 0xc0, !PT ;  /* 0x0000ffff1a107812 */ /* 0x000fe200078ec0ff */
[----:B-----5:R-:W-:Y:S01]  /*d690*/  IMAD.IADD R26, R8, 0x1, R0 ;  /* 0x00000001081a7824 */ /* 0x020fe200078e0200 */
[----:B------:R-:W-:-:S07]  /*d6a0*/  LEA.HI R6, R2, R6, RZ, 0x10 ;  /* 0x0000000602067211 */ /* 0x000fce00078f80ff */
[----:B------:R-:W-:Y:S05]  /*d6b0*/  @!P1 BRA `(.L_x_220) ;  /* 0x0000000000149947 */ /* 0x000fea0003800000 */
[----:B------:R-:W-:Y:S01]  /*d6c0*/  IADD3 R2, P0, R19, UR4, RZ ;  /* 0x0000000413027c10 */ /* 0x000fe2000ff1e0ff */
[----:B------:R-:W-:-:S03]  /*d6d0*/  ULDC.64 UR6, c[0x0][0x208] ;  /* 0x0000820000067ab9 */ /* 0x000fc60000000a00 */
[----:B------:R-:W-:-:S05]  /*d6e0*/  IADD3.X R3, R22, UR5, RZ, P0, !PT ;  /* 0x0000000516037c10 */ /* 0x000fca00087fe4ff */
[----:B------:R1:W5:Y:S01]  /*d6f0*/  LDG.E R7, desc[UR6][R2.64] ;  /* 0x0000000602077981 */ /* 0x000362000c1e1900 */
[----:B------:R-:W-:Y:S05]  /*d700*/  BRA `(.L_x_221) ;  /* 0x0000000000147947 */ /* 0x000fea0003800000 */
.L_x_220:
[----:B------:R-:W-:Y:S05]  /*d710*/  @!P0 BRA `(.L_x_221) ;  /* 0x0000000000108947 */ /* 0x000fea0003800000 */
[----:B------:R-:W-:Y:S02]  /*d720*/  ULDC.64 UR4, c[0x0][0x208] ;  /* 0x0000820000047ab9 */ /* 0x000fe40000000a00 */
[----:B------:R-:W2:Y:S04]  /*d730*/  LDG.E R7, desc[UR4][R4.64] ;  /* 0x0000000404077981 */ /* 0x000ea8000c1e1900 */
[----:B------:R-:W2:Y:S02]  /*d740*/  LDG.E R4, desc[UR4][R4.64+0x4] ;  /* 0x0000040404047981 */ /* 0x000ea4000c1e1900 */
[----:B--2---:R-:W-:-:S07]  /*d750*/  IMAD.IADD R7, R4, 0x1, -R7 ;  /* 0x0000000104077824 */ /* 0x004fce00078e0a07 */
.L_x_221:
[----:B-----5:R-:W-:Y:S01]  /*d760*/  IMAD.IADD R7, R7, 0x1, -R0 ;  /* 0x0000000107077824 */ /* 0x020fe200078e0a00 */
[----:B------:R-:W-:Y:S01]  /*d770*/  LOP3.LUT R9, R6, 0xff, RZ, 0xc0, !PT ;  /* 0x000000ff06097812 */ /* 0x000fe200078ec0ff */
[----:B-1----:R-:W-:Y:S01]  /*d780*/  IMAD.MOV.U32 R3, RZ, RZ, RZ ;  /* 0x000000ffff037224 */ /* 0x002fe200078e00ff */
[----:B------:R-:W-:Y:S01]  /*d790*/  BSSY B0, `(.L_x_222) ;  /* 0x0000029000007945 */ /* 0x000fe20003800000 */
[C---:B------:R-:W-:Y:S01]  /*d7a0*/  VIADD R0, R7.reuse, 0x8f ;  /* 0x0000008f07007836 */ /* 0x040fe20000000000 */
[----:B------:R-:W-:Y:S01]  /*d7b0*/  ISETP.GE.AND P0, PT, R7, 0x1, PT ;  /* 0x000000010700780c */ /* 0x000fe20003f06270 */
[----:B------:R-:W-:Y:S01]  /*d7c0*/  IMAD.MOV.U32 R7, RZ, RZ, R3 ;  /* 0x000000ffff077224 */ /* 0x000fe200078e0003 */
[----:B------:R1:W-:Y:S01]  /*d7d0*/  STL [R1+0x14], R3 ;  /* 0x0000140301007387 */ /* 0x0003e20000100800 */
[----:B------:R-:W-:-:S05]  /*d7e0*/  IMAD.HI R0, R0, 0x38e38e39, RZ ;  /* 0x38e38e3900007827 */ /* 0x000fca00078e02ff */
[----:B------:R-:W-:-:S04]  /*d7f0*/  SHF.R.U32.HI R2, RZ, 0x1f, R0 ;  /* 0x0000001fff027819 */ /* 0x000fc80000011600 */
[----:B------:R-:W-:-:S05]  /*d800*/  LEA.HI.SX32 R8, R0, R2, 0x1b ;  /* 0x0000000200087211 */ /* 0x000fca00078fdaff */
[----:B------:R1:W-:Y:S04]  /*d810*/  STL [R1+0x20], R8 ;  /* 0x0000200801007387 */ /* 0x0003e80000100800 */
[----:B------:R1:W-:Y:S01]  /*d820*/  STL [R1+0x38], R9 ;  /* 0x0000380901007387 */ /* 0x0003e20000100800 */
[----:B------:R-:W-:Y:S05]  /*d830*/  @!P0 BRA `(.L_x_223) ;  /* 0x0000000000788947 */ /* 0x000fea0003800000 */
[----:B------:R-:W-:-:S04]  /*d840*/  SHF.R.U32.HI R6, RZ, 0x10, R6 ;  /* 0x00000010ff067819 */ /* 0x000fc80000011606 */
[----:B------:R-:W-:-:S13]  /*d850*/  ISETP.NE.AND P0, PT, R6, RZ, PT ;  /* 0x000000ff0600720c */ /* 0x000fda0003f05270 */
[----:B------:R-:W2:Y:S02]  /*d860*/  @!P0 LDC R6, c[0x0][0x9f0] ;  /* 0x00027c00ff068b82 */ /* 0x000ea40000000800 */
[-C--:B--2---:R-:W-:Y:S02]  /*d870*/  IABS R0, R6.reuse ;  /* 0x0000000600007213 */ /* 0x084fe40000000000 */
[----:B------:R-:W-:Y:S02]  /*d880*/  IABS R5, R6 ;  /* 0x0000000600057213 */ /* 0x000fe40000000000 */
[----:B------:R-:W2:Y:S03]  /*d890*/  I2F.RP R2, R0 ;  /* 0x0000000000027306 */ /* 0x000ea60000209400 */
[----:B------:R-:W-:-:S05]  /*d8a0*/  IMAD.MOV R5, RZ, RZ, -R5 ;  /* 0x000000ffff057224 */ /* 0x000fca00078e0a05 */
[----:B--2---:R-:W2:Y:S02]  /*d8b0*/  MUFU.RCP R2, R2 ;  /* 0x0000000200027308 */ /* 0x004ea40000001000 */
[----:B--2---:R-:W-:-:S06]  /*d8c0*/  VIADD R2, R2, 0xffffffe ;  /* 0x0ffffffe02027836 */ /* 0x004fcc0000000000 */
[----:B-1----:R-:W1:Y:S02]  /*d8d0*/  F2I.FTZ.U32.TRUNC.NTZ R3, R2 ;  /* 0x0000000200037305 */ /* 0x002e64000021f000 */
[----:B-1----:R-:W-:-:S04]  /*d8e0*/  IMAD.MOV R2, RZ, RZ, -R3 ;  /* 0x000000ffff027224 */ /* 0x002fc800078e0a03 */
[----:B------:R-:W-:Y:S02]  /*d8f0*/  IMAD R4, R2, R0, RZ ;  /* 0x0000000002047224 */ /* 0x000fe400078e02ff */
[----:B------:R-:W-:-:S04]  /*d900*/  IMAD.MOV.U32 R2, RZ, RZ, RZ ;  /* 0x000000ffff027224 */ /* 0x000fc800078e00ff */
[----:B------:R-:W-:Y:S01]  /*d910*/  IMAD.HI.U32 R4, R3, R4, R2 ;  /* 0x0000000403047227 */ /* 0x000fe200078e0002 */
[----:B------:R-:W-:-:S04]  /*d920*/  IADD3 R3, R6, -0x1, R8 ;  /* 0xffffffff06037810 */ /* 0x000fc80007ffe008 */
[----:B------:R-:W-:Y:S02]  /*d930*/  IABS R2, R3 ;  /* 0x0000000300027213 */ /* 0x000fe40000000000 */
[----:B------:R-:W-:-:S03]  /*d940*/  LOP3.LUT R3, R3, R6, RZ, 0x3c, !PT ;  /* 0x0000000603037212 */ /* 0x000fc600078e3cff */
[----:B------:R-:W-:Y:S01]  /*d950*/  IMAD.HI.U32 R4, R4, R2, RZ ;  /* 0x0000000204047227 */ /* 0x000fe200078e00ff */
[----:B------:R-:W-:-:S03]  /*d960*/  ISETP.GE.AND P2, PT, R3, RZ, PT ;  /* 0x000000ff0300720c */ /* 0x000fc60003f46270 */
        /* <DEDUP_REMOVED lines=9> */
[----:B------:R-:W-:-:S05]  /*da00*/  IMAD.MOV.U32 R7, RZ, RZ, R4 ;  /* 0x000000ffff077224 */ /* 0x000fca00078e0004 */
[----:B------:R2:W-:Y:S02]  /*da10*/  STL [R1+0x14], R7 ;  /* 0x0000140701007387 */ /* 0x0005e40000100800 */
.L_x_223:
[----:B------:R-:W-:Y:S05]  /*da20*/  BSYNC B0 ;  /* 0x0000000000007941 */ /* 0x000fea0003800000 */
.L_x_222:
[----:B------:R-:W-:Y:S01]  /*da30*/  IMAD.MOV.U32 R0, RZ, RZ, R7 ;  /* 0x000000ffff007224 */ /* 0x000fe200078e0007 */
[----:B------:R-:W-:Y:S03]  /*da40*/  BSSY B7, `(.L_x_224) ;  /* 0x0000422000077945 */ /* 0x000fe60003800000 */
[----:B------:R-:W-:-:S05]  /*da50*/  IMAD R2, R9, R0, RZ ;  /* 0x0000000009027224 */ /* 0x000fca00078e02ff */
[----:B------:R-:W-:Y:S01]  /*da60*/  VIADDMNMX R0, R2, R0, R8, PT ;  /* 0x0000000002007246 */ /* 0x000fe20003800108 */
[----:B------:R3:W-:Y:S03]  /*da70*/  STL [R1+0x4], R2 ;  /* 0x0000040201007387 */ /* 0x0007e60000100800 */
[----:B------:R-:W-:Y:S01]  /*da80*/  ISETP.GT.AND P0, PT, R0, R2, PT ;  /* 0x000000020000720c */ /* 0x000fe20003f04270 */
[----:B------:R3:W-:-:S12]  /*da90*/  STL [R1+0x18], R0 ;  /* 0x0000180001007387 */ /* 0x0007d80000100800 */
[----:B---3--:R-:W-:Y:S05]  /*daa0*/  @P0 BRA `(.L_x_225) ;  /* 0x0000000000480947 */ /* 0x008fea0003800000 */
[----:B------:R-:W3:Y:S02]  /*dab0*/  S2R R0, SR_TID.X ;  /* 0x0000000000007919 */ /* 0x000ee40000002100 */
[----:B---3--:R-:W-:-:S04]  /*dac0*/  LOP3.LUT R0, R0, 0x7f, RZ, 0xc0, !PT ;  /* 0x0000007f00007812 */ /* 0x008fc800078ec0ff */
[----:B------:R-:W-:-:S13]  /*dad0*/  ISETP.NE.AND P0, PT, R0, RZ, PT ;  /* 0x000000ff0000720c */ /* 0x000fda0003f05270 */
[----:B------:R-:W-:Y:S05]  /*dae0*/  @P0 BRA `(.L_x_226) ;  /* 0x00000040005c0947 */ /* 0x000fea0003800000 */
[----:B------:R-:W3:Y:S01]  /*daf0*/  S2R R5, SR_LANEID ;  /* 0x0000000000057919 */ /* 0x000ee20000000000 */
[----:B------:R-:W-:Y:S01]  /*db00*/  VOTEU.ANY UR4, UPT, PT ;  /* 0x0000000000047886 */ /* 0x000fe200038e0100 */
[----:B-1----:R-:W1:Y:S01]  /*db10*/  LDC.64 R2, c[0x0][0xc60] ;  /* 0x00031800ff027b82 */ /* 0x002e620000000a00 */
[----:B------:R-:W3:Y:S01]  /*db20*/  FLO.U32 R0, UR4 ;  /* 0x0000000400007d00 */ /* 0x000ee200080e0000 */
[----:B------:R-:W-:Y:S01]  /*db30*/  ULDC.64 UR6, c[0x0][0x208] ;  /* 0x0000820000067ab9 */ /* 0x000fe20000000a00 */
[----:B---3--:R-:W-:-:S06]  /*db40*/  ISETP.EQ.U32.AND P0, PT, R0, R5, PT ;  /* 0x000000050000720c */ /* 0x008fcc0003f02070 */
[----:B------:R-:W1:Y:S07]  /*db50*/  POPC R5, UR4 ;  /* 0x0000000400057d09 */ /* 0x000e6e0008000000 */
[----:B-1----:R-:W3:Y:S01]  /*db60*/  @P0 ATOMG.E.ADD.STRONG.GPU PT, R3, desc[UR6][R2.64], R5 ;  /* 0x00000005020309a8 */ /* 0x002ee200081ee1c6 */
[----:B------:R-:W1:Y:S02]  /*db70*/  S2R R4, SR_LTMASK ;  /* 0x0000000000047919 */ /* 0x000e640000003900 */
[----:B-1----:R-:W-:-:S04]  /*db80*/  LOP3.LUT R4, R4, UR4, RZ, 0xc0, !PT ;  /* 0x0000000404047c12 */ /* 0x002fc8000f8ec0ff */
[----:B--2---:R-:W1:Y:S01]  /*db90*/  POPC R7, R4 ;  /* 0x0000000400077309 */ /* 0x004e620000000000 */
[----:B---3--:R-:W1:Y:S02]  /*dba0*/  SHFL.IDX PT, R0, R3, R0, 0x1f ;  /* 0x00001f0003007589 */ /* 0x008e6400000e0000 */
[----:B-1----:R-:W-:Y:S01]  /*dbb0*/  IADD3 R24, R0, UR38, R7 ;  /* 0x0000002600187c10 */ /* 0x002fe2000fffe007 */
[----:B------:R-:W-:Y:S06]  /*dbc0*/  BRA `(.L_x_226) ;  /* 0x0000004000247947 */ /* 0x000fec0003800000 */
.L_x_225:
[----:B------:R-:W-:Y:S01]  /*dbd0*/  VIADD R0, R17, 0x16a00 ;  /* 0x00016a0011007836 */ /* 0x000fe20000000000 */
[----:B------:R-:W-:Y:S04]  /*dbe0*/  BSSY B6, `(.L_x_227) ;  /* 0x0000013000067945 */ /* 0x000fe80003800000 */
[----:B------:R-:W-:-:S13]  /*dbf0*/  LOP3.LUT P0, RZ, R0, 0x1bf, RZ, 0xc0, !PT ;  /* 0x000001bf00ff7812 */ /* 0x000fda000780c0ff */
[----:B------:R-:W-:Y:S05]  /*dc00*/  @!P0 BRA `(.L_x_228) ;  /* 0x0000000000408947 */ /* 0x000fea0003800000 */
[----:B------:R-:W-:Y:S01]  /*dc10*/  MOV R2, 0x0 ;  /* 0x0000000000027802 */ /* 0x000fe20000000f00 */
[----:B------:R-:W-:Y:S01]  /*dc20*/  ULDC.64 UR6, c[0x4][0xa8] ;  /* 0x01002a0000067ab9 */ /* 0x000fe20000000a00 */
[----:B------:R-:W-:Y:S01]  /*dc30*/  ULDC.64 UR8, c[0x4][0xb0] ;  /* 0x01002c0000087ab9 */ /* 0x000fe20000000a00 */
[----:B------:R-:W-:Y:S01]  /*dc40*/  ULDC.64 UR4, c[0x4][0x8] ;  /* 0x0100020000047ab9 */ /* 0x000fe20000000a00 */
[----:B------:R-:W-:Y:S02]  /*dc50*/  IMAD.U32 R4, RZ, RZ, UR6 ;  /* 0x00000006ff047e24 */ /* 0x000fe4000f8e00ff */
[----:B-1----:R-:W1:Y:S01]  /*dc60*/  LDC.64 R2, c[0x4][R2] ;  /* 0x0100000002027b82 */ /* 0x002e620000000a00 */
[----:B------:R-:W-:Y:S02]  /*dc70*/  IMAD.U32 R5, RZ, RZ, UR7 ;  /* 0x00000007ff057e24 */ /* 0x000fe4000f8e00ff */
[----:B------:R-:W-:Y:S02]  /*dc80*/  IMAD.U32 R6, RZ, RZ, UR8 ;  /* 0x00000008ff067e24 */ /* 0x000fe4000f8e00ff */
[----:B--2---:R-:W-:-:S02]  /*dc90*/  IMAD.U32 R7, RZ, RZ, UR9 ;  /* 0x00000009ff077e24 */ /* 0x004fc4000f8e00ff */
[----:B0-----:R-:W-:Y:S02]  /*dca0*/  IMAD.U32 R10, RZ, RZ, UR4 ;  /* 0x00000004ff0a7e24 */ /* 0x001fe4000f8e00ff */
[----:B------:R-:W-:Y:S02]  /*dcb0*/  IMAD.U32 R11, RZ, RZ, UR5 ;  /* 0x00000005ff0b7e24 */ /* 0x000fe4000f8e00ff */
[----:B------:R-:W-:Y:S02]  /*dcc0*/  IMAD.MOV.U32 R8, RZ, RZ, 0x70 ;  /* 0x00000070ff087424 */ /* 0x000fe400078e00ff */
[----:B------:R-:W-:Y:S02]  /*dcd0*/  IMAD.MOV.U32 R12, RZ, RZ, 0x1 ;  /* 0x00000001ff0c7424 */ /* 0x000fe400078e00ff */
[----:B------:R-:W-:-:S07]  /*dce0*/  IMAD.MOV.U32 R13, RZ, RZ, RZ ;  /* 0x000000ffff0d7224 */ /* 0x000fce00078e00ff */
[----:B------:R-:W-:-:S07]  /*dcf0*/  LEPC R20, `(.L_x_228) ;  /* 0x000000001014794e */ /* 0x000fce0000000000 */
[----:B-1----:R-:W-:Y:S05]  /*dd00*/  CALL.ABS.NOINC R2 ;  /* 0x0000000002007343 */ /* 0x002fea0003c00000 */
.L_x_228:
[----:B------:R-:W-:Y:S05]  /*dd10*/  BSYNC B6 ;  /* 0x0000000000067941 */ /* 0x000fea0003800000 */
.L_x_227:
        /* <DEDUP_REMOVED lines=8> */
[----:B-1----:R1:W3:Y:S01]  /*dda0*/  LDC.64 R2, c[0x4][R0] ;  /* 0x0100000000027b82 */ /* 0x0022e20000000a00 */
[----:B------:R-:W-:Y:S02]  /*ddb0*/  IMAD.U32 R4, RZ, RZ, UR6 ;  /* 0x00000006ff047e24 */ /* 0x000fe4000f8e00ff */
[----:B------:R-:W-:Y:S02]  /*ddc0*/  IMAD.U32 R5, RZ, RZ, UR7 ;  /* 0x00000007ff057e24 */ /* 0x000fe4000f8e00ff */
[----:B------:R-:W-:Y:S02]  /*ddd0*/  IMAD.U32 R6, RZ, RZ, UR8 ;  /* 0x00000008ff067e24 */ /* 0x000fe4000f8e00ff */
[----:B--2---:R-:W-:-:S02]  /*dde0*/  IMAD.U32 R7, RZ, RZ, UR9 ;  /* 0x00000009ff077e24 */ /* 0x004fc4000f8e00ff */
[----:B0-----:R-:W-:Y:S02]  /*ddf0*/  IMAD.U32 R10, RZ, RZ, UR4 ;  /* 0x00000004ff0a7e24 */ /* 0x001fe4000f8e00ff */
[----:B------:R-:W-:Y:S02]  /*de00*/  IMAD.U32 R11, RZ, RZ, UR5 ;  /* 0x00000005ff0b7e24 */ /* 0x000fe4000f8e00ff */
[----:B------:R-:W-:Y:S02]  /*de10*/  IMAD.MOV.U32 R8, RZ, RZ, 0x70 ;  /* 0x00000070ff087424 */ /* 0x000fe400078e00ff */
[----:B------:R-:W-:Y:S02]  /*de20*/  IMAD.MOV.U32 R12, RZ, RZ, 0x1 ;  /* 0x00000001ff0c7424 */ /* 0x000fe400078e00ff */
[----:B-1----:R-:W-:-:S07]  /*de30*/  IMAD.MOV.U32 R13, RZ, RZ, RZ ;  /* 0x000000ffff0d7224 */ /* 0x002fce00078e00ff */
[----:B------:R-:W-:-:S07]  /*de40*/  LEPC R20, `(.L_x_231) ;  /* 0x000000001014794e */ /* 0x000fce0000000000 */
[----:B---3--:R-:W-:Y:S05]  /*de50*/  CALL.ABS.NOINC R2 ;  /* 0x0000000002007343 */ /* 0x008fea0003c00000 */
.L_x_231:
[----:B------:R-:W-:Y:S01]  /*de60*/  MOV R2, 0x0 ;  /* 0x0000000000027802 */ /* 0x000fe20000000f00 */
[----:B------:R-:W-:Y:S01]  /*de70*/  ULDC.64 UR6, c[0x4][0xa8] ;  /* 0x01002a0000067ab9 */ /* 0x000fe20000000a00 */
[----:B------:R-:W-:Y:S01]  /*de80*/  ULDC.64 UR8, c[0x4][0xb0] ;  /* 0x01002c0000087ab9 */ /* 0x000fe20000000a00 */
[----:B------:R-:W-:Y:S01]  /*de90*/  ULDC.64 UR4, c[0x4][0x18] ;  /* 0x0100060000047ab9 */ /* 0x000fe20000000a00 */
[----:B------:R-:W-:Y:S02]  /*dea0*/  IMAD.U32 R4, RZ, RZ, UR6 ;  /* 0x00000006ff047e24 */ /* 0x000fe4000f8e00ff */
[----:B------:R-:W0:Y:S01]  /*deb0*/  LDC.64 R2, c[0x4][R2] ;  /* 0x0100000002027b82 */ /* 0x000e220000000a00 */
        /* <DEDUP_REMOVED lines=10> */
.L_x_230:
[----:B------:R-:W-:Y:S05]  /*df60*/  BSYNC B6 ;  /* 0x0000000000067941 */ /* 0x000fea0003800000 */
.L_x_229:
[----:B------:R-:W-:Y:S01]  /*df70*/  ULDC.64 UR4, c[0x0][0x9f8] ;  /* 0x00027e0000047ab9 */ /* 0x000fe20000000a00 */
[----:B------:R-:W3:Y:S01]  /*df80*/  LDL R20, [R1+0x18] ;  /* 0x0000180001147983 */ /* 0x000ee20000100800 */
[----:B------:R-:W-:Y:S01]  /*df90*/  ISETP.NE.U32.AND P0, PT, RZ, UR4, PT ;  /* 0x00000004ff007c0c */ /* 0x000fe2000bf05070 */
[----:B------:R-:W-:-:S03]  /*dfa0*/  ULDC.64 UR6, c[0x0][0x208] ;  /* 0x0000820000067ab9 */ /* 0x000fc60000000a00 */
[----:B------:R-:W-:-:S13]  /*dfb0*/  ISETP.NE.AND.EX P0, PT, RZ, UR5, PT, P0 ;  /* 0x00000005ff007c0c */ /* 0x000fda000bf05300 */
[----:B------:R-:W-:-:S04]  /*dfc0*/  @P0 IADD3 R2, P1, R19, UR4, RZ ;  /* 0x0000000413020c10 */ /* 0x000fc8000ff3e0ff */
[----:B-1----:R-:W-:Y:S01]  /*dfd0*/  @P0 IADD3.X R3, R22, UR5, RZ, P1, !PT ;  /* 0x0000000516030c10 */ /* 0x002fe20008ffe4ff */
[----:B------:R-:W-:-:S04]  /*dfe0*/  ULDC.64 UR4, c[0x0][0xa08] ;  /* 0x0002820000047ab9 */ /* 0x000fc80000000a00 */
[----:B------:R1:W2:Y:S02]  /*dff0*/  @P0 LDG.E R23, desc[UR6][R2.64] ;  /* 0x0000000602170981 */ /* 0x0002a4000c1e1900 */
[----:B-1----:R-:W1:Y:S02]  /*e000*/  LDC.64 R2, c[0x0][0x418] ;  /* 0x00010600ff027b82 */ /* 0x002e640000000a00 */
[----:B-1----:R-:W-:Y:S01]  /*e010*/  LOP3.LUT P0, RZ, R2, UR4, RZ, 0xfc, !PT ;  /* 0x0000000402ff7c12 */ /* 0x002fe2000f80fcff */
[----:B------:R-:W-:-:S03]  /*e020*/  UMOV UR4, 0xffffffff ;  /* 0xffffffff00047882 */ /* 0x000fc60000000000 */
[----:B------:R-:W-:Y:S01]  /*e030*/  LOP3.LUT P0, RZ, R3, UR5, RZ, 0xfc, P0 ;  /* 0x0000000503ff7c12 */ /* 0x000fe2000800fcff */
[----:B---3--:R-:W-:Y:S01]  /*e040*/  VIADD R22, R20, 0xffffffff ;  /* 0xffffffff14167836 */ /* 0x008fe20000000000 */
[----:B--2---:R-:W-:Y:S02]  /*e050*/  SHF.R.S32.HI R7, RZ, 0x1f, R23 ;  /* 0x0000001fff077819 */ /* 0x004fe40000011417 */
[----:B------:R-:W-:-:S03]  /*e060*/  SEL R19, R23, RZ, !P0 ;  /* 0x000000ff17137207 */ /* 0x000fc60004000000 */
[----:B------:R1:W-:Y:S01]  /*e070*/  STL [R1], R7 ;  /* 0x0000000701007387 */ /* 0x0003e20000100800 */
[----:B------:R-:W-:Y:S05]  /*e080*/  BRA.DIV UR4, `(.L_x_232) ;  /* 0x0000004e04707947 */ /* 0x000fea000b800000 */
[----:B------:R-:W2:Y:S02]  /*e090*/  S2R R0, SR_TID.X ;  /* 0x0000000000007919 */ /* 0x000ea40000002100 */
[----:B--2---:R-:W-:-:S04]  /*e0a0*/  SHF.R.U32.HI R0, RZ, 0x5, R0 ;  /* 0x00000005ff007819 */ /* 0x004fc80000011600 */
[----:B------:R-:W-:-:S05]  /*e0b0*/  LOP3.LUT R0, R0, 0x3, RZ, 0xc0, !PT ;  /* 0x0000000300007812 */ /* 0x000fca00078ec0ff */
[----:B------:R2:W3:Y:S02]  /*e0c0*/  SHFL.IDX PT, R14, R0, RZ, 0x1f ;  /* 0x00001fff000e7589 */ /* 0x0004e400000e0000 */
.L_x_338:
[----:B---3--:R-:W-:Y:S02]  /*e0d0*/  ISETP.NE.AND P0, PT, R14, RZ, PT ;  /* 0x000000ff0e00720c */ /* 0x008fe40003f05270 */
[----:B------:R-:W-:Y:S02]  /*e0e0*/  PLOP3.LUT P1, PT, PT, PT, PT, 0x8, 0x0 ;  /* 0x000000000000781c */ /* 0x000fe40003f2e170 */
[----:B------:R-:W-:-:S11]  /*e0f0*/  LOP3.LUT R29, R29, 0xfffffffe, RZ, 0xc0, !PT ;  /* 0xfffffffe1d1d7812 */ /* 0x000fd600078ec0ff */
[----:B------:R-:W-:Y:S01]  /*e100*/  @P1 LOP3.LUT R29, R29, 0x1, RZ, 0xfc, !PT ;  /* 0x000000011d1d1812 */ /* 0x000fe200078efcff */
[----:B------:R-:W-:Y:S06]  /*e110*/  @P0 BRA `(.L_x_233) ;  /* 0x0000000400200947 */ /* 0x000fec0003800000 */
[----:B------:R-:W-:-:S03]  /*e120*/  UMOV UR4, 0xffffffff ;  /* 0xffffffff00047882 */ /* 0x000fc60000000000 */
[----:B------:R-:W-:Y:S05]  /*e130*/  BRA.DIV UR4, `(.L_x_234) ;  /* 0x0000004e04787947 */ /* 0x000fea000b800000 */
[----:B------:R-:W-:-:S13]  /*e140*/  ELECT P6, URZ, PT ;  /* 0x00000000003f782f */ /* 0x000fda00038c0000 */
.L_x_341:
[----:B------:R-:W-:Y:S05]  /*e150*/  @!P6 BRA `(.L_x_233) ;  /* 0x000000040010e947 */ /* 0x000fea0003800000 */
[----:B------:R-:W-:-:S04]  /*e160*/  ISETP.NE.U32.AND P0, PT, R2, RZ, PT ;  /* 0x000000ff0200720c */ /* 0x000fc80003f05070 */
[----:B------:R-:W-:-:S13]  /*e170*/  ISETP.NE.AND.EX P0, PT, R3, RZ, PT, P0 ;  /* 0x000000ff0300720c */ /* 0x000fda0003f05300 */
[----:B------:R-:W-:Y:S05]  /*e180*/  @!P0 BRA `(.L_x_235) ;  /* 0x00000000004c8947 */ /* 0x000fea0003800000 */
[----:B------:R-:W3:Y:S01]  /*e190*/  LDC R6, c[0x0][0x43c] ;  /* 0x00010f00ff067b82 */ /* 0x000ee20000000800 */
[----:B--2---:R-:W-:Y:S01]  /*e1a0*/  IMAD.MOV.U32 R0, RZ, RZ, R22 ;  /* 0x000000ffff007224 */ /* 0x004fe200078e0016 */
[----:B------:R-:W-:Y:S01]  /*e1b0*/  ULDC.64 UR4, c[0x0][0x428] ;  /* 0x00010a0000047ab9 */ /* 0x000fe20000000a00 */
[----:B------:R-:W-:Y:S01]  /*e1c0*/  ULDC.64 UR6, c[0x0][0x208] ;  /* 0x0000820000067ab9 */ /* 0x000fe20000000a00 */
[----:B---3--:R-:W-:-:S13]  /*e1d0*/  ISETP.NE.AND P0, PT, R6, 0x1, PT ;  /* 0x000000010600780c */ /* 0x008fda0003f05270 */
[----:B------:R-:W2:Y:S02]  /*e1e0*/  @P0 LDC.64 R4, c[0x0][0x440] ;  /* 0x00011000ff040b82 */ /* 0x000ea40000000a00 */
[----:B--2---:R-:W-:-:S05]  /*e1f0*/  @P0 IMAD.HI.U32 R4, R22, R4, RZ ;  /* 0x0000000416040227 */ /* 0x004fca00078e00ff */
[----:B------:R-:W-:-:S04]  /*e200*/  @P0 SHF.R.U32.HI R0, RZ, R5, R4 ;  /* 0x00000005ff000219 */ /* 0x000fc80000011604 */
[--C-:B------:R-:W-:Y:S01]  /*e210*/  SHF.R.S32.HI R5, RZ, 0x1f, R0.reuse ;  /* 0x0000001fff057819 */ /* 0x100fe20000011400 */
[----:B------:R-:W-:-:S04]  /*e220*/  IMAD.MOV R4, RZ, RZ, -R0 ;  /* 0x000000ffff047224 */ /* 0x000fc800078e0a00 */
[----:B------:R-:W-:Y:S02]  /*e230*/  IMAD R22, R6, R4, R22 ;  /* 0x0000000406167224 */ /* 0x000fe400078e0216 */
[----:B------:R-:W-:Y:S02]  /*e240*/  IMAD R6, R7, UR4, RZ ;  /* 0x0000000407067c24 */ /* 0x000fe4000f8e02ff */
[----:B------:R-:W-:Y:S02]  /*e250*/  IMAD.MOV.U32 R4, RZ, RZ, R0 ;  /* 0x000000ffff047224 */ /* 0x000fe400078e0000 */
[C---:B------:R-:W-:Y:S02]  /*e260*/  IMAD R0, R23.reuse, UR5, R6 ;  /* 0x0000000517007c24 */ /* 0x040fe4000f8e0206 */
[----:B------:R-:W-:-:S04]  /*e270*/  IMAD.WIDE.U32 R4, R23, UR4, R4 ;  /* 0x0000000417047c25 */ /* 0x000fc8000f8e0004 */
[----:B------:R-:W-:Y:S01]  /*e280*/  IMAD.IADD R0, R5, 0x1, R0 ;  /* 0x0000000105007824 */ /* 0x000fe200078e0200 */
[----:B------:R-:W-:-:S04]  /*e290*/  LEA R2, P0, R4, R2, 0x2 ;  /* 0x0000000204027211 */ /* 0x000fc800078010ff */
[----:B------:R-:W-:-:S05]  /*e2a0*/  LEA.HI.X R3, R4, R3, R0, 0x2, P0 ;  /* 0x0000000304037211 */ /* 0x000fca00000f1400 */
[----:B------:R3:W5:Y:S04]  /*e2b0*/  LDG.E R19, desc[UR6][R2.64] ;  /* 0x0000000602137981 */ /* 0x000768000c1e1900 */
.L_x_235:
[----:B--2---:R-:W-:Y:S01]  /*e2c0*/  IMAD R0, R18, 0x8, R17 ;  /* 0x0000000812007824 */ /* 0x004fe200078e0211 */
[----:B---3--:R-:W-:-:S04]  /*e2d0*/  SHF.L.U32 R2, R28, 0x1f, RZ ;  /* 0x0000001f1c027819 */ /* 0x008fc800000006ff */
[----:B------:R-:W2:Y:S02]  /*e2e0*/  SYNCS.PHASECHK.TRANS64.TRYWAIT P0, [R0+URZ+0x31c40], R2 ;  /* 0x031c4002000075a7 */ /* 0x000ea4000800017f */
[----:B--2---:R-:W-:Y:S05]  /*e2f0*/  @!P0 BRA `(.L_x_236) ;  /* 0x0000004c00288947 */ /* 0x004fea0003800000 */
.L_x_342:
[----:B------:R-:W3:Y:S02]  /*e300*/  S2R R3, SR_TID.X ;  /* 0x0000000000037919 */ /* 0x000ee40000002100 */
[----:B---3--:R-:W-:-:S04]  /*e310*/  LOP3.LUT R3, R3, 0x7f, RZ, 0xc0, !PT ;  /* 0x0000007f03037812 */ /* 0x008fc800078ec0ff */
[----:B------:R-:W-:-:S13]  /*e320*/  ISETP.NE.AND P0, PT, R3, RZ, PT ;  /* 0x000000ff0300720c */ /* 0x000fda0003f05270 */
[----:B------:R-:W-:Y:S05]  /*e330*/  @P0 BRA `(.L_x_237) ;  /* 0x00000000001c0947 */ /* 0x000fea0003800000 */
[----:B------:R-:W3:Y:S01]  /*e340*/  S2R R3, SR_TID.X ;  /* 0x0000000000037919 */ /* 0x000ee20000002100 */
[----:B--2---:R-:W-:-:S04]  /*e350*/  IMAD.MOV.U32 R2, RZ, RZ, 0x6c00 ;  /* 0x00006c00ff027424 */ /* 0x004fc800078e00ff */
[----:B------:R4:W-:Y:S01]  /*e360*/  SYNCS.ARRIVE.TRANS64 RZ, [R0+URZ+0x31c30], R2 ;  /* 0x031c300200ff79a7 */ /* 0x0009e2000800003f */
[----:B---3--:R-:W-:-:S04]  /*e370*/  LOP3.LUT R3, R3, 0x1f, RZ, 0xc0, !PT ;  /* 0x0000001f03037812 */ /* 0x008fc800078ec0ff */
[----:B------:R-:W-:-:S13]  /*e380*/  ISETP.NE.AND P0, PT, R3, RZ, PT ;  /* 0x000000ff0300720c */ /* 0x000fda0003f05270 */
[----:B----4-:R-:W-:Y:S05]  /*e390*/  @!P0 BRA `(.L_x_237) ;  /* 0x0000000000048947 */ /* 0x010fea0003800000 */
[----:B------:R-:W-:Y:S01]  /*e3a0*/  BPT.TRAP 0x1 ;  /* 0x000000040000795c */ /* 0x000fe20000300000 */
.L_x_237:
[----:B------:R-:W-:Y:S01]  /*e3b0*/  R2UR UR9, R0 ;  /* 0x00000000000972ca */ /* 0x000fe200000e0000 */
[----:B--2---:R-:W-:Y:S01]  /*e3c0*/  IMAD R0, R18, 0x6c00, R17 ;  /* 0x00006c0012007824 */ /* 0x004fe200078e0211 */
[----:B------:R-:W-:Y:S01]  /*e3d0*/  R2UR UR11, R22 ;  /* 0x00000000160b72ca */ /* 0x000fe200000e0000 */
[----:B------:R-:W-:Y:S01]  /*e3e0*/  UIADD3 UR4, UP0, UR36, 0x370, URZ ;  /* 0x0000037024047890 */ /* 0x000fe2000ff1e03f */
[----:B------:R-:W-:Y:S01]  /*e3f0*/  R2UR UR5, R26 ;  /* 0x000000001a0572ca */ /* 0x000fe200000e0000 */
[----:B------:R-:W-:Y:S01]  /*e400*/  UMOV UR10, URZ ;  /* 0x0000003f000a7c82 */ /* 0x000fe20008000000 */
[----:B------:R-:W-:Y:S01]  /*e410*/  R2UR UR8, R0 ;  /* 0x00000000000872ca */ /* 0x000fe200000e0000 */
[----:B------:R-:W-:Y:S01]  /*e420*/  UMOV UR6, 0x0 ;  /* 0x0000000000067882 */ /* 0x000fe20000000000 */
[----:B------:R-:W-:Y:S01]  /*e430*/  R2UR UR12, R16 ;  /* 0x00000000100c72ca */ /* 0x000fe200000e0000 */
[----:B------:R-:W-:Y:S01]  /*e440*/  UMOV UR7, 0x14f00000 ;  /* 0x14f0000000077882 */ /* 0x000fe20000000000 */
[----:B-----5:R-:W-:Y:S01]  /*e450*/  R2UR UR13, R19 ;  /* 0x00000000130d72ca */ /* 0x020fe200000e0000 */
[----:B------:R-:W-:Y:S01]  /*e460*/  UMOV UR16, 0x20 ;  /* 0x0000002000107882 */ /* 0x000fe20000000000 */
[----:B------:R-:W-:Y:S01]  /*e470*/  PLOP3.LUT P0, PT, PT, PT, PT, 0x80, 0x0 ;  /* 0x000000000000781c */ /* 0x000fe20003f0f070 */
[----:B------:R-:W-:Y:S01]  /*e480*/  UIADD3 UR9, UR9, 0x31c30, URZ ;  /* 0x00031c3009097890 */ /* 0x000fe2000fffe03f */
[----:B------:R-:W-:-:S03]  /*e490*/  LOP3.LUT R29, R29, 0xfffffffe, RZ, 0xc0, !PT ;  /* 0xfffffffe1d1d7812 */ /* 0x000fc600078ec0ff */
[----:B------:R-:W-:Y:S02]  /*e4a0*/  UIMAD UR11, UR11, 0x90, UR5 ;  /* 0x000000900b0b78a4 */ /* 0x000fe4000f8e0205 */
[----:B------:R-:W-:Y:S02]  /*e4b0*/  UIADD3 UR14, UR8, 0x16a00, URZ ;  /* 0x00016a00080e7890 */ /* 0x000fe4000fffe03f */
[----:B------:R-:W-:Y:S02]  /*e4c0*/  UIADD3.X UR5, URZ, UR37, URZ, UP0, !UPT ;  /* 0x000000253f057290 */ /* 0x000fe400087fe43f */
[----:B------:R-:W-:Y:S02]  /*e4d0*/  UIADD3 UR15, UR8, 0x18e00, URZ ;  /* 0x00018e00080f7890 */ /* 0x000fe4000fffe03f */
[----:B------:R-:W-:Y:S01]  /*e4e0*/  UIADD3 UR17, UR8, 0x1b200, URZ ;  /* 0x0001b20008117890 */ /* 0x000fe2000fffe03f */
[----:B------:R-:W-:Y:S02]  /*e4f0*/  @P0 LOP3.LUT R29, R29, 0x1, RZ, 0xfc, !PT ;  /* 0x000000011d1d0812 */ /* 0x000fe400078efcff */
[----:B------:R-:W-:Y:S01]  /*e500*/  UMOV UR8, UR14 ;  /* 0x0000000e00087c82 */ /* 0x000fe20008000000 */
[----:B------:R-:W-:Y:S01]  /*e510*/  UMOV UR14, 0x40 ;  /* 0x00000040000e7882 */ /* 0x000fe20000000000 */
[----:B------:R2:W-:Y:S02]  /*e520*/  UTMALDG.4D [UR8], [UR4], desc[UR6] ;  /* 0x00000608040075b4 */ /* 0x0005e40008019000 */
[----:B--2---:R-:W-:Y:S01]  /*e530*/  UMOV UR8, UR15 ;  /* 0x0000000f00087c82 */ /* 0x004fe20008000000 */
[----:B------:R-:W-:-:S02]  /*e540*/  UMOV UR10, UR16 ;  /* 0x00000010000a7c82 */ /* 0x000fc40008000000 */
[----:B------:R2:W-:Y:S02]  /*e550*/  UTMALDG.4D [UR8], [UR4], desc[UR6] ;  /* 0x00000608040075b4 */ /* 0x0005e40008019000 */
[----:B--2---:R-:W-:Y:S01]  /*e560*/  UMOV UR8, UR17 ;  /* 0x0000001100087c82 */ /* 0x004fe20008000000 */
[----:B------:R-:W-:Y:S02]  /*e570*/  UMOV UR10, UR14 ;  /* 0x0000000e000a7c82 */ /* 0x000fe40008000000 */
[----:B------:R3:W-:Y:S02]  /*e580*/  UTMALDG.4D [UR8], [UR4], desc[UR6] ;  /* 0x00000608040075b4 */ /* 0x0007e40008019000 */
[----:B---3--:R-:W-:Y:S01]  /*e590*/  NOP ;  /* 0x0000000000007918 */ /* 0x008fe20000000000 */
.L_x_233:
[----:B------:R-:W3:Y:S04]  /*e5a0*/  LDL.LU R4, [R1+0x10] ;  /* 0x0000100001047983 */ /* 0x000ee80000300800 */
[----:B------:R-:W4:Y:S04]  /*e5b0*/  LDL.LU R6, [R1+0xc] ;  /* 0x00000c0001067983 */ /* 0x000f280000300800 */
[----:B------:R-:W5:Y:S01]  /*e5c0*/  LDL.LU R3, [R1+0x1c] ;  /* 0x00001c0001037983 */ /* 0x000f620000300800 */
[----:B------:R-:W-:Y:S05]  /*e5d0*/  WARPSYNC.ALL ;  /* 0x0000000000007948 */ /* 0x000fea0003800000 */
[----:B------:R-:W-:Y:S01]  /*e5e0*/  ULDC.64 UR6, c[0x0][0xa00] ;  /* 0x0002800000067ab9 */ /* 0x000fe20000000a00 */
[----:B------:R-:W-:Y:S01]  /*e5f0*/  ULDC.64 UR4, c[0x0][0x298] ;  /* 0x0000a60000047ab9 */ /* 0x000fe20000000a00 */
[----:B--2---:R-:W-:Y:S01]  /*e600*/  VIADD R0, R17, 0xda00 ;  /* 0x0000da0011007836 */ /* 0x004fe20000000000 */
[----:B------:R-:W-:Y:S01]  /*e610*/  BAR.SYNC.DEFER_BLOCKING 0x8, 0x200 ;  /* 0x0208000000007b1d */ /* 0x000fe20000010000 */
[----:B------:R-:W-:-:S03]  /*e620*/  ISETP.NE.U32.AND P0, PT, RZ, UR6, PT ;  /* 0x00000006ff007c0c */ /* 0x000fc6000bf05070 */
[----:B------:R-:W-:Y:S02]  /*e630*/  LOP3.LUT P1, RZ, R0, 0x1bf, RZ, 0xc0, !PT ;  /* 0x000001bf00ff7812 */ /* 0x000fe4000782c0ff */
[----:B------:R-:W-:Y:S01]  /*e640*/  ISETP.NE.AND.EX P0, PT, RZ, UR7, PT, P0 ;  /* 0x00000007ff007c0c */ /* 0x000fe2000bf05300 */
[----:B------:R-:W-:Y:S01]  /*e650*/  BSSY B6, `(.L_x_238) ;  /* 0x000001d000067945 */ /* 0x000fe20003800000 */
[----:B---3--:R-:W-:Y:S02]  /*e660*/  SHF.R.S32.HI R2, RZ, 0x1f, R4 ;  /* 0x0000001fff027819 */ /* 0x008fe40000011404 */
[----:B----4-:R-:W-:-:S03]  /*e670*/  SEL R6, R6, RZ, !P0 ;  /* 0x000000ff06067207 */ /* 0x010fc60004000000 */
[----:B------:R-:W-:-:S04]  /*e680*/  IMAD R2, R2, UR4, RZ ;  /* 0x0000000402027c24 */ /* 0x000fc8000f8e02ff */
[C---:B------:R-:W-:Y:S01]  /*e690*/  IMAD R0, R4.reuse, UR5, R2 ;  /* 0x0000000504007c24 */ /* 0x040fe2000f8e0202 */
[----:B-----5:R-:W-:Y:S01]  /*e6a0*/  SEL R2, R3, RZ, !P0 ;  /* 0x000000ff03027207 */ /* 0x020fe20004000000 */
[----:B------:R-:W-:-:S04]  /*e6b0*/  IMAD.WIDE.U32 R4, R4, UR4, RZ ;  /* 0x0000000404047c25 */ /* 0x000fc8000f8e00ff */
[----:B------:R-:W-:Y:S01]  /*e6c0*/  IMAD.IADD R0, R5, 0x1, R0 ;  /* 0x0000000105007824 */ /* 0x000fe200078e0200 */
[----:B------:R2:W-:Y:S04]  /*e6d0*/  STL.64 [R1+0x28], R4 ;  /* 0x0000280401007387 */ /* 0x0005e80000100a00 */
[----:B------:R2:W-:Y:S04]  /*e6e0*/  STL [R1+0xc], R6 ;  /* 0x00000c0601007387 */ /* 0x0005e80000100800 */
[----:B------:R2:W-:Y:S04]  /*e6f0*/  STL [R1+0x1c], R2 ;  /* 0x00001c0201007387 */ /* 0x0005e80000100800 */
[----:B------:R2:W-:Y:S01]  /*e700*/  STL [R1+0x10], R0 ;  /* 0x0000100001007387 */ /* 0x0005e20000100800 */
[----:B------:R-:W-:Y:S05]  /*e710*/  @!P1 BRA `(.L_x_239) ;  /* 0x0000000000409947 */ /* 0x000fea0003800000 */
[----:B--2---:R-:W-:Y:S01]  /*e720*/  MOV R2, 0x0 ;  /* 0x0000000000027802 */ /* 0x004fe20000000f00 */
[----:B------:R-:W-:Y:S01]  /*e730*/  ULDC.64 UR6, c[0x4][0xa8] ;  /* 0x01002a0000067ab9 */ /* 0x000fe20000000a00 */
[----:B------:R-:W-:Y:S01]  /*e740*/  ULDC.64 UR8, c[0x4][0xb0] ;  /* 0x01002c0000087ab9 */ /* 0x000fe20000000a00 */
[----:B------:R-:W-:Y:S01]  /*e750*/  ULDC.64 UR4, c[0x4][0x20] ;  /* 0x0100080000047ab9 */ /* 0x000fe20000000a00 */
[----:B------:R-:W-:Y:S02]  /*e760*/  IMAD.U32 R4, RZ, RZ, UR6 ;  /* 0x00000006ff047e24 */ /* 0x000fe4000f8e00ff */
[----:B------:R-:W2:Y:S01]  /*e770*/  LDC.64 R2, c[0x4][R2] ;  /* 0x0100000002027b82 */ /* 0x000ea20000000a00 */
[----:B------:R-:W-:Y:S02]  /*e780*/  IMAD.U32 R5, RZ, RZ, UR7 ;  /* 0x00000007ff057e24 */ /* 0x000fe4000f8e00ff */
[----:B------:R-:W-:Y:S02]  /*e790*/  IMAD.U32 R6, RZ, RZ, UR8 ;  /* 0x00000008ff067e24 */ /* 0x000fe4000f8e00ff */
[----:B-1----:R-:W-:-:S02]  /*e7a0*/  IMAD.U32 R7, RZ, RZ, UR9 ;  /* 0x00000009ff077e24 */ /* 0x002fc4000f8e00ff */
[----:B0-----:R-:W-:Y:S02]  /*e7b0*/  IMAD.U32 R10, RZ, RZ, UR4 ;  /* 0x00000004ff0a7e24 */ /* 0x001fe4000f8e00ff */
[----:B------:R-:W-:Y:S02]  /*e7c0*/  IMAD.U32 R11, RZ, RZ, UR5 ;  /* 0x00000005ff0b7e24 */ /* 0x000fe4000f8e00ff */
[----:B------:R-:W-:Y:S02]  /*e7d0*/  IMAD.MOV.U32 R8, RZ, RZ, 0x70 ;  /* 0x00000070ff087424 */ /* 0x000fe400078e00ff */
[----:B------:R-:W-:Y:S02]  /*e7e0*/  IMAD.MOV.U32 R12, RZ, RZ, 0x1 ;  /* 0x00000001ff0c7424 */ /* 0x000fe400078e00ff */
[----:B------:R-:W-:-:S07]  /*e7f0*/  IMAD.MOV.U32 R13, RZ, RZ, RZ ;  /* 0x000000ffff0d7224 */ /* 0x000fce00078e00ff */
[----:B------:R-:W-:-:S07]  /*e800*/  LEPC R20, `(.L_x_239) ;  /* 0x000000001014794e */ /* 0x000fce0000000000 */
[----:B--2---:R-:W-:Y:S05]  /*e810*/  CALL.ABS.NOINC R2 ;  /* 0x0000000002007343 */ /* 0x004fea0003c00000 */
.L_x_239:
[----:B------:R-:W-:Y:S05]  /*e820*/  BSYNC B6 ;  /* 0x0000000000067941 */ /* 0x000fea0003800000 */
.L_x_238:
[----:B------:R-:W3:Y:S01]  /*e830*/  LDL.LU R20, [R1+0x10] ;  /* 0x0000100001147983 */ /* 0x000ee20000300800 */
[----:B------:R-:W4:Y:S01]  /*e840*/  LDC R9, c[0x0][0x448] ;  /* 0x00011200ff097b82 */ /* 0x000f220000000800 */
[----:B------:R-:W-:Y:S01]  /*e850*/  ULDC.64 UR4, c[0x0][0x2d8] ;  /* 0x0000b60000047ab9 */ /* 0x000fe20000000a00 */
[----:B------:R-:W-:Y:S01]  /*e860*/  ULDC.64 UR6, c[0x0][0x2e0] ;  /* 0x0000b80000067ab9 */ /* 0x000fe20000000a00 */
[----:B--2---:R-:W3:Y:S01]  /*e870*/  LDL.LU.64 R2, [R1+0x28] ;  /* 0x0000280001027983 */ /* 0x004ee20000300a00 */
[----:B------:R-:W-:-:S03]  /*e880*/  ULDC.64 UR8, c[0x0][0x280] ;  /* 0x0000a00000087ab9 */ /* 0x000fc60000000a00 */
[----:B------:R-:W2:Y:S04]  /*e890*/  LDL.LU R21, [R1+0x1c] ;  /* 0x00001c0001157983 */ /* 0x000ea80000300800 */
[----:B------:R-:W2:Y:S01]  /*e8a0*/  LDL.LU R4, [R1+0xc] ;  /* 0x00000c0001047983 */ /* 0x000ea20000300800 */
[----:B0-----:R-:W0:Y:S01]  /*e8b0*/  S2R R10, SR_TID.X ;  /* 0x00000000000a7919 */ /* 0x001e220000002100 */
[----:B------:R-:W1:Y:S01]  /*e8c0*/  S2R R11, SR_TID.X ;  /* 0x00000000000b7919 */ /* 0x000e620000002100 */
[----:B----4-:R-:W-:-:S13]  /*e8d0*/  ISETP.NE.AND P0, PT, R9, 0x1, PT ;  /* 0x000000010900780c */ /* 0x010fda0003f05270 */
[----:B------:R-:W4:Y:S08]  /*e8e0*/  @P0 LDC R5, c[0x0][0x450] ;  /* 0x00011400ff050b82 */ /* 0x000f300000000800 */
[----:B------:R-:W4:Y:S01]  /*e8f0*/  @P0 LDC R8, c[0x0][0x450] ;  /* 0x00011400ff080b82 */ /* 0x000f220000000800 */
[----:B---3--:R-:W-:Y:S02]  /*e900*/  IMAD.MOV.U32 R3, RZ, RZ, R20 ;  /* 0x000000ffff037224 */ /* 0x008fe400078e0014 */
[----:B------:R-:W3:Y:S01]  /*e910*/  S2R R20, SR_TID.X ;  /* 0x0000000000147919 */ /* 0x000ee20000002100 */
[----:B------:R-:W-:-:S04]  /*e920*/  IMAD.WIDE.U32 R2, R16, UR4, R2 ;  /* 0x0000000410027c25 */ /* 0x000fc8000f8e0002 */
[----:B------:R-:W-:Y:S01]  /*e930*/  IMAD R3, R16, UR5, R3 ;  /* 0x0000000510037c24 */ /* 0x000fe2000f8e0203 */
[----:B------:R-:W-:Y:S01]  /*e940*/  ULDC.64 UR4, c[0x0][0x2d0] ;  /* 0x0000b40000047ab9 */ /* 0x000fe20000000a00 */
[----:B--2---:R-:W-:Y:S02]  /*e950*/  IMAD R0, R21, UR6, RZ ;  /* 0x0000000615007c24 */ /* 0x004fe4000f8e02ff */
[----:B------:R-:W-:-:S04]  /*e960*/  IMAD.WIDE.U32 R2, R4, UR6, R2 ;  /* 0x0000000604027c25 */ /* 0x000fc8000f8e0002 */
[----:B------:R-:W-:Y:S01]  /*e970*/  IMAD R0, R4, UR7, R0 ;  /* 0x0000000704007c24 */ /* 0x000fe2000f8e0200 */
[----:B------:R-:W-:Y:S01]  /*e980*/  ULDC.64 UR6, c[0x0][0x2c8] ;  /* 0x0000b20000067ab9 */ /* 0x000fe20000000a00 */
[----:B------:R-:W2:Y:S02]  /*e990*/  @P0 LDC R4, c[0x0][0x44c] ;  /* 0x00011300ff040b82 */ /* 0x000ea40000000800 */
[----:B------:R-:W-:Y:S01]  /*e9a0*/  IMAD.IADD R3, R3, 0x1, R0 ;  /* 0x0000000103037824 */ /* 0x000fe200078e0200 */
[C---:B---3--:R-:W-:Y:S01]  /*e9b0*/  LOP3.LUT R21, R20.reuse, 0x7f, RZ, 0xc0, !PT ;  /* 0x0000007f14157812 */ /* 0x048fe200078ec0ff */
[----:B------:R-:W-:-:S03]  /*e9c0*/  IMAD.SHL.U32 R20, R20, 0x20, RZ ;  /* 0x0000002014147824 */ /* 0x000fc600078e00ff */
[----:B------:R-:W-:-:S04]  /*e9d0*/  SHF.R.U32.HI R21, RZ, 0x2, R21 ;  /* 0x00000002ff157819 */ /* 0x000fc80000011615 */
[----:B------:R-:W-:Y:S01]  /*e9e0*/  LOP3.LUT R20, R21, 0x60, R20, 0xf8, !PT ;  /* 0x0000006015147812 */ /* 0x000fe200078ef814 */
[----:B0-----:R-:W-:-:S04]  /*e9f0*/  IMAD.SHL.U32 R21, R10, 0x8, RZ ;  /* 0x000000080a157824 */ /* 0x001fc800078e00ff */
[----:B------:R-:W-:Y:S01]  /*ea00*/  IMAD R6, R25, 0xc0, R20 ;  /* 0x000000c019067824 */ /* 0x000fe200078e0214 */
[----:B------:R-:W-:Y:S01]  /*ea10*/  LOP3.LUT R21, R21, 0x18, RZ, 0xc0, !PT ;  /* 0x0000001815157812 */ /* 0x000fe200078ec0ff */
[----:B-1----:R-:W-:Y:S02]  /*ea20*/  IMAD.SHL.U32 R20, R11, 0x8, RZ ;  /* 0x000000080b147824 */ /* 0x002fe400078e00ff */
[----:B--2---:R-:W-:Y:S01]  /*ea30*/  @P0 IMAD.HI.U32 R0, R6, R4, RZ ;  /* 0x0000000406000227 */ /* 0x004fe200078e00ff */
[C---:B------:R-:W-:Y:S02]  /*ea40*/  LOP3.LUT R10, R21.reuse, 0x40, RZ, 0xfc, !PT ;  /* 0x00000040150a7812 */ /* 0x040fe400078efcff */
[----:B------:R-:W-:Y:S01]  /*ea50*/  LOP3.LUT R20, R20, 0x18, RZ, 0xc0, !PT ;  /* 0x0000001814147812 */ /* 0x000fe200078ec0ff */
[----:B------:R-:W-:Y:S01]  /*ea60*/  IMAD.MOV.U32 R4, RZ, RZ, R6 ;  /* 0x000000ffff047224 */ /* 0x000fe200078e0006 */
[----:B----4-:R-:W-:Y:S02]  /*ea70*/  @P0 SHF.R.U32.HI R4, RZ, R5, R0 ;  /* 0x00000005ff040219 */ /* 0x010fe40000011600 */
[----:B------:R-:W-:-:S02]  /*ea80*/  LOP3.LUT R12, R21, 0x20, RZ, 0xfc, !PT ;  /* 0x00000020150c7812 */ /* 0x000fc400078efcff */
[----:B------:R-:W-:-:S05]  /*ea90*/  SHF.R.S32.HI R0, RZ, 0x1f, R4 ;  /* 0x0000001fff007819 */ /* 0x000fca0000011404 */
[----:B------:R-:W-:-:S04]  /*eaa0*/  IMAD R0, R0, UR4, RZ ;  /* 0x0000000400007c24 */ /* 0x000fc8000f8e02ff */
[C---:B------:R-:W-:Y:S02]  /*eab0*/  IMAD R7, R4.reuse, UR5, R0 ;  /* 0x0000000504077c24 */ /* 0x040fe4000f8e0200 */
[----:B------:R-:W-:Y:S02]  /*eac0*/  IMAD.MOV R0, RZ, RZ, -R4 ;  /* 0x000000ffff007224 */ /* 0x000fe400078e0a04 */
[----:B------:R-:W-:-:S04]  /*ead0*/  IMAD.WIDE.U32 R4, R4, UR4, R2 ;  /* 0x0000000404047c25 */ /* 0x000fc8000f8e0002 */
[----:B------:R-:W-:Y:S02]  /*eae0*/  IMAD R0, R9, R0, R6 ;  /* 0x0000000009007224 */ /* 0x000fe400078e0206 */
[----:B------:R-:W-:-:S03]  /*eaf0*/  IMAD.IADD R5, R5, 0x1, R7 ;  /* 0x0000000105057824 */ /* 0x000fc600078e0207 */
[----:B------:R-:W-:Y:S01]  /*eb00*/  SHF.R.S32.HI R7, RZ, 0x1f, R0 ;  /* 0x0000001fff077819 */ /* 0x000fe20000011400 */
[----:B------:R-:W-:-:S04]  /*eb10*/  IMAD.WIDE.U32 R4, R0, UR6, R4 ;  /* 0x0000000600047c25 */ /* 0x000fc8000f8e0004 */
[----:B------:R-:W-:-:S04]  /*eb20*/  IMAD R7, R7, UR6, RZ ;  /* 0x0000000607077c24 */ /* 0x000fc8000f8e02ff */
[----:B------:R-:W-:Y:S01]  /*eb30*/  IMAD R7, R0, UR7, R7 ;  /* 0x0000000700077c24 */ /* 0x000fe2000f8e0207 */
[----:B------:R-:W-:-:S03]  /*eb40*/  LEA R0, P1, R4, UR8, 0x1 ;  /* 0x0000000804007c11 */ /* 0x000fc6000f8208ff */
[----:B------:R-:W-:Y:S02]  /*eb50*/  IMAD.IADD R5, R5, 0x1, R7 ;  /* 0x0000000105057824 */ /* 0x000fe400078e0207 */
[----:B------:R-:W0:Y:S03]  /*eb60*/  @P0 LDC R7, c[0x0][0x44c] ;  /* 0x00011300ff070b82 */ /* 0x000e260000000800 */
[----:B------:R-:W-:Y:S01]  /*eb70*/  LEA.HI.X R4, R4, UR9, R5, 0x1, P1 ;  /* 0x0000000904047c11 */ /* 0x000fe200088f0c05 */
[----:B------:R-:W-:-:S04]  /*eb80*/  VIADD R5, R6, 0x80 ;  /* 0x0000008006057836 */ /* 0x000fc80000000000 */
[----:B------:R-:W-:Y:S02]  /*eb90*/  IMAD.MOV.U32 R6, RZ, RZ, R5 ;  /* 0x000000ffff067224 */ /* 0x000fe400078e0005 */
[----:B0-----:R-:W-:-:S05]  /*eba0*/  @P0 IMAD.HI.U32 R7, R5, R7, RZ ;  /* 0x0000000705070227 */ /* 0x001fca00078e00ff */
[----:B------:R-:W-:-:S05]  /*ebb0*/  @P0 SHF.R.U32.HI R6, RZ, R8, R7 ;  /* 0x00000008ff060219 */ /* 0x000fca0000011607 */
[----:B------:R-:W-:Y:S02]  /*ebc0*/  IMAD.MOV R7, RZ, RZ, -R6 ;  /* 0x000000ffff077224 */ /* 0x000fe400078e0a06 */
[----:B------:R-:W-:-:S04]  /*ebd0*/  IMAD.WIDE.U32 R2, R6, UR4, R2 ;  /* 0x0000000406027c25 */ /* 0x000fc8000f8e0002 */
[----:B------:R-:W-:Y:S01]  /*ebe0*/  IMAD R5, R9, R7, R5 ;  /* 0x0000000709057224 */ /* 0x000fe200078e0205 */
[----:B------:R-:W-:-:S05]  /*ebf0*/  SHF.R.S32.HI R7, RZ, 0x1f, R6 ;  /* 0x0000001fff077819 */ /* 0x000fca0000011406 */
[----:B------:R-:W-:Y:S01]  /*ec00*/  IMAD R7, R7, UR4, RZ ;  /* 0x0000000407077c24 */ /* 0x000fe2000f8e02ff */
[----:B------:R-:W-:Y:S02]  /*ec10*/  ULDC UR4, c[0x0][0x2b8] ;  /* 0x0000ae0000047ab9 */ /* 0x000fe40000000800 */
[----:B------:R-:W-:Y:S01]  /*ec20*/  ISETP.GE.AND P0, PT, R10, UR4, PT ;  /* 0x000000040a007c0c */ /* 0x000fe2000bf06270 */
[----:B------:R-:W-:Y:S01]  /*ec30*/  IMAD R7, R6, UR5, R7 ;  /* 0x0000000506077c24 */ /* 0x000fe2000f8e0207 */
[----:B------:R0:W5:Y:S01]  /*ec40*/  LDL R10, [R1+0x8] ;  /* 0x00000800010a7983 */ /* 0x0001620000100800 */
[----:B------:R-:W-:Y:S02]  /*ec50*/  SHF.R.S32.HI R6, RZ, 0x1f, R5 ;  /* 0x0000001fff067819 */ /* 0x000fe40000011405 */
[----:B------:R-:W-:Y:S01]  /*ec60*/  IMAD.IADD R3, R3, 0x1, R7 ;  /* 0x0000000103037824 */ /* 0x000fe200078e0207 */
[----:B------:R-:W-:Y:S02]  /*ec70*/  ISETP.GE.AND P2, PT, R20, UR4, PT ;  /* 0x0000000414007c0c */ /* 0x000fe4000bf46270 */
[----:B------:R-:W-:Y:S01]  /*ec80*/  IMAD R6, R6, UR6, RZ ;  /* 0x0000000606067c24 */ /* 0x000fe2000f8e02ff */
[----:B------:R-:W-:Y:S01]  /*ec90*/  ISETP.GE.AND P1, PT, R12, UR4, PT ;  /* 0x000000040c007c0c */ /* 0x000fe2000bf26270 */
[----:B------:R-:W-:-:S04]  /*eca0*/  IMAD.WIDE.U32 R2, R5, UR6, R2 ;  /* 0x0000000605027c25 */ /* 0x000fc8000f8e0002 */
[----:B------:R-:W-:Y:S01]  /*ecb0*/  IMAD R6, R5, UR7, R6 ;  /* 0x0000000705067c24 */ /* 0x000fe2000f8e0206 */
[----:B------:R-:W-:-:S03]  /*ecc0*/  LEA R7, P3, R2, UR8, 0x1 ;  /* 0x0000000802077c11 */ /* 0x000fc6000f8608ff */
[----:B------:R-:W-:Y:S01]  /*ecd0*/  IMAD.IADD R6, R3, 0x1, R6 ;  /* 0x0000000103067824 */ /* 0x000fe200078e0206 */
[----:B------:R-:W-:Y:S01]  /*ece0*/  UMOV UR4, 0xffffffff ;  /* 0xffffffff00047882 */ /* 0x000fe20000000000 */
[----:B------:R-:W-:-:S03]  /*ecf0*/  LOP3.LUT R21, R11, 0x7f, RZ, 0xc0, !PT ;  /* 0x0000007f0b157812 */ /* 0x000fc600078ec0ff */
[----:B------:R-:W-:Y:S02]  /*ed00*/  LEA.HI.X R6, R2, UR9, R6, 0x1, P3 ;  /* 0x0000000902067c11 */ /* 0x000fe400098f0c06 */
[----:B------:R-:W-:Y:S01]  /*ed10*/  SHF.R.U32.HI R21, RZ, 0x2, R21 ;  /* 0x00000002ff157819 */ /* 0x000fe20000011615 */
[----:B0-----:R-:W-:Y:S06]  /*ed20*/  BRA.DIV UR4, `(.L_x_240) ;  /* 0x0000004204b07947 */ /* 0x001fec000b800000 */
[----:B------:R-:W2:Y:S01]  /*ed30*/  LDL.LU R3, [R1+0x30] ;  /* 0x0000300001037983 */ /* 0x000ea20000300800 */
[----:B------:R-:W-:Y:S01]  /*ed40*/  IMAD R25, R25, 0xc0, R21 ;  /* 0x000000c019197824 */ /* 0x000fe200078e0215 */
[----:B------:R-:W-:Y:S02]  /*ed50*/  ULDC.64 UR4, c[0x0][0x208] ;  /* 0x0000820000047ab9 */ /* 0x000fe40000000a00 */
[----:B------:R-:W-:Y:S01]  /*ed60*/  SHFL.IDX PT, R2, R4, RZ, 0x1c1f ;  /* 0x001c1fff04027589 */ /* 0x000fe200000e0000 */
[----:B--2---:R-:W-:-:S03]  /*ed70*/  IMAD R5, R3, R9, RZ ;  /* 0x0000000903057224 */ /* 0x004fc600078e02ff */
[----:B------:R-:W0:Y:S02]  /*ed80*/  SHFL.IDX PT, R3, R0, RZ, 0x1c1f ;  /* 0x001c1fff00037589 */ /* 0x000e2400000e0000 */
[----:B------:R-:W-:-:S13]  /*ed90*/  ISETP.GE.AND P4, PT, R25, R5, PT ;  /* 0x000000051900720c */ /* 0x000fda0003f86270 */
[----:B0-----:R-:W-:-:S05]  /*eda0*/  @!P4 LEA R3, P3, R20, R3, 0x1 ;  /* 0x000000031403c211 */ /* 0x001fca00078608ff */
[----:B------:R-:W-:-:S05]  /*edb0*/  @!P4 IMAD.X R2, RZ, RZ, R2, P3 ;  /* 0x000000ffff02c224 */ /* 0x000fca00018e0602 */
[----:B------:R-:W-:-:S04]  /*edc0*/  @!P4 LOP3.LUT R3, R3, R2, RZ, 0x3c, !PT ;  /* 0x000000020303c212 */ /* 0x000fc800078e3cff */
[----:B------:R-:W-:-:S04]  /*edd0*/  @!P4 LOP3.LUT R2, R3, R2, RZ, 0x3c, !PT ;  /* 0x000000020302c212 */ /* 0x000fc800078e3cff */
[----:B------:R-:W-:-:S05]  /*ede0*/  @!P4 LOP3.LUT R3, R3, R2, RZ, 0x3c, !PT ;  /* 0x000000020303c212 */ /* 0x000fca00078e3cff */
[----:B------:R-:W-:Y:S01]  /*edf0*/  @!PT LDS RZ, [RZ] ;  /* 0x00000000fffff984 */ /* 0x000fe20000000800 */
[----:B-----5:R-:W-:Y:S04]  /*ee00*/  @!P4 LDGSTS.E.BYPASS.LTC128B.128 [R10+0xda00], desc[UR4][R2.64], !P2 ;  /* 0x0da00000020acfae */ /* 0x020fe8000d101d44 */
[----:B------:R-:W-:Y:S04]  /*ee10*/  @!P4 LDGSTS.E.BYPASS.LTC128B.128 [R10+0x10a00], desc[UR4][R2.64+0x40], !P1 ;  /* 0x10a00040020acfae */ /* 0x000fe8000c901d44 */
[----:B------:R0:W-:Y:S02]  /*ee20*/  @!P4 LDGSTS.E.BYPASS.LTC128B.128 [R10+0x13a00], desc[UR4][R2.64+0x80], !P0 ;  /* 0x13a00080020acfae */ /* 0x0001e4000c101d44 */
[----:B0-----:R-:W-:-:S02]  /*ee30*/  VIADD R2, R25, 0x20 ;  /* 0x0000002019027836 */ /* 0x001fc40000000000 */
[----:B------:R-:W0:Y:S03]  /*ee40*/  SHFL.IDX PT, R3, R0, 0x1, 0x1c1f ;  /* 0x003c1f0000037f89 */ /* 0x000e2600000e0000 */
[----:B------:R-:W-:Y:S02]  /*ee50*/  ISETP.GE.AND P3, PT, R2, R5, PT ;  /* 0x000000050200720c */ /* 0x000fe40003f66270 */
[----:B------:R-:W1:Y:S11]  /*ee60*/  SHFL.IDX PT, R2, R4, 0x1, 0x1c1f ;  /* 0x003c1f0004027f89 */ /* 0x000e7600000e0000 */
[----:B0-----:R-:W-:-:S05]  /*ee70*/  @!P3 LEA R3, P4, R20, R3, 0x1 ;  /* 0x000000031403b211 */ /* 0x001fca00078808ff */
[----:B-1----:R-:W-:-:S05]  /*ee80*/  @!P3 IMAD.X R2, RZ, RZ, R2, P4 ;  /* 0x000000ffff02b224 */ /* 0x002fca00020e0602 */
[----:B------:R-:W-:-:S04]  /*ee90*/  @!P3 LOP3.LUT R3, R3, R2, RZ, 0x3c, !PT ;  /* 0x000000020303b212 */ /* 0x000fc800078e3cff */
[----:B------:R-:W-:-:S04]  /*eea0*/  @!P3 LOP3.LUT R2, R3, R2, RZ, 0x3c, !PT ;  /* 0x000000020302b212 */ /* 0x000fc800078e3cff */
[----:B------:R-:W-:-:S05]  /*eeb0*/  @!P3 LOP3.LUT R3, R3, R2, RZ, 0x3c, !PT ;  /* 0x000000020303b212 */ /* 0x000fca00078e3cff */
[----:B------:R-:W-:Y:S04]  /*eec0*/  @!P3 LDGSTS.E.BYPASS.LTC128B.128 [R10+0xe200], desc[UR4][R2.64], !P2 ;  /* 0x0e200000020abfae */ /* 0x000fe8000d101d44 */
[----:B------:R-:W-:Y:S04]  /*eed0*/  @!P3 LDGSTS.E.BYPASS.LTC128B.128 [R10+0x11200], desc[UR4][R2.64+0x40], !P1 ;  /* 0x11200040020abfae */ /* 0x000fe8000c901d44 */
[----:B------:R0:W-:Y:S02]  /*eee0*/  @!P3 LDGSTS.E.BYPASS.LTC128B.128 [R10+0x14200], desc[UR4][R2.64+0x80], !P0 ;  /* 0x14200080020abfae */ /* 0x0001e4000c101d44 */
[----:B0-----:R-:W-:-:S02]  /*eef0*/  VIADD R2, R25, 0x40 ;  /* 0x0000004019027836 */ /* 0x001fc40000000000 */
[----:B------:R-:W0:Y:S03]  /*ef00*/  SHFL.IDX PT, R3, R0, 0x2, 0x1c1f ;  /* 0x005c1f0000037f89 */ /* 0x000e2600000e0000 */
[----:B------:R-:W-:Y:S02]  /*ef10*/  ISETP.GE.AND P3, PT, R2, R5, PT ;  /* 0x000000050200720c */ /* 0x000fe40003f66270 */
[----:B------:R-:W1:Y:S04]  /*ef20*/  SHFL.IDX PT, R2, R4, 0x2, 0x1c1f ;  /* 0x005c1f0004027f89 */ /* 0x000e6800000e0000 */
[----:B------:R-:W-:Y:S07]  /*ef30*/  SHFL.IDX PT, R4, R4, 0x3, 0x1c1f ;  /* 0x007c1f0004047f89 */ /* 0x000fee00000e0000 */
[----:B0-----:R-:W-:-:S05]  /*ef40*/  @!P3 LEA R3, P4, R20, R3, 0x1 ;  /* 0x000000031403b211 */ /* 0x001fca00078808ff */
[----:B-1----:R-:W-:-:S05]  /*ef50*/  @!P3 IMAD.X R2, RZ, RZ, R2, P4 ;  /* 0x000000ffff02b224 */ /* 0x002fca00020e0602 */
[----:B------:R-:W-:-:S04]  /*ef60*/  @!P3 LOP3.LUT R3, R3, R2, RZ, 0x3c, !PT ;  /* 0x000000020303b212 */ /* 0x000fc800078e3cff */
[----:B------:R-:W-:-:S04]  /*ef70*/  @!P3 LOP3.LUT R2, R3, R2, RZ, 0x3c, !PT ;  /* 0x000000020302b212 */ /* 0x000fc800078e3cff */
[----:B------:R-:W-:-:S05]  /*ef80*/  @!P3 LOP3.LUT R3, R3, R2, RZ, 0x3c, !PT ;  /* 0x000000020303b212 */ /* 0x000fca00078e3cff */
[----:B------:R-:W-:Y:S04]  /*ef90*/  @!P3 LDGSTS.E.BYPASS.LTC128B.128 [R10+0xea00], desc[UR4][R2.64], !P2 ;  /* 0x0ea00000020abfae */ /* 0x000fe8000d101d44 */
[----:B------:R-:W-:Y:S04]  /*efa0*/  @!P3 LDGSTS.E.BYPASS.LTC128B.128 [R10+0x11a00], desc[UR4][R2.64+0x40], !P1 ;  /* 0x11a00040020abfae */ /* 0x000fe8000c901d44 */
[----:B------:R0:W-:Y:S04]  /*efb0*/  @!P3 LDGSTS.E.BYPASS.LTC128B.128 [R10+0x14a00], desc[UR4][R2.64+0x80], !P0 ;  /* 0x14a00080020abfae */ /* 0x0001e8000c101d44 */
[----:B0-----:R0:W1:Y:S02]  /*efc0*/  SHFL.IDX PT, R2, R0, 0x3, 0x1c1f ;  /* 0x007c1f0000027f89 */ /* 0x00106400000e0000 */
[----:B0-----:R-:W-:-:S05]  /*efd0*/  VIADD R0, R25, 0x80 ;  /* 0x0000008019007836 */ /* 0x001fca0000000000 */
[----:B------:R-:W-:Y:S01]  /*efe0*/  ISETP.GE.AND P3, PT, R0, R5, PT ;  /* 0x000000050000720c */ /* 0x000fe20003f66270 */
[----:B------:R-:W-:-:S05]  /*eff0*/  VIADD R0, R25, 0x60 ;  /* 0x0000006019007836 */ /* 0x000fca0000000000 */
[----:B------:R-:W-:Y:S02]  /*f000*/  ISETP.GE.AND P4, PT, R0, R5, PT ;  /* 0x000000050000720c */ /* 0x000fe40003f86270 */
[----:B------:R-:W-:Y:S04]  /*f010*/  SHFL.IDX PT, R0, R6, RZ, 0x1c1f ;  /* 0x001c1fff06007589 */ /* 0x000fe800000e0000 */
[----:B------:R-:W-:Y:S07]  /*f020*/  SHFL.IDX PT, R6, R6, 0x1, 0x1c1f ;  /* 0x003c1f0006067f89 */ /* 0x000fee00000e0000 */
[----:B-1----:R-:W-:-:S05]  /*f030*/  @!P4 LEA R2, P5, R20, R2, 0x1 ;  /* 0x000000021402c211 */ /* 0x002fca00078a08ff */
[----:B------:R-:W-:Y:S02]  /*f040*/  @!P4 IMAD.X R3, RZ, RZ, R4, P5 ;  /* 0x000000ffff03c224 */ /* 0x000fe400028e0604 */
[----:B------:R-:W0:Y:S04]  /*f050*/  SHFL.IDX PT, R4, R7, RZ, 0x1c1f ;  /* 0x001c1fff07047589 */ /* 0x000e2800000e0000 */
[----:B------:R-:W-:Y:S04]  /*f060*/  @!P4 LDGSTS.E.BYPASS.LTC128B.128 [R10+0xf200], desc[UR4][R2.64], !P2 ;  /* 0x0f200000020acfae */ /* 0x000fe8000d101d44 */
[----:B------:R-:W-:Y:S04]  /*f070*/  @!P4 LDGSTS.E.BYPASS.LTC128B.128 [R10+0x12200], desc[UR4][R2.64+0x40], !P1 ;  /* 0x12200040020acfae */ /* 0x000fe8000c901d44 */
[----:B------:R1:W-:Y:S01]  /*f080*/  @!P4 LDGSTS.E.BYPASS.LTC128B.128 [R10+0x15200], desc[UR4][R2.64+0x80], !P0 ;  /* 0x15200080020acfae */ /* 0x0003e2000c101d44 */
[----:B0-----:R-:W-:-:S05]  /*f090*/  @!P3 LEA R4, P5, R20, R4, 0x1 ;  /* 0x000000041404b211 */ /* 0x001fca00078a08ff */
[----:B------:R-:W-:Y:S02]  /*f0a0*/  @!P3 IMAD.X R0, RZ, RZ, R0, P5 ;  /* 0x000000ffff00b224 */ /* 0x000fe400028e0600 */
[----:B-1----:R-:W-:Y:S02]  /*f0b0*/  @!P3 IMAD.MOV.U32 R2, RZ, RZ, R4 ;  /* 0x000000ffff02b224 */ /* 0x002fe400078e0004 */
[----:B------:R-:W-:-:S05]  /*f0c0*/  @!P3 IMAD.MOV.U32 R3, RZ, RZ, R0 ;  /* 0x000000ffff03b224 */ /* 0x000fca00078e0000 */
[----:B------:R-:W-:Y:S04]  /*f0d0*/  @!P3 LDGSTS.E.BYPASS.LTC128B.128 [R10+0xfa00], desc[UR4][R2.64], !P2 ;  /* 0x0fa00000020abfae */ /* 0x000fe8000d101d44 */
[----:B------:R-:W-:Y:S04]  /*f0e0*/  @!P3 LDGSTS.E.BYPASS.LTC128B.128 [R10+0x12a00], desc[UR4][R2.64+0x40], !P1 ;  /* 0x12a00040020abfae */ /* 0x000fe8000c901d44 */
[----:B------:R0:W-:Y:S04]  /*f0f0*/  @!P3 LDGSTS.E.BYPASS.LTC128B.128 [R10+0x15a00], desc[UR4][R2.64+0x80], !P0 ;  /* 0x15a00080020abfae */ /* 0x0001e8000c101d44 */
[----:B0-----:R0:W1:Y:S02]  /*f100*/  SHFL.IDX PT, R2, R7, 0x1, 0x1c1f ;  /* 0x003c1f0007027f89 */ /* 0x00106400000e0000 */
.L_x_355:
[----:B------:R-:W-:Y:S01]  /*f110*/  VIADD R25, R25, 0xa0 ;  /* 0x000000a019197836 */ /* 0x000fe20000000000 */
[----:B------:R-:W-:Y:S01]  /*f120*/  ULDC.64 UR4, c[0x0][0x208] ;  /* 0x0000820000047ab9 */ /* 0x000fe20000000a00 */
[----:B------:R-:W-:-:S03]  /*f130*/  VIADD R8, R17, 0x31c00 ;  /* 0x00031c0011087836 */ /* 0x000fc60000000000 */
[----:B------:R-:W-:-:S13]  /*f140*/  ISETP.GE.AND P3, PT, R25, R5, PT ;  /* 0x000000051900720c */ /* 0x000fda0003f66270 */
[----:B-1----:R-:W-:-:S05]  /*f150*/  @!P3 LEA R2, P4, R20, R2, 0x1 ;  /* 0x000000021402b211 */ /* 0x002fca00078808ff */
[----:B------:R-:W-:-:S05]  /*f160*/  @!P3 IMAD.X R3, RZ, RZ, R6, P4 ;  /* 0x000000ffff03b224 */ /* 0x000fca00020e0606 */
[----:B------:R-:W-:Y:S01]  /*f170*/  @!PT LDS RZ, [RZ] ;  /* 0x00000000fffff984 */ /* 0x000fe20000000800 */
[----:B------:R-:W-:Y:S01]  /*f180*/  @!PT LDS RZ, [RZ] ;  /* 0x00000000fffff984 */ /* 0x000fe20000000800 */
[----:B------:R-:W-:Y:S01]  /*f190*/  @!PT LDS RZ, [RZ] ;  /* 0x00000000fffff984 */ /* 0x000fe20000000800 */
[----:B------:R1:W-:Y:S04]  /*f1a0*/  @!P3 LDGSTS.E.BYPASS.LTC128B.128 [R10+0x10200], desc[UR4][R2.64], !P2 ;  /* 0x10200000020abfae */ /* 0x0003e8000d101d44 */
[----:B------:R1:W-:Y:S04]  /*f1b0*/  @!P3 LDGSTS.E.BYPASS.LTC128B.128 [R10+0x13200], desc[UR4][R2.64+0x40], !P1 ;  /* 0x13200040020abfae */ /* 0x0003e8000c901d44 */
[----:B------:R1:W-:Y:S01]  /*f1c0*/  @!P3 LDGSTS.E.BYPASS.LTC128B.128 [R10+0x16200], desc[UR4][R2.64+0x80], !P0 ;  /* 0x16200080020abfae */ /* 0x0003e2000c101d44 */
[----:B------:R-:W-:Y:S01]  /*f1d0*/  PLOP3.LUT P0, PT, PT, PT, PT, 0x80, 0x0 ;  /* 0x000000000000781c */ /* 0x000fe20003f0f070 */
[----:B------:R-:W-:-:S12]  /*f1e0*/  NOP ;  /* 0x0000000000007918 */ /* 0x000fd80000000000 */
.L_x_241:
[----:B------:R-:W-:Y:S02]  /*f1f0*/  PLOP3.LUT P1, PT, P1, P0, PT, 0xa2, 0x0 ;  /* 0x000000000000781c */ /* 0x000fe40000f21472 */
[----:B------:R-:W-:-:S08]  /*f200*/  @P0 R2UR P1, UR4, R17 ;  /* 0x00000000110402ca */ /* 0x000fd00000020000 */
[----:B------:R-:W-:-:S05]  /*f210*/  @P0 PLOP3.LUT P0, PT, P1, PT, PT, 0x80, 0x0 ;  /* 0x000000000000081c */ /* 0x000fca0000f0f070 */
[----:B------:R-:W-:Y:S01]  /*f220*/  @!P1 SYNCS.ARRIVE.TRANS64.RED.A0T1 RZ, [UR4+0x31c00], RZ ;  /* 0x031c00ffffff99a7 */ /* 0x000fe20008200404 */
[----:B------:R-:W-:Y:S07]  /*f230*/  @!P1 ARRIVES.LDGSTSBAR.64.TRANSCNT [UR4+0x31c00] ;  /* 0x031c0000ff0099b0 */ /* 0x000fee0008000a84 */
[----:B------:R-:W-:Y:S05]  /*f240*/  @P0 BRA.U.ANY `(.L_x_241) ;  /* 0xfffffffd00e80947 */ /* 0x000fea000393ffff */
[----:B-1----:R-:W2:Y:S02]  /*f250*/  LDL.LU R2, [R1+0x34] ;  /* 0x0000340001027983 */ /* 0x002ea40000300800 */
[----:B--2---:R-:W-:-:S05]  /*f260*/  VIADD R2, R2, 0x1 ;  /* 0x0000000102027836 */ /* 0x004fca0000000000 */
[----:B------:R1:W-:Y:S01]  /*f270*/  STL [R1+0x34], R2 ;  /* 0x0000340201007387 */ /* 0x0003e20000100800 */
[----:B------:R-:W-:-:S04]  /*f280*/  LEA.HI R0, R2, R2, RZ, 0x1 ;  /* 0x0000000202007211 */ /* 0x000fc800078f08ff */
[----:B------:R-:W-:-:S05]  /*f290*/  LOP3.LUT R0, R0, 0xfffffffe, RZ, 0xc0, !PT ;  /* 0xfffffffe00007812 */ /* 0x000fca00078ec0ff */
[----:B------:R-:W-:-:S05]  /*f2a0*/  IMAD.IADD R0, R2, 0x1, -R0 ;  /* 0x0000000102007824 */ /* 0x000fca00078e0a00 */
[----:B------:R-:W-:Y:S01]  /*f2b0*/  SHF.L.U32 R0, R0, 0x1f, RZ ;  /* 0x0000001f00007819 */ /* 0x000fe200000006ff */
[----:B------:R-:W-:Y:S01]  /*f2c0*/  NOP ;  /* 0x0000000000007918 */ /* 0x000fe20000000000 */
[----:B------:R1:W-:Y:S01]  /*f2d0*/  SYNCS.ARRIVE.TRANS64.A1T0 RZ, [R17+URZ+0x31c00], RZ ;  /* 0x031c00ff11ff79a7 */ /* 0x0003e2000810003f */
[----:B------:R-:W-:Y:S01]  /*f2e0*/  BSSY B0, `(.L_x_242) ;  /* 0x0000003000007945 */ /* 0x000fe20003800000 */
[----:B------:R-:W2:Y:S03]  /*f2f0*/  SYNCS.PHASECHK.TRANS64.TRYWAIT P0, [R17+URZ+0x31c20], R0 ;  /* 0x031c2000110075a7 */ /* 0x000ea6000800017f */
[----:B-12---:R-:W-:Y:S05]  /*f300*/  @!P0 BRA `(.L_x_243) ;  /* 0x00000044005c8947 */ /* 0x006fea0003800000 */
.L_x_356:
[----:B------:R-:W-:Y:S05]  /*f310*/  BSYNC B0 ;  /* 0x0000000000007941 */ /* 0x000fea0003800000 */
.L_x_242:
[----:B------:R-:W1:Y:S04]  /*f320*/  LDL R2, [R1+0x18] ;  /* 0x0000180001027983 */ /* 0x000e680000100800 */
[----:B------:R-:W2:Y:S01]  /*f330*/  LDL R3, [R1+0x4] ;  /* 0x0000040001037983 */ /* 0x000ea20000100800 */
[----:B------:R-:W-:Y:S01]  /*f340*/  BSSY B0, `(.L_x_244) ;  /* 0x0000232000007945 */ /* 0x000fe20003800000 */
[----:B-1----:R-:W-:-:S05]  /*f350*/  VIADD R0, R2, 0xfffffffe ;  /* 0xfffffffe02007836 */ /* 0x002fca0000000000 */
[----:B--2---:R-:W-:-:S13]  /*f360*/  ISETP.GE.AND P0, PT, R0, R3, PT ;  /* 0x000000030000720c */ /* 0x004fda0003f06270 */
[----:B------:R-:W-:Y:S05]  /*f370*/  @!P0 BRA `(.L_x_245) ;  /* 0x0000002000b88947 */ /* 0x000fea0003800000 */
[----:B------:R-:W2:Y:S04]  /*f380*/  LDL.LU R2, [R1+0x38] ;  /* 0x0000380001027983 */ /* 0x000ea80000300800 */
[----:B------:R-:W3:Y:S04]  /*f390*/  LDL.LU R5, [R1+0x14] ;  /* 0x0000140001057983 */ /* 0x000ee80000300800 */
[----:B------:R-:W4:Y:S01]  /*f3a0*/  LDL.LU R4, [R1+0x20] ;  /* 0x0000200001047983 */ /* 0x000f220000300800 */
[----:B0-----:R-:W-:Y:S01]  /*f3b0*/  LOP3.LUT R7, RZ, R3, RZ, 0x33, !PT ;  /* 0x00000003ff077212 */ /* 0x001fe200078e33ff */
[----:B------:R-:W-:Y:S01]  /*f3c0*/  BSSY B2, `(.L_x_246) ;  /* 0x00000bf000027945 */ /* 0x000fe20003800000 */
[----:B--2---:R-:W-:-:S04]  /*f3d0*/  VIADD R2, R2, 0x1 ;  /* 0x0000000102027836 */ /* 0x004fc80000000000 */
[----:B---3--:R-:W-:-:S05]  /*f3e0*/  IMAD R2, R2, R5, RZ ;  /* 0x0000000502027224 */ /* 0x008fca00078e02ff */
[----:B----4-:R-:W-:-:S05]  /*f3f0*/  VIMNMX R9, R4, R2, PT ;  /* 0x0000000204097248 */ /* 0x010fca0003fe0100 */
[----:B------:R-:W-:-:S05]  /*f400*/  IMAD.MOV R2, RZ, RZ, -R9 ;  /* 0x000000ffff027224 */ /* 0x000fca00078e0a09 */
[----:B------:R-:W-:-:S05]  /*f410*/  VIADDMNMX R7, R2, 0x1, R7, !PT ;  /* 0x0000000102077846 */ /* 0x000fca0007800107 */
[----:B------:R-:W-:-:S05]  /*f420*/  IMAD.IADD R2, R9, 0x1, R7 ;  /* 0x0000000109027824 */ /* 0x000fca00078e0207 */
[----:B------:R-:W-:-:S04]  /*f430*/  LOP3.LUT R2, R2, 0x1, RZ, 0xc0, !PT ;  /* 0x0000000102027812 */ /* 0x000fc800078ec0ff */
[----:B------:R-:W-:-:S13]  /*f440*/  ISETP.NE.U32.AND P0, PT, R2, 0x1, PT ;  /* 0x000000010200780c */ /* 0x000fda0003f05070 */
[----:B------:R-:W-:Y:S05]  /*f450*/  @P0 BRA `(.L_x_247) ;  /* 0x0000000800d40947 */ /* 0x000fea0003800000 */
[----:B------:R-:W-:Y:S01]  /*f460*/  LOP3.LUT P1, RZ, R29, 0x1, RZ, 0xc0, !PT ;  /* 0x000000011dff7812 */ /* 0x000fe2000782c0ff */
[----:B------:R-:W-:Y:S01]  /*f470*/  VIADD R6, R18, 0x1 ;  /* 0x0000000112067836 */ /* 0x000fe20000000000 */
[----:B------:R-:W-:Y:S04]  /*f480*/  BSSY B1, `(.L_x_248) ;  /* 0x00000ae000017945 */ /* 0x000fe80003800000 */
[----:B------:R-:W-:-:S04]  /*f490*/  ISETP.NE.AND P0, PT, R6, 0x2, PT ;  /* 0x000000020600780c */ /* 0x000fc80003f05270 */
[----:B------:R-:W-:Y:S02]  /*f4a0*/  SEL R10, RZ, 0x1, P0 ;  /* 0x00000001ff0a7807 */ /* 0x000fe40000000000 */
[----:B------:R-:W-:Y:S02]  /*f4b0*/  SEL R6, R6, RZ, P0 ;  /* 0x000000ff06067207 */ /* 0x000fe40000000000 */
[----:B------:R-:W-:Y:S01]  /*f4c0*/  LOP3.LUT R10, R28, R10, RZ, 0x3c, !PT ;  /* 0x0000000a1c0a7212 */ /* 0x000fe200078e3cff */
[----:B------:R-:W-:Y:S06]  /*f4d0*/  @!P1 BRA `(.L_x_249) ;  /* 0x0000000800a09947 */ /* 0x000fec0003800000 */
[----:B------:R-:W-:Y:S01]  /*f4e0*/  ULDC.64 UR4, c[0x0][0x418] ;  /* 0x0001060000047ab9 */ /* 0x000fe20000000a00 */
[----:B------:R-:W-:Y:S01]  /*f4f0*/  IMAD.MOV.U32 R5, RZ, RZ, R19 ;  /* 0x000000ffff057224 */ /* 0x000fe200078e0013 */
[----:B------:R-:W-:-:S04]  /*f500*/  ISETP.NE.U32.AND P0, PT, RZ, UR4, PT ;  /* 0x00000004ff007c0c */ /* 0x000fc8000bf05070 */
[----:B------:R-:W-:-:S13]  /*f510*/  ISETP.NE.AND.EX P0, PT, RZ, UR5, PT, P0 ;  /* 0x00000005ff007c0c */ /* 0x000fda000bf05300 */
[----:B------:R-:W-:Y:S05]  /*f520*/  @!P0 BRA `(.L_x_250) ;  /* 0x00000000004c8947 */ /* 0x000fea0003800000 */
[----:B------:R-:W2:Y:S01]  /*f530*/  LDL R11, [R1] ;  /* 0x00000000010b7983 */ /* 0x000ea20000100800 */
[----:B------:R-:W0:Y:S01]  /*f540*/  LDC R5, c[0x0][0x43c] ;  /* 0x00010f00ff057b82 */ /* 0x000e220000000800 */
[----:B------:R-:W-:Y:S01]  /*f550*/  ULDC.64 UR6, c[0x0][0x428] ;  /* 0x00010a0000067ab9 */ /* 0x000fe20000000a00 */
[----:B------:R-:W-:Y:S01]  /*f560*/  ULDC.64 UR8, c[0x0][0x208] ;  /* 0x0000820000087ab9 */ /* 0x000fe20000000a00 */
[----:B0-----:R-:W-:-:S13]  /*f570*/  ISETP.NE.AND P0, PT, R5, 0x1, PT ;  /* 0x000000010500780c */ /* 0x001fda0003f05270 */
[----:B------:R-:W0:Y:S02]  /*f580*/  @P0 LDC.64 R2, c[0x0][0x440] ;  /* 0x00011000ff020b82 */ /* 0x000e240000000a00 */
[----:B0-----:R-:W-:-:S04]  /*f590*/  @P0 IMAD.HI.U32 R4, R0, R2, RZ ;  /* 0x0000000200040227 */ /* 0x001fc800078e00ff */
[----:B------:R-:W-:Y:S01]  /*f5a0*/  IMAD.MOV.U32 R2, RZ, RZ, R0 ;  /* 0x000000ffff027224 */ /* 0x000fe200078e0000 */
[----:B------:R-:W-:-:S05]  /*f5b0*/  @P0 SHF.R.U32.HI R2, RZ, R3, R4 ;  /* 0x00000003ff020219 */ /* 0x000fca0000011604 */
[----:B------:R-:W-:-:S04]  /*f5c0*/  IMAD.MOV R3, RZ, RZ, -R2 ;  /* 0x000000ffff037224 */ /* 0x000fc800078e0a02 */
[----:B------:R-:W-:Y:S01]  /*f5d0*/  IMAD R0, R5, R3, R0 ;  /* 0x0000000305007224 */ /* 0x000fe200078e0200 */
[----:B------:R-:W-:-:S03]  /*f5e0*/  SHF.R.S32.HI R3, RZ, 0x1f, R2 ;  /* 0x0000001fff037819 */ /* 0x000fc60000011402 */
[----:B------:R-:W-:-:S04]  /*f5f0*/  IMAD.WIDE.U32 R2, R23, UR6, R2 ;  /* 0x0000000617027c25 */ /* 0x000fc8000f8e0002 */
[----:B--2---:R-:W-:-:S04]  /*f600*/  IMAD R4, R11, UR6, RZ ;  /* 0x000000060b047c24 */ /* 0x004fc8000f8e02ff */
[----:B------:R-:W-:-:S04]  /*f610*/  IMAD R4, R23, UR7, R4 ;  /* 0x0000000717047c24 */ /* 0x000fc8000f8e0204 */
[----:B------:R-:W-:Y:S01]  /*f620*/  IMAD.IADD R3, R4, 0x1, R3 ;  /* 0x0000000104037824 */ /* 0x000fe200078e0203 */
[----:B------:R-:W-:-:S04]  /*f630*/  LEA R4, P0, R2, UR4, 0x2 ;  /* 0x0000000402047c11 */ /* 0x000fc8000f8010ff */
[----:B------:R-:W-:-:S06]  /*f640*/  LEA.HI.X R5, R2, UR5, R3, 0x2, P0 ;  /* 0x0000000502057c11 */ /* 0x000fcc00080f1403 */
[----:B------:R0:W5:Y:S03]  /*f650*/  LDG.E R5, desc[UR8][R4.64] ;  /* 0x0000000804057981 */ /* 0x000166000c1e1900 */
.L_x_250:
[----:B------:R-:W-:Y:S01]  /*f660*/  IMAD R3, R6, 0x8, R17 ;  /* 0x0000000806037824 */ /* 0x000fe200078e0211 */
[----:B------:R-:W-:Y:S01]  /*f670*/  SHF.L.U32 R2, R10, 0x1f, RZ ;  /* 0x0000001f0a027819 */ /* 0x000fe200000006ff */
[----:B------:R-:W-:Y:S03]  /*f680*/  BSSY B3, `(.L_x_251) ;  /* 0x0000003000037945 */ /* 0x000fe60003800000 */
[----:B------:R-:W1:Y:S02]  /*f690*/  SYNCS.PHASECHK.TRANS64.TRYWAIT P0, [R3+URZ+0x31c40], R2 ;  /* 0x031c4002030075a7 */ /* 0x000e64000800017f */
[----:B-1----:R-:W-:Y:S05]  /*f6a0*/  @!P0 BRA `(.L_x_252) ;  /* 0x0000004000888947 */ /* 0x002fea0003800000 */
.L_x_357:
[----:B------:R-:W-:Y:S05]  /*f6b0*/  BSYNC B3 ;  /* 0x0000000000037941 */ /* 0x000fea0003800000 */
.L_x_251:
[----:B0-----:R-:W0:Y:S01]  /*f6c0*/  S2R R4, SR_TID.X ;  /* 0x0000000000047919 */ /* 0x001e220000002100 */
[----:B------:R-:W-:Y:S01]  /*f6d0*/  BSSY B3, `(.L_x_253) ;  /* 0x000000b000037945 */ /* 0x000fe20003800000 */
[----:B0-----:R-:W-:-:S04]  /*f6e0*/  LOP3.LUT R4, R4, 0x7f, RZ, 0xc0, !PT ;  /* 0x0000007f04047812 */ /* 0x001fc800078ec0ff */
[----:B------:R-:W-:-:S13]  /*f6f0*/  ISETP.NE.AND P1, PT, R4, RZ, PT ;  /* 0x000000ff0400720c */ /* 0x000fda0003f25270 */
[----:B------:R-:W-:Y:S05]  /*f700*/  @P1 BRA `(.L_x_254) ;  /* 0x00000000001c1947 */ /* 0x000fea0003800000 */
[----:B------:R-:W0:Y:S01]  /*f710*/  S2R R4, SR_TID.X ;  /* 0x0000000000047919 */ /* 0x000e220000002100 */
[----:B-1----:R-:W-:-:S04]  /*f720*/  IMAD.MOV.U32 R2, RZ, RZ, 0x6c00 ;  /* 0x00006c00ff027424 */ /* 0x002fc800078e00ff */
[----:B------:R2:W-:Y:S01]  /*f730*/  SYNCS.ARRIVE.TRANS64 RZ, [R3+URZ+0x31c30], R2 ;  /* 0x031c300203ff79a7 */ /* 0x0005e2000800003f */
[----:B0-----:R-:W-:-:S04]  /*f740*/  LOP3.LUT R4, R4, 0x1f, RZ, 0xc0, !PT ;  /* 0x0000001f04047812 */ /* 0x001fc800078ec0ff */
[----:B------:R-:W-:-:S13]  /*f750*/  ISETP.NE.AND P0, PT, R4, RZ, PT ;  /* 0x000000ff0400720c */ /* 0x000fda0003f05270 */
[----:B--2---:R-:W-:Y:S05]  /*f760*/  @!P0 BRA `(.L_x_254) ;  /* 0x0000000000048947 */ /* 0x004fea0003800000 */
[----:B------:R-:W-:Y:S01]  /*f770*/  BPT.TRAP 0x1 ;  /* 0x000000040000795c */ /* 0x000fe20000300000 */
.L_x_254:
[----:B------:R-:W-:Y:S05]  /*f780*/  BSYNC B3 ;  /* 0x0000000000037941 */ /* 0x000fea0003800000 */
.L_x_253:
[----:B------:R-:W-:Y:S01]  /*f790*/  IMAD.MOV.U32 R14, RZ, RZ, RZ ;  /* 0x000000ffff0e7224 */ /* 0x000fe200078e00ff */
[----:B------:R-:W-:Y:S01]  /*f7a0*/  UIADD3 UR4, UP0, UR36, 0x370, URZ ;  /* 0x0000037024047890 */ /* 0x000fe2000ff1e03f */
[----:B------:R-:W-:Y:S01]  /*f7b0*/  IMAD R4, R6, 0x6c00, R17 ;  /* 0x00006c0006047824 */ /* 0x000fe200078e0211 */
[----:B------:R-:W-:Y:S01]  /*f7c0*/  PLOP3.LUT P0, PT, PT, PT, PT, 0x80, 0x0 ;  /* 0x000000000000781c */ /* 0x000fe20003f0f070 */
[----:B-1----:R-:W-:Y:S01]  /*f7d0*/  VIADD R3, R3, 0x31c30 ;  /* 0x00031c3003037836 */ /* 0x002fe20000000000 */
[----:B------:R-:W-:Y:S01]  /*f7e0*/  R2UR UR10, R14 ;  /* 0x000000000e0a72ca */ /* 0x000fe200000e0000 */
[----:B------:R-:W-:Y:S01]  /*f7f0*/  IMAD R2, R0, 0x90, R26 ;  /* 0x0000009000027824 */ /* 0x000fe200078e021a */
[----:B------:R-:W-:Y:S01]  /*f800*/  UIADD3.X UR5, URZ, UR37, URZ, UP0, !UPT ;  /* 0x000000253f057290 */ /* 0x000fe200087fe43f */
[----:B------:R-:W-:Y:S01]  /*f810*/  VIADD R11, R4, 0x16a00 ;  /* 0x00016a00040b7836 */ /* 0x000fe20000000000 */
[----:B------:R-:W-:Y:S01]  /*f820*/  UMOV UR6, 0x0 ;  /* 0x0000000000067882 */ /* 0x000fe20000000000 */
[----:B------:R-:W-:-:S10]  /*f830*/  UMOV UR7, 0x14f00000 ;  /* 0x14f0000000077882 */ /* 0x000fd40000000000 */
.L_x_255:
[----:B------:R-:W-:-:S13]  /*f840*/  @P0 ELECT P2, URZ, PT ;  /* 0x00000000003f082f */ /* 0x000fda0003840000 */
[----:B-----5:R-:W-:Y:S02]  /*f850*/  @P2 R2UR UR13, R5 ;  /* 0x00000000050d22ca */ /* 0x020fe400000e0000 */
[----:B------:R-:W-:Y:S02]  /*f860*/  @P2 R2UR UR12, R16 ;  /* 0x00000000100c22ca */ /* 0x000fe400000e0000 */
[----:B------:R-:W-:Y:S02]  /*f870*/  @P2 R2UR UR11, R2 ;  /* 0x00000000020b22ca */ /* 0x000fe400000e0000 */
[----:B------:R-:W-:Y:S02]  /*f880*/  @P2 R2UR UR9, R3 ;  /* 0x00000000030922ca */ /* 0x000fe400000e0000 */
[----:B------:R-:W-:Y:S02]  /*f890*/  @P2 R2UR UR8, R11 ;  /* 0x000000000b0822ca */ /* 0x000fe400000e0000 */
[----:B------:R-:W-:-:S02]  /*f8a0*/  @P2 PLOP3.LUT P0, PT, P2, PT, PT, 0x8, 0x0 ;  /* 0x000000000000281c */ /* 0x000fc4000170e170 */
[----:B------:R-:W-:-:S09]  /*f8b0*/  PLOP3.LUT P2, PT, PT, PT, PT, 0x8, 0x0 ;  /* 0x000000000000781c */ /* 0x000fd20003f4e170 */
[----:B------:R0:W-:Y:S02]  /*f8c0*/  UTMALDG.4D [UR8], [UR4], desc[UR6] ;  /* 0x00000608040075b4 */ /* 0x0001e40008019000 */
[----:B0-----:R-:W-:Y:S05]  /*f8d0*/  @P0 BRA.U.ANY `(.L_x_255) ;  /* 0xfffffffd00d80947 */ /* 0x001fea000393ffff */
[----:B------:R-:W-:Y:S01]  /*f8e0*/  IMAD.MOV.U32 R20, RZ, RZ, 0x20 ;  /* 0x00000020ff147424 */ /* 0x000fe200078e00ff */
[----:B------:R-:W-:Y:S01]  /*f8f0*/  PLOP3.LUT P0, PT, PT, PT, PT, 0x80, 0x0 ;  /* 0x000000000000781c */ /* 0x000fe20003f0f070 */
[----:B------:R-:W-:Y:S01]  /*f900*/  VIADD R11, R4, 0x18e00 ;  /* 0x00018e00040b7836 */ /* 0x000fe20000000000 */
[----:B------:R-:W-:Y:S01]  /*f910*/  UMOV UR6, 0x0 ;  /* 0x0000000000067882 */ /* 0x000fe20000000000 */
[----:B------:R-:W-:Y:S01]  /*f920*/  UMOV UR7, 0x14f00000 ;  /* 0x14f0000000077882 */ /* 0x000fe20000000000 */
[----:B------:R-:W-:-:S15]  /*f930*/  R2UR UR10, R20 ;  /* 0x00000000140a72ca */ /* 0x000fde00000e0000 */
.L_x_256:
[----:B------:R-:W-:-:S13]  /*f940*/  @P0 ELECT P2, URZ, PT ;  /* 0x00000000003f082f */ /* 0x000fda0003840000 */
[----:B------:R-:W-:Y:S02]  /*f950*/  @P2 R2UR UR13, R5 ;  /* 0x00000000050d22ca */ /* 0x000fe400000e0000 */
        /* <DEDUP_REMOVED lines=14> */
.L_x_257:
        /* <DEDUP_REMOVED lines=10> */
[----:B------:R-:W-:Y:S01]  /*fae0*/  SHF.L.U32 R2, R28, 0x1f, RZ ;  /* 0x0000001f1c027819 */ /* 0x000fe200000006ff */
[----:B------:R-:W-:Y:S01]  /*faf0*/  IMAD R3, R18, 0x8, R8 ;  /* 0x0000000812037824 */ /* 0x000fe200078e0208 */
[----:B------:R-:W-:Y:S03]  /*fb00*/  BSSY B3, `(.L_x_258) ;  /* 0x0000003000037945 */ /* 0x000fe60003800000 */
[----:B------:R-:W0:Y:S02]  /*fb10*/  SYNCS.PHASECHK.TRANS64.TRYWAIT P0, [R3+URZ+0x60], R2 ;  /* 0x00006002030075a7 */ /* 0x000e24000800017f */
[----:B0-----:R-:W-:Y:S05]  /*fb20*/  @!P0 BRA `(.L_x_259) ;  /* 0x0000003c007c8947 */ /* 0x001fea0003800000 */
.L_x_358:
[----:B------:R-:W-:Y:S05]  /*fb30*/  BSYNC B3 ;  /* 0x0000000000037941 */ /* 0x000fea0003800000 */
.L_x_258:
[----:B------:R-:W-:Y:S01]  /*fb40*/  BSSY B3, `(.L_x_260) ;  /* 0x000000c000037945 */ /* 0x000fe20003800000 */
[----:B------:R-:W-:Y:S02]  /*fb50*/  IMAD.MOV.U32 R12, RZ, RZ, 0x0 ;  /* 0x00000000ff0c7424 */ /* 0x000fe400078e00ff */
[----:B------:R-:W-:Y:S01]  /*fb60*/  IMAD.MOV.U32 R13, RZ, RZ, 0x14f00000 ;  /* 0x14f00000ff0d7424 */ /* 0x000fe200078e00ff */
[----:B------:R-:W-:Y:S06]  /*fb70*/  @P1 BRA `(.L_x_261) ;  /* 0x0000000000201947 */ /* 0x000fec0003800000 */
[----:B------:R-:W1:Y:S01]  /*fb80*/  S2R R4, SR_TID.X ;  /* 0x0000000000047919 */ /* 0x000e620000002100 */
[----:B0-----:R-:W-:Y:S02]  /*fb90*/  IMAD R2, R18, 0x8, R17 ;  /* 0x0000000812027824 */ /* 0x001fe400078e0211 */
[----:B------:R-:W-:-:S04]  /*fba0*/  IMAD.MOV.U32 R3, RZ, RZ, 0x6c00 ;  /* 0x00006c00ff037424 */ /* 0x000fc800078e00ff */
[----:B------:R2:W-:Y:S01]  /*fbb0*/  SYNCS.ARRIVE.TRANS64 RZ, [R2+URZ+0x31c50], R3 ;  /* 0x031c500302ff79a7 */ /* 0x0005e2000800003f */
[----:B-1----:R-:W-:-:S04]  /*fbc0*/  LOP3.LUT R4, R4, 0x1f, RZ, 0xc0, !PT ;  /* 0x0000001f04047812 */ /* 0x002fc800078ec0ff */
[----:B------:R-:W-:-:S13]  /*fbd0*/  ISETP.NE.AND P0, PT, R4, RZ, PT ;  /* 0x000000ff0400720c */ /* 0x000fda0003f05270 */
[----:B--2---:R-:W-:Y:S05]  /*fbe0*/  @!P0 BRA `(.L_x_261) ;  /* 0x0000000000048947 */ /* 0x004fea0003800000 */
[----:B------:R-:W-:Y:S01]  /*fbf0*/  BPT.TRAP 0x1 ;  /* 0x000000040000795c */ /* 0x000fe20000300000 */
.L_x_261:
[----:B------:R-:W-:Y:S05]  /*fc00*/  BSYNC B3 ;  /* 0x0000000000037941 */ /* 0x000fea0003800000 */
.L_x_260:
[----:B------:R-:W-:Y:S01]  /*fc10*/  R2UR UR10, R14 ;  /* 0x000000000e0a72ca */ /* 0x000fe200000e0000 */
[--C-:B0-----:R-:W-:Y:S01]  /*fc20*/  IMAD R2, R18, 0x8, R17.reuse ;  /* 0x0000000812027824 */ /* 0x101fe200078e0211 */
[----:B------:R-:W-:Y:S01]  /*fc30*/  R2UR UR6, R12 ;  /* 0x000000000c0672ca */ /* 0x000fe200000e0000 */
[----:B------:R-:W-:Y:S01]  /*fc40*/  IMAD R3, R18, 0x6c00, R17 ;  /* 0x00006c0012037824 */ /* 0x000fe200078e0211 */
[----:B------:R-:W-:Y:S01]  /*fc50*/  R2UR UR7, R13 ;  /* 0x000000000d0772ca */ /* 0x000fe200000e0000 */
[----:B------:R-:W-:Y:S01]  /*fc60*/  UIADD3 UR4, UP0, UR36, 0x470, URZ ;  /* 0x0000047024047890 */ /* 0x000fe2000ff1e03f */
[----:B------:R-:W-:Y:S01]  /*fc70*/  PLOP3.LUT P0, PT, PT, PT, PT, 0x80, 0x0 ;  /* 0x000000000000781c */ /* 0x000fe20003f0f070 */
[----:B------:R-:W-:Y:S02]  /*fc80*/  IMAD R4, R22, 0x90, R26 ;  /* 0x0000009016047824 */ /* 0x000fe400078e021a */
[----:B------:R-:W-:Y:S01]  /*fc90*/  VIADD R2, R2, 0x31c50 ;  /* 0x00031c5002027836 */ /* 0x000fe20000000000 */
[----:B------:R-:W-:Y:S01]  /*fca0*/  UIADD3.X UR5, URZ, UR37, URZ, UP0, !UPT ;  /* 0x000000253f057290 */ /* 0x000fe200087fe43f */
[----:B------:R-:W-:-:S11]  /*fcb0*/  VIADD R11, R3, 0x200 ;  /* 0x00000200030b7836 */ /* 0x000fd60000000000 */
.L_x_262:
        /* <DEDUP_REMOVED lines=10> */
[----:B------:R-:W-:Y:S01]  /*fd60*/  R2UR UR10, R20 ;  /* 0x00000000140a72ca */ /* 0x000fe200000e0000 */
[----:B------:R-:W-:Y:S01]  /*fd70*/  VIADD R11, R3, 0x2600 ;  /* 0x00002600030b7836 */ /* 0x000fe20000000000 */
[----:B------:R-:W-:Y:S02]  /*fd80*/  R2UR UR6, R12 ;  /* 0x000000000c0672ca */ /* 0x000fe400000e0000 */
[----:B------:R-:W-:Y:S02]  /*fd90*/  R2UR UR7, R13 ;  /* 0x000000000d0772ca */ /* 0x000fe400000e0000 */
[----:B------:R-:W-:-:S13]  /*fda0*/  PLOP3.LUT P0, PT, PT, PT, PT, 0x80, 0x0 ;  /* 0x000000000000781c */ /* 0x000fda0003f0f070 */
.L_x_263:
        /* <DEDUP_REMOVED lines=15> */
.L_x_264:
        /* <DEDUP_REMOVED lines=10> */
[----:B------:R-:W-:Y:S02]  /*ff40*/  IMAD.MOV.U32 R19, RZ, RZ, R5 ;  /* 0x000000ffff137224 */ /* 0x000fe400078e0005 */
[----:B------:R-:W-:-:S07]  /*ff50*/  IMAD.MOV.U32 R22, RZ, RZ, R0 ;  /* 0x000000ffff167224 */ /* 0x000fce00078e0000 */
.L_x_249:
[----:B------:R-:W-:Y:S05]  /*ff60*/  BSYNC B1 ;  /* 0x0000000000017941 */ /* 0x000fea0003800000 */
.L_x_248:
[----:B------:R-:W2:Y:S01]  /*ff70*/  LDL.LU R0, [R1+0x18] ;  /* 0x0000180001007983 */ /* 0x000ea20000300800 */
[----:B------:R-:W-:Y:S02]  /*ff80*/  IMAD.MOV.U32 R28, RZ, RZ, R10 ;  /* 0x000000ffff1c7224 */ /* 0x000fe400078e000a */
[----:B------:R-:W-:Y:S02]  /*ff90*/  IMAD.MOV.U32 R18, RZ, RZ, R6 ;  /* 0x000000ffff127224 */ /* 0x000fe400078e0006 */
[----:B--2---:R-:W-:-:S07]  /*ffa0*/  VIADD R0, R0, 0xfffffffd ;  /* 0xfffffffd00007836 */ /* 0x004fce0000000000 */
.L_x_247:
[----:B------:R-:W-:Y:S05]  /*ffb0*/  BSYNC B2 ;  /* 0x0000000000027941 */ /* 0x000fea0003800000 */
.L_x_246:
[----:B------:R-:W-:Y:S01]  /*ffc0*/  VIADD R7, R7, 0xfffffffe ;  /* 0xfffffffe07077836 */ /* 0x000fe20000000000 */
[----:B------:R-:W-:-:S04]  /*ffd0*/  LOP3.LUT R2, RZ, R9, RZ, 0x33, !PT ;  /* 0x00000009ff027212 */ /* 0x000fc800078e33ff */
[----:B------:R-:W-:-:S13]  /*ffe0*/  ISETP.NE.AND P0, PT, R7, R2, PT ;  /* 0x000000020700720c */ /* 0x000fda0003f05270 */
[----:B------:R-:W-:Y:S05]  /*fff0*/  @!P0 BRA `(.L_x_245) ;  /* 0x0000001400988947 */ /* 0x000fea0003800000 */
[----:B------:R-:W-:-:S07]  /*10000*/  IMAD.MOV.U32 R4, RZ, RZ, R19 ;  /* 0x000000ffff047224 */ /* 0x000fce00078e0013 */
.L_x_299:
[----:B------:R-:W-:Y:S01]  /*10010*/  LOP3.LUT P1, RZ, R29, 0x1, RZ, 0xc0, !PT ;  /* 0x000000011dff7812 */ /* 0x000fe2000782c0ff */
[----:B------:R-:W-:Y:S01]  /*10020*/  VIADD R6, R18, 0x1 ;  /* 0x0000000112067836 */ /* 0x000fe20000000000 */
[----:B------:R-:W-:Y:S05]  /*10030*/  YIELD ;  /* 0x0000000000007946 */ /* 0x000fea0003800000 */
[----:B------:R-:W-:Y:S01]  /*10040*/  ISETP.NE.AND P0, PT, R6, 0x2, PT ;  /* 0x000000020600780c */ /* 0x000fe20003f05270 */
[----:B------:R-:W-:Y:S03]  /*10050*/  BSSY B1, `(.L_x_265) ;  /* 0x00000ab000017945 */ /* 0x000fe60003800000 */
[----:B------:R-:W-:-:S02]  /*10060*/  SEL R7, RZ, 0x1, P0 ;  /* 0x00000001ff077807 */ /* 0x000fc40000000000 */
        /* <DEDUP_REMOVED lines=25> */
[----:B------:R-:W-:-:S05]  /*10200*/  LEA.HI.X R5, R2, UR5, R3, 0x2, P0 ;  /* 0x0000000502057c11 */ /* 0x000fca00080f1403 */
[----:B------:R0:W5:Y:S04]  /*10210*/  LDG.E R4, desc[UR8][R4.64] ;  /* 0x0000000804047981 */ /* 0x000168000c1e1900 */
.L_x_267:
[----:B------:R-:W-:Y:S01]  /*10220*/  IMAD R3, R6, 0x8, R17 ;  /* 0x0000000806037824 */ /* 0x000fe200078e0211 */
[----:B------:R-:W-:Y:S01]  /*10230*/  SHF.L.U32 R2, R7, 0x1f, RZ ;  /* 0x0000001f07027819 */ /* 0x000fe200000006ff */
[----:B------:R-:W-:Y:S03]  /*10240*/  BSSY B2, `(.L_x_268) ;  /* 0x0000003000027945 */ /* 0x000fe60003800000 */
[----:B------:R-:W1:Y:S02]  /*10250*/  SYNCS.PHASECHK.TRANS64.TRYWAIT P0, [R3+URZ+0x31c40], R2 ;  /* 0x031c4002030075a7 */ /* 0x000e64000800017f */
[----:B-1----:R-:W-:Y:S05]  /*10260*/  @!P0 BRA `(.L_x_269) ;  /* 0x0000003400c08947 */ /* 0x002fea0003800000 */
.L_x_359:
[----:B------:R-:W-:Y:S05]  /*10270*/  BSYNC B2 ;  /* 0x0000000000027941 */ /* 0x000fea0003800000 */
.L_x_268:
        /* <DEDUP_REMOVED lines=12> */
.L_x_271:
[----:B------:R-:W-:Y:S05]  /*10340*/  BSYNC B2 ;  /* 0x0000000000027941 */ /* 0x000fea0003800000 */
.L_x_270:
        /* <DEDUP_REMOVED lines=11> */
.L_x_272:
        /* <DEDUP_REMOVED lines=16> */
.L_x_273:
        /* <DEDUP_REMOVED lines=16> */
.L_x_274:
        /* <DEDUP_REMOVED lines=15> */
.L_x_360:
[----:B------:R-:W-:Y:S05]  /*106f0*/  BSYNC B2 ;  /* 0x0000000000027941 */ /* 0x000fea0003800000 */
.L_x_275:
[----:B------:R-:W-:Y:S01]  /*10700*/  BSSY B2, `(.L_x_277) ;  /* 0x000000b000027945 */ /* 0x000fe20003800000 */
[----:B------:R-:W-:Y:S02]  /*10710*/  IMAD.MOV.U32 R2, RZ, RZ, 0x0 ;  /* 0x00000000ff027424 */ /* 0x000fe400078e00ff */
[----:B------:R-:W-:Y:S01]  /*10720*/  IMAD.MOV.U32 R3, RZ, RZ, 0x14f00000 ;  /* 0x14f00000ff037424 */ /* 0x000fe200078e00ff */
[----:B------:R-:W-:Y:S06]  /*10730*/  @P1 BRA `(.L_x_278) ;  /* 0x00000000001c1947 */ /* 0x000fec0003800000 */
[----:B------:R-:W1:Y:S02]  /*10740*/  S2R R13, SR_TID.X ;  /* 0x00000000000d7919 */ /* 0x000e640000002100 */
[----:B-1----:R-:W-:Y:S01]  /*10750*/  LOP3.LUT R14, R13, 0x1f, RZ, 0xc0, !PT ;  /* 0x0000001f0d0e7812 */ /* 0x002fe200078ec0ff */
[----:B------:R-:W-:-:S03]  /*10760*/  IMAD.MOV.U32 R13, RZ, RZ, 0x6c00 ;  /* 0x00006c00ff0d7424 */ /* 0x000fc600078e00ff */
[----:B------:R-:W-:Y:S01]  /*10770*/  ISETP.NE.AND P0, PT, R14, RZ, PT ;  /* 0x000000ff0e00720c */ /* 0x000fe20003f05270 */
[----:B------:R1:W-:-:S12]  /*10780*/  SYNCS.ARRIVE.TRANS64 RZ, [R12+URZ+0x50], R13 ;  /* 0x0000500d0cff79a7 */ /* 0x0003d8000800003f */
[----:B-1----:R-:W-:Y:S05]  /*10790*/  @!P0 BRA `(.L_x_278) ;  /* 0x0000000000048947 */ /* 0x002fea0003800000 */
[----:B------:R-:W-:Y:S01]  /*107a0*/  BPT.TRAP 0x1 ;  /* 0x000000040000795c */ /* 0x000fe20000300000 */
.L_x_278:
[----:B------:R-:W-:Y:S05]  /*107b0*/  BSYNC B2 ;  /* 0x0000000000027941 */ /* 0x000fea0003800000 */
.L_x_277:
[----:B------:R-:W-:Y:S01]  /*107c0*/  R2UR UR6, R2 ;  /* 0x00000000020672ca */ /* 0x000fe200000e0000 */
[----:B------:R-:W-:Y:S01]  /*107d0*/  IMAD R18, R18, 0x6c00, R17 ;  /* 0x00006c0012127824 */ /* 0x000fe200078e0211 */
[----:B------:R-:W-:Y:S01]  /*107e0*/  R2UR UR7, R3 ;  /* 0x00000000030772ca */ /* 0x000fe200000e0000 */
[----:B------:R-:W-:Y:S01]  /*107f0*/  UIADD3 UR4, UP0, UR36, 0x470, URZ ;  /* 0x0000047024047890 */ /* 0x000fe2000ff1e03f */
[----:B------:R-:W-:Y:S01]  /*10800*/  R2UR UR10, R5 ;  /* 0x00000000050a72ca */ /* 0x000fe200000e0000 */
[----:B------:R-:W-:Y:S01]  /*10810*/  IMAD R5, R22, 0x90, R26 ;  /* 0x0000009016057824 */ /* 0x000fe200078e021a */
[----:B------:R-:W-:Y:S01]  /*10820*/  PLOP3.LUT P0, PT, PT, PT, PT, 0x80, 0x0 ;  /* 0x000000000000781c */ /* 0x000fe20003f0f070 */
[----:B0-----:R-:W-:Y:S01]  /*10830*/  VIADD R12, R12, 0x50 ;  /* 0x000000500c0c7836 */ /* 0x001fe20000000000 */
[----:B------:R-:W-:Y:S01]  /*10840*/  UIADD3.X UR5, URZ, UR37, URZ, UP0, !UPT ;  /* 0x000000253f057290 */ /* 0x000fe200087fe43f */
[----:B------:R-:W-:-:S11]  /*10850*/  VIADD R13, R18, 0x200 ;  /* 0x00000200120d7836 */ /* 0x000fd60000000000 */
.L_x_279:
        /* <DEDUP_REMOVED lines=10> */
[----:B------:R-:W-:Y:S02]  /*10900*/  R2UR UR6, R2 ;  /* 0x00000000020672ca */ /* 0x000fe400000e0000 */
[----:B------:R-:W-:Y:S02]  /*10910*/  R2UR UR7, R3 ;  /* 0x00000000030772ca */ /* 0x000fe400000e0000 */
[----:B------:R-:W-:Y:S01]  /*10920*/  R2UR UR10, R10 ;  /* 0x000000000a0a72ca */ /* 0x000fe200000e0000 */
[----:B------:R-:W-:Y:S01]  /*10930*/  VIADD R10, R18, 0x2600 ;  /* 0x00002600120a7836 */ /* 0x000fe20000000000 */
[----:B------:R-:W-:-:S13]  /*10940*/  PLOP3.LUT P0, PT, PT, PT, PT, 0x80, 0x0 ;  /* 0x000000000000781c */ /* 0x000fda0003f0f070 */
.L_x_280:
        /* <DEDUP_REMOVED lines=15> */
.L_x_281:
        /* <DEDUP_REMOVED lines=12> */
.L_x_266:
[----:B------:R-:W-:Y:S05]  /*10b00*/  BSYNC B1 ;  /* 0x0000000000017941 */ /* 0x000fea0003800000 */
.L_x_265:
[----:B------:R-:W-:Y:S01]  /*10b10*/  LOP3.LUT P1, RZ, R29, 0x1, RZ, 0xc0, !PT ;  /* 0x000000011dff7812 */ /* 0x000fe2000782c0ff */
[----:B------:R-:W-:Y:S01]  /*10b20*/  VIADD R18, R6, 0x1 ;  /* 0x0000000106127836 */ /* 0x000fe20000000000 */
[----:B------:R-:W-:Y:S01]  /*10b30*/  BSSY B1, `(.L_x_282) ;  /* 0x00000ae000017945 */ /* 0x000fe20003800000 */
[----:B------:R-:W-:-:S03]  /*10b40*/  VIADD R9, R0, 0xffffffff ;  /* 0xffffffff00097836 */ /* 0x000fc60000000000 */
        /* <DEDUP_REMOVED lines=29> */
.L_x_284:
[----:B------:R-:W-:Y:S01]  /*10d20*/  IMAD R2, R18, 0x8, R17 ;  /* 0x0000000812027824 */ /* 0x000fe200078e0211 */
[----:B------:R-:W-:Y:S01]  /*10d30*/  SHF.L.U32 R3, R28, 0x1f, RZ ;  /* 0x0000001f1c037819 */ /* 0x000fe200000006ff */
[----:B------:R-:W-:Y:S03]  /*10d40*/  BSSY B2, `(.L_x_285) ;  /* 0x0000003000027945 */ /* 0x000fe60003800000 */
[----:B------:R-:W1:Y:S02]  /*10d50*/  SYNCS.PHASECHK.TRANS64.TRYWAIT P0, [R2+URZ+0x31c40], R3 ;  /* 0x031c4003020075a7 */ /* 0x000e64000800017f */
[----:B-1----:R-:W-:Y:S05]  /*10d60*/  @!P0 BRA `(.L_x_286) ;  /* 0x0000002c00288947 */ /* 0x002fea0003800000 */
.L_x_361:
[----:B------:R-:W-:Y:S05]  /*10d70*/  BSYNC B2 ;  /* 0x0000000000027941 */ /* 0x000fea0003800000 */
.L_x_285:
        /* <DEDUP_REMOVED lines=12> */
.L_x_288:
[----:B------:R-:W-:Y:S05]  /*10e40*/  BSYNC B2 ;  /* 0x0000000000027941 */ /* 0x000fea0003800000 */
.L_x_287:
[----:B------:R-:W-:Y:S01]  /*10e50*/  IMAD.MOV.U32 R13, RZ, RZ, RZ ;  /* 0x000000ffff0d7224 */ /* 0x000fe200078e00ff */
[----:B------:R-:W-:Y:S01]  /*10e60*/  UIADD3 UR4, UP0, UR36, 0x370, URZ ;  /* 0x0000037024047890 */ /* 0x000fe2000ff1e03f */
[C---:B-1----:R-:W-:Y:S01]  /*10e70*/  IMAD R3, R18.reuse, 0x8, R8 ;  /* 0x0000000812037824 */ /* 0x042fe200078e0208 */
[----:B------:R-:W-:Y:S01]  /*10e80*/  PLOP3.LUT P0, PT, PT, PT, PT, 0x80, 0x0 ;  /* 0x000000000000781c */ /* 0x000fe20003f0f070 */
[----:B------:R-:W-:Y:S01]  /*10e90*/  IMAD R12, R18, 0x6c00, R17 ;  /* 0x00006c00120c7824 */ /* 0x000fe200078e0211 */
[----:B------:R-:W-:Y:S01]  /*10ea0*/  R2UR UR10, R13 ;  /* 0x000000000d0a72ca */ /* 0x000fe200000e0000 */
[----:B------:R-:W-:Y:S01]  /*10eb0*/  VIADD R3, R3, 0x30 ;  /* 0x0000003003037836 */ /* 0x000fe20000000000 */
[----:B------:R-:W-:Y:S01]  /*10ec0*/  UIADD3.X UR5, URZ, UR37, URZ, UP0, !UPT ;  /* 0x000000253f057290 */ /* 0x000fe200087fe43f */
[----:B------:R-:W-:Y:S01]  /*10ed0*/  IMAD R2, R10, 0x90, R26 ;  /* 0x000000900a027824 */ /* 0x000fe200078e021a */
[----:B------:R-:W-:Y:S01]  /*10ee0*/  UMOV UR6, 0x0 ;  /* 0x0000000000067882 */ /* 0x000fe20000000000 */
[----:B------:R-:W-:Y:S01]  /*10ef0*/  VIADD R5, R12, 0x16a00 ;  /* 0x00016a000c057836 */ /* 0x000fe20000000000 */
[----:B------:R-:W-:-:S09]  /*10f00*/  UMOV UR7, 0x14f00000 ;  /* 0x14f0000000077882 */ /* 0x000fd20000000000 */
.L_x_289:
        /* <DEDUP_REMOVED lines=16> */
.L_x_290:
        /* <DEDUP_REMOVED lines=16> */
.L_x_291:
        /* <DEDUP_REMOVED lines=15> */
.L_x_362:
[----:B------:R-:W-:Y:S05]  /*11200*/  BSYNC B2 ;  /* 0x0000000000027941 */ /* 0x000fea0003800000 */
.L_x_292:
[----:B------:R-:W-:Y:S01]  /*11210*/  BSSY B2, `(.L_x_294) ;  /* 0x000000b000027945 */ /* 0x000fe20003800000 */
[----:B0-----:R-:W-:Y:S02]  /*11220*/  IMAD.MOV.U32 R2, RZ, RZ, 0x0 ;  /* 0x00000000ff027424 */ /* 0x001fe400078e00ff */
[----:B------:R-:W-:Y:S01]  /*11230*/  IMAD.MOV.U32 R3, RZ, RZ, 0x14f00000 ;  /* 0x14f00000ff037424 */ /* 0x000fe200078e00ff */
[----:B------:R-:W-:Y:S06]  /*11240*/  @P1 BRA `(.L_x_295) ;  /* 0x00000000001c1947 */ /* 0x000fec0003800000 */
[----:B------:R-:W0:Y:S02]  /*11250*/  S2R R12, SR_TID.X ;  /* 0x00000000000c7919 */ /* 0x000e240000002100 */
[----:B0-----:R-:W-:Y:S01]  /*11260*/  LOP3.LUT R14, R12, 0x1f, RZ, 0xc0, !PT ;  /* 0x0000001f0c0e7812 */ /* 0x001fe200078ec0ff */
[----:B------:R-:W-:-:S03]  /*11270*/  IMAD.MOV.U32 R12, RZ, RZ, 0x6c00 ;  /* 0x00006c00ff0c7424 */ /* 0x000fc600078e00ff */
[----:B------:R-:W-:Y:S01]  /*11280*/  ISETP.NE.AND P0, PT, R14, RZ, PT ;  /* 0x000000ff0e00720c */ /* 0x000fe20003f05270 */
[----:B------:R0:W-:-:S12]  /*11290*/  SYNCS.ARRIVE.TRANS64 RZ, [R7+URZ+0x50], R12 ;  /* 0x0000500c07ff79a7 */ /* 0x0001d8000800003f */
[----:B0-----:R-:W-:Y:S05]  /*112a0*/  @!P0 BRA `(.L_x_295) ;  /* 0x0000000000048947 */ /* 0x001fea0003800000 */
[----:B------:R-:W-:Y:S01]  /*112b0*/  BPT.TRAP 0x1 ;  /* 0x000000040000795c */ /* 0x000fe20000300000 */
.L_x_295:
[----:B------:R-:W-:Y:S05]  /*112c0*/  BSYNC B2 ;  /* 0x0000000000027941 */ /* 0x000fea0003800000 */
.L_x_294:
[----:B------:R-:W-:Y:S01]  /*112d0*/  R2UR UR6, R2 ;  /* 0x00000000020672ca */ /* 0x000fe200000e0000 */
[----:B------:R-:W-:Y:S01]  /*112e0*/  IMAD R6, R6, 0x6c00, R17 ;  /* 0x00006c0006067824 */ /* 0x000fe200078e0211 */
[----:B------:R-:W-:Y:S01]  /*112f0*/  R2UR UR7, R3 ;  /* 0x00000000030772ca */ /* 0x000fe200000e0000 */
[----:B------:R-:W-:Y:S01]  /*11300*/  UIADD3 UR4, UP0, UR36, 0x470, URZ ;  /* 0x0000047024047890 */ /* 0x000fe2000ff1e03f */
[----:B------:R-:W-:Y:S01]  /*11310*/  R2UR UR10, R13 ;  /* 0x000000000d0a72ca */ /* 0x000fe200000e0000 */
[----:B------:R-:W-:Y:S01]  /*11320*/  IMAD R12, R22, 0x90, R26 ;  /* 0x00000090160c7824 */ /* 0x000fe200078e021a */
[----:B------:R-:W-:Y:S01]  /*11330*/  PLOP3.LUT P0, PT, PT, PT, PT, 0x80, 0x0 ;  /* 0x000000000000781c */ /* 0x000fe20003f0f070 */
[----:B------:R-:W-:Y:S01]  /*11340*/  VIADD R7, R7, 0x50 ;  /* 0x0000005007077836 */ /* 0x000fe20000000000 */
[----:B------:R-:W-:Y:S01]  /*11350*/  UIADD3.X UR5, URZ, UR37, URZ, UP0, !UPT ;  /* 0x000000253f057290 */ /* 0x000fe200087fe43f */
[----:B------:R-:W-:-:S11]  /*11360*/  VIADD R13, R6, 0x200 ;  /* 0x00000200060d7836 */ /* 0x000fd60000000000 */
.L_x_296:
        /* <DEDUP_REMOVED lines=15> */
.L_x_297:
        /* <DEDUP_REMOVED lines=15> */
.L_x_298:
        /* <DEDUP_REMOVED lines=12> */
.L_x_283:
[----:B------:R-:W-:Y:S05]  /*11610*/  BSYNC B1 ;  /* 0x0000000000017941 */ /* 0x000fea0003800000 */
.L_x_282:
[----:B------:R-:W2:Y:S01]  /*11620*/  LDL R2, [R1+0x4] ;  /* 0x0000040001027983 */ /* 0x000ea20000100800 */
[----:B------:R-:W-:Y:S01]  /*11630*/  VIADD R0, R0, 0xfffffffe ;  /* 0xfffffffe00007836 */ /* 0x000fe20000000000 */
[----:B--2---:R-:W-:-:S13]  /*11640*/  ISETP.GT.AND P0, PT, R9, R2, PT ;  /* 0x000000020900720c */ /* 0x004fda0003f04270 */
[----:B------:R-:W-:Y:S05]  /*11650*/  @P0 BRA `(.L_x_299) ;  /* 0xffffffe8006c0947 */ /* 0x000fea000383ffff */
.L_x_245:
[----:B------:R-:W-:Y:S05]  /*11660*/  BSYNC B0 ;  /* 0x0000000000007941 */ /* 0x000fea0003800000 */
.L_x_244:
[----:B------:R-:W1:Y:S01]  /*11670*/  S2R R2, SR_TID.X ;  /* 0x0000000000027919 */ /* 0x000e620000002100 */
[----:B------:R-:W-:Y:S01]  /*11680*/  BSSY B0, `(.L_x_300) ;  /* 0x0000011000007945 */ /* 0x000fe20003800000 */
[----:B-1----:R-:W-:-:S04]  /*11690*/  LOP3.LUT R6, R2, 0x7f, RZ, 0xc0, !PT ;  /* 0x0000007f02067812 */ /* 0x002fc800078ec0ff */
[----:B------:R-:W-:-:S13]  /*116a0*/  ISETP.NE.AND P0, PT, R6, RZ, PT ;  /* 0x000000ff0600720c */ /* 0x000fda0003f05270 */
[----:B------:R-:W-:Y:S05]  /*116b0*/  @P0 BRA `(.L_x_301) ;  /* 0x0000000000340947 */ /* 0x000fea0003800000 */
[----:B------:R-:W1:Y:S01]  /*116c0*/  S2R R5, SR_LANEID ;  /* 0x0000000000057919 */ /* 0x000e620000000000 */
[----:B------:R-:W-:Y:S01]  /*116d0*/  VOTEU.ANY UR4, UPT, PT ;  /* 0x0000000000047886 */ /* 0x000fe200038e0100 */
[----:B------:R-:W2:Y:S01]  /*116e0*/  LDC.64 R2, c[0x0][0xc60] ;  /* 0x00031800ff027b82 */ /* 0x000ea20000000a00 */
[----:B------:R-:W1:Y:S01]  /*116f0*/  FLO.U32 R0, UR4 ;  /* 0x0000000400007d00 */ /* 0x000e6200080e0000 */
[----:B------:R-:W-:Y:S01]  /*11700*/  ULDC.64 UR6, c[0x0][0x208] ;  /* 0x0000820000067ab9 */ /* 0x000fe20000000a00 */
[----:B-1----:R-:W-:-:S06]  /*11710*/  ISETP.EQ.U32.AND P0, PT, R0, R5, PT ;  /* 0x000000050000720c */ /* 0x002fcc0003f02070 */
[----:B------:R-:W2:Y:S07]  /*11720*/  POPC R5, UR4 ;  /* 0x0000000400057d09 */ /* 0x000eae0008000000 */
[----:B--2---:R-:W2:Y:S01]  /*11730*/  @P0 ATOMG.E.ADD.STRONG.GPU PT, R3, desc[UR6][R2.64], R5 ;  /* 0x00000005020309a8 */ /* 0x004ea200081ee1c6 */
[----:B------:R-:W1:Y:S02]  /*11740*/  S2R R4, SR_LTMASK ;  /* 0x0000000000047919 */ /* 0x000e640000003900 */
[----:B-1----:R-:W-:-:S04]  /*11750*/  LOP3.LUT R4, R4, UR4, RZ, 0xc0, !PT ;  /* 0x0000000404047c12 */ /* 0x002fc8000f8ec0ff */
[----:B0-----:R-:W0:Y:S01]  /*11760*/  POPC R7, R4 ;  /* 0x0000000400077309 */ /* 0x001e220000000000 */
[----:B--2---:R-:W0:Y:S02]  /*11770*/  SHFL.IDX PT, R0, R3, R0, 0x1f ;  /* 0x00001f0003007589 */ /* 0x004e2400000e0000 */
[----:B0-----:R-:W-:-:S07]  /*11780*/  IADD3 R24, R0, UR38, R7 ;  /* 0x0000002600187c10 */ /* 0x001fce000fffe007 */
.L_x_301:
[----:B------:R-:W-:Y:S05]  /*11790*/  BSYNC B0 ;  /* 0x0000000000007941 */ /* 0x000fea0003800000 */
.L_x_300:
[----:B------:R-:W-:Y:S01]  /*117a0*/  LOP3.LUT P0, RZ, R29, 0x1, RZ, 0xc0, !PT ;  /* 0x000000011dff7812 */ /* 0x000fe2000780c0ff */
[----:B------:R-:W-:-:S12]  /*117b0*/  BSSY B0, `(.L_x_302) ;  /* 0x0000045000007945 */ /* 0x000fd80003800000 */
[----:B------:R-:W-:Y:S05]  /*117c0*/  @!P0 BRA `(.L_x_303) ;  /* 0x00000004000c8947 */ /* 0x000fea0003800000 */
[----:B------:R-:W-:Y:S01]  /*117d0*/  IMAD R3, R18, 0x8, R17 ;  /* 0x0000000812037824 */ /* 0x000fe200078e0211 */
[----:B------:R-:W-:Y:S01]  /*117e0*/  SHF.L.U32 R0, R28, 0x1f, RZ ;  /* 0x0000001f1c007819 */ /* 0x000fe200000006ff */
[----:B------:R-:W-:Y:S01]  /*117f0*/  BSSY B1, `(.L_x_304) ;  /* 0x0000004000017945 */ /* 0x000fe20003800000 */
[----:B------:R-:W-:Y:S02]  /*11800*/  ISETP.NE.AND P1, PT, R6, RZ, PT ;  /* 0x000000ff0600720c */ /* 0x000fe40003f25270 */
[----:B------:R-:W1:Y:S02]  /*11810*/  SYNCS.PHASECHK.TRANS64.TRYWAIT P0, [R3+URZ+0x31c60], R0 ;  /* 0x031c6000030075a7 */ /* 0x000e64000800017f */
[----:B-1----:R-:W-:Y:S09]  /*11820*/  @!P0 BRA `(.L_x_305) ;  /* 0x0000002000a08947 */ /* 0x002ff20003800000 */
.L_x_363:
[----:B------:R-:W-:Y:S05]  /*11830*/  BSYNC B1 ;  /* 0x0000000000017941 */ /* 0x000fea0003800000 */
.L_x_304:
[----:B------:R-:W-:Y:S04]  /*11840*/  BSSY B1, `(.L_x_306) ;  /* 0x0000009000017945 */ /* 0x000fe80003800000 */
[----:B------:R-:W-:Y:S05]  /*11850*/  @P1 BRA `(.L_x_307) ;  /* 0x00000000001c1947 */ /* 0x000fea0003800000 */
[----:B------:R-:W2:Y:S01]  /*11860*/  S2R R2, SR_TID.X ;  /* 0x0000000000027919 */ /* 0x000ea20000002100 */
[----:B-1----:R-:W-:-:S04]  /*11870*/  IMAD.MOV.U32 R0, RZ, RZ, 0x6c00 ;  /* 0x00006c00ff007424 */ /* 0x002fc800078e00ff */
[----:B------:R3:W-:Y:S01]  /*11880*/  SYNCS.ARRIVE.TRANS64 RZ, [R3+URZ+0x31c50], R0 ;  /* 0x031c500003ff79a7 */ /* 0x0007e2000800003f */
[----:B--2---:R-:W-:-:S04]  /*11890*/  LOP3.LUT R2, R2, 0x1f, RZ, 0xc0, !PT ;  /* 0x0000001f02027812 */ /* 0x004fc800078ec0ff */
[----:B------:R-:W-:-:S13]  /*118a0*/  ISETP.NE.AND P0, PT, R2, RZ, PT ;  /* 0x000000ff0200720c */ /* 0x000fda0003f05270 */
[----:B---3--:R-:W-:Y:S05]  /*118b0*/  @!P0 BRA `(.L_x_307) ;  /* 0x0000000000048947 */ /* 0x008fea0003800000 */
[----:B------:R-:W-:Y:S01]  /*118c0*/  BPT.TRAP 0x1 ;  /* 0x000000040000795c */ /* 0x000fe20000300000 */
.L_x_307:
[----:B------:R-:W-:Y:S05]  /*118d0*/  BSYNC B1 ;  /* 0x0000000000017941 */ /* 0x000fea0003800000 */
.L_x_306:
[----:B-1----:R-:W-:Y:S01]  /*118e0*/  IMAD R0, R18, 0x6c00, R17 ;  /* 0x00006c0012007824 */ /* 0x002fe200078e0211 */
[----:B------:R-:W-:Y:S01]  /*118f0*/  UIADD3 UR4, UP0, UR36, 0x470, URZ ;  /* 0x0000047024047890 */ /* 0x000fe2000ff1e03f */
[----:B------:R-:W-:Y:S01]  /*11900*/  VIADD R2, R3, 0x31c50 ;  /* 0x00031c5003027836 */ /* 0x000fe20000000000 */
[----:B------:R-:W-:Y:S01]  /*11910*/  PLOP3.LUT P0, PT, PT, PT, PT, 0x80, 0x0 ;  /* 0x000000000000781c */ /* 0x000fe20003f0f070 */
[----:B------:R-:W-:Y:S01]  /*11920*/  IMAD R22, R22, 0x90, R26 ;  /* 0x0000009016167824 */ /* 0x000fe200078e021a */
[----:B------:R-:W-:Y:S01]  /*11930*/  UIADD3.X UR5, URZ, UR37, URZ, UP0, !UPT ;  /* 0x000000253f057290 */ /* 0x000fe200087fe43f */
[----:B------:R-:W-:Y:S01]  /*11940*/  VIADD R3, R0, 0x200 ;  /* 0x0000020000037836 */ /* 0x000fe20000000000 */
[----:B------:R-:W-:Y:S01]  /*11950*/  UMOV UR6, 0x0 ;  /* 0x0000000000067882 */ /* 0x000fe20000000000 */
[----:B------:R-:W-:Y:S01]  /*11960*/  UMOV UR7, 0x14f00000 ;  /* 0x14f0000000077882 */ /* 0x000fe20000000000 */
[----:B------:R-:W-:-:S08]  /*11970*/  UMOV UR10, URZ ;  /* 0x0000003f000a7c82 */ /* 0x000fd00008000000 */
.L_x_308:
        /* <DEDUP_REMOVED lines=9> */
[----:B-1----:R-:W-:Y:S05]  /*11a10*/  @P0 BRA.U.ANY `(.L_x_308) ;  /* 0xfffffffd00d80947 */ /* 0x002fea000393ffff */
[----:B------:R-:W-:Y:S01]  /*11a20*/  PLOP3.LUT P0, PT, PT, PT, PT, 0x80, 0x0 ;  /* 0x000000000000781c */ /* 0x000fe20003f0f070 */
[----:B------:R-:W-:Y:S01]  /*11a30*/  VIADD R3, R0, 0x2600 ;  /* 0x0000260000037836 */ /* 0x000fe20000000000 */
[----:B------:R-:W-:Y:S01]  /*11a40*/  UMOV UR6, 0x0 ;  /* 0x0000000000067882 */ /* 0x000fe20000000000 */
[----:B------:R-:W-:Y:S01]  /*11a50*/  UMOV UR7, 0x14f00000 ;  /* 0x14f0000000077882 */ /* 0x000fe20000000000 */
[----:B------:R-:W-:-:S09]  /*11a60*/  UMOV UR10, 0x20 ;  /* 0x00000020000a7882 */ /* 0x000fd20000000000 */
.L_x_309:
        /* <DEDUP_REMOVED lines=15> */
.L_x_310:
        /* <DEDUP_REMOVED lines=10> */
.L_x_303:
[----:B------:R-:W-:Y:S05]  /*11c00*/  BSYNC B0 ;  /* 0x0000000000007941 */ /* 0x000fea0003800000 */
.L_x_302:
[----:B------:R-:W-:-:S05]  /*11c10*/  VIADD R18, R18, 0x1 ;  /* 0x0000000112127836 */ /* 0x000fca0000000000 */
[----:B------:R-:W-:-:S04]  /*11c20*/  ISETP.NE.AND P0, PT, R18, 0x2, PT ;  /* 0x000000021200780c */ /* 0x000fc80003f05270 */
[----:B------:R-:W-:Y:S02]  /*11c30*/  SEL R3, RZ, 0x1, P0 ;  /* 0x00000001ff037807 */ /* 0x000fe40000000000 */
[----:B------:R-:W-:Y:S02]  /*11c40*/  SEL R18, R18, RZ, P0 ;  /* 0x000000ff12127207 */ /* 0x000fe40000000000 */
[----:B------:R-:W-:-:S07]  /*11c50*/  LOP3.LUT R28, R28, R3, RZ, 0x3c, !PT ;  /* 0x000000031c1c7212 */ /* 0x000fce00078e3cff */
.L_x_226:
[----:B------:R-:W-:Y:S05]  /*11c60*/  BSYNC B7 ;  /* 0x0000000000077941 */ /* 0x000fea0003800000 */
.L_x_224:
[----:B------:R-:W-:-:S13]  /*11c70*/  LOP3.LUT P0, RZ, R29, 0x2, RZ, 0xc0, !PT ;  /* 0x000000021dff7812 */ /* 0x000fda000780c0ff */
[----:B------:R-:W-:Y:S05]  /*11c80*/  @!P0 BRA `(.L_x_311) ;  /* 0x0000000000248947 */ /* 0x000fea0003800000 */
[----:B------:R-:W-:Y:S05]  /*11c90*/  WARPSYNC.ALL ;  /* 0x0000000000007948 */ /* 0x000fea0003800000 */
[----:B------:R-:W3:Y:S08]  /*11ca0*/  S2UR UR5, SR_CgaCtaId ;  /* 0x00000000000579c3 */ /* 0x000ef00000008800 */
[----:B------:R-:W-:Y:S06]  /*11cb0*/  BAR.SYNC.DEFER_BLOCKING 0x5, 0x200 ;  /* 0x0148000000007b1d */ /* 0x000fec0000010000 */
[----:B------:R-:W-:-:S02]  /*11cc0*/  UMOV UR4, 0x400 ;  /* 0x0000040000047882 */ /* 0x000fc40000000000 */
[----:B---3--:R-:W-:-:S06]  /*11cd0*/  ULEA UR4, UR5, UR4, 0x18 ;  /* 0x0000000405047291 */ /* 0x008fcc000f8ec03f */
[----:B------:R-:W-:-:S05]  /*11ce0*/  IMAD.U32 R17, RZ, RZ, UR4 ;  /* 0x00000004ff117e24 */ /* 0x000fca000f8e00ff */
[----:B------:R3:W4:Y:S01]  /*11cf0*/  LDS.128 R24, [R17+0x31cd0] ;  /* 0x031cd00011187984 */ /* 0x0007220000000c00 */
[----:B------:R-:W-:Y:S06]  /*11d00*/  BAR.ARV 0x4, 0x200 ;  /* 0x0108000000007b1d */ /* 0x000fec0000002000 */
[----:B------:R-:W-:Y:S05]  /*11d10*/  BRA `(.L_x_312) ;  /* 0x0000000800d87947 */ /* 0x000fea0003800000 */
.L_x_311:
[----:B------:R-:W1:Y:S01]  /*11d20*/  S2R R0, SR_TID.X ;  /* 0x0000000000007919 */ /* 0x000e620000002100 */
[----:B------:R-:W-:Y:S01]  /*11d30*/  UMOV UR4, 0xffffffff ;  /* 0xffffffff00047882 */ /* 0x000fe20000000000 */
[----:B-1----:R-:W-:-:S04]  /*11d40*/  LOP3.LUT R9, R0, 0x1f, RZ, 0xc0, !PT ;  /* 0x0000001f00097812 */ /* 0x002fc800078ec0ff */
[----:B------:R-:W-:Y:S01]  /*11d50*/  ISETP.NE.AND P0, PT, R9, 0x1f, PT ;  /* 0x0000001f0900780c */ /* 0x000fe20003f05270 */
[----:B------:R-:W-:-:S12]  /*11d60*/  BRA.DIV UR4, `(.L_x_313) ;  /* 0x0000001e04647947 */ /* 0x000fd8000b800000 */
[----:B0-2---:R-:W-:Y:S01]  /*11d70*/  IMAD.IADD R7, R27, 0x1, R9 ;  /* 0x000000011b077824 */ /* 0x005fe200078e0209 */
[----:B------:R-:W-:Y:S01]  /*11d80*/  ULDC UR4, c[0x0][0xc3c] ;  /* 0x00030f0000047ab9 */ /* 0x000fe20000000800 */
[----:B------:R-:W-:-:S03]  /*11d90*/  ULDC.64 UR6, c[0x0][0x208] ;  /* 0x0000820000067ab9 */ /* 0x000fc60000000a00 */
[----:B------:R-:W-:-:S13]  /*11da0*/  ISETP.GE.OR P1, PT, R7, UR4, !P0 ;  /* 0x0000000407007c0c */ /* 0x000fda000c726670 */
[----:B------:R-:W0:Y:S08]  /*11db0*/  @!P1 LDC.64 R2, c[0x0][0xc80] ;  /* 0x00032000ff029b82 */ /* 0x000e300000000a00 */
[----:B------:R-:W1:Y:S01]  /*11dc0*/  @!P1 LDC.64 R4, c[0x0][0xc78] ;  /* 0x00031e00ff049b82 */ /* 0x000e620000000a00 */
[----:B0-----:R-:W-:-:S05]  /*11dd0*/  @!P1 IMAD.WIDE R2, R7, 0x4, R2 ;  /* 0x0000000407029825 */ /* 0x001fca00078e0202 */
[----:B------:R1:W2:Y:S02]  /*11de0*/  @!P1 LDG.E R8, desc[UR6][R2.64] ;  /* 0x0000000602089981 */ /* 0x0002a4000c1e1900 */
[----:B-1----:R-:W-:-:S05]  /*11df0*/  @!P1 IMAD.WIDE R2, R7, 0x4, R4 ;  /* 0x0000000407029825 */ /* 0x002fca00078e0204 */
[----:B------:R-:W3:Y:S01]  /*11e00*/  @!P1 LDG.E R5, desc[UR6][R2.64] ;  /* 0x0000000602059981 */ /* 0x000ee2000c1e1900 */
[----:B------:R-:W-:Y:S01]  /*11e10*/  IMAD.MOV.U32 R7, RZ, RZ, RZ ;  /* 0x000000ffff077224 */ /* 0x000fe200078e00ff */
[C---:B------:R-:W-:Y:S01]  /*11e20*/  ISETP.GE.U32.AND P2, PT, R9.reuse, 0x2, PT ;  /* 0x000000020900780c */ /* 0x040fe20003f46070 */
[----:B------:R-:W-:Y:S01]  /*11e30*/  IMAD.MOV.U32 R4, RZ, RZ, RZ ;  /* 0x000000ffff047224 */ /* 0x000fe200078e00ff */
[C---:B------:R-:W-:Y:S01]  /*11e40*/  ISETP.GE.U32.AND P3, PT, R9.reuse, 0x4, PT ;  /* 0x000000040900780c */ /* 0x040fe20003f66070 */
[----:B------:R-:W-:Y:S01]  /*11e50*/  SHFL.IDX PT, R0, R24, RZ, 0x1f ;  /* 0x00001fff18007589 */ /* 0x000fe200000e0000 */
[C---:B------:R-:W-:Y:S02]  /*11e60*/  ISETP.GE.U32.AND P4, PT, R9.reuse, 0x8, PT ;  /* 0x000000080900780c */ /* 0x040fe40003f86070 */
[----:B------:R-:W-:Y:S01]  /*11e70*/  ISETP.GE.U32.AND P5, PT, R9, 0x10, PT ;  /* 0x000000100900780c */ /* 0x000fe20003fa6070 */
[----:B------:R0:W-:Y:S02]  /*11e80*/  SHFL.IDX PT, R6, R24, 0x1, 0x1f ;  /* 0x00201f0018067f89 */ /* 0x0001e400000e0000 */
[----:B0-----:R-:W-:-:S02]  /*11e90*/  IMAD.MOV.U32 R24, RZ, RZ, RZ ;  /* 0x000000ffff187224 */ /* 0x001fc400078e00ff */
[----:B--2---:R-:W-:Y:S02]  /*11ea0*/  @!P1 IMAD.MOV.U32 R7, RZ, RZ, R8 ;  /* 0x000000ffff079224 */ /* 0x004fe400078e0008 */
[----:B---3--:R-:W-:Y:S01]  /*11eb0*/  @!P1 IMAD.MOV.U32 R4, RZ, RZ, R5 ;  /* 0x000000ffff049224 */ /* 0x008fe200078e0005 */
[----:B------:R-:W-:-:S03]  /*11ec0*/  ISETP.NE.AND P1, PT, R9, RZ, PT ;  /* 0x000000ff0900720c */ /* 0x000fc60003f25270 */
[----:B------:R-:W-:-:S05]  /*11ed0*/  IMAD R13, R4, R7, RZ ;  /* 0x00000007040d7224 */ /* 0x000fca00078e02ff */
        /* <DEDUP_REMOVED lines=15> */
[----:B------:R0:W1:Y:S02]  /*11fd0*/  SHFL.IDX PT, R14, R3, 0x1f, 0x1f ;  /* 0x03e01f00030e7f89 */ /* 0x00006400000e0000 */
.L_x_373:
[----:B------:R-:W-:Y:S02]  /*11fe0*/  ULDC UR4, c[0x0][0xc38] ;  /* 0x00030e0000047ab9 */ /* 0x000fe40000000800 */
[----:B------:R-:W-:-:S04]  /*11ff0*/  IMAD.U32 R2, RZ, RZ, UR4 ;  /* 0x00000004ff027e24 */ /* 0x000fc8000f8e00ff */
[----:B-1----:R-:W-:-:S04]  /*12000*/  IMAD R5, R14, R2, RZ ;  /* 0x000000020e057224 */ /* 0x002fc800078e02ff */
[----:B------:R-:W-:-:S05]  /*12010*/  IMAD.IADD R6, R6, 0x1, R5 ;  /* 0x0000000106067824 */ /* 0x000fca00078e0205 */
[----:B------:R-:W-:-:S13]  /*12020*/  ISETP.GT.AND P6, PT, R6, R0, PT ;  /* 0x000000000600720c */ /* 0x000fda0003fc4270 */
[----:B------:R-:W-:Y:S05]  /*12030*/  @P6 BRA `(.L_x_314) ;  /* 0x0000000000a86947 */ /* 0x000fea0003800000 */
.L_x_317:
[----:B------:R-:W1:Y:S01]  /*12040*/  LDC R2, c[0x0][0xc3c] ;  /* 0x00030f00ff027b82 */ /* 0x000e620000000800 */
[----:B------:R-:W-:-:S05]  /*12050*/  VIADD R27, R27, 0x1f ;  /* 0x0000001f1b1b7836 */ /* 0x000fca0000000000 */
[----:B-1----:R-:W-:-:S13]  /*12060*/  ISETP.GE.AND P6, PT, R27, R2, PT ;  /* 0x000000021b00720c */ /* 0x002fda0003fc6270 */
[----:B------:R-:W-:Y:S05]  /*12070*/  @P6 BRA `(.L_x_315) ;  /* 0x0000000400bc6947 */ /* 0x000fea0003800000 */
[----:B0-----:R-:W0:Y:S01]  /*12080*/  S2R R3, SR_TID.X ;  /* 0x0000000000037919 */ /* 0x001e220000002100 */
[----:B------:R-:W-:Y:S01]  /*12090*/  IMAD.MOV.U32 R7, RZ, RZ, RZ ;  /* 0x000000ffff077224 */ /* 0x000fe200078e00ff */
[----:B------:R-:W-:Y:S01]  /*120a0*/  ULDC.64 UR4, c[0x0][0x208] ;  /* 0x0000820000047ab9 */ /* 0x000fe20000000a00 */
[----:B0-----:R-:W-:-:S05]  /*120b0*/  LOP3.LUT R3, R3, 0x1f, RZ, 0xc0, !PT ;  /* 0x0000001f03037812 */ /* 0x001fca00078ec0ff */
[----:B------:R-:W-:-:S05]  /*120c0*/  IMAD.IADD R9, R27, 0x1, R3 ;  /* 0x000000011b097824 */ /* 0x000fca00078e0203 */
[----:B------:R-:W-:-:S13]  /*120d0*/  ISETP.GE.OR P6, PT, R9, R2, !P0 ;  /* 0x000000020900720c */ /* 0x000fda00047c6670 */
[----:B------:R-:W0:Y:S08]  /*120e0*/  @!P6 LDC.64 R2, c[0x0][0xc80] ;  /* 0x00032000ff02eb82 */ /* 0x000e300000000a00 */
[----:B------:R-:W1:Y:S01]  /*120f0*/  @!P6 LDC.64 R4, c[0x0][0xc78] ;  /* 0x00031e00ff04eb82 */ /* 0x000e620000000a00 */
[----:B0-----:R-:W-:-:S05]  /*12100*/  @!P6 IMAD.WIDE R2, R9, 0x4, R2 ;  /* 0x000000040902e825 */ /* 0x001fca00078e0202 */
[----:B------:R1:W2:Y:S02]  /*12110*/  @!P6 LDG.E R7, desc[UR4][R2.64] ;  /* 0x000000040207e981 */ /* 0x0002a4000c1e1900 */
[----:B-1----:R-:W-:-:S04]  /*12120*/  @!P6 IMAD.WIDE R2, R9, 0x4, R4 ;  /* 0x000000040902e825 */ /* 0x002fc800078e0204 */
[----:B------:R-:W-:-:S06]  /*12130*/  IMAD.MOV.U32 R4, RZ, RZ, RZ ;  /* 0x000000ffff047224 */ /* 0x000fcc00078e00ff */
[----:B------:R-:W2:Y:S01]  /*12140*/  @!P6 LDG.E R4, desc[UR4][R2.64] ;  /* 0x000000040204e981 */ /* 0x000ea2000c1e1900 */
[----:B------:R-:W-:Y:S01]  /*12150*/  UMOV UR4, 0xffffffff ;  /* 0xffffffff00047882 */ /* 0x000fe20000000000 */
[----:B--2---:R-:W-:Y:S02]  /*12160*/  IMAD R13, R4, R7, RZ ;  /* 0x00000007040d7224 */ /* 0x004fe400078e02ff */
[----:B------:R-:W-:Y:S05]  /*12170*/  BRA.DIV UR4, `(.L_x_316) ;  /* 0x0000001e04a07947 */ /* 0x000fea000b800000 */
        /* <DEDUP_REMOVED lines=16> */
.L_x_381:
[----:B------:R-:W-:Y:S02]  /*12280*/  ULDC UR4, c[0x0][0xc38] ;  /* 0x00030e0000047ab9 */ /* 0x000fe40000000800 */
[----:B------:R-:W-:-:S04]  /*12290*/  IMAD.U32 R2, RZ, RZ, UR4 ;  /* 0x00000004ff027e24 */ /* 0x000fc8000f8e00ff */
[----:B-1----:R-:W-:-:S04]  /*122a0*/  IMAD R5, R14, R2, RZ ;  /* 0x000000020e057224 */ /* 0x002fc800078e02ff */
[----:B------:R-:W-:-:S05]  /*122b0*/  IMAD.IADD R6, R5, 0x1, R6 ;  /* 0x0000000105067824 */ /* 0x000fca00078e0206 */
[----:B------:R-:W-:-:S13]  /*122c0*/  ISETP.GT.AND P6, PT, R6, R0, PT ;  /* 0x000000000600720c */ /* 0x000fda0003fc4270 */
[----:B------:R-:W-:Y:S05]  /*122d0*/  @!P6 BRA `(.L_x_317) ;  /* 0xfffffffc0058e947 */ /* 0x000fea000383ffff */
.L_x_314:
[----:B------:R-:W-:Y:S01]  /*122e0*/  IMAD.IADD R6, R6, 0x1, -R5 ;  /* 0x0000000106067824 */ /* 0x000fe200078e0a05 */
[----:B------:R-:W-:-:S03]  /*122f0*/  UMOV UR4, 0xffffffff ;  /* 0xffffffff00047882 */ /* 0x000fc60000000000 */
[----:B------:R-:W-:-:S05]  /*12300*/  IMAD R5, R3, R2, R6 ;  /* 0x0000000203057224 */ /* 0x000fca00078e0206 */
[----:B------:R-:W-:Y:S01]  /*12310*/  ISETP.GT.AND P6, PT, R5, R0, PT ;  /* 0x000000000500720c */ /* 0x000fe20003fc4270 */
[----:B------:R-:W-:-:S12]  /*12320*/  BRA.DIV UR4, `(.L_x_318) ;  /* 0x0000001e04ec7947 */ /* 0x000fd8000b800000 */
[----:B------:R-:W-:-:S04]  /*12330*/  VOTE.ANY R8, PT, !P6 ;  /* 0x0000000000087806 */ /* 0x000fc800070e0100 */
[----:B------:R-:W1:Y:S02]  /*12340*/  POPC R5, R8 ;  /* 0x0000000800057309 */ /* 0x000e640000000000 */
[----:B-1----:R1:W2:Y:S04]  /*12350*/  SHFL.IDX PT, R7, R7, R5, 0x1f ;  /* 0x00001f0507077589 */ /* 0x0022a800000e0000 */
[----:B------:R1:W3:Y:S02]  /*12360*/  SHFL.IDX PT, R4, R4, R5, 0x1f ;  /* 0x00001f0504047589 */ /* 0x0002e400000e0000 */
.L_x_386:
[----:B------:R-:W-:-:S13]  /*12370*/  ISETP.NE.AND P0, PT, R8, RZ, PT ;  /* 0x000000ff0800720c */ /* 0x000fda0003f05270 */
[----:B------:R-:W-:Y:S05]  /*12380*/  @!P0 BRA `(.L_x_319) ;  /* 0x0000000000108947 */ /* 0x000fea0003800000 */
[----:B------:R-:W-:Y:S01]  /*12390*/  UMOV UR4, 0xffffffff ;  /* 0xffffffff00047882 */ /* 0x000fe20000000000 */
[----:B------:R-:W-:Y:S02]  /*123a0*/  VIADD R12, R5, 0xffffffff ;  /* 0xffffffff050c7836 */ /* 0x000fe40000000000 */
[----:B------:R-:W-:Y:S05]  /*123b0*/  BRA.DIV UR4, `(.L_x_320) ;  /* 0x0000002204247947 */ /* 0x000fea000b800000 */
[----:B------:R4:W0:Y:S02]  /*123c0*/  SHFL.IDX PT, R24, R3, R12, 0x1f ;  /* 0x00001f0c03187589 */ /* 0x00082400000e0000 */
.L_x_319:
[----:B--2---:R-:W-:Y:S01]  /*123d0*/  IABS R8, R7 ;  /* 0x0000000700087213 */ /* 0x004fe20000000000 */
[----:B0-----:R-:W-:Y:S01]  /*123e0*/  IMAD R24, R24, R2, R6 ;  /* 0x0000000218187224 */ /* 0x001fe200078e0206 */
[----:B---3--:R-:W-:Y:S01]  /*123f0*/  IABS R6, R4 ;  /* 0x0000000400067213 */ /* 0x008fe20000000000 */
[----:B------:R-:W-:Y:S01]  /*12400*/  IMAD.MOV.U32 R2, RZ, RZ, RZ ;  /* 0x000000ffff027224 */ /* 0x000fe200078e00ff */
[----:B------:R-:W0:Y:S01]  /*12410*/  I2F.RP R9, R8 ;  /* 0x0000000800097306 */ /* 0x000e220000209400 */
[----:B------:R-:W-:Y:S02]  /*12420*/  IMAD.IADD R0, R0, 0x1, -R24 ;  /* 0x0000000100007824 */ /* 0x000fe400078e0a18 */
[----:B------:R-:W-:-:S05]  /*12430*/  IMAD.IADD R27, R5, 0x1, R27 ;  /* 0x00000001051b7824 */ /* 0x000fca00078e021b */
[----:B------:R-:W2:Y:S08]  /*12440*/  I2F.RP R10, R6 ;  /* 0x00000006000a7306 */ /* 0x000eb00000209400 */
[----:B0-----:R-:W4:Y:S08]  /*12450*/  MUFU.RCP R9, R9 ;  /* 0x0000000900097308 */ /* 0x001f300000001000 */
[----:B--2---:R-:W-:Y:S01]  /*12460*/  MUFU.RCP R10, R10 ;  /* 0x0000000a000a7308 */ /* 0x004fe20000001000 */
[----:B----4-:R-:W-:-:S07]  /*12470*/  VIADD R3, R9, 0xffffffe ;  /* 0x0ffffffe09037836 */ /* 0x010fce0000000000 */
[----:B------:R-:W0:Y:S02]  /*12480*/  F2I.FTZ.U32.TRUNC.NTZ R3, R3 ;  /* 0x0000000300037305 */ /* 0x000e24000021f000 */
[----:B0-----:R-:W-:-:S04]  /*12490*/  IMAD.MOV R11, RZ, RZ, -R3 ;  /* 0x000000ffff0b7224 */ /* 0x001fc800078e0a03 */
[----:B------:R-:W-:-:S04]  /*124a0*/  IMAD R11, R11, R8, RZ ;  /* 0x000000080b0b7224 */ /* 0x000fc800078e02ff */
[----:B------:R-:W-:Y:S01]  /*124b0*/  IMAD.HI.U32 R2, R3, R11, R2 ;  /* 0x0000000b03027227 */ /* 0x000fe200078e0002 */
[----:B------:R-:W-:Y:S02]  /*124c0*/  IABS R3, R7 ;  /* 0x0000000700037213 */ /* 0x000fe40000000000 */
[----:B------:R-:W-:-:S03]  /*124d0*/  IABS R11, R0 ;  /* 0x00000000000b7213 */ /* 0x000fc60000000000 */
[----:B------:R-:W-:Y:S02]  /*124e0*/  IMAD.MOV R12, RZ, RZ, -R3 ;  /* 0x000000ffff0c7224 */ /* 0x000fe400078e0a03 */
[----:B------:R-:W-:-:S04]  /*124f0*/  IMAD.HI.U32 R9, R2, R11, RZ ;  /* 0x0000000b02097227 */ /* 0x000fc800078e00ff */
[----:B------:R-:W-:Y:S02]  /*12500*/  IMAD R11, R9, R12, R11 ;  /* 0x0000000c090b7224 */ /* 0x000fe400078e020b */
[----:B------:R-:W-:Y:S02]  /*12510*/  VIADD R12, R10, 0xffffffe ;  /* 0x0ffffffe0a0c7836 */ /* 0x000fe40000000000 */
[----:B------:R-:W-:Y:S01]  /*12520*/  IMAD.MOV.U32 R2, RZ, RZ, RZ ;  /* 0x000000ffff027224 */ /* 0x000fe200078e00ff */
[----:B------:R-:W-:Y:S01]  /*12530*/  ISETP.GT.U32.AND P1, PT, R8, R11, PT ;  /* 0x0000000b0800720c */ /* 0x000fe20003f24070 */
[----:B------:R-:W0:-:S12]  /*12540*/  F2I.FTZ.U32.TRUNC.NTZ R3, R12 ;  /* 0x0000000c00037305 */ /* 0x000e18000021f000 */
[----:B------:R-:W-:Y:S02]  /*12550*/  @!P1 IMAD.IADD R11, R11, 0x1, -R8 ;  /* 0x000000010b0b9824 */ /* 0x000fe400078e0a08 */
[----:B------:R-:W-:Y:S01]  /*12560*/  @!P1 VIADD R9, R9, 0x1 ;  /* 0x0000000109099836 */ /* 0x000fe20000000000 */
[----:B------:R-:W-:Y:S02]  /*12570*/  ISETP.NE.AND P1, PT, R7, RZ, PT ;  /* 0x000000ff0700720c */ /* 0x000fe40003f25270 */
[----:B------:R-:W-:Y:S01]  /*12580*/  ISETP.GE.U32.AND P0, PT, R11, R8, PT ;  /* 0x000000080b00720c */ /* 0x000fe20003f06070 */
[----:B0-----:R-:W-:Y:S01]  /*12590*/  IMAD.MOV R11, RZ, RZ, -R3 ;  /* 0x000000ffff0b7224 */ /* 0x001fe200078e0a03 */
[----:B------:R-:W-:-:S03]  /*125a0*/  IABS R8, R4 ;  /* 0x0000000400087213 */ /* 0x000fc60000000000 */
[----:B------:R-:W-:Y:S02]  /*125b0*/  IMAD R11, R11, R6, RZ ;  /* 0x000000060b0b7224 */ /* 0x000fe400078e02ff */
[----:B------:R-:W-:Y:S02]  /*125c0*/  IMAD.MOV R8, RZ, RZ, -R8 ;  /* 0x000000ffff087224 */ /* 0x000fe400078e0a08 */
[----:B------:R-:W-:Y:S01]  /*125d0*/  IMAD.HI.U32 R2, R3, R11, R2 ;  /* 0x0000000b03027227 */ /* 0x000fe200078e0002 */
[----:B------:R-:W-:-:S03]  /*125e0*/  LOP3.LUT R3, R0, R7, RZ, 0x3c, !PT ;  /* 0x0000000700037212 */ /* 0x000fc600078e3cff */
[----:B------:R-:W-:Y:S01]  /*125f0*/  @P0 VIADD R9, R9, 0x1 ;  /* 0x0000000109090836 */ /* 0x000fe20000000000 */
[----:B------:R-:W-:-:S13]  /*12600*/  ISETP.GE.AND P2, PT, R3, RZ, PT ;  /* 0x000000ff0300720c */ /* 0x000fda0003f46270 */
[----:B------:R-:W-:Y:S01]  /*12610*/  @!P2 IMAD.MOV R9, RZ, RZ, -R9 ;  /* 0x000000ffff09a224 */ /* 0x000fe200078e0a09 */
[----:B------:R-:W-:-:S04]  /*12620*/  @!P1 LOP3.LUT R9, RZ, R7, RZ, 0x33, !PT ;  /* 0x00000007ff099212 */ /* 0x000fc800078e33ff */
[-C--:B------:R-:W-:Y:S01]  /*12630*/  IABS R3, R9.reuse ;  /* 0x0000000900037213 */ /* 0x080fe20000000000 */
[----:B------:R-:W-:-:S04]  /*12640*/  IMAD R7, R7, R9, RZ ;  /* 0x0000000907077224 */ /* 0x000fc800078e02ff */
[----:B------:R-:W-:-:S04]  /*12650*/  IMAD.HI.U32 R2, R2, R3, RZ ;  /* 0x0000000302027227 */ /* 0x000fc800078e00ff */
[----:B------:R-:W-:Y:S02]  /*12660*/  IMAD R3, R2, R8, R3 ;  /* 0x0000000802037224 */ /* 0x000fe400078e0203 */
[----:B------:R-:W-:-:S03]  /*12670*/  IMAD.IADD R25, R0, 0x1, -R7 ;  /* 0x0000000100197824 */ /* 0x000fc600078e0a07 */
[----:B------:R-:W-:-:S13]  /*12680*/  ISETP.GT.U32.AND P1, PT, R6, R3, PT ;  /* 0x000000030600720c */ /* 0x000fda0003f24070 */
[----:B------:R-:W-:Y:S02]  /*12690*/  @!P1 IMAD.IADD R3, R3, 0x1, -R6 ;  /* 0x0000000103039824 */ /* 0x000fe400078e0a06 */
[----:B------:R-:W-:Y:S01]  /*126a0*/  @!P1 VIADD R2, R2, 0x1 ;  /* 0x0000000102029836 */ /* 0x000fe20000000000 */
[----:B------:R-:W-:Y:S02]  /*126b0*/  ISETP.NE.AND P1, PT, R4, RZ, PT ;  /* 0x000000ff0400720c */ /* 0x000fe40003f25270 */
[----:B------:R-:W-:Y:S02]  /*126c0*/  ISETP.GE.U32.AND P0, PT, R3, R6, PT ;  /* 0x000000060300720c */ /* 0x000fe40003f06070 */
[----:B------:R-:W-:-:S04]  /*126d0*/  LOP3.LUT R3, R9, R4, RZ, 0x3c, !PT ;  /* 0x0000000409037212 */ /* 0x000fc800078e3cff */
[----:B------:R-:W-:-:S07]  /*126e0*/  ISETP.GE.AND P2, PT, R3, RZ, PT ;  /* 0x000000ff0300720c */ /* 0x000fce0003f46270 */
[----:B------:R-:W-:-:S06]  /*126f0*/  @P0 VIADD R2, R2, 0x1 ;  /* 0x0000000102020836 */ /* 0x000fcc0000000000 */
[----:B------:R-:W-:Y:S01]  /*12700*/  @!P2 IMAD.MOV R2, RZ, RZ, -R2 ;  /* 0x000000ffff02a224 */ /* 0x000fe200078e0a02 */
[----:B------:R-:W-:-:S05]  /*12710*/  @!P1 LOP3.LUT R2, RZ, R4, RZ, 0x33, !PT ;  /* 0x00000004ff029212 */ /* 0x000fca00078e33ff */
[--C-:B------:R-:W-:Y:S02]  /*12720*/  IMAD.MOV R3, RZ, RZ, -R2.reuse ;  /* 0x000000ffff037224 */ /* 0x100fe400078e0a02 */
[C---:B------:R-:W-:Y:S02]  /*12730*/  IMAD R2, R4.reuse, 0x1000000, R2 ;  /* 0x0100000004027824 */ /* 0x040fe400078e0202 */
[----:B------:R-:W-:-:S04]  /*12740*/  IMAD R9, R4, R3, R9 ;  /* 0x0000000304097224 */ /* 0x000fc800078e0209 */
[----:B------:R-:W-:Y:S01]  /*12750*/  IMAD R26, R9, 0x10000, R2 ;  /* 0x00010000091a7824 */ /* 0x000fe200078e0202 */
[----:B------:R-:W-:Y:S06]  /*12760*/  BRA `(.L_x_321) ;  /* 0x00000000001c7947 */ /* 0x000fec0003800000 */
.L_x_315:
[----:B------:R-:W-:Y:S01]  /*12770*/  UMOV UR4, URZ ;  /* 0x0000003f00047c82 */ /* 0x000fe20008000000 */
[----:B------:R-:W-:Y:S01]  /*12780*/  UMOV UR5, URZ ;  /* 0x0000003f00057c82 */ /* 0x000fe20008000000 */
[----:B------:R-:W-:Y:S01]  /*12790*/  ULDC UR6, c[0x0][0xc3c] ;  /* 0x00030f0000067ab9 */ /* 0x000fe20000000800 */
[----:B------:R-:W-:Y:S02]  /*127a0*/  IMAD.MOV.U32 R24, RZ, RZ, R0 ;  /* 0x000000ffff187224 */ /* 0x000fe400078e0000 */
[----:B------:R-:W-:Y:S02]  /*127b0*/  IMAD.U32 R25, RZ, RZ, UR4 ;  /* 0x00000004ff197e24 */ /* 0x000fe4000f8e00ff */
[----:B------:R-:W-:Y:S02]  /*127c0*/  IMAD.U32 R26, RZ, RZ, UR5 ;  /* 0x00000005ff1a7e24 */ /* 0x000fe4000f8e00ff */
[----:B------:R-:W-:-:S07]  /*127d0*/  IMAD.U32 R27, RZ, RZ, UR6 ;  /* 0x00000006ff1b7e24 */ /* 0x000fce000f8e00ff */
.L_x_321:
[----:B------:R-:W2:Y:S01]  /*127e0*/  S2R R0, SR_TID.X ;  /* 0x0000000000007919 */ /* 0x000ea20000002100 */
[----:B------:R-:W-:Y:S05]  /*127f0*/  WARPSYNC.ALL ;  /* 0x0000000000007948 */ /* 0x000fea0003800000 */
[----:B------:R-:W-:Y:S01]  /*12800*/  BAR.SYNC.DEFER_BLOCKING 0x4, 0x200 ;  /* 0x0108000000007b1d */ /* 0x000fe20000010000 */
[----:B--2---:R-:W-:-:S04]  /*12810*/  LOP3.LUT R0, R0, 0x1f, RZ, 0xc0, !PT ;  /* 0x0000001f00007812 */ /* 0x004fc800078ec0ff */
[----:B------:R-:W-:-:S13]  /*12820*/  ISETP.NE.AND P0, PT, R0, RZ, PT ;  /* 0x000000ff0000720c */ /* 0x000fda0003f05270 */
[----:B0-----:R-:W0:Y:S01]  /*12830*/  @!P0 S2R R3, SR_CgaCtaId ;  /* 0x0000000000038919 */ /* 0x001e220000008800 */
[----:B------:R-:W-:-:S04]  /*12840*/  @!P0 MOV R0, 0x400 ;  /* 0x0000040000008802 */ /* 0x000fc80000000f00 */
[----:B0-----:R-:W-:-:S05]  /*12850*/  @!P0 LEA R17, R3, R0, 0x18 ;  /* 0x0000000003118211 */ /* 0x001fca00078ec0ff */
[----:B------:R0:W-:Y:S01]  /*12860*/  @!P0 STS.128 [R17+0x31cd0], R24 ;  /* 0x031cd01811008388 */ /* 0x0001e20000000c00 */
[----:B------:R-:W-:Y:S06]  /*12870*/  BAR.ARV 0x5, 0x200 ;  /* 0x0148000000007b1d */ /* 0x000fec0000002000 */
.L_x_312:
[----:B------:R-:W-:Y:S02]  /*12880*/  ULDC UR4, c[0x0][0xc3c] ;  /* 0x00030f0000047ab9 */ /* 0x000fe40000000800 */
[----:B----4-:R-:W-:-:S13]  /*12890*/  ISETP.GE.AND P0, PT, R27, UR4, PT ;  /* 0x000000041b007c0c */ /* 0x010fda000bf06270 */
[----:B------:R-:W-:Y:S05]  /*128a0*/  @!P0 BRA `(.L_x_322) ;  /* 0xffffffa800748947 */ /* 0x000fea000383ffff */
[----:B------:R-:W-:Y:S05]  /*128b0*/  BSYNC B8 ;  /* 0x0000000000087941 */ /* 0x000fea0003800000 */
.L_x_218:
[----:B-1----:R-:W4:Y:S01]  /*128c0*/  LDL.LU R0, [R1+0x34] ;  /* 0x0000340001007983 */ /* 0x002f220000300800 */
[----:B------:R-:W-:Y:S01]  /*128d0*/  BSSY B0, `(.L_x_323) ;  /* 0x000000b000007945 */ /* 0x000fe20003800000 */
[----:B------:R-:W1:Y:S01]  /*128e0*/  S2R R5, SR_CgaCtaId ;  /* 0x0000000000057919 */ /* 0x000e620000008800 */
[----:B----4-:R-:W-:-:S05]  /*128f0*/  VIADD R0, R0, 0x1 ;  /* 0x0000000100007836 */ /* 0x010fca0000000000 */
[----:B------:R-:W-:-:S04]  /*12900*/  LEA.HI R2, R0, R0, RZ, 0x1 ;  /* 0x0000000000027211 */ /* 0x000fc800078f08ff */
[----:B------:R-:W-:Y:S02]  /*12910*/  LOP3.LUT R3, R2, 0xfffffffe, RZ, 0xc0, !PT ;  /* 0xfffffffe02037812 */ /* 0x000fe400078ec0ff */
[----:B------:R-:W-:-:S03]  /*12920*/  MOV R2, 0x400 ;  /* 0x0000040000027802 */ /* 0x000fc60000000f00 */
[----:B------:R-:W-:Y:S01]  /*12930*/  IMAD.IADD R0, R0, 0x1, -R3 ;  /* 0x0000000100007824 */ /* 0x000fe200078e0a03 */
[----:B-1----:R-:W-:-:S04]  /*12940*/  LEA R9, R5, R2, 0x18 ;  /* 0x0000000205097211 */ /* 0x002fc800078ec0ff */
[----:B------:R-:W-:-:S04]  /*12950*/  SHF.L.U32 R0, R0, 0x1f, RZ ;  /* 0x0000001f00007819 */ /* 0x000fc800000006ff */
[----:B------:R-:W1:Y:S02]  /*12960*/  SYNCS.PHASECHK.TRANS64.TRYWAIT P0, [R9+URZ+0x31c20], R0 ;  /* 0x031c2000090075a7 */ /* 0x000e64000800017f */
[----:B-1----:R-:W-:Y:S05]  /*12970*/  @!P0 BRA `(.L_x_324) ;  /* 0x0000001800dc8947 */ /* 0x002fea0003800000 */
.L_x_389:
[----:B------:R-:W-:Y:S05]  /*12980*/  BSYNC B0 ;  /* 0x0000000000007941 */ /* 0x000fea0003800000 */
.L_x_323:
[----:B------:R-:W-:-:S03]  /*12990*/  UMOV UR4, 0xffffffff ;  /* 0xffffffff00047882 */ /* 0x000fc60000000000 */
[----:B------:R-:W-:Y:S05]  /*129a0*/  BRA.DIV UR4, `(.L_x_325) ;  /* 0x0000001a04e47947 */ /* 0x000fea000b800000 */
[----:B-1----:R-:W1:Y:S02]  /*129b0*/  S2R R0, SR_TID.X ;  /* 0x0000000000007919 */ /* 0x002e640000002100 */
[----:B-1----:R-:W-:-:S04]  /*129c0*/  SHF.R.U32.HI R0, RZ, 0x5, R0 ;  /* 0x00000005ff007819 */ /* 0x002fc80000011600 */
[----:B------:R-:W-:-:S05]  /*129d0*/  LOP3.LUT R0, R0, 0x3, RZ, 0xc0, !PT ;  /* 0x0000000300007812 */ /* 0x000fca00078ec0ff */
[----:B------:R1:W4:Y:S02]  /*129e0*/  SHFL.IDX PT, R14, R0, RZ, 0x1f ;  /* 0x00001fff000e7589 */ /* 0x00032400000e0000 */
.L_x_392:
[----:B----4-:R-:W-:Y:S01]  /*129f0*/  ISETP.NE.AND P0, PT, R14, RZ, PT ;  /* 0x000000ff0e00720c */ /* 0x010fe20003f05270 */
[----:B------:R-:W-:-:S12]  /*12a00*/  BSSY B0, `(.L_x_326) ;  /* 0x0000026000007945 */ /* 0x000fd80003800000 */
[----:B------:R-:W-:Y:S05]  /*12a10*/  @P0 BRA `(.L_x_327) ;  /* 0x0000000000900947 */ /* 0x000fea0003800000 */
[----:B------:R-:W-:-:S03]  /*12a20*/  UMOV UR4, 0xffffffff ;  /* 0xffffffff00047882 */ /* 0x000fc60000000000 */
[----:B------:R-:W-:Y:S05]  /*12a30*/  BRA.DIV UR4, `(.L_x_328) ;  /* 0x0000001a04f47947 */ /* 0x000fea000b800000 */
[----:B------:R-:W-:-:S13]  /*12a40*/  ELECT P6, URZ, PT ;  /* 0x00000000003f782f */ /* 0x000fda00038c0000 */
.L_x_395:
[----:B------:R-:W-:Y:S05]  /*12a50*/  @!P6 BRA `(.L_x_327) ;  /* 0x000000000080e947 */ /* 0x000fea0003800000 */
[----:B-1----:R-:W4:Y:S02]  /*12a60*/  LDL R0, [R1+0x4c] ;  /* 0x00004c0001007983 */ /* 0x002f240000100800 */
[----:B----4-:R-:W-:-:S13]  /*12a70*/  R2UR UR4, R0 ;  /* 0x00000000000472ca */ /* 0x010fda00000e0000 */
[----:B------:R-:W-:-:S06]  /*12a80*/  ULOP3.LUT UR4, UR4, 0x2, URZ, 0xfc, !UPT ;  /* 0x0000000204047892 */ /* 0x000fcc000f8efc3f */
[----:B------:R-:W-:-:S05]  /*12a90*/  IMAD.U32 R0, RZ, RZ, UR4 ;  /* 0x00000004ff007e24 */ /* 0x000fca000f8e00ff */
[----:B------:R-:W-:-:S13]  /*12aa0*/  ISETP.NE.AND P2, PT, R0, 0x3, PT ;  /* 0x000000030000780c */ /* 0x000fda0003f45270 */
[----:B------:R-:W-:Y:S05]  /*12ab0*/  @!P2 BRA `(.L_x_329) ;  /* 0x000000000004a947 */ /* 0x000fea0003800000 */
[----:B------:R-:W-:Y:S01]  /*12ac0*/  BPT.TRAP 0x1 ;  /* 0x000000040000795c */ /* 0x000fe20000300000 */
.L_x_329:
[----:B------:R-:W-:Y:S01]  /*12ad0*/  VIADD R3, R9, 0x31c40 ;  /* 0x00031c4009037836 */ /* 0x000fe20000000000 */
[----:B------:R-:W-:Y:S01]  /*12ae0*/  SHF.L.U32 R2, R28, 0x1f, RZ ;  /* 0x0000001f1c027819 */ /* 0x000fe200000006ff */
[C---:B------:R-:W-:Y:S02]  /*12af0*/  VIADD R0, R18.reuse, 0x1 ;  /* 0x0000000112007836 */ /* 0x040fe40000000000 */
[----:B0-2---:R-:W-:-:S03]  /*12b00*/  IMAD R7, R18, 0x8, R3 ;  /* 0x0000000812077824 */ /* 0x005fc600078e0203 */
        /* <DEDUP_REMOVED lines=8> */
.L_x_396:
[----:B------:R-:W1:Y:S02]  /*12b90*/  SYNCS.PHASECHK.TRANS64.TRYWAIT P0, [R3+URZ], R0 ;  /* 0x00000000030075a7 */ /* 0x000e64000800017f */
[----:B-1----:R-:W-:Y:S05]  /*12ba0*/  @!P0 BRA `(.L_x_331) ;  /* 0x0000001800cc8947 */ /* 0x002fea0003800000 */
.L_x_397:
[----:B------:R-:W-:Y:S05]  /*12bb0*/  @!P2 BRA `(.L_x_332) ;  /* 0x000000000004a947 */ /* 0x000fea0003800000 */
[----:B------:R-:W-:Y:S01]  /*12bc0*/  BPT.TRAP 0x1 ;  /* 0x000000040000795c */ /* 0x000fe20000300000 */
.L_x_332:
[----:B-1----:R-:W-:-:S04]  /*12bd0*/  VIADD R3, R9, 0x31c60 ;  /* 0x00031c6009037836 */ /* 0x002fc80000000000 */
[----:B------:R-:W-:-:S04]  /*12be0*/  IMAD R5, R18, 0x8, R3 ;  /* 0x0000000812057824 */ /* 0x000fc800078e0203 */
[----:B------:R-:W1:Y:S02]  /*12bf0*/  SYNCS.PHASECHK.TRANS64.TRYWAIT P0, [R5+URZ], R2 ;  /* 0x00000002050075a7 */ /* 0x000e64000800017f */
[----:B-1----:R-:W-:Y:S05]  /*12c00*/  @!P0 BRA `(.L_x_333) ;  /* 0x0000001800c88947 */ /* 0x002fea0003800000 */
.L_x_398:
[----:B------:R-:W-:-:S07]  /*12c10*/  IMAD R3, R4, 0x8, R3 ;  /* 0x0000000804037824 */ /* 0x000fce00078e0203 */
.L_x_334:
[----:B--2---:R2:W4:Y:S02]  /*12c20*/  SYNCS.PHASECHK.TRANS64.TRYWAIT P0, [R3+URZ], R0 ;  /* 0x00000000030075a7 */ /* 0x004524000800017f */
[----:B----4-:R-:W-:Y:S05]  /*12c30*/  @!P0 NANOSLEEP.SYNCS 0x989680 ;  /* 0x009896800000895d */ /* 0x010fea0003900000 */
[----:B------:R-:W4:Y:S02]  /*12c40*/  @!P0 SYNCS.PHASECHK.TRANS64 P0, [R3+URZ], R0 ;  /* 0x00000000030085a7 */ /* 0x000f24000800007f */
[----:B----4-:R-:W-:Y:S05]  /*12c50*/  @!P0 BRA `(.L_x_334) ;  /* 0xfffffffc00f08947 */ /* 0x010fea000383ffff */
.L_x_327:
[----:B------:R-:W-:Y:S05]  /*12c60*/  BSYNC B0 ;  /* 0x0000000000007941 */ /* 0x000fea0003800000 */
.L_x_326:
[----:B------:R-:W-:Y:S05]  /*12c70*/  EXIT ;  /* 0x000000000000794d */ /* 0x000fea0003800000 */
.L_x_177:
[----:B0-----:R-:W-:-:S04]  /*12c80*/  IMAD.U32 R3, RZ, RZ, UR37 ;  /* 0x00000025ff037e24 */ /* 0x001fc8000f8e00ff */
[----:B------:R0:W1:Y:S03]  /*12c90*/  SYNCS.PHASECHK.TRANS64.TRYWAIT P1, [R3+URZ+0x31c00], R0 ;  /* 0x031c0000030075a7 */ /* 0x000066000802017f */
[----:B-1----:R-:W-:Y:S05]  /*12ca0*/  @!P1 NANOSLEEP.SYNCS 0x989680 ;  /* 0x009896800000995d */ /* 0x002fea0003900000 */
[----:B------:R-:W1:Y:S02]  /*12cb0*/  @!P1 SYNCS.PHASECHK.TRANS64 P1, [R3+URZ+0x31c00], R0 ;  /* 0x031c0000030095a7 */ /* 0x000e64000802007f */
[----:B-1----:R-:W-:Y:S05]  /*12cc0*/  @!P1 BRA `(.L_x_177) ;  /* 0xfffffffc00ec9947 */ /* 0x002fea000383ffff */
[----:B------:R-:W-:Y:S05]  /*12cd0*/  BRA `(.L_x_335) ;  /* 0xfffffef000247947 */ /* 0x000fea000383ffff */
.L_x_181:
[----:B-1----:R1:W2:Y:S02]  /*12ce0*/  SYNCS.PHASECHK.TRANS64.TRYWAIT P2, [R3+URZ+0x31c30], R0 ;  /* 0x031c3000030075a7 */ /* 0x0022a4000804017f */
[----:B--2---:R-:W-:Y:S05]  /*12cf0*/  @!P2 NANOSLEEP.SYNCS 0x989680 ;  /* 0x009896800000a95d */ /* 0x004fea0003900000 */
[----:B------:R-:W2:Y:S02]  /*12d00*/  @!P2 SYNCS.PHASECHK.TRANS64 P2, [R3+URZ+0x31c30], R0 ;  /* 0x031c30000300a5a7 */ /* 0x000ea4000804007f */
[----:B--2---:R-:W-:Y:S05]  /*12d10*/  @!P2 BRA `(.L_x_181) ;  /* 0xfffffffc00f0a947 */ /* 0x004fea000383ffff */
[----:B------:R-:W-:Y:S05]  /*12d20*/  BRA `(.L_x_180) ;  /* 0xfffffef0004c7947 */ /* 0x000fea000383ffff */
.L_x_186:
[----:B-1----:R-:W-:-:S04]  /*12d30*/  IMAD.U32 R9, RZ, RZ, UR4 ;  /* 0x00000004ff097e24 */ /* 0x002fc8000f8e00ff */
[----:B------:R1:W2:Y:S03]  /*12d40*/  SYNCS.PHASECHK.TRANS64.TRYWAIT P2, [R9+URZ+0x31c30], R0 ;  /* 0x031c3000090075a7 */ /* 0x0002a6000804017f */
[----:B--2---:R-:W-:Y:S05]  /*12d50*/  @!P2 NANOSLEEP.SYNCS 0x989680 ;  /* 0x009896800000a95d */ /* 0x004fea0003900000 */
[----:B------:R-:W2:Y:S02]  /*12d60*/  @!P2 SYNCS.PHASECHK.TRANS64 P2, [R9+URZ+0x31c30], R0 ;  /* 0x031c30000900a5a7 */ /* 0x000ea4000804007f */
[----:B--2---:R-:W-:Y:S05]  /*12d70*/  @!P2 BRA `(.L_x_186) ;  /* 0xfffffffc00eca947 */ /* 0x004fea000383ffff */
[----:B------:R-:W-:Y:S05]  /*12d80*/  BRA `(.L_x_183) ;  /* 0xffffff2800887947 */ /* 0x000fea000383ffff */
.L_x_190:
[----:B-1----:R-:W-:-:S04]  /*12d90*/  IMAD.U32 R6, RZ, RZ, UR4 ;  /* 0x00000004ff067e24 */ /* 0x002fc8000f8e00ff */
[----:B------:R1:W2:Y:S03]  /*12da0*/  SYNCS.PHASECHK.TRANS64.TRYWAIT P2, [R6+URZ+0x31c50], R0 ;  /* 0x031c5000060075a7 */ /* 0x0002a6000804017f */
[----:B--2---:R-:W-:Y:S05]  /*12db0*/  @!P2 NANOSLEEP.SYNCS 0x989680 ;  /* 0x009896800000a95d */ /* 0x004fea0003900000 */
[----:B------:R-:W2:Y:S02]  /*12dc0*/  @!P2 SYNCS.PHASECHK.TRANS64 P2, [R6+URZ+0x31c50], R0 ;  /* 0x031c50000600a5a7 */ /* 0x000ea4000804007f */
[----:B--2---:R-:W-:Y:S05]  /*12dd0*/  @!P2 BRA `(.L_x_190) ;  /* 0xfffffffc00eca947 */ /* 0x004fea000383ffff */
[----:B------:R-:W-:Y:S05]  /*12de0*/  BRA `(.L_x_187) ;  /* 0xffffff4000287947 */ /* 0x000fea000383ffff */
.L_x_195:
[----:B-1----:R-:W-:-:S04]  /*12df0*/  IMAD.U32 R4, RZ, RZ, UR9 ;  /* 0x00000009ff047e24 */ /* 0x002fc8000f8e00ff */
[----:B------:R1:W2:Y:S03]  /*12e00*/  SYNCS.PHASECHK.TRANS64.TRYWAIT P0, [R4+URZ+0x31c50], R3 ;  /* 0x031c5003040075a7 */ /* 0x0002a6000800017f */
[----:B--2---:R-:W-:Y:S05]  /*12e10*/  @!P0 NANOSLEEP.SYNCS 0x989680 ;  /* 0x009896800000895d */ /* 0x004fea0003900000 */
[----:B------:R-:W2:Y:S02]  /*12e20*/  @!P0 SYNCS.PHASECHK.TRANS64 P0, [R4+URZ+0x31c50], R3 ;  /* 0x031c5003040085a7 */ /* 0x000ea4000800007f */
[----:B--2---:R-:W-:Y:S05]  /*12e30*/  @!P0 BRA `(.L_x_195) ;  /* 0xfffffffc00ec8947 */ /* 0x004fea000383ffff */
[----:B------:R-:W-:Y:S05]  /*12e40*/  BRA `(.L_x_194) ;  /* 0xffffff60000c7947 */ /* 0x000fea000383ffff */
.L_x_232:
[----:B------:R-:W2:Y:S01]  /*12e50*/  S2R R20, SR_TID.X ;  /* 0x0000000000147919 */ /* 0x000ea20000002100 */
[----:B------:R-:W-:Y:S01]  /*12e60*/  BSSY B0, `(.L_x_336) ;  /* 0x000000a000007945 */ /* 0x000fe20003800000 */
[----:B------:R-:W-:Y:S02]  /*12e70*/  IMAD.MOV.U32 R12, RZ, RZ, RZ ;  /* 0x000000ffff0c7224 */ /* 0x000fe400078e00ff */
[----:B------:R-:W-:Y:S02]  /*12e80*/  IMAD.MOV.U32 R11, RZ, RZ, 0x1f ;  /* 0x0000001fff0b7424 */ /* 0x000fe400078e00ff */
[----:B------:R-:W-:Y:S01]  /*12e90*/  IMAD.MOV.U32 R15, RZ, RZ, -0x1 ;  /* 0xffffffffff0f7424 */ /* 0x000fe200078e00ff */
[----:B--2---:R-:W-:-:S04]  /*12ea0*/  SHF.R.U32.HI R20, RZ, 0x5, R20 ;  /* 0x00000005ff147819 */ /* 0x004fc80000011614 */
[----:B------:R-:W-:-:S05]  /*12eb0*/  LOP3.LUT R20, R20, 0x3, RZ, 0xc0, !PT ;  /* 0x0000000314147812 */ /* 0x000fca00078ec0ff */
[----:B------:R-:W-:-:S07]  /*12ec0*/  IMAD.MOV.U32 R13, RZ, RZ, R20 ;  /* 0x000000ffff0d7224 */ /* 0x000fce00078e0014 */
[----:B01----:R-:W-:Y:S05]  /*12ed0*/  WARPSYNC.COLLECTIVE R15, `(.L_x_337) ;  /* 0x000000000f087348 */ /* 0x003fea0003c00000 */
[----:B------:R2:W3:Y:S02]  /*12ee0*/  SHFL.IDX P6, R14, R13, R12, R11 ;  /* 0x0000000c0d0e7389 */ /* 0x0004e400000c000b */
[----:B0123--:R-:W-:Y:S01]  /*12ef0*/  ENDCOLLECTIVE ;  /* 0x000000000000791b */ /* 0x00ffe20003800000 */
.L_x_337:
[----:B------:R-:W-:Y:S05]  /*12f00*/  BSYNC B0 ;  /* 0x0000000000007941 */ /* 0x000fea0003800000 */
.L_x_336:
[----:B------:R-:W-:Y:S05]  /*12f10*/  BRA `(.L_x_338) ;  /* 0xffffffb0006c7947 */ /* 0x000fea000383ffff */
.L_x_234:
[----:B------:R-:W-:Y:S01]  /*12f20*/  BSSY B0, `(.L_x_339) ;  /* 0x0000006000007945 */ /* 0x000fe20003800000 */
[----:B------:R-:W-:-:S07]  /*12f30*/  IMAD.MOV.U32 R15, RZ, RZ, -0x1 ;  /* 0xffffffffff0f7424 */ /* 0x000fce00078e00ff */
[----:B012---:R-:W-:Y:S05]  /*12f40*/  WARPSYNC.COLLECTIVE R15, `(.L_x_340) ;  /* 0x000000000f0c7348 */ /* 0x007fea0003c00000 */
[----:B------:R-:W-:Y:S02]  /*12f50*/  ELECT P6, UR62, PT ;  /* 0x00000000003e782f */ /* 0x000fe400038c0000 */
[----:B------:R-:W-:Y:S01]  /*12f60*/  MOV R14, UR62 ;  /* 0x0000003e000e7c02 */ /* 0x000fe20008000f00 */
[----:B012---:R-:W-:Y:S10]  /*12f70*/  ENDCOLLECTIVE ;  /* 0x000000000000791b */ /* 0x007ff40003800000 */
.L_x_340:
[----:B------:R-:W-:Y:S05]  /*12f80*/  BSYNC B0 ;  /* 0x0000000000007941 */ /* 0x000fea0003800000 */
.L_x_339:
[----:B------:R-:W-:Y:S05]  /*12f90*/  BRA `(.L_x_341) ;  /* 0xffffffb0006c7947 */ /* 0x000fea000383ffff */
.L_x_236:
[----:B--2---:R2:W3:Y:S02]  /*12fa0*/  SYNCS.PHASECHK.TRANS64.TRYWAIT P0, [R0+URZ+0x31c40], R2 ;  /* 0x031c4002000075a7 */ /* 0x0044e4000800017f */
[----:B---3--:R-:W-:Y:S05]  /*12fb0*/  @!P0 NANOSLEEP.SYNCS 0x989680 ;  /* 0x009896800000895d */ /* 0x008fea0003900000 */
[----:B------:R-:W3:Y:S02]  /*12fc0*/  @!P0 SYNCS.PHASECHK.TRANS64 P0, [R0+URZ+0x31c40], R2 ;  /* 0x031c4002000085a7 */ /* 0x000ee4000800007f */
[----:B---3--:R-:W-:Y:S05]  /*12fd0*/  @!P0 BRA `(.L_x_236) ;  /* 0xfffffffc00f08947 */ /* 0x008fea000383ffff */
[----:B------:R-:W-:Y:S05]  /*12fe0*/  BRA `(.L_x_342) ;  /* 0xffffffb000c47947 */ /* 0x000fea000383ffff */
.L_x_240:
[----:B------:R-:W2:Y:S01]  /*12ff0*/  LDL.LU R11, [R1+0x30] ;  /* 0x00003000010b7983 */ /* 0x000ea20000300800 */
[----:B------:R-:W-:Y:S02]  /*13000*/  IMAD.MOV.U32 R13, RZ, RZ, R4 ;  /* 0x000000ffff0d7224 */ /* 0x000fe400078e0004 */
[----:B------:R-:W-:Y:S02]  /*13010*/  IMAD.MOV.U32 R12, RZ, RZ, RZ ;  /* 0x000000ffff0c7224 */ /* 0x000fe400078e00ff */
[----:B------:R-:W-:Y:S02]  /*13020*/  IMAD.MOV.U32 R15, RZ, RZ, -0x1 ;  /* 0xffffffffff0f7424 */ /* 0x000fe400078e00ff */
[----:B------:R-:W-:-:S04]  /*13030*/  IMAD R25, R25, 0xc0, R21 ;  /* 0x000000c019197824 */ /* 0x000fc800078e0215 */
[----:B------:R-:W-:Y:S02]  /*13040*/  VIADD R8, R25, 0x20 ;  /* 0x0000002019087836 */ /* 0x000fe40000000000 */
[----:B--2---:R-:W-:Y:S02]  /*13050*/  IMAD R5, R11, R9, RZ ;  /* 0x000000090b057224 */ /* 0x004fe400078e02ff */
[----:B------:R-:W-:-:S03]  /*13060*/  IMAD.MOV.U32 R11, RZ, RZ, 0x1c1f ;  /* 0x00001c1fff0b7424 */ /* 0x000fc600078e00ff */
[----:B------:R-:W-:-:S13]  /*13070*/  ISETP.GE.AND P4, PT, R25, R5, PT ;  /* 0x000000051900720c */ /* 0x000fda0003f86270 */
[----:B-----5:R-:W-:Y:S05]  /*13080*/  WARPSYNC.COLLECTIVE R15, `(.L_x_343) ;  /* 0x000000000f087348 */ /* 0x020fea0003c00000 */
[----:B------:R0:W1:Y:S02]  /*13090*/  SHFL.IDX P6, R14, R13, R12, R11 ;  /* 0x0000000c0d0e7389 */ /* 0x00006400000c000b */
[----:B01---5:R-:W-:Y:S01]  /*130a0*/  ENDCOLLECTIVE ;  /* 0x000000000000791b */ /* 0x023fe20003800000 */
.L_x_343:
[----:B------:R-:W-:Y:S02]  /*130b0*/  IMAD.MOV.U32 R13, RZ, RZ, R0 ;  /* 0x000000ffff0d7224 */ /* 0x000fe400078e0000 */
[----:B------:R-:W-:-:S07]  /*130c0*/  IMAD.MOV.U32 R2, RZ, RZ, R14 ;  /* 0x000000ffff027224 */ /* 0x000fce00078e000e */
[----:B------:R-:W-:Y:S05]  /*130d0*/  WARPSYNC.COLLECTIVE R15, `(.L_x_344) ;  /* 0x000000000f087348 */ /* 0x000fea0003c00000 */
[----:B------:R0:W1:Y:S02]  /*130e0*/  SHFL.IDX P6, R14, R13, R12, R11 ;  /* 0x0000000c0d0e7389 */ /* 0x00006400000c000b */
[----:B01----:R-:W-:Y:S01]  /*130f0*/  ENDCOLLECTIVE ;  /* 0x000000000000791b */ /* 0x003fe20003800000 */
.L_x_344:
[----:B------:R-:W-:Y:S01]  /*13100*/  ULDC.64 UR4, c[0x0][0x208] ;  /* 0x0000820000047ab9 */ /* 0x000fe20000000a00 */
[----:B------:R-:W-:Y:S02]  /*13110*/  IMAD.MOV.U32 R13, RZ, RZ, R4 ;  /* 0x000000ffff0d7224 */ /* 0x000fe400078e0004 */
[----:B------:R-:W-:Y:S02]  /*13120*/  IMAD.MOV.U32 R12, RZ, RZ, 0x1 ;  /* 0x00000001ff0c7424 */ /* 0x000fe400078e00ff */
[----:B------:R-:W-:-:S05]  /*13130*/  IMAD.MOV.U32 R3, RZ, RZ, R14 ;  /* 0x000000ffff037224 */ /* 0x000fca00078e000e */
[----:B------:R-:W-:-:S05]  /*13140*/  @!P4 LEA R3, P3, R20, R3, 0x1 ;  /* 0x000000031403c211 */ /* 0x000fca00078608ff */
[----:B------:R-:W-:Y:S01]  /*13150*/  @!P4 IMAD.X R2, RZ, RZ, R2, P3 ;  /* 0x000000ffff02c224 */ /* 0x000fe200018e0602 */
[----:B------:R-:W-:-:S04]  /*13160*/  ISETP.GE.AND P3, PT, R8, R5, PT ;  /* 0x000000050800720c */ /* 0x000fc80003f66270 */
[----:B------:R-:W-:-:S04]  /*13170*/  @!P4 LOP3.LUT R3, R3, R2, RZ, 0x3c, !PT ;  /* 0x000000020303c212 */ /* 0x000fc800078e3cff */
[----:B------:R-:W-:-:S04]  /*13180*/  @!P4 LOP3.LUT R2, R3, R2, RZ, 0x3c, !PT ;  /* 0x000000020302c212 */ /* 0x000fc800078e3cff */
[----:B------:R-:W-:-:S05]  /*13190*/  @!P4 LOP3.LUT R3, R3, R2, RZ, 0x3c, !PT ;  /* 0x000000020303c212 */ /* 0x000fca00078e3cff */
[----:B------:R-:W-:Y:S01]  /*131a0*/  @!PT LDS RZ, [RZ] ;  /* 0x00000000fffff984 */ /* 0x000fe20000000800 */
[----:B------:R-:W-:Y:S01]  /*131b0*/  @!PT LDS RZ, [RZ] ;  /* 0x00000000fffff984 */ /* 0x000fe20000000800 */
[----:B------:R-:W-:Y:S01]  /*131c0*/  @!PT LDS RZ, [RZ] ;  /* 0x00000000fffff984 */ /* 0x000fe20000000800 */
[----:B------:R0:W-:Y:S04]  /*131d0*/  @!P4 LDGSTS.E.BYPASS.LTC128B.128 [R10+0xda00], desc[UR4][R2.64], !P2 ;  /* 0x0da00000020acfae */ /* 0x0001e8000d101d44 */
[----:B------:R0:W-:Y:S04]  /*131e0*/  @!P4 LDGSTS.E.BYPASS.LTC128B.128 [R10+0x10a00], desc[UR4][R2.64+0x40], !P1 ;  /* 0x10a00040020acfae */ /* 0x0001e8000c901d44 */
[----:B------:R0:W-:Y:S02]  /*131f0*/  @!P4 LDGSTS.E.BYPASS.LTC128B.128 [R10+0x13a00], desc[UR4][R2.64+0x80], !P0 ;  /* 0x13a00080020acfae */ /* 0x0001e4000c101d44 */
[----:B0-----:R-:W-:Y:S05]  /*13200*/  WARPSYNC.COLLECTIVE R15, `(.L_x_345) ;  /* 0x000000000f087348 */ /* 0x001fea0003c00000 */
[----:B------:R1:W2:Y:S02]  /*13210*/  SHFL.IDX P6, R14, R13, R12, R11 ;  /* 0x0000000c0d0e7389 */ /* 0x0002a400000c000b */
[----:B012---:R-:W-:Y:S01]  /*13220*/  ENDCOLLECTIVE ;  /* 0x000000000000791b */ /* 0x007fe20003800000 */
.L_x_345:
[----:B------:R-:W-:Y:S02]  /*13230*/  IMAD.MOV.U32 R13, RZ, RZ, R0 ;  /* 0x000000ffff0d7224 */ /* 0x000fe400078e0000 */
[----:B------:R-:W-:-:S07]  /*13240*/  IMAD.MOV.U32 R2, RZ, RZ, R14 ;  /* 0x000000ffff027224 */ /* 0x000fce00078e000e */
[----:B------:R-:W-:Y:S05]  /*13250*/  WARPSYNC.COLLECTIVE R15, `(.L_x_346) ;  /* 0x000000000f087348 */ /* 0x000fea0003c00000 */
[----:B------:R0:W1:Y:S02]  /*13260*/  SHFL.IDX P6, R14, R13, R12, R11 ;  /* 0x0000000c0d0e7389 */ /* 0x00006400000c000b */
[----:B01----:R-:W-:Y:S01]  /*13270*/  ENDCOLLECTIVE ;  /* 0x000000000000791b */ /* 0x003fe20003800000 */
.L_x_346:
[----:B------:R-:W-:Y:S01]  /*13280*/  ULDC.64 UR4, c[0x0][0x208] ;  /* 0x0000820000047ab9 */ /* 0x000fe20000000a00 */
[----:B------:R-:W-:Y:S02]  /*13290*/  IMAD.MOV.U32 R13, RZ, RZ, R4 ;  /* 0x000000ffff0d7224 */ /* 0x000fe400078e0004 */
[----:B------:R-:W-:Y:S02]  /*132a0*/  IMAD.MOV.U32 R12, RZ, RZ, 0x2 ;  /* 0x00000002ff0c7424 */ /* 0x000fe400078e00ff */
[----:B------:R-:W-:-:S05]  /*132b0*/  IMAD.MOV.U32 R3, RZ, RZ, R14 ;  /* 0x000000ffff037224 */ /* 0x000fca00078e000e */
[----:B------:R-:W-:-:S05]  /*132c0*/  @!P3 LEA R3, P4, R20, R3, 0x1 ;  /* 0x000000031403b211 */ /* 0x000fca00078808ff */
[----:B------:R-:W-:-:S05]  /*132d0*/  @!P3 IMAD.X R2, RZ, RZ, R2, P4 ;  /* 0x000000ffff02b224 */ /* 0x000fca00020e0602 */
        /* <DEDUP_REMOVED lines=12> */
.L_x_347:
[----:B------:R-:W-:-:S05]  /*133a0*/  VIADD R2, R25, 0x40 ;  /* 0x0000004019027836 */ /* 0x000fca0000000000 */
[----:B------:R-:W-:Y:S01]  /*133b0*/  ISETP.GE.AND P3, PT, R2, R5, PT ;  /* 0x000000050200720c */ /* 0x000fe20003f66270 */
[----:B------:R-:W-:Y:S02]  /*133c0*/  IMAD.MOV.U32 R13, RZ, RZ, R0 ;  /* 0x000000ffff0d7224 */ /* 0x000fe400078e0000 */
[----:B------:R-:W-:-:S10]  /*133d0*/  IMAD.MOV.U32 R2, RZ, RZ, R14 ;  /* 0x000000ffff027224 */ /* 0x000fd400078e000e */
[----:B------:R-:W-:Y:S05]  /*133e0*/  WARPSYNC.COLLECTIVE R15, `(.L_x_348) ;  /* 0x000000000f087348 */ /* 0x000fea0003c00000 */
[----:B------:R0:W1:Y:S02]  /*133f0*/  SHFL.IDX P6, R14, R13, R12, R11 ;  /* 0x0000000c0d0e7389 */ /* 0x00006400000c000b */
[----:B01----:R-:W-:Y:S01]  /*13400*/  ENDCOLLECTIVE ;  /* 0x000000000000791b */ /* 0x003fe20003800000 */
.L_x_348:
        /* <DEDUP_REMOVED lines=18> */
.L_x_349:
[----:B------:R-:W-:Y:S02]  /*13530*/  IMAD.MOV.U32 R13, RZ, RZ, R0 ;  /* 0x000000ffff0d7224 */ /* 0x000fe400078e0000 */
[----:B------:R-:W-:-:S05]  /*13540*/  VIADD R0, R25, 0x60 ;  /* 0x0000006019007836 */ /* 0x000fca0000000000 */
[----:B------:R-:W-:Y:S01]  /*13550*/  ISETP.GE.AND P3, PT, R0, R5, PT ;  /* 0x000000050000720c */ /* 0x000fe20003f66270 */
[----:B------:R-:W-:-:S12]  /*13560*/  IMAD.MOV.U32 R4, RZ, RZ, R14 ;  /* 0x000000ffff047224 */ /* 0x000fd800078e000e */
[----:B------:R-:W-:Y:S05]  /*13570*/  WARPSYNC.COLLECTIVE R15, `(.L_x_350) ;  /* 0x000000000f087348 */ /* 0x000fea0003c00000 */
[----:B------:R0:W1:Y:S02]  /*13580*/  SHFL.IDX P6, R14, R13, R12, R11 ;  /* 0x0000000c0d0e7389 */ /* 0x00006400000c000b */
[----:B01----:R-:W-:Y:S01]  /*13590*/  ENDCOLLECTIVE ;  /* 0x000000000000791b */ /* 0x003fe20003800000 */
.L_x_350:
[----:B------:R-:W-:Y:S01]  /*135a0*/  ULDC.64 UR4, c[0x0][0x208] ;  /* 0x0000820000047ab9 */ /* 0x000fe20000000a00 */
[----:B------:R-:W-:Y:S02]  /*135b0*/  IMAD.MOV.U32 R13, RZ, RZ, R6 ;  /* 0x000000ffff0d7224 */ /* 0x000fe400078e0006 */
[----:B------:R-:W-:Y:S02]  /*135c0*/  IMAD.MOV.U32 R12, RZ, RZ, RZ ;  /* 0x000000ffff0c7224 */ /* 0x000fe400078e00ff */
[----:B------:R-:W-:-:S05]  /*135d0*/  IMAD.MOV.U32 R2, RZ, RZ, R14 ;  /* 0x000000ffff027224 */ /* 0x000fca00078e000e */
[----:B------:R-:W-:-:S05]  /*135e0*/  @!P3 LEA R2, P5, R20, R2, 0x1 ;  /* 0x000000021402b211 */ /* 0x000fca00078a08ff */
[----:B------:R-:W-:-:S05]  /*135f0*/  @!P3 IMAD.X R3, RZ, RZ, R4, P5 ;  /* 0x000000ffff03b224 */ /* 0x000fca00028e0604 */
        /* <DEDUP_REMOVED lines=9> */
.L_x_351:
[----:B------:R-:W-:-:S05]  /*13690*/  VIADD R2, R25, 0x80 ;  /* 0x0000008019027836 */ /* 0x000fca0000000000 */
[----:B------:R-:W-:Y:S01]  /*136a0*/  ISETP.GE.AND P3, PT, R2, R5, PT ;  /* 0x000000050200720c */ /* 0x000fe20003f66270 */
[----:B------:R-:W-:Y:S02]  /*136b0*/  IMAD.MOV.U32 R13, RZ, RZ, R7 ;  /* 0x000000ffff0d7224 */ /* 0x000fe400078e0007 */
[----:B------:R-:W-:-:S10]  /*136c0*/  IMAD.MOV.U32 R0, RZ, RZ, R14 ;  /* 0x000000ffff007224 */ /* 0x000fd400078e000e */
[----:B------:R-:W-:Y:S05]  /*136d0*/  WARPSYNC.COLLECTIVE R15, `(.L_x_352) ;  /* 0x000000000f087348 */ /* 0x000fea0003c00000 */
[----:B------:R0:W1:Y:S02]  /*136e0*/  SHFL.IDX P6, R14, R13, R12, R11 ;  /* 0x0000000c0d0e7389 */ /* 0x00006400000c000b */
[----:B01----:R-:W-:Y:S01]  /*136f0*/  ENDCOLLECTIVE ;  /* 0x000000000000791b */ /* 0x003fe20003800000 */
.L_x_352:
[----:B------:R-:W-:Y:S01]  /*13700*/  ULDC.64 UR4, c[0x0][0x208] ;  /* 0x0000820000047ab9 */ /* 0x000fe20000000a00 */
[----:B------:R-:W-:Y:S02]  /*13710*/  IMAD.MOV.U32 R13, RZ, RZ, R6 ;  /* 0x000000ffff0d7224 */ /* 0x000fe400078e0006 */
[----:B------:R-:W-:Y:S02]  /*13720*/  IMAD.MOV.U32 R12, RZ, RZ, 0x1 ;  /* 0x00000001ff0c7424 */ /* 0x000fe400078e00ff */
[----:B------:R-:W-:-:S05]  /*13730*/  IMAD.MOV.U32 R4, RZ, RZ, R14 ;  /* 0x000000ffff047224 */ /* 0x000fca00078e000e */
[----:B------:R-:W-:-:S05]  /*13740*/  @!P3 LEA R4, P5, R20, R4, 0x1 ;  /* 0x000000041404b211 */ /* 0x000fca00078a08ff */
[----:B------:R-:W-:Y:S02]  /*13750*/  @!P3 IMAD.X R0, RZ, RZ, R0, P5 ;  /* 0x000000ffff00b224 */ /* 0x000fe400028e0600 */
[----:B------:R-:W-:Y:S02]  /*13760*/  @!P3 IMAD.MOV.U32 R2, RZ, RZ, R4 ;  /* 0x000000ffff02b224 */ /* 0x000fe400078e0004 */
[----:B------:R-:W-:-:S05]  /*13770*/  @!P3 IMAD.MOV.U32 R3, RZ, RZ, R0 ;  /* 0x000000ffff03b224 */ /* 0x000fca00078e0000 */
        /* <DEDUP_REMOVED lines=9> */
.L_x_353:
[----:B------:R-:W-:Y:S02]  /*13810*/  IMAD.MOV.U32 R13, RZ, RZ, R7 ;  /* 0x000000ffff0d7224 */ /* 0x000fe400078e0007 */
[----:B------:R-:W-:-:S07]  /*13820*/  IMAD.MOV.U32 R6, RZ, RZ, R14 ;  /* 0x000000ffff067224 */ /* 0x000fce00078e000e */
[----:B------:R-:W-:Y:S05]  /*13830*/  WARPSYNC.COLLECTIVE R15, `(.L_x_354) ;  /* 0x000000000f087348 */ /* 0x000fea0003c00000 */
[----:B------:R0:W1:Y:S02]  /*13840*/  SHFL.IDX P6, R14, R13, R12, R11 ;  /* 0x0000000c0d0e7389 */ /* 0x00006400000c000b */
[----:B01----:R-:W-:Y:S01]  /*13850*/  ENDCOLLECTIVE ;  /* 0x000000000000791b */ /* 0x003fe20003800000 */
.L_x_354:
[----:B------:R-:W-:Y:S01]  /*13860*/  IMAD.MOV.U32 R2, RZ, RZ, R14 ;  /* 0x000000ffff027224 */ /* 0x000fe200078e000e */
[----:B------:R-:W-:Y:S06]  /*13870*/  BRA `(.L_x_355) ;  /* 0xffffffb800247947 */ /* 0x000fec000383ffff */
.L_x_243:
[----:B-1----:R1:W2:Y:S02]  /*13880*/  SYNCS.PHASECHK.TRANS64.TRYWAIT P0, [R17+URZ+0x31c20], R0 ;  /* 0x031c2000110075a7 */ /* 0x0022a4000800017f */
[----:B--2---:R-:W-:Y:S05]  /*13890*/  @!P0 NANOSLEEP.SYNCS 0x989680 ;  /* 0x009896800000895d */ /* 0x004fea0003900000 */
[----:B------:R-:W2:Y:S02]  /*138a0*/  @!P0 SYNCS.PHASECHK.TRANS64 P0, [R17+URZ+0x31c20], R0 ;  /* 0x031c2000110085a7 */ /* 0x000ea4000800007f */
[----:B--2---:R-:W-:Y:S05]  /*138b0*/  @!P0 BRA `(.L_x_243) ;  /* 0xfffffffc00f08947 */ /* 0x004fea000383ffff */
[----:B------:R-:W-:Y:S05]  /*138c0*/  BRA `(.L_x_356) ;  /* 0xffffffb800907947 */ /* 0x000fea000383ffff */
.L_x_252:
[----:B-1----:R1:W2:Y:S02]  /*138d0*/  SYNCS.PHASECHK.TRANS64.TRYWAIT P0, [R3+URZ+0x31c40], R2 ;  /* 0x031c4002030075a7 */ /* 0x0022a4000800017f */
[----:B--2---:R-:W-:Y:S05]  /*138e0*/  @!P0 NANOSLEEP.SYNCS 0x989680 ;  /* 0x009896800000895d */ /* 0x004fea0003900000 */
[----:B------:R-:W2:Y:S02]  /*138f0*/  @!P0 SYNCS.PHASECHK.TRANS64 P0, [R3+URZ+0x31c40], R2 ;  /* 0x031c4002030085a7 */ /* 0x000ea4000800007f */
[----:B--2---:R-:W-:Y:S05]  /*13900*/  @!P0 BRA `(.L_x_252) ;  /* 0xfffffffc00f08947 */ /* 0x004fea000383ffff */
[----:B------:R-:W-:Y:S05]  /*13910*/  BRA `(.L_x_357) ;  /* 0xffffffbc00647947 */ /* 0x000fea000383ffff */
.L_x_259:
[----:B0-----:R0:W1:Y:S02]  /*13920*/  SYNCS.PHASECHK.TRANS64.TRYWAIT P0, [R3+URZ+0x60], R2 ;  /* 0x00006002030075a7 */ /* 0x001064000800017f */
[----:B-1----:R-:W-:Y:S05]  /*13930*/  @!P0 NANOSLEEP.SYNCS 0x989680 ;  /* 0x009896800000895d */ /* 0x002fea0003900000 */
[----:B------:R-:W1:Y:S02]  /*13940*/  @!P0 SYNCS.PHASECHK.TRANS64 P0, [R3+URZ+0x60], R2 ;  /* 0x00006002030085a7 */ /* 0x000e64000800007f */
[----:B-1----:R-:W-:Y:S05]  /*13950*/  @!P0 BRA `(.L_x_259) ;  /* 0xfffffffc00f08947 */ /* 0x002fea000383ffff */
[----:B------:R-:W-:Y:S05]  /*13960*/  BRA `(.L_x_358) ;  /* 0xffffffc000707947 */ /* 0x000fea000383ffff */
.L_x_269:
[----:B-1----:R1:W2:Y:S02]  /*13970*/  SYNCS.PHASECHK.TRANS64.TRYWAIT P0, [R3+URZ+0x31c40], R2 ;  /* 0x031c4002030075a7 */ /* 0x0022a4000800017f */
[----:B--2---:R-:W-:Y:S05]  /*13980*/  @!P0 NANOSLEEP.SYNCS 0x989680 ;  /* 0x009896800000895d */ /* 0x004fea0003900000 */
[----:B------:R-:W2:Y:S02]  /*13990*/  @!P0 SYNCS.PHASECHK.TRANS64 P0, [R3+URZ+0x31c40], R2 ;  /* 0x031c4002030085a7 */ /* 0x000ea4000800007f */
[----:B--2---:R-:W-:Y:S05]  /*139a0*/  @!P0 BRA `(.L_x_269) ;  /* 0xfffffffc00f08947 */ /* 0x004fea000383ffff */
[----:B------:R-:W-:Y:S05]  /*139b0*/  BRA `(.L_x_359) ;  /* 0xffffffc8002c7947 */ /* 0x000fea000383ffff */
.L_x_276:
[----:B0-----:R0:W1:Y:S02]  /*139c0*/  SYNCS.PHASECHK.TRANS64.TRYWAIT P0, [R12+URZ+0x60], R28 ;  /* 0x0000601c0c0075a7 */ /* 0x001064000800017f */
[----:B-1----:R-:W-:Y:S05]  /*139d0*/  @!P0 NANOSLEEP.SYNCS 0x989680 ;  /* 0x009896800000895d */ /* 0x002fea0003900000 */
[----:B------:R-:W1:Y:S02]  /*139e0*/  @!P0 SYNCS.PHASECHK.TRANS64 P0, [R12+URZ+0x60], R28 ;  /* 0x0000601c0c0085a7 */ /* 0x000e64000800007f */
[----:B-1----:R-:W-:Y:S05]  /*139f0*/  @!P0 BRA `(.L_x_276) ;  /* 0xfffffffc00f08947 */ /* 0x002fea000383ffff */
[----:B------:R-:W-:Y:S05]  /*13a00*/  BRA `(.L_x_360) ;  /* 0xffffffcc00387947 */ /* 0x000fea000383ffff */
.L_x_286:
[----:B-1----:R1:W2:Y:S02]  /*13a10*/  SYNCS.PHASECHK.TRANS64.TRYWAIT P0, [R2+URZ+0x31c40], R3 ;  /* 0x031c4003020075a7 */ /* 0x0022a4000800017f */
[----:B--2---:R-:W-:Y:S05]  /*13a20*/  @!P0 NANOSLEEP.SYNCS 0x989680 ;  /* 0x009896800000895d */ /* 0x004fea0003900000 */
[----:B------:R-:W2:Y:S02]  /*13a30*/  @!P0 SYNCS.PHASECHK.TRANS64 P0, [R2+URZ+0x31c40], R3 ;  /* 0x031c4003020085a7 */ /* 0x000ea4000800007f */
[----:B--2---:R-:W-:Y:S05]  /*13a40*/  @!P0 BRA `(.L_x_286) ;  /* 0xfffffffc00f08947 */ /* 0x004fea000383ffff */
[----:B------:R-:W-:Y:S05]  /*13a50*/  BRA `(.L_x_361) ;  /* 0xffffffd000c47947 */ /* 0x000fea000383ffff */
.L_x_293:
[----:B0-----:R0:W1:Y:S02]  /*13a60*/  SYNCS.PHASECHK.TRANS64.TRYWAIT P0, [R7+URZ+0x60], R2 ;  /* 0x00006002070075a7 */ /* 0x001064000800017f */
[----:B-1----:R-:W-:Y:S05]  /*13a70*/  @!P0 NANOSLEEP.SYNCS 0x989680 ;  /* 0x009896800000895d */ /* 0x002fea0003900000 */
[----:B------:R-:W1:Y:S02]  /*13a80*/  @!P0 SYNCS.PHASECHK.TRANS64 P0, [R7+URZ+0x60], R2 ;  /* 0x00006002070085a7 */ /* 0x000e64000800007f */
[----:B-1----:R-:W-:Y:S05]  /*13a90*/  @!P0 BRA `(.L_x_293) ;  /* 0xfffffffc00f08947 */ /* 0x002fea000383ffff */
[----:B------:R-:W-:Y:S05]  /*13aa0*/  BRA `(.L_x_362) ;  /* 0xffffffd400d47947 */ /* 0x000fea000383ffff */
.L_x_305:
[----:B-1----:R1:W2:Y:S02]  /*13ab0*/  SYNCS.PHASECHK.TRANS64.TRYWAIT P0, [R3+URZ+0x31c60], R0 ;  /* 0x031c6000030075a7 */ /* 0x0022a4000800017f */
[----:B--2---:R-:W-:Y:S05]  /*13ac0*/  @!P0 NANOSLEEP.SYNCS 0x989680 ;  /* 0x009896800000895d */ /* 0x004fea0003900000 */
[----:B------:R-:W2:Y:S02]  /*13ad0*/  @!P0 SYNCS.PHASECHK.TRANS64 P0, [R3+URZ+0x31c60], R0 ;  /* 0x031c6000030085a7 */ /* 0x000ea4000800007f */
[----:B--2---:R-:W-:Y:S05]  /*13ae0*/  @!P0 BRA `(.L_x_305) ;  /* 0xfffffffc00f08947 */ /* 0x004fea000383ffff */
[----:B------:R-:W-:Y:S05]  /*13af0*/  BRA `(.L_x_363) ;  /* 0xffffffdc004c7947 */ /* 0x000fea000383ffff */
.L_x_313:
[----:B------:R-:W-:Y:S01]  /*13b00*/  BSSY B0, `(.L_x_364) ;  /* 0x0000008000007945 */ /* 0x000fe20003800000 */
[----:B------:R-:W-:Y:S02]  /*13b10*/  IMAD.MOV.U32 R13, RZ, RZ, R24 ;  /* 0x000000ffff0d7224 */ /* 0x000fe400078e0018 */
[----:B------:R-:W-:Y:S02]  /*13b20*/  IMAD.MOV.U32 R12, RZ, RZ, RZ ;  /* 0x000000ffff0c7224 */ /* 0x000fe400078e00ff */
[----:B------:R-:W-:Y:S02]  /*13b30*/  IMAD.MOV.U32 R11, RZ, RZ, 0x1f ;  /* 0x0000001fff0b7424 */ /* 0x000fe400078e00ff */
[----:B------:R-:W-:-:S07]  /*13b40*/  IMAD.MOV.U32 R15, RZ, RZ, -0x1 ;  /* 0xffffffffff0f7424 */ /* 0x000fce00078e00ff */
[----:B0-2---:R-:W-:Y:S05]  /*13b50*/  WARPSYNC.COLLECTIVE R15, `(.L_x_365) ;  /* 0x000000000f087348 */ /* 0x005fea0003c00000 */
[----:B------:R1:W3:Y:S02]  /*13b60*/  SHFL.IDX P6, R14, R13, R12, R11 ;  /* 0x0000000c0d0e7389 */ /* 0x0002e400000c000b */
[----:B0123--:R-:W-:Y:S01]  /*13b70*/  ENDCOLLECTIVE ;  /* 0x000000000000791b */ /* 0x00ffe20003800000 */
.L_x_365:
[----:B------:R-:W-:Y:S05]  /*13b80*/  BSYNC B0 ;  /* 0x0000000000007941 */ /* 0x000fea0003800000 */
.L_x_364:
[----:B------:R-:W-:Y:S02]  /*13b90*/  IMAD.MOV.U32 R13, RZ, RZ, R24 ;  /* 0x000000ffff0d7224 */ /* 0x000fe400078e0018 */
[----:B------:R-:W-:Y:S02]  /*13ba0*/  IMAD.MOV.U32 R12, RZ, RZ, 0x1 ;  /* 0x00000001ff0c7424 */ /* 0x000fe400078e00ff */
[----:B------:R-:W-:Y:S02]  /*13bb0*/  IMAD.MOV.U32 R11, RZ, RZ, 0x1f ;  /* 0x0000001fff0b7424 */ /* 0x000fe400078e00ff */
[----:B------:R-:W-:Y:S02]  /*13bc0*/  IMAD.MOV.U32 R15, RZ, RZ, -0x1 ;  /* 0xffffffffff0f7424 */ /* 0x000fe400078e00ff */
[----:B------:R-:W-:Y:S02]  /*13bd0*/  IMAD.IADD R7, R27, 0x1, R9 ;  /* 0x000000011b077824 */ /* 0x000fe400078e0209 */
[----:B------:R-:W-:-:S07]  /*13be0*/  IMAD.MOV.U32 R0, RZ, RZ, R14 ;  /* 0x000000ffff007224 */ /* 0x000fce00078e000e */
[----:B------:R-:W-:Y:S05]  /*13bf0*/  WARPSYNC.COLLECTIVE R15, `(.L_x_366) ;  /* 0x000000000f087348 */ /* 0x000fea0003c00000 */
[----:B------:R0:W1:Y:S02]  /*13c00*/  SHFL.IDX P6, R14, R13, R12, R11 ;  /* 0x0000000c0d0e7389 */ /* 0x00006400000c000b */
[----:B01----:R-:W-:Y:S01]  /*13c10*/  ENDCOLLECTIVE ;  /* 0x000000000000791b */ /* 0x003fe20003800000 */
.L_x_366:
[----:B------:R-:W-:Y:S01]  /*13c20*/  ULDC UR4, c[0x0][0xc3c] ;  /* 0x00030f0000047ab9 */ /* 0x000fe20000000800 */
[----:B------:R-:W-:Y:S01]  /*13c30*/  ULDC.64 UR6, c[0x0][0x208] ;  /* 0x0000820000067ab9 */ /* 0x000fe20000000a00 */
[----:B------:R-:W-:-:S13]  /*13c40*/  ISETP.GE.OR P1, PT, R7, UR4, !P0 ;  /* 0x0000000407007c0c */ /* 0x000fda000c726670 */
[----:B------:R-:W0:Y:S08]  /*13c50*/  @!P1 LDC.64 R2, c[0x0][0xc80] ;  /* 0x00032000ff029b82 */ /* 0x000e300000000a00 */
[----:B------:R-:W1:Y:S01]  /*13c60*/  @!P1 LDC.64 R4, c[0x0][0xc78] ;  /* 0x00031e00ff049b82 */ /* 0x000e620000000a00 */
[----:B------:R-:W-:Y:S02]  /*13c70*/  IMAD.MOV.U32 R11, RZ, RZ, RZ ;  /* 0x000000ffff0b7224 */ /* 0x000fe400078e00ff */
[----:B------:R-:W-:-:S02]  /*13c80*/  IMAD.MOV.U32 R6, RZ, RZ, R14 ;  /* 0x000000ffff067224 */ /* 0x000fc400078e000e */
        /* <DEDUP_REMOVED lines=8> */
[----:B------:R-:W-:Y:S01]  /*13d10*/  IMAD.MOV.U32 R24, RZ, RZ, RZ ;  /* 0x000000ffff187224 */ /* 0x000fe200078e00ff */
[C---:B------:R-:W-:Y:S02]  /*13d20*/  ISETP.GE.U32.AND P4, PT, R9.reuse, 0x8, PT ;  /* 0x000000080900780c */ /* 0x040fe40003f86070 */
[C---:B------:R-:W-:Y:S01]  /*13d30*/  ISETP.GE.U32.AND P5, PT, R9.reuse, 0x10, PT ;  /* 0x000000100900780c */ /* 0x040fe20003fa6070 */
[----:B--2---:R-:W-:Y:S02]  /*13d40*/  @!P1 IMAD.MOV.U32 R7, RZ, RZ, R8 ;  /* 0x000000ffff079224 */ /* 0x004fe400078e0008 */
[----:B---3--:R-:W-:Y:S01]  /*13d50*/  @!P1 IMAD.MOV.U32 R4, RZ, RZ, R5 ;  /* 0x000000ffff049224 */ /* 0x008fe200078e0005 */
[----:B------:R-:W-:-:S03]  /*13d60*/  ISETP.NE.AND P1, PT, R9, RZ, PT ;  /* 0x000000ff0900720c */ /* 0x000fc60003f25270 */
[----:B------:R-:W-:-:S10]  /*13d70*/  IMAD R13, R4, R7, RZ ;  /* 0x00000007040d7224 */ /* 0x000fd400078e02ff */
[----:B------:R-:W-:Y:S05]  /*13d80*/  WARPSYNC.COLLECTIVE R15, `(.L_x_367) ;  /* 0x000000000f087348 */ /* 0x000fea0003c00000 */
[----:B------:R0:W1:Y:S02]  /*13d90*/  SHFL.UP P6, R14, R13, R12, R11 ;  /* 0x0400000c0d0e7389 */ /* 0x00006400000c000b */
[----:B01----:R-:W-:Y:S01]  /*13da0*/  ENDCOLLECTIVE ;  /* 0x000000000000791b */ /* 0x003fe20003800000 */
.L_x_367:
[----:B------:R-:W-:Y:S01]  /*13db0*/  IMAD.MOV.U32 R12, RZ, RZ, 0x2 ;  /* 0x00000002ff0c7424 */ /* 0x000fe200078e00ff */
[----:B------:R-:W-:-:S05]  /*13dc0*/  SEL R14, R14, RZ, P1 ;  /* 0x000000ff0e0e7207 */ /* 0x000fca0000800000 */
[----:B------:R-:W-:-:S04]  /*13dd0*/  IMAD.IADD R5, R13, 0x1, R14 ;  /* 0x000000010d057824 */ /* 0x000fc800078e020e */
[----:B------:R-:W-:-:S07]  /*13de0*/  IMAD.MOV.U32 R13, RZ, RZ, R5 ;  /* 0x000000ffff0d7224 */ /* 0x000fce00078e0005 */
[----:B------:R-:W-:Y:S05]  /*13df0*/  WARPSYNC.COLLECTIVE R15, `(.L_x_368) ;  /* 0x000000000f087348 */ /* 0x000fea0003c00000 */
[----:B------:R0:W1:Y:S02]  /*13e00*/  SHFL.UP P6, R14, R13, R12, R11 ;  /* 0x0400000c0d0e7389 */ /* 0x00006400000c000b */
[----:B01----:R-:W-:Y:S01]  /*13e10*/  ENDCOLLECTIVE ;  /* 0x000000000000791b */ /* 0x003fe20003800000 */
.L_x_368:
[----:B------:R-:W-:Y:S01]  /*13e20*/  IMAD.MOV.U32 R12, RZ, RZ, 0x4 ;  /* 0x00000004ff0c7424 */ /* 0x000fe200078e00ff */
[----:B------:R-:W-:-:S05]  /*13e30*/  SEL R2, R14, RZ, P2 ;  /* 0x000000ff0e027207 */ /* 0x000fca0001000000 */
[----:B------:R-:W-:-:S04]  /*13e40*/  IMAD.IADD R2, R5, 0x1, R2 ;  /* 0x0000000105027824 */ /* 0x000fc800078e0202 */
[----:B------:R-:W-:-:S07]  /*13e50*/  IMAD.MOV.U32 R13, RZ, RZ, R2 ;  /* 0x000000ffff0d7224 */ /* 0x000fce00078e0002 */
[----:B------:R-:W-:Y:S05]  /*13e60*/  WARPSYNC.COLLECTIVE R15, `(.L_x_369) ;  /* 0x000000000f087348 */ /* 0x000fea0003c00000 */
[----:B------:R0:W1:Y:S02]  /*13e70*/  SHFL.UP P6, R14, R13, R12, R11 ;  /* 0x0400000c0d0e7389 */ /* 0x00006400000c000b */
[----:B01----:R-:W-:Y:S01]  /*13e80*/  ENDCOLLECTIVE ;  /* 0x000000000000791b */ /* 0x003fe20003800000 */
.L_x_369:
[----:B------:R-:W-:Y:S01]  /*13e90*/  IMAD.MOV.U32 R12, RZ, RZ, 0x8 ;  /* 0x00000008ff0c7424 */ /* 0x000fe200078e00ff */
[----:B------:R-:W-:-:S05]  /*13ea0*/  SEL R3, R14, RZ, P3 ;  /* 0x000000ff0e037207 */ /* 0x000fca0001800000 */
[----:B------:R-:W-:-:S04]  /*13eb0*/  IMAD.IADD R8, R2, 0x1, R3 ;  /* 0x0000000102087824 */ /* 0x000fc800078e0203 */
[----:B------:R-:W-:-:S07]  /*13ec0*/  IMAD.MOV.U32 R13, RZ, RZ, R8 ;  /* 0x000000ffff0d7224 */ /* 0x000fce00078e0008 */
[----:B------:R-:W-:Y:S05]  /*13ed0*/  WARPSYNC.COLLECTIVE R15, `(.L_x_370) ;  /* 0x000000000f087348 */ /* 0x000fea0003c00000 */
[----:B------:R0:W1:Y:S02]  /*13ee0*/  SHFL.UP P6, R14, R13, R12, R11 ;  /* 0x0400000c0d0e7389 */ /* 0x00006400000c000b */
[----:B01----:R-:W-:Y:S01]  /*13ef0*/  ENDCOLLECTIVE ;  /* 0x000000000000791b */ /* 0x003fe20003800000 */
.L_x_370:
[----:B------:R-:W-:Y:S01]  /*13f00*/  IMAD.MOV.U32 R12, RZ, RZ, 0x10 ;  /* 0x00000010ff0c7424 */ /* 0x000fe200078e00ff */
[----:B------:R-:W-:-:S05]  /*13f10*/  SEL R5, R14, RZ, P4 ;  /* 0x000000ff0e057207 */ /* 0x000fca0002000000 */
[----:B------:R-:W-:-:S04]  /*13f20*/  IMAD.IADD R5, R8, 0x1, R5 ;  /* 0x0000000108057824 */ /* 0x000fc800078e0205 */
[----:B------:R-:W-:-:S07]  /*13f30*/  IMAD.MOV.U32 R13, RZ, RZ, R5 ;  /* 0x000000ffff0d7224 */ /* 0x000fce00078e0005 */
[----:B------:R-:W-:Y:S05]  /*13f40*/  WARPSYNC.COLLECTIVE R15, `(.L_x_371) ;  /* 0x000000000f087348 */ /* 0x000fea0003c00000 */
[----:B------:R0:W1:Y:S02]  /*13f50*/  SHFL.UP P6, R14, R13, R12, R11 ;  /* 0x0400000c0d0e7389 */ /* 0x00006400000c000b */
[----:B01----:R-:W-:Y:S01]  /*13f60*/  ENDCOLLECTIVE ;  /* 0x000000000000791b */ /* 0x003fe20003800000 */
.L_x_371:
[----:B------:R-:W-:Y:S02]  /*13f70*/  IMAD.MOV.U32 R12, RZ, RZ, 0x1f ;  /* 0x0000001fff0c7424 */ /* 0x000fe400078e00ff */
[----:B------:R-:W-:Y:S01]  /*13f80*/  IMAD.MOV.U32 R11, RZ, RZ, 0x1f ;  /* 0x0000001fff0b7424 */ /* 0x000fe200078e00ff */
[----:B------:R-:W-:-:S05]  /*13f90*/  SEL R14, R14, RZ, P5 ;  /* 0x000000ff0e0e7207 */ /* 0x000fca0002800000 */
[----:B------:R-:W-:-:S04]  /*13fa0*/  IMAD.IADD R3, R5, 0x1, R14 ;  /* 0x0000000105037824 */ /* 0x000fc800078e020e */
[----:B------:R-:W-:-:S07]  /*13fb0*/  IMAD.MOV.U32 R13, RZ, RZ, R3 ;  /* 0x000000ffff0d7224 */ /* 0x000fce00078e0003 */
[----:B------:R-:W-:Y:S05]  /*13fc0*/  WARPSYNC.COLLECTIVE R15, `(.L_x_372) ;  /* 0x000000000f087348 */ /* 0x000fea0003c00000 */
[----:B------:R0:W1:Y:S02]  /*13fd0*/  SHFL.IDX P6, R14, R13, R12, R11 ;  /* 0x0000000c0d0e7389 */ /* 0x00006400000c000b */
[----:B01----:R-:W-:Y:S01]  /*13fe0*/  ENDCOLLECTIVE ;  /* 0x000000000000791b */ /* 0x003fe20003800000 */
.L_x_372:
[----:B------:R-:W-:Y:S05]  /*13ff0*/  BRA `(.L_x_373) ;  /* 0xffffffdc00f87947 */ /* 0x000fea000383ffff */
.L_x_316:
[----:B------:R-:W-:Y:S01]  /*14000*/  BSSY B0, `(.L_x_374) ;  /* 0x0000007000007945 */ /* 0x000fe20003800000 */
[----:B------:R-:W-:Y:S02]  /*14010*/  IMAD.MOV.U32 R12, RZ, RZ, 0x1 ;  /* 0x00000001ff0c7424 */ /* 0x000fe400078e00ff */
[----:B------:R-:W-:Y:S02]  /*14020*/  IMAD.MOV.U32 R11, RZ, RZ, RZ ;  /* 0x000000ffff0b7224 */ /* 0x000fe400078e00ff */
[----:B------:R-:W-:-:S07]  /*14030*/  IMAD.MOV.U32 R15, RZ, RZ, -0x1 ;  /* 0xffffffffff0f7424 */ /* 0x000fce00078e00ff */
[----:B------:R-:W-:Y:S05]  /*14040*/  WARPSYNC.COLLECTIVE R15, `(.L_x_375) ;  /* 0x000000000f087348 */ /* 0x000fea0003c00000 */
[----:B------:R0:W1:Y:S02]  /*14050*/  SHFL.UP P6, R14, R13, R12, R11 ;  /* 0x0400000c0d0e7389 */ /* 0x00006400000c000b */
[----:B01----:R-:W-:Y:S01]  /*14060*/  ENDCOLLECTIVE ;  /* 0x000000000000791b */ /* 0x003fe20003800000 */
.L_x_375:
[----:B------:R-:W-:Y:S05]  /*14070*/  BSYNC B0 ;  /* 0x0000000000007941 */ /* 0x000fea0003800000 */
.L_x_374:
[----:B------:R-:W-:Y:S01]  /*14080*/  SEL R14, R14, RZ, P1 ;  /* 0x000000ff0e0e7207 */ /* 0x000fe20000800000 */
[----:B------:R-:W-:Y:S02]  /*14090*/  IMAD.MOV.U32 R12, RZ, RZ, 0x2 ;  /* 0x00000002ff0c7424 */ /* 0x000fe400078e00ff */
[----:B------:R-:W-:Y:S02]  /*140a0*/  IMAD.MOV.U32 R11, RZ, RZ, RZ ;  /* 0x000000ffff0b7224 */ /* 0x000fe400078e00ff */
[----:B------:R-:W-:Y:S02]  /*140b0*/  IMAD.IADD R13, R13, 0x1, R14 ;  /* 0x000000010d0d7824 */ /* 0x000fe400078e020e */
[----:B------:R-:W-:-:S07]  /*140c0*/  IMAD.MOV.U32 R15, RZ, RZ, -0x1 ;  /* 0xffffffffff0f7424 */ /* 0x000fce00078e00ff */
[----:B------:R-:W-:Y:S05]  /*140d0*/  WARPSYNC.COLLECTIVE R15, `(.L_x_376) ;  /* 0x000000000f087348 */ /* 0x000fea0003c00000 */
[----:B------:R0:W1:Y:S02]  /*140e0*/  SHFL.UP P6, R14, R13, R12, R11 ;  /* 0x0400000c0d0e7389 */ /* 0x00006400000c000b */
[----:B01----:R-:W-:Y:S01]  /*140f0*/  ENDCOLLECTIVE ;  /* 0x000000000000791b */ /* 0x003fe20003800000 */
.L_x_376:
[----:B------:R-:W-:Y:S01]  /*14100*/  IMAD.MOV.U32 R12, RZ, RZ, 0x4 ;  /* 0x00000004ff0c7424 */ /* 0x000fe200078e00ff */
[----:B------:R-:W-:-:S05]  /*14110*/  SEL R2, R14, RZ, P2 ;  /* 0x000000ff0e027207 */ /* 0x000fca0001000000 */
[----:B------:R-:W-:-:S04]  /*14120*/  IMAD.IADD R2, R13, 0x1, R2 ;  /* 0x000000010d027824 */ /* 0x000fc800078e0202 */
[----:B------:R-:W-:-:S07]  /*14130*/  IMAD.MOV.U32 R13, RZ, RZ, R2 ;  /* 0x000000ffff0d7224 */ /* 0x000fce00078e0002 */
[----:B------:R-:W-:Y:S05]  /*14140*/  WARPSYNC.COLLECTIVE R15, `(.L_x_377) ;  /* 0x000000000f087348 */ /* 0x000fea0003c00000 */
[----:B------:R0:W1:Y:S02]  /*14150*/  SHFL.UP P6, R14, R13, R12, R11 ;  /* 0x0400000c0d0e7389 */ /* 0x00006400000c000b */
[----:B01----:R-:W-:Y:S01]  /*14160*/  ENDCOLLECTIVE ;  /* 0x000000000000791b */ /* 0x003fe20003800000 */
.L_x_377:
[----:B------:R-:W-:Y:S01]  /*14170*/  IMAD.MOV.U32 R12, RZ, RZ, 0x8 ;  /* 0x00000008ff0c7424 */ /* 0x000fe200078e00ff */
[----:B------:R-:W-:-:S05]  /*14180*/  SEL R3, R14, RZ, P3 ;  /* 0x000000ff0e037207 */ /* 0x000fca0001800000 */
[----:B------:R-:W-:-:S04]  /*14190*/  IMAD.IADD R3, R2, 0x1, R3 ;  /* 0x0000000102037824 */ /* 0x000fc800078e0203 */
[----:B------:R-:W-:-:S07]  /*141a0*/  IMAD.MOV.U32 R13, RZ, RZ, R3 ;  /* 0x000000ffff0d7224 */ /* 0x000fce00078e0003 */
[----:B------:R-:W-:Y:S05]  /*141b0*/  WARPSYNC.COLLECTIVE R15, `(.L_x_378) ;  /* 0x000000000f087348 */ /* 0x000fea0003c00000 */
[----:B------:R0:W1:Y:S02]  /*141c0*/  SHFL.UP P6, R14, R13, R12, R11 ;  /* 0x0400000c0d0e7389 */ /* 0x00006400000c000b */
[----:B01----:R-:W-:Y:S01]  /*141d0*/  ENDCOLLECTIVE ;  /* 0x000000000000791b */ /* 0x003fe20003800000 */
.L_x_378:
[----:B------:R-:W-:Y:S01]  /*141e0*/  IMAD.MOV.U32 R12, RZ, RZ, 0x10 ;  /* 0x00000010ff0c7424 */ /* 0x000fe200078e00ff */
[----:B------:R-:W-:-:S05]  /*141f0*/  SEL R14, R14, RZ, P4 ;  /* 0x000000ff0e0e7207 */ /* 0x000fca0002000000 */
[----:B------:R-:W-:-:S04]  /*14200*/  IMAD.IADD R5, R3, 0x1, R14 ;  /* 0x0000000103057824 */ /* 0x000fc800078e020e */
[----:B------:R-:W-:-:S07]  /*14210*/  IMAD.MOV.U32 R13, RZ, RZ, R5 ;  /* 0x000000ffff0d7224 */ /* 0x000fce00078e0005 */
[----:B------:R-:W-:Y:S05]  /*14220*/  WARPSYNC.COLLECTIVE R15, `(.L_x_379) ;  /* 0x000000000f087348 */ /* 0x000fea0003c00000 */
[----:B------:R0:W1:Y:S02]  /*14230*/  SHFL.UP P6, R14, R13, R12, R11 ;  /* 0x0400000c0d0e7389 */ /* 0x00006400000c000b */
[----:B01----:R-:W-:Y:S01]  /*14240*/  ENDCOLLECTIVE ;  /* 0x000000000000791b */ /* 0x003fe20003800000 */
.L_x_379:
        /* <DEDUP_REMOVED lines=8> */
.L_x_380:
[----:B------:R-:W-:Y:S05]  /*142d0*/  BRA `(.L_x_381) ;  /* 0xffffffdc00e87947 */ /* 0x000fea000383ffff */
.L_x_318:
[----:B------:R-:W-:Y:S01]  /*142e0*/  BSSY B0, `(.L_x_382) ;  /* 0x0000006000007945 */ /* 0x000fe20003800000 */
[----:B------:R-:W-:Y:S01]  /*142f0*/  PLOP3.LUT P6, PT, P6, PT, PT, 0x8, 0x0 ;  /* 0x000000000000781c */ /* 0x000fe200037ce170 */
[----:B------:R-:W-:-:S12]  /*14300*/  IMAD.MOV.U32 R15, RZ, RZ, -0x1 ;  /* 0xffffffffff0f7424 */ /* 0x000fd800078e00ff */
[----:B0-----:R-:W-:Y:S05]  /*14310*/  WARPSYNC.COLLECTIVE R15, `(.L_x_383) ;  /* 0x000000000f087348 */ /* 0x001fea0003c00000 */
[----:B------:R-:W-:Y:S01]  /*14320*/  VOTE.ANY R14, PT, P6 ;  /* 0x00000000000e7806 */ /* 0x000fe200030e0100 */
[----:B0-----:R-:W-:Y:S06]  /*14330*/  ENDCOLLECTIVE ;  /* 0x000000000000791b */ /* 0x001fec0003800000 */
.L_x_383:
[----:B------:R-:W-:Y:S05]  /*14340*/  BSYNC B0 ;  /* 0x0000000000007941 */ /* 0x000fea0003800000 */
.L_x_382:
[----:B------:R-:W-:Y:S02]  /*14350*/  IMAD.MOV.U32 R8, RZ, RZ, R14 ;  /* 0x000000ffff087224 */ /* 0x000fe400078e000e */
[----:B------:R-:W-:Y:S02]  /*14360*/  IMAD.MOV.U32 R13, RZ, RZ, R7 ;  /* 0x000000ffff0d7224 */ /* 0x000fe400078e0007 */
[----:B------:R-:W0:Y:S01]  /*14370*/  POPC R5, R8 ;  /* 0x0000000800057309 */ /* 0x000e220000000000 */
[----:B------:R-:W-:Y:S02]  /*14380*/  IMAD.MOV.U32 R11, RZ, RZ, 0x1f ;  /* 0x0000001fff0b7424 */ /* 0x000fe400078e00ff */
[----:B------:R-:W-:Y:S02]  /*14390*/  IMAD.MOV.U32 R15, RZ, RZ, -0x1 ;  /* 0xffffffffff0f7424 */ /* 0x000fe400078e00ff */
[----:B0-----:R-:W-:-:S07]  /*143a0*/  IMAD.MOV.U32 R12, RZ, RZ, R5 ;  /* 0x000000ffff0c7224 */ /* 0x001fce00078e0005 */
[----:B------:R-:W-:Y:S05]  /*143b0*/  WARPSYNC.COLLECTIVE R15, `(.L_x_384) ;  /* 0x000000000f087348 */ /* 0x000fea0003c00000 */
[----:B------:R0:W1:Y:S02]  /*143c0*/  SHFL.IDX P6, R14, R13, R12, R11 ;  /* 0x0000000c0d0e7389 */ /* 0x00006400000c000b */
[----:B01----:R-:W-:Y:S01]  /*143d0*/  ENDCOLLECTIVE ;  /* 0x000000000000791b */ /* 0x003fe20003800000 */
.L_x_384:
[----:B------:R-:W-:Y:S02]  /*143e0*/  IMAD.MOV.U32 R13, RZ, RZ, R4 ;  /* 0x000000ffff0d7224 */ /* 0x000fe400078e0004 */
[----:B------:R-:W-:-:S07]  /*143f0*/  IMAD.MOV.U32 R7, RZ, RZ, R14 ;  /* 0x000000ffff077224 */ /* 0x000fce00078e000e */
[----:B------:R-:W-:Y:S05]  /*14400*/  WARPSYNC.COLLECTIVE R15, `(.L_x_385) ;  /* 0x000000000f087348 */ /* 0x000fea0003c00000 */
[----:B------:R0:W1:Y:S02]  /*14410*/  SHFL.IDX P6, R14, R13, R12, R11 ;  /* 0x0000000c0d0e7389 */ /* 0x00006400000c000b */
[----:B01----:R-:W-:Y:S01]  /*14420*/  ENDCOLLECTIVE ;  /* 0x000000000000791b */ /* 0x003fe20003800000 */
.L_x_385:
[----:B------:R-:W-:Y:S01]  /*14430*/  IMAD.MOV.U32 R4, RZ, RZ, R14 ;  /* 0x000000ffff047224 */ /* 0x000fe200078e000e */
[----:B------:R-:W-:Y:S06]  /*14440*/  BRA `(.L_x_386) ;  /* 0xffffffdc00c87947 */ /* 0x000fec000383ffff */
.L_x_320:
[----:B------:R-:W-:Y:S01]  /*14450*/  BSSY B0, `(.L_x_387) ;  /* 0x0000007000007945 */ /* 0x000fe20003800000 */
[----:B------:R-:W-:Y:S02]  /*14460*/  IMAD.MOV.U32 R13, RZ, RZ, R3 ;  /* 0x000000ffff0d7224 */ /* 0x000fe400078e0003 */
[----:B------:R-:W-:Y:S02]  /*14470*/  IMAD.MOV.U32 R11, RZ, RZ, 0x1f ;  /* 0x0000001fff0b7424 */ /* 0x000fe400078e00ff */
[----:B------:R-:W-:-:S07]  /*14480*/  IMAD.MOV.U32 R15, RZ, RZ, -0x1 ;  /* 0xffffffffff0f7424 */ /* 0x000fce00078e00ff */
[----:B0123--:R-:W-:Y:S05]  /*14490*/  WARPSYNC.COLLECTIVE R15, `(.L_x_388) ;  /* 0x000000000f087348 */ /* 0x00ffea0003c00000 */
[----:B------:R4:W0:Y:S02]  /*144a0*/  SHFL.IDX P6, R14, R13, R12, R11 ;  /* 0x0000000c0d0e7389 */ /* 0x00082400000c000b */
[----:B01234-:R-:W-:Y:S01]  /*144b0*/  ENDCOLLECTIVE ;  /* 0x000000000000791b */ /* 0x01ffe20003800000 */
.L_x_388:
[----:B------:R-:W-:Y:S05]  /*144c0*/  BSYNC B0 ;  /* 0x0000000000007941 */ /* 0x000fea0003800000 */
.L_x_387:
[----:B------:R-:W-:Y:S01]  /*144d0*/  IMAD.MOV.U32 R24, RZ, RZ, R14 ;  /* 0x000000ffff187224 */ /* 0x000fe200078e000e */
[----:B------:R-:W-:Y:S06]  /*144e0*/  BRA `(.L_x_319) ;  /* 0xffffffdc00b87947 */ /* 0x000fec000383ffff */
.L_x_324:
[----:B-1----:R1:W4:Y:S02]  /*144f0*/  SYNCS.PHASECHK.TRANS64.TRYWAIT P0, [R9+URZ+0x31c20], R0 ;  /* 0x031c2000090075a7 */ /* 0x002324000800017f */
[----:B----4-:R-:W-:Y:S05]  /*14500*/  @!P0 NANOSLEEP.SYNCS 0x989680 ;  /* 0x009896800000895d */ /* 0x010fea0003900000 */
[----:B------:R-:W4:Y:S02]  /*14510*/  @!P0 SYNCS.PHASECHK.TRANS64 P0, [R9+URZ+0x31c20], R0 ;  /* 0x031c2000090085a7 */ /* 0x000f24000800007f */
[----:B----4-:R-:W-:Y:S05]  /*14520*/  @!P0 BRA `(.L_x_324) ;  /* 0xfffffffc00f08947 */ /* 0x010fea000383ffff */
[----:B------:R-:W-:Y:S05]  /*14530*/  BRA `(.L_x_389) ;  /* 0xffffffe400107947 */ /* 0x000fea000383ffff */
.L_x_325:
[----:B------:R-:W4:Y:S01]  /*14540*/  S2R R2, SR_TID.X ;  /* 0x0000000000027919 */ /* 0x000f220000002100 */
[----:B------:R-:W-:Y:S01]  /*14550*/  BSSY B0, `(.L_x_390) ;  /* 0x000000a000007945 */ /* 0x000fe20003800000 */
[----:B------:R-:W-:Y:S02]  /*14560*/  IMAD.MOV.U32 R12, RZ, RZ, RZ ;  /* 0x000000ffff0c7224 */ /* 0x000fe400078e00ff */
[----:B------:R-:W-:Y:S02]  /*14570*/  IMAD.MOV.U32 R11, RZ, RZ, 0x1f ;  /* 0x0000001fff0b7424 */ /* 0x000fe400078e00ff */
[----:B------:R-:W-:Y:S01]  /*14580*/  IMAD.MOV.U32 R15, RZ, RZ, -0x1 ;  /* 0xffffffffff0f7424 */ /* 0x000fe200078e00ff */
[----:B----4-:R-:W-:-:S04]  /*14590*/  SHF.R.U32.HI R2, RZ, 0x5, R2 ;  /* 0x00000005ff027819 */ /* 0x010fc80000011602 */
[----:B------:R-:W-:-:S05]  /*145a0*/  LOP3.LUT R2, R2, 0x3, RZ, 0xc0, !PT ;  /* 0x0000000302027812 */ /* 0x000fca00078ec0ff */
[----:B------:R-:W-:-:S07]  /*145b0*/  IMAD.MOV.U32 R13, RZ, RZ, R2 ;  /* 0x000000ffff0d7224 */ /* 0x000fce00078e0002 */
[----:B0123--:R-:W-:Y:S05]  /*145c0*/  WARPSYNC.COLLECTIVE R15, `(.L_x_391) ;  /* 0x000000000f087348 */ /* 0x00ffea0003c00000 */
[----:B------:R4:W0:Y:S02]  /*145d0*/  SHFL.IDX P6, R14, R13, R12, R11 ;  /* 0x0000000c0d0e7389 */ /* 0x00082400000c000b */
[----:B01234-:R-:W-:Y:S01]  /*145e0*/  ENDCOLLECTIVE ;  /* 0x000000000000791b */ /* 0x01ffe20003800000 */
.L_x_391:
[----:B------:R-:W-:Y:S05]  /*145f0*/  BSYNC B0 ;  /* 0x0000000000007941 */ /* 0x000fea0003800000 */
.L_x_390:
[----:B------:R-:W-:Y:S05]  /*14600*/  BRA `(.L_x_392) ;  /* 0xffffffe000f87947 */ /* 0x000fea000383ffff */
.L_x_328:
[----:B------:R-:W-:Y:S01]  /*14610*/  BSSY B1, `(.L_x_393) ;  /* 0x0000006000017945 */ /* 0x000fe20003800000 */
[----:B------:R-:W-:-:S07]  /*14620*/  IMAD.MOV.U32 R15, RZ, RZ, -0x1 ;  /* 0xffffffffff0f7424 */ /* 0x000fce00078e00ff */
[----:B0123--:R-:W-:Y:S05]  /*14630*/  WARPSYNC.COLLECTIVE R15, `(.L_x_394) ;  /* 0x000000000f0c7348 */ /* 0x00ffea0003c00000 */
[----:B------:R-:W-:Y:S02]  /*14640*/  ELECT P6, UR62, PT ;  /* 0x00000000003e782f */ /* 0x000fe400038c0000 */
[----:B------:R-:W-:Y:S01]  /*14650*/  MOV R14, UR62 ;  /* 0x0000003e000e7c02 */ /* 0x000fe20008000f00 */
[----:B0123--:R-:W-:Y:S10]  /*14660*/  ENDCOLLECTIVE ;  /* 0x000000000000791b */ /* 0x00fff40003800000 */
.L_x_394:
[----:B------:R-:W-:Y:S05]  /*14670*/  BSYNC B1 ;  /* 0x0000000000017941 */ /* 0x000fea0003800000 */
.L_x_393:
[----:B------:R-:W-:Y:S05]  /*14680*/  BRA `(.L_x_395) ;  /* 0xffffffe000f07947 */ /* 0x000fea000383ffff */
.L_x_330:
[----:B0-----:R0:W1:Y:S02]  /*14690*/  SYNCS.PHASECHK.TRANS64.TRYWAIT P0, [R7+URZ], R2 ;  /* 0x00000002070075a7 */ /* 0x001064000800017f */
[----:B-1----:R-:W-:Y:S05]  /*146a0*/  @!P0 NANOSLEEP.SYNCS 0x989680 ;  /* 0x009896800000895d */ /* 0x002fea0003900000 */
[----:B------:R-:W1:Y:S02]  /*146b0*/  @!P0 SYNCS.PHASECHK.TRANS64 P0, [R7+URZ], R2 ;  /* 0x00000002070085a7 */ /* 0x000e64000800007f */
[----:B-1----:R-:W-:Y:S05]  /*146c0*/  @!P0 BRA `(.L_x_330) ;  /* 0xfffffffc00f08947 */ /* 0x002fea000383ffff */
[----:B------:R-:W-:Y:S05]  /*146d0*/  BRA `(.L_x_396) ;  /* 0xffffffe4002c7947 */ /* 0x000fea000383ffff */
.L_x_331:
[----:B-1----:R1:W2:Y:S02]  /*146e0*/  SYNCS.PHASECHK.TRANS64.TRYWAIT P0, [R3+URZ], R0 ;  /* 0x00000000030075a7 */ /* 0x0022a4000800017f */
[----:B--2---:R-:W-:Y:S05]  /*146f0*/  @!P0 NANOSLEEP.SYNCS 0x989680 ;  /* 0x009896800000895d */ /* 0x004fea0003900000 */
[----:B------:R-:W2:Y:S02]  /*14700*/  @!P0 SYNCS.PHASECHK.TRANS64 P0, [R3+URZ], R0 ;  /* 0x00000000030085a7 */ /* 0x000ea4000800007f */
[----:B--2---:R-:W-:Y:S05]  /*14710*/  @!P0 BRA `(.L_x_331) ;  /* 0xfffffffc00f08947 */ /* 0x004fea000383ffff */
[----:B------:R-:W-:Y:S05]  /*14720*/  BRA `(.L_x_397) ;  /* 0xffffffe400207947 */ /* 0x000fea000383ffff */
.L_x_333:
[----:B-1----:R1:W2:Y:S02]  /*14730*/  SYNCS.PHASECHK.TRANS64.TRYWAIT P0, [R5+URZ], R2 ;  /* 0x00000002050075a7 */ /* 0x0022a4000800017f */
[----:B--2---:R-:W-:Y:S05]  /*14740*/  @!P0 NANOSLEEP.SYNCS 0x989680 ;  /* 0x009896800000895d */ /* 0x004fea0003900000 */
[----:B------:R-:W2:Y:S02]  /*14750*/  @!P0 SYNCS.PHASECHK.TRANS64 P0, [R5+URZ], R2 ;  /* 0x00000002050085a7 */ /* 0x000ea4000800007f */
[----:B--2---:R-:W-:Y:S05]  /*14760*/  @!P0 BRA `(.L_x_333) ;  /* 0xfffffffc00f08947 */ /* 0x004fea000383ffff */
[----:B------:R-:W-:Y:S05]  /*14770*/  BRA `(.L_x_398) ;  /* 0xffffffe400247947 */ /* 0x000fea000383ffff */
.L_x_399:
        /* <DEDUP_REMOVED lines=16> */
.L_x_2777:


//--------------------- .text._ZN7cutlass13device_kernelIN5flash11enable_sm90INS1_16FlashAttnFwdSm90INS1_25CollectiveMainloopFwdSm90ILi2EN4cute5tupleIJNS5_1CILi1EEES8_S8_EEENS6_IJNS7_ILi192EEENS7_ILi144EEENS7_ILi96EEEEEELi96ENS_10bfloat16_tEfNS_4arch4Sm90ELb0ELb0ELb0ELb1ELb0ELb1ELb0ELb0ELb1ELb1ELb1ELb0EEENS1_21CollectiveEpilogueFwdINS6_IJSA_SC_SB_EEES9_SE_SG_Li384ELb1ELb1ELb1ELb0EEENS1_36VarlenDynamicPersistentTileSchedulerILi192ELi144ELi384ELi128ELb1ELb1ELb1ELb0ELb1ELb1EEEEEEEEEvNT_6ParamsE --------------------------
	.section	.text._ZN7cutlass13device_kernelIN5flash11enable_sm90INS1_16FlashAttnFwdSm90INS1_25CollectiveMainloopFwdSm90ILi2EN4cute5tupleIJNS5_1CILi1EEES8_S8_EEENS6_IJNS7_ILi192EEENS7_ILi144EEENS7_ILi96EEEEEELi96ENS_10bfloat16_tEfNS_4arch4Sm90ELb0ELb0ELb0ELb1ELb0ELb1ELb0ELb0ELb1ELb1ELb1ELb0EEENS1_21CollectiveEpilogueFwdINS6_IJSA_SC_SB_EEES9_SE_SG_Li384ELb1ELb1ELb1ELb0EEENS1_36VarlenDynamicPersistentTileSchedulerILi192ELi144ELi384ELi128ELb1ELb1ELb1ELb0ELb1ELb1EEEEEEEEEvNT_6ParamsE,"ax",@progbits
	.align	128
.text._ZN7cutlass13device_kernelIN5flash11enable_sm90INS1_16FlashAttnFwdSm90INS1_25CollectiveMainloopFwdSm90ILi2EN4cute5tupleIJNS5_1CILi1EEES8_S8_EEENS6_IJNS7_ILi192EEENS7_ILi144EEENS7_ILi96EEEEEELi96ENS_10bfloat16_tEfNS_4arch4Sm90ELb0ELb0ELb0ELb1ELb0ELb1ELb0ELb0ELb1ELb1ELb1ELb0EEENS1_21CollectiveEpilogueFwdINS6_IJSA_SC_SB_EEES9_SE_SG_Li384ELb1ELb1ELb1ELb0EEENS1_36VarlenDynamicPersistentTileSchedulerILi192ELi144ELi384ELi128ELb1ELb1ELb1ELb0ELb1ELb1EEEEEEEEEvNT_6ParamsE:
        .type           _ZN7cutlass13device_kernelIN5flash11enable_sm90INS1_16FlashAttnFwdSm90INS1_25CollectiveMainloopFwdSm90ILi2EN4cute5tupleIJNS5_1CILi1EEES8_S8_EEENS6_IJNS7_ILi192EEENS7_ILi144EEENS7_ILi96EEEEEELi96ENS_10bfloat16_tEfNS_4arch4Sm90ELb0ELb0ELb0ELb1ELb0ELb1ELb0ELb0ELb1ELb1ELb1ELb0EEENS1_21CollectiveEpilogueFwdINS6_IJSA_SC_SB_EEES9_SE_SG_Li384ELb1ELb1ELb1ELb0EEENS1_36VarlenDynamicPersistentTileSchedulerILi192ELi144ELi384ELi128ELb1ELb1ELb1ELb0ELb1ELb1EEEEEEEEEvNT_6ParamsE,@function
        .size           _ZN7cutlass13device_kernelIN5flash11enable_sm90INS1_16FlashAttnFwdSm90INS1_25CollectiveMainloopFwdSm90ILi2EN4cute5tupleIJNS5_1CILi1EEES8_S8_EEENS6_IJNS7_ILi192EEENS7_ILi144EEENS7_ILi96EEEEEELi96ENS_10bfloat16_tEfNS_4arch4Sm90ELb0ELb0ELb0ELb1ELb0ELb1ELb0ELb0ELb1ELb1ELb1ELb0EEENS1_21CollectiveEpilogueFwdINS6_IJSA_SC_SB_EEES9_SE_SG_Li384ELb1ELb1ELb1ELb0EEENS1_36VarlenDynamicPersistentTileSchedulerILi192ELi144ELi384ELi128ELb1ELb1ELb1ELb0ELb1ELb1EEEEEEEEEvNT_6ParamsE,(.L_x_2778 - _ZN7cutlass13device_kernelIN5flash11enable_sm90INS1_16FlashAttnFwdSm90INS1_25CollectiveMainloopFwdSm90ILi2EN4cute5tupleIJNS5_1CILi1EEES8_S8_EEENS6_IJNS7_ILi192EEENS7_ILi144EEENS7_ILi96EEEEEELi96ENS_10bfloat16_tEfNS_4arch4Sm90ELb0ELb0ELb0ELb1ELb0ELb1ELb0ELb0ELb1ELb1ELb1ELb0EEENS1_21CollectiveEpilogueFwdINS6_IJSA_SC_SB_EEES9_SE_SG_Li384ELb1ELb1ELb1ELb0EEENS1_36VarlenDynamicPersistentTileSchedulerILi192ELi144ELi384ELi128ELb1ELb1ELb1ELb0ELb1ELb1EEEEEEEEEvNT_6ParamsE)
        .other          _ZN7cutlass13device_kernelIN5flash11enable_sm90INS1_16FlashAttnFwdSm90INS1_25CollectiveMainloopFwdSm90ILi2EN4cute5tupleIJNS5_1CILi1EEES8_S8_EEENS6_IJNS7_ILi192EEENS7_ILi144EEENS7_ILi96EEEEEELi96ENS_10bfloat16_tEfNS_4arch4Sm90ELb0ELb0ELb0ELb1ELb0ELb1ELb0ELb0ELb1ELb1ELb1ELb0EEENS1_21CollectiveEpilogueFwdINS6_IJSA_SC_SB_EEES9_SE_SG_Li384ELb1ELb1ELb1ELb0EEENS1_36VarlenDynamicPersistentTileSchedulerILi192ELi144ELi384ELi128ELb1ELb1ELb1ELb0ELb1ELb1EEEEEEEEEvNT_6ParamsE,@"STO_CUDA_ENTRY STV_DEFAULT"
_ZN7cutlass13device_kernelIN5flash11enable_sm90INS1_16FlashAttnFwdSm90INS1_25CollectiveMainloopFwdSm90ILi2EN4cute5tupleIJNS5_1CILi1EEES8_S8_EEENS6_IJNS7_ILi192EEENS7_ILi144EEENS7_ILi96EEEEEELi96ENS_10bfloat16_tEfNS_4arch4Sm90ELb0ELb0ELb0ELb1ELb0ELb1ELb0ELb0ELb1ELb1ELb1ELb0EEENS1_21CollectiveEpilogueFwdINS6_IJSA_SC_SB_EEES9_SE_SG_Li384ELb1ELb1ELb1ELb0EEENS1_36VarlenDynamicPersistentTileSchedulerILi192ELi144ELi384ELi128ELb1ELb1ELb1ELb0ELb1ELb1EEEEEEEEEvNT_6ParamsE:
[----:B------:R-:W0:Y:S02]  /*0000*/  LDC R1, c[0x0][0x28] ;  /* 0x00000a00ff017b82 */ /* 0x000e240000000800 */
[----:B0-----:R-:W-:Y:S01]  /*0010*/  VIADD R1, R1, 0xfffffee0 ;  /* 0xfffffee001017836 */ /* 0x001fe20000000000 */
[----:B------:R-:W0:Y:S01]  /*0020*/  S2R R3, SR_TID.X ;  /* 0x0000000000037919 */ /* 0x000e220000002100 */
[----:B------:R-:W-:Y:S01]  /*0030*/  ELECT P0, URZ, PT ;  /* 0x00000000003f782f */ /* 0x000fe20003800000 */
[----:B------:R-:W-:Y:S01]  /*0040*/  BSSY B0, `(.L_x_400) ;  /* 0x0000013000007945 */ /* 0x000fe20003800000 */
[----:B0-----:R-:W-:-:S05]  /*0050*/  SHF.R.U32.HI R0, RZ, 0x5, R3 ;  /* 0x00000005ff007819 */ /* 0x001fca0000011603 */
[----:B------:R-:W0:Y:S02]  /*0060*/  SHFL.IDX PT, R2, R0, RZ, 0x1f ;  /* 0x00001fff00027589 */ /* 0x000e2400000e0000 */
[----:B0-----:R-:W-:-:S13]  /*0070*/  ISETP.EQ.AND P0, PT, R2, RZ, P0 ;  /* 0x000000ff0200720c */ /* 0x001fda0000702270 */
[----:B------:R-:W-:Y:S05]  /*0080*/  @!P0 BRA `(.L_x_401) ;  /* 0x0000000000388947 */ /* 0x000fea0003800000 */
[----:B------:R-:W-:Y:S02]  /*0090*/  ULDC.64 UR4, c[0x0][0x198] ;  /* 0x0000660000047ab9 */ /* 0x000fe40000000a00 */
[----:B------:R-:W-:Y:S02]  /*00a0*/  UIADD3 UR6, UP0, UR4, 0x370, URZ ;  /* 0x0000037004067890 */ /* 0x000fe4000ff1e03f */
[----:B------:R-:W-:Y:S02]  /*00b0*/  UIADD3 UR8, UP1, UR4, 0x470, URZ ;  /* 0x0000047004087890 */ /* 0x000fe4000ff3e03f */
[----:B------:R-:W-:Y:S02]  /*00c0*/  UIADD3 UR10, UP2, UR4, 0x570, URZ ;  /* 0x00000570040a7890 */ /* 0x000fe4000ff5e03f */
[----:B------:R-:W-:Y:S02]  /*00d0*/  UIADD3 UR4, UP3, UR4, 0x670, URZ ;  /* 0x0000067004047890 */ /* 0x000fe4000ff7e03f */
[----:B------:R-:W-:-:S02]  /*00e0*/  UIADD3.X UR7, URZ, UR5, URZ, UP0, !UPT ;  /* 0x000000053f077290 */ /* 0x000fc400087fe43f */
[----:B------:R-:W-:Y:S02]  /*00f0*/  UIADD3.X UR9, URZ, UR5, URZ, UP1, !UPT ;  /* 0x000000053f097290 */ /* 0x000fe40008ffe43f */
[----:B------:R-:W-:Y:S02]  /*0100*/  UIADD3.X UR11, URZ, UR5, URZ, UP2, !UPT ;  /* 0x000000053f0b7290 */ /* 0x000fe400097fe43f */
[----:B------:R-:W-:-:S03]  /*0110*/  UIADD3.X UR5, URZ, UR5, URZ, UP3, !UPT ;  /* 0x000000053f057290 */ /* 0x000fc60009ffe43f */
[----:B------:R0:W-:Y:S02]  /*0120*/  UTMACCTL.PF [UR6] ;  /* 0x00000000060079b9 */ /* 0x0001e40008040000 */
[----:B------:R0:W-:Y:S02]  /*0130*/  UTMACCTL.PF [UR8] ;  /* 0x00000000080079b9 */ /* 0x0001e40008040000 */
[----:B------:R0:W-:Y:S02]  /*0140*/  UTMACCTL.PF [UR10] ;  /* 0x000000000a0079b9 */ /* 0x0001e40008040000 */
[----:B------:R0:W-:Y:S02]  /*0150*/  UTMACCTL.PF [UR4] ;  /* 0x00000000040079b9 */ /* 0x0001e40008040000 */
[----:B0-----:R-:W-:Y:S01]  /*0160*/  NOP ;  /* 0x0000000000007918 */ /* 0x001fe20000000000 */
.L_x_401:
[----:B------:R-:W-:Y:S05]  /*0170*/  BSYNC B0 ;  /* 0x0000000000007941 */ /* 0x000fea0003800000 */
.L_x_400:
        /* <DEDUP_REMOVED lines=40> */
.L_x_402:
        /* <DEDUP_REMOVED lines=22> */
.L_x_403:
        /* <DEDUP_REMOVED lines=18> */
.L_x_404:
        /* <DEDUP_REMOVED lines=22> */
.L_x_405:
        /* <DEDUP_REMOVED lines=22> */
.L_x_406:
[----:B--2---:R-:W-:Y:S01]  /*0940*/  ISETP.NE.AND P0, PT, R2, RZ, PT ;  /* 0x000000ff0200720c */ /* 0x004fe20003f05270 */
[----:B------:R-:W-:Y:S01]  /*0950*/  IMAD.MOV.U32 R2, RZ, RZ, 0x1 ;  /* 0x00000001ff027424 */ /* 0x000fe200078e00ff */
[----:B------:R-:W-:Y:S01]  /*0960*/  NOP ;  /* 0x0000000000007918 */ /* 0x000fe20000000000 */
[----:B------:R-:W-:Y:S01]  /*0970*/  ULDC.64 UR60, c[0x0][0x208] ;  /* 0x00008200003c7ab9 */ /* 0x000fe20000000a00 */
[----:B------:R-:W-:Y:S02]  /*0980*/  BSSY B9, `(.L_x_407) ;  /* 0x0001f2b000097945 */ /* 0x000fe40003800000 */
[----:B------:R-:W-:-:S05]  /*0990*/  SEL R2, R2, 0x2, !P0 ;  /* 0x0000000202027807 */ /* 0x000fca0004000000 */
[----:B------:R2:W-:Y:S01]  /*09a0*/  STL [R1+0x58], R2 ;  /* 0x0000580201007387 */ /* 0x0005e20000100800 */
[----:B01-34-:R-:W-:Y:S06]  /*09b0*/  BAR.SYNC.DEFER_BLOCKING 0x0 ;  /* 0x0000000000007b1d */ /* 0x01bfec0000010000 */
[----:B------:R-:W-:Y:S05]  /*09c0*/  @!P0 BRA `(.L_x_408) ;  /* 0x0000017000d48947 */ /* 0x000fea0003800000 */
.L_x_409:
[----:B------:R-:W-:-:S08]  /*09d0*/  NOP ;  /* 0x0000000000007918 */ /* 0x000fd00000000000 */
[----:B------:R-:W0:Y:S02]  /*09e0*/  USETMAXREG.TRY_ALLOC.CTAPOOL UP0, 0xa0 ;  /* 0x000000a0000079c8 */ /* 0x000e240008000600 */
[----:B0-----:R-:W-:-:S13]  /*09f0*/  PLOP3.LUT P0, PT, PT, PT, UP0, 0x80, 0x0 ;  /* 0x000000000000781c */ /* 0x001fda0003f0f008 */
[----:B------:R-:W-:Y:S05]  /*0a00*/  @!P0 BRA `(.L_x_409) ;  /* 0xfffffffc00f08947 */ /* 0x000fea000383ffff */
[----:B------:R-:W3:Y:S01]  /*0a10*/  LDL.LU R0, [R1+0x50] ;  /* 0x0000500001007983 */ /* 0x000ee20000300800 */
[----:B--2---:R-:W0:Y:S01]  /*0a20*/  S2R R2, SR_TID.X ;  /* 0x0000000000027919 */ /* 0x004e220000002100 */
[----:B------:R-:W1:Y:S01]  /*0a30*/  S2UR UR5, SR_CgaCtaId ;  /* 0x00000000000579c3 */ /* 0x000e620000008800 */
[----:B------:R-:W-:Y:S01]  /*0a40*/  UMOV UR4, 0x400 ;  /* 0x0000040000047882 */ /* 0x000fe20000000000 */
[----:B0-----:R-:W-:-:S06]  /*0a50*/  SHF.R.U32.HI R2, RZ, 0x7, R2 ;  /* 0x00000007ff027819 */ /* 0x001fcc0000011602 */
[----:B------:R-:W-:Y:S06]  /*0a60*/  BAR.ARV 0x8, 0x200 ;  /* 0x0208000000007b1d */ /* 0x000fec0000002000 */
[----:B------:R-:W-:-:S13]  /*0a70*/  ISETP.NE.AND P0, PT, R2, 0x1, PT ;  /* 0x000000010200780c */ /* 0x000fda0003f05270 */
[----:B------:R-:W-:Y:S08]  /*0a80*/  @!P0 BAR.ARV 0x9, 0x100 ;  /* 0x0244000000008b1d */ /* 0x000ff00000002000 */
[----:B------:R-:W-:Y:S01]  /*0a90*/  BAR.SYNC.DEFER_BLOCKING 0x5, 0x200 ;  /* 0x0148000000007b1d */ /* 0x000fe20000010000 */
[----:B-1----:R-:W-:-:S06]  /*0aa0*/  ULEA UR4, UR5, UR4, 0x18 ;  /* 0x0000000405047291 */ /* 0x002fcc000f8ec03f */
[----:B------:R-:W-:Y:S01]  /*0ab0*/  IMAD.U32 R16, RZ, RZ, UR4 ;  /* 0x00000004ff107e24 */ /* 0x000fe2000f8e00ff */
[----:B------:R-:W-:-:S04]  /*0ac0*/  ULDC UR4, c[0x0][0xc3c] ;  /* 0x00030f0000047ab9 */ /* 0x000fc80000000800 */
[----:B------:R-:W0:Y:S01]  /*0ad0*/  LDS.128 R108, [R16+0x31cd0] ;  /* 0x031cd000106c7984 */ /* 0x000e220000000c00 */
[----:B------:R-:W-:Y:S06]  /*0ae0*/  BAR.ARV 0x4, 0x200 ;  /* 0x0108000000007b1d */ /* 0x000fec0000002000 */
[----:B---3--:R-:W-:-:S04]  /*0af0*/  LOP3.LUT R0, R0, 0xffffffef, RZ, 0xc0, !PT ;  /* 0xffffffef00007812 */ /* 0x008fc800078ec0ff */
[----:B------:R-:W-:-:S05]  /*0b00*/  @P0 LOP3.LUT R0, R0, 0x10, RZ, 0xfc, !PT ;  /* 0x0000001000000812 */ /* 0x000fca00078efcff */
[----:B------:R1:W-:Y:S01]  /*0b10*/  STL [R1+0x50], R0 ;  /* 0x0000500001007387 */ /* 0x0003e20000100800 */
[----:B0-----:R-:W-:-:S13]  /*0b20*/  ISETP.GE.AND P0, PT, R111, UR4, PT ;  /* 0x000000046f007c0c */ /* 0x001fda000bf06270 */
[----:B-1----:R-:W-:Y:S05]  /*0b30*/  @P0 BRA `(.L_x_410) ;  /* 0x000001f0003c0947 */ /* 0x002fea0003800000 */
[----:B------:R-:W2:Y:S01]  /*0b40*/  LDL.LU R17, [R1+0x58] ;  /* 0x0000580001117983 */ /* 0x000ea20000300800 */
[----:B------:R-:W0:Y:S02]  /*0b50*/  S2R R0, SR_TID.X ;  /* 0x0000000000007919 */ /* 0x000e240000002100 */
[----:B0-----:R-:W-:-:S05]  /*0b60*/  VIADD R0, R0, 0xffffff80 ;  /* 0xffffff8000007836 */ /* 0x001fca0000000000 */
[----:B------:R-:W-:Y:S02]  /*0b70*/  SHF.R.S32.HI R3, RZ, 0x1f, R0 ;  /* 0x0000001fff037819 */ /* 0x000fe40000011400 */
[-C--:B------:R-:W-:Y:S02]  /*0b80*/  LEA.HI R8, R0, R0.reuse, RZ, 0x1 ;  /* 0x0000000000087211 */ /* 0x080fe400078f08ff */
[CC--:B------:R-:W-:Y:S02]  /*0b90*/  LEA.HI R2, R3.reuse, R0.reuse, RZ, 0x7 ;  /* 0x0000000003027211 */ /* 0x0c0fe400078f38ff */
[CC--:B------:R-:W-:Y:S02]  /*0ba0*/  LEA.HI R5, R3.reuse, R0.reuse, RZ, 0x2 ;  /* 0x0000000003057211 */ /* 0x0c0fe400078f10ff */
[CC--:B------:R-:W-:Y:S02]  /*0bb0*/  LEA.HI R4, R3.reuse, R0.reuse, RZ, 0x4 ;  /* 0x0000000003047211 */ /* 0x0c0fe400078f20ff */
[----:B------:R-:W-:-:S02]  /*0bc0*/  LEA.HI R6, R3, R0, RZ, 0x5 ;  /* 0x0000000003067211 */ /* 0x000fc400078f28ff */
[----:B------:R-:W-:Y:S02]  /*0bd0*/  SHF.R.S32.HI R3, RZ, 0x7, R2 ;  /* 0x00000007ff037819 */ /* 0x000fe40000011402 */
[----:B------:R-:W-:Y:S02]  /*0be0*/  LOP3.LUT R11, R2, 0xffffff80, RZ, 0xc0, !PT ;  /* 0xffffff80020b7812 */ /* 0x000fe400078ec0ff */
[--C-:B------:R-:W-:Y:S02]  /*0bf0*/  SHF.R.S32.HI R2, RZ, 0x2, R5.reuse ;  /* 0x00000002ff027819 */ /* 0x100fe40000011405 */
[----:B------:R-:W-:Y:S02]  /*0c00*/  SHF.R.S32.HI R13, RZ, 0x1f, R5 ;  /* 0x0000001fff0d7819 */ /* 0x000fe40000011405 */
[----:B------:R-:W-:Y:S02]  /*0c10*/  SHF.R.S32.HI R19, RZ, 0x1, R8 ;  /* 0x00000001ff137819 */ /* 0x000fe40000011408 */
[----:B------:R-:W-:-:S02]  /*0c20*/  LOP3.LUT R9, R5, 0xfffffffc, RZ, 0xc0, !PT ;  /* 0xfffffffc05097812 */ /* 0x000fc400078ec0ff */
[----:B------:R-:W-:Y:S02]  /*0c30*/  LOP3.LUT R7, R8, 0xfffffffe, RZ, 0xc0, !PT ;  /* 0xfffffffe08077812 */ /* 0x000fe400078ec0ff */
[----:B------:R-:W-:Y:S02]  /*0c40*/  LOP3.LUT R5, R4, 0xfffffff0, RZ, 0xc0, !PT ;  /* 0xfffffff004057812 */ /* 0x000fe400078ec0ff */
[----:B------:R-:W-:Y:S02]  /*0c50*/  LEA.HI R13, R13, R2, RZ, 0x2 ;  /* 0x000000020d0d7211 */ /* 0x000fe400078f10ff */
[----:B------:R-:W-:Y:S01]  /*0c60*/  LEA.HI R10, R8, R19, RZ, 0x1 ;  /* 0x00000013080a7211 */ /* 0x000fe200078f08ff */
[C---:B------:R-:W-:Y:S01]  /*0c70*/  IMAD.IADD R144, R0.reuse, 0x1, -R7 ;  /* 0x0000000100907824 */ /* 0x040fe200078e0a07 */
[----:B------:R-:W-:Y:S01]  /*0c80*/  LOP3.LUT R13, R13, 0xfffffffc, RZ, 0xc0, !PT ;  /* 0xfffffffc0d0d7812 */ /* 0x000fe200078ec0ff */
[C---:B------:R-:W-:Y:S02]  /*0c90*/  IMAD.IADD R5, R0.reuse, 0x1, -R5 ;  /* 0x0000000100057824 */ /* 0x040fe400078e0a05 */
[----:B------:R-:W-:-:S02]  /*0ca0*/  IMAD.IADD R20, R0, 0x1, -R11 ;  /* 0x0000000100147824 */ /* 0x000fc400078e0a0b */
[----:B------:R-:W-:Y:S01]  /*0cb0*/  IMAD.IADD R9, R0, 0x1, -R9 ;  /* 0x0000000100097824 */ /* 0x000fe200078e0a09 */
[----:B------:R-:W-:Y:S01]  /*0cc0*/  LOP3.LUT R0, R10, 0x7fffffe, RZ, 0xc0, !PT ;  /* 0x07fffffe0a007812 */ /* 0x000fe200078ec0ff */
[----:B------:R-:W-:Y:S01]  /*0cd0*/  IMAD.HI R8, R3, 0x55555556, RZ ;  /* 0x5555555603087827 */ /* 0x000fe200078e02ff */
[----:B------:R-:W-:-:S03]  /*0ce0*/  SHF.R.S32.HI R7, RZ, 0x4, R4 ;  /* 0x00000004ff077819 */ /* 0x000fc60000011404 */
[----:B------:R-:W-:Y:S02]  /*0cf0*/  IMAD.IADD R14, R2, 0x1, -R13 ;  /* 0x00000001020e7824 */ /* 0x000fe400078e0a0d */
[----:B------:R-:W-:Y:S01]  /*0d00*/  IMAD.IADD R2, R19, 0x1, -R0 ;  /* 0x0000000113027824 */ /* 0x000fe200078e0a00 */
[----:B------:R-:W-:Y:S02]  /*0d10*/  SHF.R.S32.HI R0, RZ, 0x1f, R5 ;  /* 0x0000001fff007819 */ /* 0x000fe40000011405 */
[----:B------:R-:W-:Y:S01]  /*0d20*/  SHF.R.S32.HI R11, RZ, 0x1f, R20 ;  /* 0x0000001fff0b7819 */ /* 0x000fe20000011414 */
[----:B------:R-:W-:Y:S01]  /*0d30*/  IMAD R15, R7, 0x8, R2 ;  /* 0x00000008070f7824 */ /* 0x000fe200078e0202 */
[----:B------:R-:W-:Y:S02]  /*0d40*/  LEA.HI R8, R8, R8, RZ, 0x1 ;  /* 0x0000000808087211 */ /* 0x000fe400078f08ff */
[----:B------:R-:W-:Y:S02]  /*0d50*/  LEA.HI R4, R4, R7, RZ, 0x1 ;  /* 0x0000000704047211 */ /* 0x000fe400078f08ff */
[----:B------:R-:W-:-:S02]  /*0d60*/  LEA.HI R2, R0, R5, RZ, 0x3 ;  /* 0x0000000500027211 */ /* 0x000fc400078f18ff */
[----:B------:R-:W-:Y:S02]  /*0d70*/  LEA.HI R12, R11, R20, RZ, 0x2 ;  /* 0x000000140b0c7211 */ /* 0x000fe400078f10ff */
[----:B------:R-:W-:Y:S01]  /*0d80*/  LEA.HI R0, R0, R5, RZ, 0x2 ;  /* 0x0000000500007211 */ /* 0x000fe200078f10ff */
[----:B------:R-:W-:Y:S01]  /*0d90*/  IMAD R10, R8, -0x3, R3 ;  /* 0xfffffffd080a7824 */ /* 0x000fe200078e0203 */
[----:B------:R-:W-:Y:S01]  /*0da0*/  LOP3.LUT R4, R4, 0x1ffffffe, RZ, 0xc0, !PT ;  /* 0x1ffffffe04047812 */ /* 0x000fe200078ec0ff */
[----:B------:R-:W-:Y:S01]  /*0db0*/  IMAD.SHL.U32 R3, R2, 0x10, RZ ;  /* 0x0000001002037824 */ /* 0x000fe200078e00ff */
[----:B------:R-:W-:Y:S02]  /*0dc0*/  SHF.R.S32.HI R8, RZ, 0x5, R6 ;  /* 0x00000005ff087819 */ /* 0x000fe40000011406 */
[--C-:B------:R-:W-:Y:S02]  /*0dd0*/  SHF.R.S32.HI R13, RZ, 0x2, R12.reuse ;  /* 0x00000002ff0d7819 */ /* 0x100fe4000001140c */
[----:B------:R-:W-:-:S02]  /*0de0*/  SHF.R.S32.HI R6, RZ, 0x1f, R12 ;  /* 0x0000001fff067819 */ /* 0x000fc4000001140c */
[----:B------:R-:W-:Y:S02]  /*0df0*/  LOP3.LUT R2, R0, 0x7fffffc, RZ, 0xc0, !PT ;  /* 0x07fffffc00027812 */ /* 0x000fe400078ec0ff */
[----:B------:R-:W-:Y:S01]  /*0e00*/  SHF.R.S32.HI R0, RZ, 0x2, R0 ;  /* 0x00000002ff007819 */ /* 0x000fe20000011400 */
[----:B------:R-:W-:Y:S01]  /*0e10*/  IMAD.IADD R4, R7, 0x1, -R4 ;  /* 0x0000000107047824 */ /* 0x000fe200078e0a04 */
[----:B------:R-:W-:Y:S02]  /*0e20*/  LOP3.LUT R3, R3, 0x7fffff80, RZ, 0xc0, !PT ;  /* 0x7fffff8003037812 */ /* 0x000fe400078ec0ff */
[----:B------:R-:W-:Y:S01]  /*0e30*/  LEA.HI R7, R6, R13, RZ, 0x3 ;  /* 0x0000000d06077211 */ /* 0x000fe200078f18ff */
[----:B------:R-:W-:Y:S02]  /*0e40*/  IMAD.SHL.U32 R0, R0, 0x40, RZ ;  /* 0x0000004000007824 */ /* 0x000fe400078e00ff */
[----:B------:R-:W-:Y:S01]  /*0e50*/  IMAD.IADD R6, R5, 0x1, -R2 ;  /* 0x0000000105067824 */ /* 0x000fe200078e0a02 */
[----:B------:R-:W-:Y:S01]  /*0e60*/  LOP3.LUT R2, R7, 0xfffffff8, RZ, 0xc0, !PT ;  /* 0xfffffff807027812 */ /* 0x000fe200078ec0ff */
[----:B------:R-:W-:Y:S01]  /*0e70*/  IMAD R7, R8, 0x100, R3 ;  /* 0x0000010008077824 */ /* 0x000fe200078e0203 */
[----:B------:R-:W-:Y:S01]  /*0e80*/  LOP3.LUT R0, R0, 0x40, RZ, 0xc0, !PT ;  /* 0x0000004000007812 */ /* 0x000fe200078ec0ff */
[----:B------:R-:W-:Y:S01]  /*0e90*/  IMAD.SHL.U32 R3, R4, 0x8, RZ ;  /* 0x0000000804037824 */ /* 0x000fe200078e00ff */
[----:B------:R-:W-:Y:S01]  /*0ea0*/  LEA.HI R11, R11, R20, RZ, 0x5 ;  /* 0x000000140b0b7211 */ /* 0x000fe200078f28ff */
[----:B------:R-:W-:Y:S01]  /*0eb0*/  IMAD R18, R8, 0x10, R5 ;  /* 0x0000001008127824 */ /* 0x000fe200078e0205 */
[----:B------:R-:W-:Y:S01]  /*0ec0*/  SHF.R.U32.HI R5, RZ, 0x3, R0 ;  /* 0x00000003ff057819 */ /* 0x000fe20000011600 */
[----:B------:R-:W-:Y:S01]  /*0ed0*/  IMAD.IADD R4, R13, 0x1, -R2 ;  /* 0x000000010d047824 */ /* 0x000fe200078e0a02 */
[----:B------:R-:W-:-:S02]  /*0ee0*/  LOP3.LUT R2, R0, 0x8, R3, 0xf8, !PT ;  /* 0x0000000800027812 */ /* 0x000fc400078ef803 */
[----:B------:R-:W-:Y:S01]  /*0ef0*/  SHF.R.S32.HI R11, RZ, 0x5, R11 ;  /* 0x00000005ff0b7819 */ /* 0x000fe2000001140b */
[----:B------:R-:W-:Y:S01]  /*0f00*/  IMAD R7, R6, 0x10, R7 ;  /* 0x0000001006077824 */ /* 0x000fe200078e0207 */
[----:B------:R-:W-:Y:S01]  /*0f10*/  LOP3.LUT R2, R2, R5, RZ, 0x3c, !PT ;  /* 0x0000000502027212 */ /* 0x000fe200078e3cff */
[----:B------:R-:W-:Y:S02]  /*0f20*/  IMAD.U32 R0, R18, 0x20, R3 ;  /* 0x0000002012007824 */ /* 0x000fe400078e0003 */
[----:B------:R-:W-:Y:S01]  /*0f30*/  IMAD R11, R11, 0x10, R4 ;  /* 0x000000100b0b7824 */ /* 0x000fe200078e0204 */
[----:B------:R-:W-:Y:S01]  /*0f40*/  STL [R1+0xcc], R20 ;  /* 0x0000cc1401007387 */ /* 0x000fe20000100800 */
[----:B------:R-:W-:Y:S02]  /*0f50*/  IMAD.IADD R7, R2, 0x1, R7 ;  /* 0x0000000102077824 */ /* 0x000fe400078e0207 */
[----:B------:R-:W-:Y:S01]  /*0f60*/  IMAD R4, R10, 0x40, R11 ;  /* 0x000000400a047824 */ /* 0x000fe200078e020b */
[----:B------:R0:W-:Y:S01]  /*0f70*/  STL [R1+0xe8], R0 ;  /* 0x0000e80001007387 */ /* 0x0001e20000100800 */
[----:B------:R-:W-:-:S03]  /*0f80*/  IMAD.SHL.U32 R156, R144, 0x4, RZ ;  /* 0x00000004909c7824 */ /* 0x000fc600078e00ff */
[----:B------:R-:W-:Y:S01]  /*0f90*/  STL [R1+0xe0], R4 ;  /* 0x0000e00401007387 */ /* 0x000fe20000100800 */
[----:B0-----:R-:W-:Y:S02]  /*0fa0*/  VIADD R0, R16, 0xda00 ;  /* 0x0000da0010007836 */ /* 0x001fe40000000000 */
[----:B------:R-:W-:Y:S02]  /*0fb0*/  IMAD.SHL.U32 R14, R14, 0x40, RZ ;  /* 0x000000400e0e7824 */ /* 0x000fe400078e00ff */
[----:B------:R-:W-:Y:S01]  /*0fc0*/  VIADD R3, R156, 0x20 ;  /* 0x000000209c037836 */ /* 0x000fe20000000000 */
[----:B------:R-:W-:Y:S01]  /*0fd0*/  LOP3.LUT R12, R12, 0x7ffffffc, RZ, 0xc0, !PT ;  /* 0x7ffffffc0c0c7812 */ /* 0x000fe200078ec0ff */
[----:B------:R-:W-:Y:S01]  /*0fe0*/  IMAD.SHL.U32 R144, R144, 0x8, RZ ;  /* 0x0000000890907824 */ /* 0x000fe200078e00ff */
[----:B------:R-:W-:-:S03]  /*0ff0*/  LEA.HI R8, R9, R9, RZ, 0x1 ;  /* 0x0000000909087211 */ /* 0x000fc600078f08ff */
[----:B------:R-:W-:Y:S01]  /*1000*/  IMAD.IADD R12, R20, 0x1, -R12 ;  /* 0x00000001140c7824 */ /* 0x000fe200078e0a0c */
[----:B------:R-:W-:-:S03]  /*1010*/  LOP3.LUT R8, R8, 0x1ffffffe, RZ, 0xc0, !PT ;  /* 0x1ffffffe08087812 */ /* 0x000fc600078ec0ff */
[----:B------:R-:W-:Y:S02]  /*1020*/  IMAD.SHL.U32 R10, R12, 0x2, RZ ;  /* 0x000000020c0a7824 */ /* 0x000fe400078e00ff */
[----:B------:R-:W-:Y:S02]  /*1030*/  IMAD.IADD R8, R9, 0x1, -R8 ;  /* 0x0000000109087824 */ /* 0x000fe400078e0a08 */
[----:B------:R-:W-:Y:S02]  /*1040*/  IMAD.SHL.U32 R9, R15, 0x20, RZ ;  /* 0x000000200f097824 */ /* 0x000fe400078e00ff */
[C---:B------:R-:W-:Y:S02]  /*1050*/  VIADD R6, R10.reuse, 0x8 ;  /* 0x000000080a067836 */ /* 0x040fe40000000000 */
[----:B------:R-:W-:Y:S01]  /*1060*/  VIADD R5, R10, 0x10 ;  /* 0x000000100a057836 */ /* 0x000fe20000000000 */
[----:B------:R-:W-:Y:S01]  /*1070*/  CS2R R154, SRZ ;  /* 0x00000000009a7805 */ /* 0x000fe2000001ff00 */
[----:B------:R-:W-:Y:S01]  /*1080*/  IMAD R18, R7, 0x2, R16 ;  /* 0x0000000207127824 */ /* 0x000fe200078e0210 */
[----:B--2---:R-:W-:-:S05]  /*1090*/  LOP3.LUT R2, R17, 0x1, RZ, 0xfc, !PT ;  /* 0x0000000111027812 */ /* 0x004fca00078efcff */
[----:B------:R-:W-:Y:S04]  /*10a0*/  STL [R1+0x4c], R2 ;  /* 0x00004c0201007387 */ /* 0x000fe80000100800 */
[----:B------:R-:W-:Y:S04]  /*10b0*/  STL [R1+0xa4], RZ ;  /* 0x0000a4ff01007387 */ /* 0x000fe80000100800 */
[----:B------:R0:W-:Y:S04]  /*10c0*/  STL [R1+0xc8], R0 ;  /* 0x0000c80001007387 */ /* 0x0001e80000100800 */
[----:B------:R-:W-:Y:S01]  /*10d0*/  STL [R1+0x60], RZ ;  /* 0x000060ff01007387 */ /* 0x000fe20000100800 */
[----:B0-----:R-:W-:Y:S01]  /*10e0*/  SHF.R.S32.HI R0, RZ, 0x1f, R19 ;  /* 0x0000001fff007819 */ /* 0x001fe20000011413 */
[----:B------:R-:W-:Y:S01]  /*10f0*/  VIADD R0, R156, 0x10 ;  /* 0x000000109c007836 */ /* 0x000fe20000000000 */
[----:B------:R-:W-:-:S04]  /*1100*/  LOP3.LUT R2, R14, 0xc0, RZ, 0xc0, !PT ;  /* 0x000000c00e027812 */ /* 0x000fc800078ec0ff */
[----:B------:R0:W-:Y:S04]  /*1110*/  STL [R1+0x68], R0 ;  /* 0x0000680001007387 */ /* 0x0001e80000100800 */
[----:B------:R1:W-:Y:S01]  /*1120*/  STL [R1+0x64], R3 ;  /* 0x0000640301007387 */ /* 0x0003e20000100800 */
[C---:B0-----:R-:W-:Y:S02]  /*1130*/  VIADD R0, R156.reuse, 0x8 ;  /* 0x000000089c007836 */ /* 0x041fe40000000000 */
[----:B-1----:R-:W-:-:S03]  /*1140*/  VIADD R3, R156, 0x18 ;  /* 0x000000189c037836 */ /* 0x002fc60000000000 */
[----:B------:R0:W-:Y:S04]  /*1150*/  STL [R1+0x6c], R0 ;  /* 0x00006c0001007387 */ /* 0x0001e80000100800 */
[----:B------:R1:W-:Y:S04]  /*1160*/  STL [R1+0x54], R2 ;  /* 0x0000540201007387 */ /* 0x0003e80000100800 */
[----:B------:R2:W-:Y:S01]  /*1170*/  STL [R1+0x70], R3 ;  /* 0x0000700301007387 */ /* 0x0005e20000100800 */
[----:B0-----:R-:W-:Y:S02]  /*1180*/  LOP3.LUT R0, R2, 0x8, R144, 0xf8, !PT ;  /* 0x0000000802007812 */ /* 0x001fe400078ef890 */
[----:B-1----:R-:W-:Y:S01]  /*1190*/  SHF.R.U32.HI R2, RZ, 0x3, R2 ;  /* 0x00000003ff027819 */ /* 0x002fe20000011602 */
[----:B--2---:R-:W-:-:S04]  /*11a0*/  VIADD R3, R156, 0x28 ;  /* 0x000000289c037836 */ /* 0x004fc80000000000 */
[----:B------:R0:W-:Y:S01]  /*11b0*/  STL [R1+0x58], R2 ;  /* 0x0000580201007387 */ /* 0x0001e20000100800 */
[----:B------:R-:W-:-:S03]  /*11c0*/  LOP3.LUT R0, R0, R2, RZ, 0x3c, !PT ;  /* 0x0000000200007212 */ /* 0x000fc600078e3cff */
[----:B------:R1:W-:Y:S04]  /*11d0*/  STL [R1+0x74], R3 ;  /* 0x0000740301007387 */ /* 0x0003e80000100800 */
[----:B------:R2:W-:Y:S01]  /*11e0*/  STL [R1+0x8c], R10 ;  /* 0x00008c0a01007387 */ /* 0x0005e20000100800 */
[----:B0-----:R-:W-:-:S03]  /*11f0*/  VIADD R2, R10, 0x20 ;  /* 0x000000200a027836 */ /* 0x001fc60000000000 */
[----:B------:R0:W-:Y:S01]  /*1200*/  STL [R1+0x5c], R9 ;  /* 0x00005c0901007387 */ /* 0x0001e20000100800 */
[C---:B-1----:R-:W-:Y:S02]  /*1210*/  VIADD R3, R10.reuse, 0x18 ;  /* 0x000000180a037836 */ /* 0x042fe40000000000 */
[----:B--2---:R-:W-:Y:S01]  /*1220*/  VIADD R10, R10, 0x28 ;  /* 0x000000280a0a7836 */ /* 0x004fe20000000000 */
[----:B------:R-:W-:Y:S01]  /*1230*/  STL [R1+0xc0], R6 ;  /* 0x0000c00601007387 */ /* 0x000fe20000100800 */
[----:B0-----:R-:W-:-:S03]  /*1240*/  IMAD.IADD R9, R9, 0x1, R0 ;  /* 0x0000000109097824 */ /* 0x001fc600078e0200 */
[----:B------:R0:W-:Y:S01]  /*1250*/  STL [R1+0xbc], R5 ;  /* 0x0000bc0501007387 */ /* 0x0001e20000100800 */
[----:B------:R-:W-:-:S03]  /*1260*/  SHF.R.S32.HI R0, RZ, 0x1f, R6 ;  /* 0x0000001fff007819 */ /* 0x000fc60000011406 */
[----:B------:R-:W-:Y:S04]  /*1270*/  STL [R1+0xac], R10 ;  /* 0x0000ac0a01007387 */ /* 0x000fe80000100800 */
[----:B------:R-:W-:Y:S01]  /*1280*/  STL [R1+0xb8], R3 ;  /* 0x0000b80301007387 */ /* 0x000fe20000100800 */
[----:B0-----:R-:W-:-:S03]  /*1290*/  SHF.R.S32.HI R5, RZ, 0x1f, R5 ;  /* 0x0000001fff057819 */ /* 0x001fc60000011405 */
[----:B------:R-:W-:Y:S04]  /*12a0*/  STL [R1+0x88], R9 ;  /* 0x0000880901007387 */ /* 0x000fe80000100800 */
[----:B------:R-:W-:Y:S04]  /*12b0*/  STL [R1+0xb4], R2 ;  /* 0x0000b40201007387 */ /* 0x000fe80000100800 */
[----:B------:R0:W-:Y:S04]  /*12c0*/  STL [R1+0xdc], R0 ;  /* 0x0000dc0001007387 */ /* 0x0001e80000100800 */
[----:B------:R-:W-:Y:S01]  /*12d0*/  STL [R1+0xd8], R5 ;  /* 0x0000d80501007387 */ /* 0x000fe20000100800 */
[----:B0-----:R-:W-:-:S02]  /*12e0*/  SHF.R.S32.HI R0, RZ, 0x1f, R3 ;  /* 0x0000001fff007819 */ /* 0x001fc40000011403 */
[----:B------:R-:W-:-:S03]  /*12f0*/  SHF.R.S32.HI R2, RZ, 0x1f, R2 ;  /* 0x0000001fff027819 */ /* 0x000fc60000011402 */
[----:B------:R0:W-:Y:S04]  /*1300*/  STL [R1+0xd4], R0 ;  /* 0x0000d40001007387 */ /* 0x0001e80000100800 */
[----:B------:R1:W-:Y:S01]  /*1310*/  STL [R1+0xd0], R2 ;  /* 0x0000d00201007387 */ /* 0x0003e20000100800 */
[----:B0-----:R-:W-:-:S05]  /*1320*/  IMAD R0, R8, 0x8, R4 ;  /* 0x0000000808007824 */ /* 0x001fca00078e0204 */
[----:B------:R1:W-:Y:S01]  /*1330*/  STL [R1+0xe4], R0 ;  /* 0x0000e40001007387 */ /* 0x0003e20000100800 */
[----:B------:R-:W-:-:S07]  /*1340*/  IMAD.MOV.U32 R17, RZ, RZ, RZ ;  /* 0x000000ffff117224 */ /* 0x000fce00078e00ff */
.L_x_557:
[----:B01234-:R-:W0:Y:S02]  /*1350*/  LDC.64 R2, c[0x0][0xc88] ;  /* 0x00032200ff027b82 */ /* 0x01fe240000000a00 */
[----:B0-----:R-:W-:-:S05]  /*1360*/  IMAD.WIDE R2, R111, 0x4, R2 ;  /* 0x000000046f027825 */ /* 0x001fca00078e0202 */
[----:B------:R-:W2:Y:S01]  /*1370*/  LDG.E R26, desc[UR60][R2.64] ;  /* 0x0000003c021a7981 */ /* 0x000ea2000c1e1900 */
[----:B------:R-:W-:Y:S05]  /*1380*/  YIELD ;  /* 0x0000000000007946 */ /* 0x000fea0003800000 */
[----:B------:R-:W-:Y:S01]  /*1390*/  ULDC.64 UR4, c[0x0][0xa28] ;  /* 0x00028a0000047ab9 */ /* 0x000fe20000000a00 */
[----:B------:R-:W-:Y:S01]  /*13a0*/  ULDC.64 UR8, c[0x0][0xa18] ;  /* 0x0002860000087ab9 */ /* 0x000fe20000000a00 */
[----:B------:R-:W-:Y:S01]  /*13b0*/  ISETP.NE.U32.AND P1, PT, RZ, UR4, PT ;  /* 0x00000004ff007c0c */ /* 0x000fe2000bf25070 */
[----:B------:R-:W-:Y:S01]  /*13c0*/  ULDC.64 UR6, c[0x0][0xa08] ;  /* 0x0002820000067ab9 */ /* 0x000fe20000000a00 */
[----:B------:R-:W-:Y:S01]  /*13d0*/  IMAD.MOV.U32 R10, RZ, RZ, RZ ;  /* 0x000000ffff0a7224 */ /* 0x000fe200078e00ff */
[----:B------:R-:W-:Y:S01]  /*13e0*/  ISETP.NE.U32.AND P0, PT, RZ, UR6, PT ;  /* 0x00000006ff007c0c */ /* 0x000fe2000bf05070 */
[----:B------:R-:W-:Y:S01]  /*13f0*/  IMAD.MOV.U32 R68, RZ, RZ, RZ ;  /* 0x000000ffff447224 */ /* 0x000fe200078e00ff */
[----:B------:R-:W-:-:S02]  /*1400*/  ISETP.NE.AND.EX P1, PT, RZ, UR5, PT, P1 ;  /* 0x00000005ff007c0c */ /* 0x000fc4000bf25310 */
[----:B------:R-:W-:Y:S02]  /*1410*/  ISETP.NE.AND.EX P0, PT, RZ, UR7, PT, P0 ;  /* 0x00000007ff007c0c */ /* 0x000fe4000bf05300 */
[----:B--2---:R-:W-:Y:S01]  /*1420*/  SHF.R.S32.HI R0, RZ, 0x1f, R26 ;  /* 0x0000001fff007819 */ /* 0x004fe2000001141a */
[----:B------:R-:W-:-:S08]  /*1430*/  IMAD.SHL.U32 R28, R26, 0x4, RZ ;  /* 0x000000041a1c7824 */ /* 0x000fd000078e00ff */
[C---:B------:R-:W-:Y:S01]  /*1440*/  @P1 LEA R4, P2, R26.reuse, UR4, 0x2 ;  /* 0x000000041a041c11 */ /* 0x040fe2000f8410ff */
[----:B------:R0:W-:Y:S01]  /*1450*/  STL [R1+0x98], R26 ;  /* 0x0000981a01007387 */ /* 0x0001e20000100800 */
[C-C-:B------:R-:W-:Y:S02]  /*1460*/  SHF.L.U64.HI R27, R26.reuse, 0x2, R0.reuse ;  /* 0x000000021a1b7819 */ /* 0x140fe40000010200 */
[----:B------:R-:W-:Y:S01]  /*1470*/  @P1 LEA.HI.X R5, R26, UR5, R0, 0x2, P2 ;  /* 0x000000051a051c11 */ /* 0x000fe200090f1400 */
[----:B------:R-:W-:Y:S01]  /*1480*/  ULDC UR4, c[0x0][0x288] ;  /* 0x0000a20000047ab9 */ /* 0x000fe20000000800 */
[----:B------:R-:W-:Y:S01]  /*1490*/  ISETP.NE.U32.AND P2, PT, RZ, UR8, PT ;  /* 0x00000008ff007c0c */ /* 0x000fe2000bf45070 */
[----:B------:R0:W-:Y:S01]  /*14a0*/  STL [R1+0xc4], R0 ;  /* 0x0000c40001007387 */ /* 0x0001e20000100800 */
[C---:B------:R-:W-:Y:S02]  /*14b0*/  IADD3 R8, P3, R28.reuse, UR6, RZ ;  /* 0x000000061c087c10 */ /* 0x040fe4000ff7e0ff */
[----:B------:R-:W-:Y:S01]  /*14c0*/  ISETP.NE.AND.EX P2, PT, RZ, UR9, PT, P2 ;  /* 0x00000009ff007c0c */ /* 0x000fe2000bf45320 */
[----:B------:R0:W5:Y:S01]  /*14d0*/  @P1 LDG.E R10, desc[UR60][R4.64] ;  /* 0x0000003c040a1981 */ /* 0x000162000c1e1900 */
[----:B------:R-:W-:Y:S01]  /*14e0*/  IMAD.U32 R111, RZ, RZ, UR4 ;  /* 0x00000004ff6f7e24 */ /* 0x000fe2000f8e00ff */
[C---:B------:R-:W-:Y:S01]  /*14f0*/  IADD3.X R9, R27.reuse, UR7, RZ, P3, !PT ;  /* 0x000000071b097c10 */ /* 0x040fe20009ffe4ff */
[----:B------:R-:W-:Y:S01]  /*1500*/  ULDC.64 UR4, c[0x0][0x418] ;  /* 0x0001060000047ab9 */ /* 0x000fe20000000a00 */
[----:B------:R0:W-:Y:S04]  /*1510*/  STL [R1+0x9c], R28 ;  /* 0x00009c1c01007387 */ /* 0x0001e80000100800 */
[----:B------:R0:W5:Y:S04]  /*1520*/  @P0 LDG.E R68, desc[UR60][R8.64] ;  /* 0x0000003c08440981 */ /* 0x000168000c1e1900 */
[----:B------:R-:W-:Y:S01]  /*1530*/  @P2 IADD3 R6, P1, R28, UR8, RZ ;  /* 0x000000081c062c10 */ /* 0x000fe2000ff3e0ff */
[----:B------:R-:W-:Y:S01]  /*1540*/  UISETP.NE.U32.AND UP0, UPT, UR4, URZ, UPT ;  /* 0x0000003f0400728c */ /* 0x000fe2000bf05070 */
[----:B------:R0:W-:Y:S02]  /*1550*/  STL [R1+0xa0], R27 ;  /* 0x0000a01b01007387 */ /* 0x0001e40000100800 */
[----:B------:R-:W-:Y:S01]  /*1560*/  @P2 IADD3.X R7, R27, UR9, RZ, P1, !PT ;  /* 0x000000091b072c10 */ /* 0x000fe20008ffe4ff */
[----:B------:R-:W-:-:S04]  /*1570*/  ULDC UR4, c[0x0][0x424] ;  /* 0x0001090000047ab9 */ /* 0x000fc80000000800 */
[----:B------:R0:W5:Y:S01]  /*1580*/  @P2 LDG.E R111, desc[UR60][R6.64] ;  /* 0x0000003c066f2981 */ /* 0x000162000c1e1900 */
[----:B------:R-:W-:-:S03]  /*1590*/  UISETP.NE.AND.EX UP0, UPT, UR5, URZ, UPT, UP0 ;  /* 0x0000003f0500728c */ /* 0x000fc6000bf05300 */
[----:B------:R-:W-:Y:S01]  /*15a0*/  ULDC UR5, c[0x0][0x2f0] ;  /* 0x0000bc0000057ab9 */ /* 0x000fe20000000800 */
[----:B------:R-:W-:-:S04]  /*15b0*/  USEL UR4, UR4, 0x1, UP0 ;  /* 0x0000000104047887 */ /* 0x000fc80008000000 */
[----:B------:R-:W-:-:S03]  /*15c0*/  UIMAD UR4, UR4, UR5, URZ ;  /* 0x00000005040472a4 */ /* 0x000fc6000f8e023f */
[----:B------:R-:W-:Y:S02]  /*15d0*/  ULDC UR5, c[0x0][0x348] ;  /* 0x0000d20000057ab9 */ /* 0x000fe40000000800 */
[----:B------:R-:W-:Y:S02]  /*15e0*/  IMAD.U32 R2, RZ, RZ, UR5 ;  /* 0x00000005ff027e24 */ /* 0x000fe4000f8e00ff */
[----:B------:R-:W-:Y:S01]  /*15f0*/  IMAD.U32 R25, RZ, RZ, UR4 ;  /* 0x00000004ff197e24 */ /* 0x000fe2000f8e00ff */
[----:B0-----:R-:W-:Y:S06]  /*1600*/  @P2 BRA `(.L_x_411) ;  /* 0x0000000000242947 */ /* 0x001fec0003800000 */
[----:B------:R-:W-:Y:S02]  /*1610*/  ULDC.64 UR4, c[0x0][0xa00] ;  /* 0x0002800000047ab9 */ /* 0x000fe40000000a00 */
[----:B------:R-:W-:-:S04]  /*1620*/  ISETP.NE.U32.AND P1, PT, RZ, UR4, PT ;  /* 0x00000004ff007c0c */ /* 0x000fc8000bf25070 */
[----:B------:R-:W-:-:S13]  /*1630*/  ISETP.NE.AND.EX P1, PT, RZ, UR5, PT, P1 ;  /* 0x00000005ff007c0c */ /* 0x000fda000bf25310 */
[----:B------:R-:W-:Y:S05]  /*1640*/  @!P1 BRA `(.L_x_411) ;  /* 0x0000000000149947 */ /* 0x000fea0003800000 */
[----:B------:R-:W0:Y:S02]  /*1650*/  LDC.64 R4, c[0x0][0xa00] ;  /* 0x00028000ff047b82 */ /* 0x000e240000000a00 */
[----:B0-----:R-:W-:-:S05]  /*1660*/  IMAD.WIDE R4, R26, 0x4, R4 ;  /* 0x000000041a047825 */ /* 0x001fca00078e0204 */
[----:B-----5:R-:W2:Y:S04]  /*1670*/  LDG.E R111, desc[UR60][R4.64] ;  /* 0x0000003c046f7981 */ /* 0x020ea8000c1e1900 */
[----:B------:R-:W2:Y:S02]  /*1680*/  LDG.E R0, desc[UR60][R4.64+0x4] ;  /* 0x0000043c04007981 */ /* 0x000ea4000c1e1900 */
[----:B--2---:R-:W-:-:S07]  /*1690*/  IMAD.IADD R111, R0, 0x1, -R111 ;  /* 0x00000001006f7824 */ /* 0x004fce00078e0a6f */
.L_x_411:
[C---:B------:R-:W-:Y:S01]  /*16a0*/  LOP3.LUT R30, R110.reuse, 0xffff, RZ, 0xc0, !PT ;  /* 0x0000ffff6e1e7812 */ /* 0x040fe200078ec0ff */
[----:B------:R-:W-:Y:S01]  /*16b0*/  ULDC.64 UR4, c[0x0][0xa20] ;  /* 0x0002880000047ab9 */ /* 0x000fe20000000a00 */
[----:B------:R0:W-:Y:S01]  /*16c0*/  STL [R1+0xa8], R109 ;  /* 0x0000a86d01007387 */ /* 0x0001e20000100800 */
[----:B------:R-:W-:Y:S02]  /*16d0*/  ISETP.NE.U32.AND P1, PT, RZ, UR4, PT ;  /* 0x00000004ff007c0c */ /* 0x000fe4000bf25070 */
[C---:B------:R-:W-:Y:S01]  /*16e0*/  LOP3.LUT R3, R110.reuse, 0xff000000, RZ, 0xc0, !PT ;  /* 0xff0000006e037812 */ /* 0x040fe200078ec0ff */
[----:B------:R0:W-:Y:S01]  /*16f0*/  STL [R1+0x90], R30 ;  /* 0x0000901e01007387 */ /* 0x0001e20000100800 */
[----:B------:R-:W-:Y:S02]  /*1700*/  ISETP.NE.AND.EX P1, PT, RZ, UR5, PT, P1 ;  /* 0x00000005ff007c0c */ /* 0x000fe4000bf25310 */
[----:B------:R-:W-:Y:S02]  /*1710*/  LOP3.LUT R0, R110, 0xff0000, RZ, 0xc0, !PT ;  /* 0x00ff00006e007812 */ /* 0x000fe400078ec0ff */
[----:B------:R-:W-:-:S04]  /*1720*/  SHF.R.U32.HI R3, RZ, 0x8, R3 ;  /* 0x00000008ff037819 */ /* 0x000fc80000011603 */
[----:B------:R-:W-:-:S05]  /*1730*/  LEA.HI R11, R0, R3, RZ, 0x10 ;  /* 0x00000003000b7211 */ /* 0x000fca00078f80ff */
[----:B0-----:R-:W-:Y:S05]  /*1740*/  @!P1 BRA `(.L_x_412) ;  /* 0x0000000000109947 */ /* 0x001fea0003800000 */
[----:B------:R-:W-:-:S04]  /*1750*/  IADD3 R4, P0, R28, UR4, RZ ;  /* 0x000000041c047c10 */ /* 0x000fc8000ff1e0ff */
[----:B------:R-:W-:-:S05]  /*1760*/  IADD3.X R5, R27, UR5, RZ, P0, !PT ;  /* 0x000000051b057c10 */ /* 0x000fca00087fe4ff */
[----:B------:R0:W5:Y:S01]  /*1770*/  LDG.E R25, desc[UR60][R4.64] ;  /* 0x0000003c04197981 */ /* 0x000162000c1e1900 */
[----:B------:R-:W-:Y:S05]  /*1780*/  BRA `(.L_x_413) ;  /* 0x0000000000107947 */ /* 0x000fea0003800000 */
.L_x_412:
[----:B------:R-:W-:Y:S05]  /*1790*/  @!P0 BRA `(.L_x_413) ;  /* 0x00000000000c8947 */ /* 0x000fea0003800000 */
[----:B------:R-:W2:Y:S04]  /*17a0*/  LDG.E R0, desc[UR60][R8.64] ;  /* 0x0000003c08007981 */ /* 0x000ea8000c1e1900 */
[----:B------:R-:W2:Y:S02]  /*17b0*/  LDG.E R25, desc[UR60][R8.64+0x4] ;  /* 0x0000043c08197981 */ /* 0x000ea4000c1e1900 */
[----:B--2---:R-:W-:-:S07]  /*17c0*/  IMAD.IADD R25, R25, 0x1, -R0 ;  /* 0x0000000119197824 */ /* 0x004fce00078e0a00 */
.L_x_413:
[----:B------:R-:W-:Y:S01]  /*17d0*/  ULDC.64 UR4, c[0x0][0xa10] ;  /* 0x0002840000047ab9 */ /* 0x000fe20000000a00 */
[----:B------:R-:W2:Y:S01]  /*17e0*/  LDL.LU R24, [R1+0x50] ;  /* 0x0000500001187983 */ /* 0x000ea20000300800 */
[----:B------:R-:W-:-:S04]  /*17f0*/  ISETP.NE.U32.AND P0, PT, RZ, UR4, PT ;  /* 0x00000004ff007c0c */ /* 0x000fc8000bf05070 */
[----:B------:R-:W-:Y:S01]  /*1800*/  ISETP.NE.AND.EX P0, PT, RZ, UR5, PT, P0 ;  /* 0x00000005ff007c0c */ /* 0x000fe2000bf05300 */
[----:B------:R-:W-:-:S12]  /*1810*/  ULDC.64 UR4, c[0x0][0xa30] ;  /* 0x00028c0000047ab9 */ /* 0x000fd80000000a00 */
[----:B0-----:R-:W0:Y:S02]  /*1820*/  @P0 LDC.64 R4, c[0x0][0xa10] ;  /* 0x00028400ff040b82 */ /* 0x001e240000000a00 */
[----:B0-----:R-:W-:-:S05]  /*1830*/  @P0 IMAD.WIDE R4, R26, 0x4, R4 ;  /* 0x000000041a040825 */ /* 0x001fca00078e0204 */
[----:B------:R-:W3:Y:S04]  /*1840*/  @P0 LDG.E R0, desc[UR60][R4.64] ;  /* 0x0000003c04000981 */ /* 0x000ee8000c1e1900 */
[----:B------:R-:W3:Y:S01]  /*1850*/  @P0 LDG.E R3, desc[UR60][R4.64+0x4] ;  /* 0x0000043c04030981 */ /* 0x000ee2000c1e1900 */
[----:B------:R-:W-:Y:S01]  /*1860*/  ISETP.NE.U32.AND P1, PT, RZ, UR4, PT ;  /* 0x00000004ff007c0c */ /* 0x000fe2000bf25070 */
[----:B-----5:R-:W-:-:S03]  /*1870*/  IMAD.MOV.U32 R105, RZ, RZ, R25 ;  /* 0x000000ffff697224 */ /* 0x020fc600078e0019 */
[----:B------:R-:W-:-:S13]  /*1880*/  ISETP.NE.AND.EX P1, PT, RZ, UR5, PT, P1 ;  /* 0x00000005ff007c0c */ /* 0x000fda000bf25310 */
[----:B------:R-:W-:-:S04]  /*1890*/  @P1 IADD3 R6, P2, R28, UR4, RZ ;  /* 0x000000041c061c10 */ /* 0x000fc8000ff5e0ff */
[----:B------:R-:W-:-:S05]  /*18a0*/  @P1 IADD3.X R7, R27, UR5, RZ, P2, !PT ;  /* 0x000000051b071c10 */ /* 0x000fca00097fe4ff */
[----:B------:R0:W5:Y:S01]  /*18b0*/  @P1 LDG.E R105, desc[UR60][R6.64] ;  /* 0x0000003c06691981 */ /* 0x000162000c1e1900 */
[----:B------:R-:W-:Y:S01]  /*18c0*/  IMAD.IADD R9, R25, 0x1, -R10 ;  /* 0x0000000119097824 */ /* 0x000fe200078e0a0a */
[----:B------:R-:W-:Y:S01]  /*18d0*/  LOP3.LUT R12, R11, 0xff, RZ, 0xc0, !PT ;  /* 0x000000ff0b0c7812 */ /* 0x000fe200078ec0ff */
[----:B------:R-:W-:Y:S01]  /*18e0*/  BSSY B0, `(.L_x_414) ;  /* 0x000002d000007945 */ /* 0x000fe20003800000 */
[----:B------:R-:W-:-:S03]  /*18f0*/  SHF.R.U32.HI R8, RZ, 0x10, R11 ;  /* 0x00000010ff087819 */ /* 0x000fc6000001160b */
[----:B------:R0:W-:Y:S01]  /*1900*/  STL [R1+0xb0], R12 ;  /* 0x0000b00c01007387 */ /* 0x0001e20000100800 */
[----:B--2---:R-:W-:Y:S01]  /*1910*/  LOP3.LUT R24, R24, 0xfffffffb, RZ, 0xc0, !PT ;  /* 0xfffffffb18187812 */ /* 0x004fe200078ec0ff */
[----:B---3--:R-:W-:-:S04]  /*1920*/  @P0 IMAD.IADD R2, R3, 0x1, -R0 ;  /* 0x0000000103020824 */ /* 0x008fc800078e0a00 */
[----:B------:R-:W-:-:S04]  /*1930*/  IMAD.IADD R114, R9, 0x1, R2 ;  /* 0x0000000109727824 */ /* 0x000fc800078e0202 */
[C---:B------:R-:W-:Y:S01]  /*1940*/  VIADD R0, R114.reuse, 0x8f ;  /* 0x0000008f72007836 */ /* 0x040fe20000000000 */
[----:B------:R-:W-:-:S03]  /*1950*/  ISETP.GE.AND P3, PT, R114, 0x1, PT ;  /* 0x000000017200780c */ /* 0x000fc60003f66270 */
[----:B------:R-:W-:-:S05]  /*1960*/  IMAD.HI R0, R0, 0x38e38e39, RZ ;  /* 0x38e38e3900007827 */ /* 0x000fca00078e02ff */
[----:B------:R-:W-:-:S04]  /*1970*/  SHF.R.U32.HI R3, RZ, 0x1f, R0 ;  /* 0x0000001fff037819 */ /* 0x000fc80000011600 */
[----:B------:R-:W-:Y:S01]  /*1980*/  LEA.HI.SX32 R108, R0, R3, 0x1b ;  /* 0x00000003006c7211 */ /* 0x000fe200078fdaff */
[----:B------:R-:W-:Y:S01]  /*1990*/  IMAD.MOV.U32 R3, RZ, RZ, RZ ;  /* 0x000000ffff037224 */ /* 0x000fe200078e00ff */
[----:B------:R-:W-:-:S05]  /*19a0*/  @P3 LOP3.LUT R24, R24, 0x4, RZ, 0xfc, !PT ;  /* 0x0000000418183812 */ /* 0x000fca00078efcff */
[----:B------:R0:W-:Y:S04]  /*19b0*/  STL [R1+0x50], R24 ;  /* 0x0000501801007387 */ /* 0x0001e80000100800 */
[----:B------:R0:W-:Y:S01]  /*19c0*/  STL [R1+0x94], R8 ;  /* 0x0000940801007387 */ /* 0x0001e20000100800 */
[----:B------:R-:W-:Y:S05]  /*19d0*/  @!P3 BRA `(.L_x_415) ;  /* 0x000000000074b947 */ /* 0x000fea0003800000 */
[----:B------:R-:W-:Y:S01]  /*19e0*/  ISETP.NE.AND P0, PT, R8, RZ, PT ;  /* 0x000000ff0800720c */ /* 0x000fe20003f05270 */
[----:B------:R-:W-:-:S03]  /*19f0*/  ULDC UR4, c[0x0][0x9f0] ;  /* 0x00027c0000047ab9 */ /* 0x000fc60000000800 */
[----:B------:R-:W-:-:S04]  /*1a00*/  SEL R11, R8, UR4, P0 ;  /* 0x00000004080b7c07 */ /* 0x000fc80008000000 */
[-C--:B0-----:R-:W-:Y:S02]  /*1a10*/  IABS R6, R11.reuse ;  /* 0x0000000b00067213 */ /* 0x081fe40000000000 */
[----:B------:R-:W-:Y:S02]  /*1a20*/  IADD3 R0, R108, -0x1, R11 ;  /* 0xffffffff6c007810 */ /* 0x000fe40007ffe00b */
[----:B------:R-:W0:Y:S01]  /*1a30*/  I2F.RP R3, R6 ;  /* 0x0000000600037306 */ /* 0x000e220000209400 */
[-C--:B------:R-:W-:Y:S02]  /*1a40*/  IABS R10, R11.reuse ;  /* 0x0000000b000a7213 */ /* 0x080fe40000000000 */
[----:B------:R-:W-:Y:S02]  /*1a50*/  IABS R8, R0 ;  /* 0x0000000000087213 */ /* 0x000fe40000000000 */
[----:B------:R-:W-:-:S04]  /*1a60*/  LOP3.LUT R0, R0, R11, RZ, 0x3c, !PT ;  /* 0x0000000b00007212 */ /* 0x000fc800078e3cff */
[----:B------:R-:W-:Y:S01]  /*1a70*/  ISETP.GE.AND P2, PT, R0, RZ, PT ;  /* 0x000000ff0000720c */ /* 0x000fe20003f46270 */
[----:B0-----:R-:W0:Y:S02]  /*1a80*/  MUFU.RCP R3, R3 ;  /* 0x0000000300037308 */ /* 0x001e240000001000 */
[----:B0-----:R-:W-:Y:S02]  /*1a90*/  VIADD R4, R3, 0xffffffe ;  /* 0x0ffffffe03047836 */ /* 0x001fe40000000000 */
[----:B------:R-:W-:-:S04]  /*1aa0*/  IMAD.MOV R3, RZ, RZ, -R10 ;  /* 0x000000ffff037224 */ /* 0x000fc800078e0a0a */
[----:B------:R0:W1:Y:S02]  /*1ab0*/  F2I.FTZ.U32.TRUNC.NTZ R5, R4 ;  /* 0x0000000400057305 */ /* 0x000064000021f000 */
[----:B0-----:R-:W-:Y:S02]  /*1ac0*/  IMAD.MOV.U32 R4, RZ, RZ, RZ ;  /* 0x000000ffff047224 */ /* 0x001fe400078e00ff */
[----:B-1----:R-:W-:-:S04]  /*1ad0*/  IMAD.MOV R7, RZ, RZ, -R5 ;  /* 0x000000ffff077224 */ /* 0x002fc800078e0a05 */
[----:B------:R-:W-:-:S04]  /*1ae0*/  IMAD R7, R7, R6, RZ ;  /* 0x0000000607077224 */ /* 0x000fc800078e02ff */
[----:B------:R-:W-:-:S06]  /*1af0*/  IMAD.HI.U32 R5, R5, R7, R4 ;  /* 0x0000000705057227 */ /* 0x000fcc00078e0004 */
        /* <DEDUP_REMOVED lines=8> */
[----:B------:R-:W-:-:S04]  /*1b80*/  IMAD.MOV.U32 R3, RZ, RZ, R5 ;  /* 0x000000ffff037224 */ /* 0x000fc800078e0005 */
[----:B------:R-:W-:Y:S01]  /*1b90*/  @!P2 IMAD.MOV R3, RZ, RZ, -R3 ;  /* 0x000000ffff03a224 */ /* 0x000fe200078e0a03 */
[----:B------:R-:W-:-:S07]  /*1ba0*/  @!P1 LOP3.LUT R3, RZ, R11, RZ, 0x33, !PT ;  /* 0x0000000bff039212 */ /* 0x000fce00078e33ff */
.L_x_415:
[----:B------:R-:W-:Y:S05]  /*1bb0*/  BSYNC B0 ;  /* 0x0000000000007941 */ /* 0x000fea0003800000 */
.L_x_414:
[----:B------:R-:W-:-:S05]  /*1bc0*/  IMAD R0, R12, R3, RZ ;  /* 0x000000030c007224 */ /* 0x000fca00078e02ff */
[C---:B------:R-:W-:Y:S01]  /*1bd0*/  VIADDMNMX R3, R0.reuse, R3, R108, PT ;  /* 0x0000000300037246 */ /* 0x040fe2000380016c */
[----:B------:R-:W-:-:S04]  /*1be0*/  IMAD R0, R0, 0x90, -R9 ;  /* 0x0000009000007824 */ /* 0x000fc800078e0a09 */
[----:B------:R-:W-:Y:S01]  /*1bf0*/  IMAD R3, R3, 0x90, -R9 ;  /* 0x0000009003037824 */ /* 0x000fe200078e0a09 */
[----:B------:R-:W-:-:S04]  /*1c00*/  VIMNMX R0, RZ, R0, !PT ;  /* 0x00000000ff007248 */ /* 0x000fc80007fe0100 */
[----:B------:R-:W-:Y:S01]  /*1c10*/  VIMNMX R3, R3, R2, PT ;  /* 0x0000000203037248 */ /* 0x000fe20003fe0100 */
[----:B------:R-:W-:-:S03]  /*1c20*/  IMAD.WIDE.U32 R82, R0, 0x38e38e39, RZ ;  /* 0x38e38e3900527825 */ /* 0x000fc600078e00ff */
[----:B------:R-:W-:Y:S02]  /*1c30*/  ISETP.GT.AND P0, PT, R3, R0, PT ;  /* 0x000000000300720c */ /* 0x000fe40003f04270 */
[----:B------:R-:W-:-:S05]  /*1c40*/  SHF.R.U32.HI R82, RZ, 0x5, R83 ;  /* 0x00000005ff527819 */ /* 0x000fca0000011653 */
[----:B------:R-:W-:-:S06]  /*1c50*/  IMAD.MOV.U32 R22, RZ, RZ, R82 ;  /* 0x000000ffff167224 */ /* 0x000fcc00078e0052 */
[----:B------:R-:W-:-:S04]  /*1c60*/  @P0 VIADD R0, R3, 0x8f ;  /* 0x0000008f03000836 */ /* 0x000fc80000000000 */
[----:B------:R-:W-:-:S05]  /*1c70*/  @P0 IMAD.HI R0, R0, 0x38e38e39, RZ ;  /* 0x38e38e3900000827 */ /* 0x000fca00078e02ff */
[----:B------:R-:W-:-:S04]  /*1c80*/  @P0 SHF.R.U32.HI R3, RZ, 0x1f, R0 ;  /* 0x0000001fff030819 */ /* 0x000fc80000011600 */
[----:B------:R-:W-:Y:S02]  /*1c90*/  @P0 LEA.HI.SX32 R22, R0, R3, 0x1b ;  /* 0x0000000300160211 */ /* 0x000fe400078fdaff */
[----:B------:R-:W-:Y:S02]  /*1ca0*/  PLOP3.LUT P0, PT, PT, PT, PT, 0x80, 0x0 ;  /* 0x000000000000781c */ /* 0x000fe40003f0f070 */
[----:B------:R-:W-:-:S13]  /*1cb0*/  ISETP.GT.AND P1, PT, R22, R82, PT ;  /* 0x000000521600720c */ /* 0x000fda0003f24270 */
[----:B------:R-:W-:Y:S05]  /*1cc0*/  @!P1 BRA `(.L_x_416) ;  /* 0x0000005000c89947 */ /* 0x000fea0003800000 */
[----:B------:R-:W-:Y:S01]  /*1cd0*/  VIADD R0, R16, 0x16a00 ;  /* 0x00016a0010007836 */ /* 0x000fe20000000000 */
[----:B------:R-:W-:Y:S04]  /*1ce0*/  BSSY B6, `(.L_x_417) ;  /* 0x0000013000067945 */ /* 0x000fe80003800000 */
[----:B------:R-:W-:-:S13]  /*1cf0*/  LOP3.LUT P0, RZ, R0, 0x1bf, RZ, 0xc0, !PT ;  /* 0x000001bf00ff7812 */ /* 0x000fda000780c0ff */
[----:B------:R-:W-:Y:S05]  /*1d00*/  @!P0 BRA `(.L_x_418) ;  /* 0x0000000000408947 */ /* 0x000fea0003800000 */
[----:B------:R-:W-:Y:S01]  /*1d10*/  MOV R0, 0x0 ;  /* 0x0000000000007802 */ /* 0x000fe20000000f00 */
[----:B------:R-:W-:Y:S01]  /*1d20*/  ULDC.64 UR4, c[0x4][0xa8] ;  /* 0x01002a0000047ab9 */ /* 0x000fe20000000a00 */
[----:B------:R-:W-:Y:S01]  /*1d30*/  ULDC.64 UR6, c[0x4][0x18] ;  /* 0x0100060000067ab9 */ /* 0x000fe20000000a00 */
[----:B------:R-:W-:Y:S01]  /*1d40*/  IMAD.U32 R4, RZ, RZ, UR4 ;  /* 0x00000004ff047e24 */ /* 0x000fe2000f8e00ff */
[----:B------:R1:W2:Y:S01]  /*1d50*/  LDC.64 R14, c[0x4][R0] ;  /* 0x01000000000e7b82 */ /* 0x0002a20000000a00 */
[----:B------:R-:W-:Y:S01]  /*1d60*/  IMAD.U32 R5, RZ, RZ, UR5 ;  /* 0x00000005ff057e24 */ /* 0x000fe2000f8e00ff */
[----:B------:R-:W-:Y:S01]  /*1d70*/  ULDC.64 UR4, c[0x4][0xb0] ;  /* 0x01002c0000047ab9 */ /* 0x000fe20000000a00 */
[----:B------:R-:W-:Y:S02]  /*1d80*/  IMAD.U32 R10, RZ, RZ, UR6 ;  /* 0x00000006ff0a7e24 */ /* 0x000fe4000f8e00ff */
[----:B0-----:R-:W-:Y:S02]  /*1d90*/  IMAD.U32 R6, RZ, RZ, UR4 ;  /* 0x00000004ff067e24 */ /* 0x001fe4000f8e00ff */
[----:B------:R-:W-:-:S02]  /*1da0*/  IMAD.U32 R7, RZ, RZ, UR5 ;  /* 0x00000005ff077e24 */ /* 0x000fc4000f8e00ff */
[----:B------:R-:W-:Y:S02]  /*1db0*/  IMAD.U32 R11, RZ, RZ, UR7 ;  /* 0x00000007ff0b7e24 */ /* 0x000fe4000f8e00ff */
[----:B------:R-:W-:Y:S02]  /*1dc0*/  IMAD.MOV.U32 R8, RZ, RZ, 0x70 ;  /* 0x00000070ff087424 */ /* 0x000fe400078e00ff */
[----:B------:R-:W-:Y:S02]  /*1dd0*/  IMAD.MOV.U32 R12, RZ, RZ, 0x1 ;  /* 0x00000001ff0c7424 */ /* 0x000fe400078e00ff */
[----:B-1----:R-:W-:-:S07]  /*1de0*/  IMAD.MOV.U32 R13, RZ, RZ, RZ ;  /* 0x000000ffff0d7224 */ /* 0x002fce00078e00ff */
[----:B------:R-:W-:-:S07]  /*1df0*/  LEPC R20, `(.L_x_418) ;  /* 0x000000001014794e */ /* 0x000fce0000000000 */
[----:B--2--5:R-:W-:Y:S05]  /*1e00*/  CALL.ABS.NOINC R14 ;  /* 0x000000000e007343 */ /* 0x024fea0003c00000 */
.L_x_418:
[----:B------:R-:W-:Y:S05]  /*1e10*/  BSYNC B6 ;  /* 0x0000000000067941 */ /* 0x000fea0003800000 */
.L_x_417:
        /* <DEDUP_REMOVED lines=20> */
.L_x_420:
[----:B------:R-:W-:Y:S05]  /*1f60*/  BSYNC B6 ;  /* 0x0000000000067941 */ /* 0x000fea0003800000 */
.L_x_419:
[----:B------:R-:W-:Y:S01]  /*1f70*/  ULDC.64 UR4, c[0x0][0x9f8] ;  /* 0x00027e0000047ab9 */ /* 0x000fe20000000a00 */
[----:B------:R-:W-:Y:S01]  /*1f80*/  IMAD.MOV.U32 R0, RZ, RZ, R26 ;  /* 0x000000ffff007224 */ /* 0x000fe200078e001a */
[----:B------:R-:W-:Y:S01]  /*1f90*/  ISETP.NE.U32.AND P0, PT, RZ, UR4, PT ;  /* 0x00000004ff007c0c */ /* 0x000fe2000bf05070 */
[----:B------:R-:W2:Y:S01]  /*1fa0*/  LDL R37, [R1+0x54] ;  /* 0x0000540001257983 */ /* 0x000ea20000100800 */
[----:B------:R-:W-:Y:S01]  /*1fb0*/  IMAD.MOV.U32 R20, RZ, RZ, R24 ;  /* 0x000000ffff147224 */ /* 0x000fe200078e0018 */
[----:B------:R-:W0:Y:S01]  /*1fc0*/  S2R R21, SR_TID.X ;  /* 0x0000000000157919 */ /* 0x000e220000002100 */
[----:B------:R-:W-:Y:S01]  /*1fd0*/  ISETP.NE.AND.EX P0, PT, RZ, UR5, PT, P0 ;  /* 0x00000005ff007c0c */ /* 0x000fe2000bf05300 */
[----:B------:R-:W-:Y:S01]  /*1fe0*/  IMAD.IADD R68, R68, 0x1, R25 ;  /* 0x0000000144447824 */ /* 0x000fe200078e0219 */
[----:B------:R-:W-:Y:S01]  /*1ff0*/  SHF.R.S32.HI R145, RZ, 0x1f, R144 ;  /* 0x0000001fff917819 */ /* 0x000fe20000011490 */
[----:B------:R-:W3:Y:S01]  /*2000*/  LDL R35, [R1+0x58] ;  /* 0x0000580001237983 */ /* 0x000ee20000100800 */
[----:B------:R-:W-:Y:S01]  /*2010*/  SHF.R.S32.HI R32, RZ, 0x1f, R19 ;  /* 0x0000001fff207819 */ /* 0x000fe20000011413 */
[----:B------:R-:W1:Y:S02]  /*2020*/  LDC.64 R66, c[0x0][0x408] ;  /* 0x00010200ff427b82 */ /* 0x000e640000000a00 */
[----:B------:R-:W4:Y:S06]  /*2030*/  LDL R36, [R1+0x5c] ;  /* 0x00005c0001247983 */ /* 0x000f2c0000100800 */
[----:B------:R-:W-:Y:S01]  /*2040*/  @P0 IADD3 R4, P1, R28, UR4, RZ ;  /* 0x000000041c040c10 */ /* 0x000fe2000ff3e0ff */
[----:B------:R-:W2:Y:S03]  /*2050*/  LDC R107, c[0x0][0x3f4] ;  /* 0x0000fd00ff6b7b82 */ /* 0x000ea60000000800 */
[----:B------:R-:W-:Y:S01]  /*2060*/  @P0 IADD3.X R5, R27, UR5, RZ, P1, !PT ;  /* 0x000000051b050c10 */ /* 0x000fe20008ffe4ff */
[----:B------:R-:W-:-:S04]  /*2070*/  ULDC.64 UR4, c[0x0][0xa08] ;  /* 0x0002820000047ab9 */ /* 0x000fc80000000a00 */
[----:B------:R1:W2:Y:S01]  /*2080*/  @P0 LDG.E R0, desc[UR60][R4.64] ;  /* 0x0000003c04000981 */ /* 0x0002a2000c1e1900 */
[----:B------:R-:W1:Y:S01]  /*2090*/  LDC.64 R28, c[0x0][0x300] ;  /* 0x0000c000ff1c7b82 */ /* 0x000e620000000a00 */
[----:B------:R-:W-:Y:S02]  /*20a0*/  SHF.R.S32.HI R11, RZ, 0x1f, R68 ;  /* 0x0000001fff0b7819 */ /* 0x000fe40000011444 */
[----:B------:R-:W-:-:S04]  /*20b0*/  ISETP.NE.U32.AND P0, PT, RZ, UR4, PT ;  /* 0x00000004ff007c0c */ /* 0x000fc8000bf05070 */
[----:B------:R-:W-:Y:S01]  /*20c0*/  ISETP.NE.AND.EX P0, PT, RZ, UR5, PT, P0 ;  /* 0x00000005ff007c0c */ /* 0x000fe2000bf05300 */
[----:B0-----:R-:W-:Y:S01]  /*20d0*/  VIADD R8, R21, 0xffffff80 ;  /* 0xffffff8015087836 */ /* 0x001fe20000000000 */
[----:B------:R-:W-:Y:S01]  /*20e0*/  SHF.R.U32.HI R34, RZ, 0x7, R21 ;  /* 0x00000007ff227819 */ /* 0x000fe20000011615 */
[----:B------:R-:W-:Y:S01]  /*20f0*/  ULDC.64 UR4, c[0x0][0x308] ;  /* 0x0000c20000047ab9 */ /* 0x000fe20000000a00 */
[----:B------:R-:W0:Y:S02]  /*2100*/  LDC.64 R74, c[0x0][0x3f8] ;  /* 0x0000fe00ff4a7b82 */ /* 0x000e240000000a00 */
[----:B------:R-:W-:Y:S02]  /*2110*/  ISETP.NE.AND P6, PT, R34, 0x1, PT ;  /* 0x000000012200780c */ /* 0x000fe40003fc5270 */
[----:B------:R-:W-:-:S04]  /*2120*/  SHF.R.S32.HI R9, RZ, 0x1f, R8 ;  /* 0x0000001fff097819 */ /* 0x000fc80000011408 */
[----:B------:R-:W-:-:S04]  /*2130*/  LEA.HI R9, R9, R8, RZ, 0x2 ;  /* 0x0000000809097211 */ /* 0x000fc800078f10ff */
[--C-:B------:R-:W-:Y:S01]  /*2140*/  SHF.R.S32.HI R76, RZ, 0x2, R9.reuse ;  /* 0x00000002ff4c7819 */ /* 0x100fe20000011409 */
[-C--:B-1----:R-:W-:Y:S01]  /*2150*/  IMAD R3, R11, R28.reuse, RZ ;  /* 0x0000001c0b037224 */ /* 0x082fe200078e02ff */
[----:B------:R-:W-:Y:S01]  /*2160*/  SHF.R.S32.HI R9, RZ, 0x1f, R9 ;  /* 0x0000001fff097819 */ /* 0x000fe20000011409 */
[----:B------:R-:W-:-:S03]  /*2170*/  IMAD.WIDE.U32 R6, R68, R28, RZ ;  /* 0x0000001c44067225 */ /* 0x000fc600078e00ff */
[----:B------:R-:W-:Y:S01]  /*2180*/  LEA.HI R9, R9, R76, RZ, 0x2 ;  /* 0x0000004c09097211 */ /* 0x000fe200078f10ff */
[----:B------:R-:W-:-:S03]  /*2190*/  IMAD R3, R68, R29, R3 ;  /* 0x0000001d44037224 */ /* 0x000fc600078e0203 */
[----:B------:R-:W-:Y:S01]  /*21a0*/  LOP3.LUT R9, R9, 0xfffffffc, RZ, 0xc0, !PT ;  /* 0xfffffffc09097812 */ /* 0x000fe200078ec0ff */
[----:B------:R-:W-:Y:S02]  /*21b0*/  IMAD.IADD R7, R7, 0x1, R3 ;  /* 0x0000000107077824 */ /* 0x000fe400078e0203 */
[----:B------:R-:W-:-:S04]  /*21c0*/  IMAD.WIDE.U32 R4, R30, UR4, R6 ;  /* 0x000000041e047c25 */ /* 0x000fc8000f8e0006 */
[----:B------:R-:W-:Y:S01]  /*21d0*/  IMAD R5, R30, UR5, R5 ;  /* 0x000000051e057c24 */ /* 0x000fe2000f8e0205 */
[----:B------:R-:W-:Y:S01]  /*21e0*/  ULDC.64 UR4, c[0x0][0x310] ;  /* 0x0000c40000047ab9 */ /* 0x000fe20000000a00 */
[----:B------:R-:W-:Y:S02]  /*21f0*/  IMAD R6, R32, R28, RZ ;  /* 0x0000001c20067224 */ /* 0x000fe400078e02ff */
[----:B------:R-:W-:Y:S02]  /*2200*/  IMAD.IADD R76, R76, 0x1, -R9 ;  /* 0x000000014c4c7824 */ /* 0x000fe400078e0a09 */
[----:B------:R-:W-:-:S03]  /*2210*/  IMAD R6, R19, R29, R6 ;  /* 0x0000001d13067224 */ /* 0x000fc600078e0206 */
[----:B------:R-:W-:Y:S01]  /*2220*/  LOP3.LUT P2, RZ, R76, 0x2, RZ, 0xc0, !PT ;  /* 0x000000024cff7812 */ /* 0x000fe2000784c0ff */
[----:B------:R-:W-:Y:S01]  /*2230*/  IMAD R8, R32, R66, RZ ;  /* 0x0000004220087224 */ /* 0x000fe200078e02ff */
[----:B------:R-:W-:-:S03]  /*2240*/  LOP3.LUT R20, R20, 0xfffffffd, RZ, 0xc0, !PT ;  /* 0xfffffffd14147812 */ /* 0x000fc600078ec0ff */
[----:B------:R-:W-:Y:S01]  /*2250*/  IMAD R13, R19, R67, R8 ;  /* 0x00000043130d7224 */ /* 0x000fe200078e0208 */
[----:B------:R-:W-:-:S07]  /*2260*/  SHF.R.S32.HI R157, RZ, 0x1f, R156 ;  /* 0x0000001fff9d7819 */ /* 0x000fce000001149c */
[----:B------:R-:W-:Y:S01]  /*2270*/  @P2 LOP3.LUT R20, R20, 0x2, RZ, 0xfc, !PT ;  /* 0x0000000214142812 */ /* 0x000fe200078efcff */
[----:B------:R-:W-:-:S03]  /*2280*/  IMAD.WIDE.U32 R64, R19, R66, R156 ;  /* 0x0000004213407225 */ /* 0x000fc600078e009c */
[----:B------:R-:W-:Y:S01]  /*2290*/  LOP3.LUT R20, R20, 0xfffffffe, RZ, 0xc0, !PT ;  /* 0xfffffffe14147812 */ /* 0x000fe200078ec0ff */
[----:B------:R-:W-:Y:S02]  /*22a0*/  IMAD.IADD R65, R13, 0x1, R65 ;  /* 0x000000010d417824 */ /* 0x000fe400078e0241 */
[----:B0-----:R-:W-:-:S04]  /*22b0*/  IMAD.WIDE.U32 R70, R19, R74, R144 ;  /* 0x0000004a13467225 */ /* 0x001fc800078e0090 */
[----:B------:R-:W-:Y:S01]  /*22c0*/  IMAD.WIDE.U32 R72, R19, R74, R156 ;  /* 0x0000004a13487225 */ /* 0x000fe200078e009c */
[----:B-----5:R-:W-:-:S03]  /*22d0*/  SHF.R.S32.HI R33, RZ, 0x1f, R105 ;  /* 0x0000001fff217819 */ /* 0x020fc60000011469 */
[----:B------:R-:W-:Y:S02]  /*22e0*/  VIADD R81, R144, 0x50 ;  /* 0x0000005090517836 */ /* 0x000fe40000000000 */
[----:B------:R-:W-:Y:S02]  /*22f0*/  IMAD R97, R67, 0x90, RZ ;  /* 0x0000009043617824 */ /* 0x000fe400078e02ff */
[----:B------:R-:W-:-:S04]  /*2300*/  IMAD.WIDE.U32 R64, R105, R66, R64 ;  /* 0x0000004269407225 */ /* 0x000fc800078e0040 */
[----:B------:R-:W-:Y:S01]  /*2310*/  VIADD R113, R34, 0x8 ;  /* 0x0000000822717836 */ /* 0x000fe20000000000 */
[----:B--2---:R-:W-:Y:S02]  /*2320*/  SHF.R.S32.HI R3, RZ, 0x1f, R0 ;  /* 0x0000001fff037819 */ /* 0x004fe40000011400 */
[----:B------:R-:W-:Y:S02]  /*2330*/  SEL R15, R0, RZ, !P0 ;  /* 0x000000ff000f7207 */ /* 0x000fe40004000000 */
[----:B------:R-:W-:-:S03]  /*2340*/  SEL R89, R3, RZ, !P0 ;  /* 0x000000ff03597207 */ /* 0x000fc60004000000 */
[----:B------:R-:W-:-:S04]  /*2350*/  IMAD.WIDE.U32 R24, R15, UR4, R4 ;  /* 0x000000040f187c25 */ /* 0x000fc8000f8e0004 */
[----:B------:R-:W-:Y:S02]  /*2360*/  IMAD R0, R89, UR4, RZ ;  /* 0x0000000459007c24 */ /* 0x000fe4000f8e02ff */
[----:B------:R-:W-:-:S04]  /*2370*/  IMAD.WIDE.U32 R4, R19, R28, R144 ;  /* 0x0000001c13047225 */ /* 0x000fc800078e0090 */
[----:B------:R-:W-:Y:S01]  /*2380*/  IMAD R3, R15, UR5, R0 ;  /* 0x000000050f037c24 */ /* 0x000fe2000f8e0200 */
[----:B------:R-:W-:Y:S05]  /*2390*/  @!P6 WARPSYNC.ALL ;  /* 0x000000000000e948 */ /* 0x000fea0003800000 */
[----:B------:R-:W-:Y:S01]  /*23a0*/  VIADD R0, R144, 0x10 ;  /* 0x0000001090007836 */ /* 0x000fe20000000000 */
[----:B------:R-:W-:Y:S01]  /*23b0*/  ULDC.64 UR4, c[0x0][0x330] ;  /* 0x0000cc0000047ab9 */ /* 0x000fe20000000a00 */
[----:B------:R-:W-:Y:S01]  /*23c0*/  IMAD.IADD R3, R25, 0x1, R3 ;  /* 0x0000000119037824 */ /* 0x000fe200078e0203 */
[----:B------:R-:W-:Y:S01]  /*23d0*/  @!P6 BAR.SYNC.DEFER_BLOCKING 0x9, 0x100 ;  /* 0x024400000000eb1d */ /* 0x000fe20000010000 */
[----:B------:R-:W-:Y:S01]  /*23e0*/  IMAD.WIDE.U32 R26, R30, UR4, R144 ;  /* 0x000000041e1a7c25 */ /* 0x000fe2000f8e0090 */
[----:B------:R-:W-:-:S03]  /*23f0*/  IADD3 R95, P0, R24, R4, RZ ;  /* 0x00000004185f7210 */ /* 0x000fc60007f1e0ff */
[----:B------:R-:W-:Y:S01]  /*2400*/  IMAD R27, R30, UR5, R27 ;  /* 0x000000051e1b7c24 */ /* 0x000fe2000f8e021b */
[----:B------:R-:W-:Y:S01]  /*2410*/  ULDC UR4, c[0x0][0x2f4] ;  /* 0x0000bd0000047ab9 */ /* 0x000fe20000000800 */
[----:B------:R-:W-:Y:S01]  /*2420*/  ULDC.64 UR6, c[0x0][0x338] ;  /* 0x0000ce0000067ab9 */ /* 0x000fe20000000a00 */
[----:B------:R-:W-:Y:S02]  /*2430*/  ISETP.GE.AND P1, PT, R0, UR4, PT ;  /* 0x0000000400007c0c */ /* 0x000fe4000bf26270 */
[----:B------:R-:W-:Y:S02]  /*2440*/  IADD3.X R94, R3, R5, R6, P0, !PT ;  /* 0x00000005035e7210 */ /* 0x000fe400007fe406 */
[----:B------:R-:W-:Y:S02]  /*2450*/  SEL R5, RZ, 0xffffffff, P1 ;  /* 0xffffffffff057807 */ /* 0x000fe40000800000 */
[C---:B------:R-:W-:Y:S01]  /*2460*/  ISETP.GE.AND P0, PT, R144.reuse, UR4, PT ;  /* 0x0000000490007c0c */ /* 0x040fe2000bf06270 */
[----:B------:R-:W-:-:S02]  /*2470*/  VIADD R4, R144, 0x20 ;  /* 0x0000002090047836 */ /* 0x000fc40000000000 */
[----:B------:R-:W-:Y:S01]  /*2480*/  IMAD.SHL.U32 R7, R5, 0x2, RZ ;  /* 0x0000000205077824 */ /* 0x000fe200078e00ff */
[----:B------:R-:W-:Y:S01]  /*2490*/  SEL R6, RZ, 0x1, P0 ;  /* 0x00000001ff067807 */ /* 0x000fe20000000000 */
[----:B------:R-:W-:Y:S01]  /*24a0*/  VIADD R5, R144, 0x30 ;  /* 0x0000003090057836 */ /* 0x000fe20000000000 */
[----:B------:R-:W-:Y:S02]  /*24b0*/  ISETP.GE.AND P0, PT, R4, UR4, PT ;  /* 0x0000000404007c0c */ /* 0x000fe4000bf06270 */
[----:B------:R-:W-:Y:S01]  /*24c0*/  LOP3.LUT R7, R7, 0x2, R6, 0xe2, !PT ;  /* 0x0000000207077812 */ /* 0x000fe200078ee206 */
[----:B------:R-:W-:Y:S01]  /*24d0*/  VIADD R6, R144, 0x40 ;  /* 0x0000004090067836 */ /* 0x000fe20000000000 */
[----:B------:R-:W-:Y:S02]  /*24e0*/  ISETP.GE.AND P1, PT, R5, UR4, PT ;  /* 0x0000000405007c0c */ /* 0x000fe4000bf26270 */
[----:B------:R-:W-:Y:S02]  /*24f0*/  SEL R8, RZ, 0x4, P0 ;  /* 0x00000004ff087807 */ /* 0x000fe40000000000 */
[----:B------:R-:W-:-:S02]  /*2500*/  SEL R9, RZ, 0x8, P1 ;  /* 0x00000008ff097807 */ /* 0x000fc40000800000 */
[----:B------:R-:W-:Y:S02]  /*2510*/  ISETP.GE.AND P0, PT, R6, UR4, PT ;  /* 0x0000000406007c0c */ /* 0x000fe4000bf06270 */
[----:B------:R-:W-:Y:S02]  /*2520*/  LOP3.LUT R7, R9, R7, R8, 0xfe, !PT ;  /* 0x0000000709077212 */ /* 0x000fe400078efe08 */
[----:B------:R-:W-:Y:S02]  /*2530*/  SEL R10, RZ, 0x10, P0 ;  /* 0x00000010ff0a7807 */ /* 0x000fe40000000000 */
[-C--:B------:R-:W-:Y:S02]  /*2540*/  ISETP.GE.AND P0, PT, R144, R107.reuse, PT ;  /* 0x0000006b9000720c */ /* 0x080fe40003f06270 */
[----:B------:R-:W-:Y:S01]  /*2550*/  ISETP.GE.AND P2, PT, R4, R107, PT ;  /* 0x0000006b0400720c */ /* 0x000fe20003f46270 */
[----:B------:R-:W-:Y:S01]  /*2560*/  IMAD R8, R32, R74, RZ ;  /* 0x0000004a20087224 */ /* 0x000fe200078e02ff */
[----:B------:R-:W-:-:S02]  /*2570*/  LOP3.LUT R10, R7, R10, RZ, 0xfc, !PT ;  /* 0x0000000a070a7212 */ /* 0x000fc400078efcff */
[----:B------:R-:W-:Y:S02]  /*2580*/  SEL R7, R107, RZ, P0 ;  /* 0x000000ff6b077207 */ /* 0x000fe40000000000 */
[----:B------:R-:W-:Y:S01]  /*2590*/  ISETP.GE.AND P1, PT, R0, R107, PT ;  /* 0x0000006b0000720c */ /* 0x000fe20003f26270 */
[C---:B------:R-:W-:Y:S02]  /*25a0*/  IMAD R21, R19.reuse, R75, R8 ;  /* 0x0000004b13157224 */ /* 0x040fe400078e0208 */
[----:B------:R-:W-:Y:S01]  /*25b0*/  IMAD.WIDE.U32 R30, R19, R66, R144 ;  /* 0x00000042131e7225 */ /* 0x000fe200078e0090 */
[----:B------:R-:W-:-:S03]  /*25c0*/  SEL R9, R107, RZ, P1 ;  /* 0x000000ff6b097207 */ /* 0x000fc60000800000 */
[----:B------:R-:W-:Y:S01]  /*25d0*/  IMAD.IADD R8, R144, 0x1, R7 ;  /* 0x0000000190087824 */ /* 0x000fe200078e0207 */
[----:B------:R-:W-:Y:S01]  /*25e0*/  SEL R7, R107, RZ, P2 ;  /* 0x000000ff6b077207 */ /* 0x000fe20001000000 */
[----:B------:R-:W-:Y:S01]  /*25f0*/  IMAD R89, R89, UR6, RZ ;  /* 0x0000000659597c24 */ /* 0x000fe2000f8e02ff */
[----:B------:R-:W-:Y:S01]  /*2600*/  @P2 LOP3.LUT R20, R20, 0x1, RZ, 0xfc, !PT ;  /* 0x0000000114142812 */ /* 0x000fe200078efcff */
[----:B------:R-:W-:Y:S02]  /*2610*/  IMAD.IADD R31, R31, 0x1, R13 ;  /* 0x000000011f1f7824 */ /* 0x000fe400078e020d */
[C---:B------:R-:W-:Y:S02]  /*2620*/  IMAD R89, R15.reuse, UR7, R89 ;  /* 0x000000070f597c24 */ /* 0x040fe4000f8e0259 */
[----:B------:R-:W-:-:S04]  /*2630*/  IMAD.WIDE.U32 R26, R15, UR6, R26 ;  /* 0x000000060f1a7c25 */ /* 0x000fc8000f8e001a */
[----:B------:R-:W-:Y:S02]  /*2640*/  IMAD.IADD R13, R0, 0x1, R9 ;  /* 0x00000001000d7824 */ /* 0x000fe400078e0209 */
[----:B------:R-:W-:Y:S01]  /*2650*/  IMAD.IADD R15, R4, 0x1, R7 ;  /* 0x00000001040f7824 */ /* 0x000fe200078e0207 */
[----:B------:R-:W-:Y:S01]  /*2660*/  SHF.R.S32.HI R9, RZ, 0x1f, R8 ;  /* 0x0000001fff097819 */ /* 0x000fe20000011408 */
[----:B------:R0:W-:Y:S01]  /*2670*/  STL [R1+0x50], R20 ;  /* 0x0000501401007387 */ /* 0x0001e20000100800 */
[----:B------:R-:W-:Y:S02]  /*2680*/  SHF.R.S32.HI R14, RZ, 0x1f, R13 ;  /* 0x0000001fff0e7819 */ /* 0x000fe4000001140d */
[CC--:B------:R-:W-:Y:S02]  /*2690*/  LEA.HI R12, R9.reuse, R8.reuse, RZ, 0x5 ;  /* 0x00000008090c7211 */ /* 0x0c0fe400078f28ff */
[----:B------:R-:W-:Y:S02]  /*26a0*/  LEA.HI R7, R9, R8, RZ, 0x3 ;  /* 0x0000000809077211 */ /* 0x000fe400078f18ff */
[----:B------:R-:W-:-:S02]  /*26b0*/  LEA.HI R8, R14, R13, RZ, 0x3 ;  /* 0x0000000d0e087211 */ /* 0x000fc400078f18ff */
[----:B0-----:R-:W-:Y:S02]  /*26c0*/  SHF.R.S32.HI R20, RZ, 0x1f, R15 ;  /* 0x0000001fff147819 */ /* 0x001fe4000001140f */
[----:B------:R-:W-:Y:S02]  /*26d0*/  LEA.HI R14, R14, R13, RZ, 0x5 ;  /* 0x0000000d0e0e7211 */ /* 0x000fe400078f28ff */
[CC--:B------:R-:W-:Y:S02]  /*26e0*/  LEA.HI R9, R20.reuse, R15.reuse, RZ, 0x3 ;  /* 0x0000000f14097211 */ /* 0x0c0fe400078f18ff */
[----:B------:R-:W-:Y:S02]  /*26f0*/  LEA.HI R20, R20, R15, RZ, 0x5 ;  /* 0x0000000f14147211 */ /* 0x000fe400078f28ff */
[----:B------:R-:W-:Y:S02]  /*2700*/  SHF.R.S32.HI R13, RZ, 0x5, R12 ;  /* 0x00000005ff0d7819 */ /* 0x000fe4000001140c */
[----:B------:R-:W-:Y:S01]  /*2710*/  LOP3.LUT R12, R37, 0x18, R7, 0xf8, !PT ;  /* 0x00000018250c7812 */ /* 0x000fe200078ef807 */
[----:B------:R-:W-:Y:S01]  /*2720*/  IMAD.IADD R71, R71, 0x1, R21 ;  /* 0x0000000147477824 */ /* 0x000fe200078e0215 */
[----:B------:R-:W-:Y:S01]  /*2730*/  SHF.R.S32.HI R15, RZ, 0x5, R14 ;  /* 0x00000005ff0f7819 */ /* 0x000fe2000001140e */
[----:B------:R-:W-:Y:S01]  /*2740*/  IMAD.IADD R73, R21, 0x1, R73 ;  /* 0x0000000115497824 */ /* 0x000fe200078e0249 */
[----:B------:R-:W-:-:S02]  /*2750*/  SHF.R.S32.HI R21, RZ, 0x5, R20 ;  /* 0x00000005ff157819 */ /* 0x000fc40000011414 */
[----:B------:R-:W-:Y:S01]  /*2760*/  LOP3.LUT R14, R37, 0x18, R8, 0xf8, !PT ;  /* 0x00000018250e7812 */ /* 0x000fe200078ef808 */
[--C-:B----4-:R-:W-:Y:S01]  /*2770*/  IMAD R13, R13, 0x1200, R36.reuse ;  /* 0x000012000d0d7824 */ /* 0x110fe200078e0224 */
[----:B------:R-:W-:Y:S02]  /*2780*/  LOP3.LUT R20, R37, 0x18, R9, 0xf8, !PT ;  /* 0x0000001825147812 */ /* 0x000fe400078ef809 */
[-C--:B---3--:R-:W-:Y:S01]  /*2790*/  LOP3.LUT R12, R12, R35.reuse, RZ, 0x3c, !PT ;  /* 0x000000230c0c7212 */ /* 0x088fe200078e3cff */
[--C-:B------:R-:W-:Y:S01]  /*27a0*/  IMAD R15, R15, 0x1200, R36.reuse ;  /* 0x000012000f0f7824 */ /* 0x100fe200078e0224 */
[-C--:B------:R-:W-:Y:S01]  /*27b0*/  LOP3.LUT R14, R14, R35.reuse, RZ, 0x3c, !PT ;  /* 0x000000230e0e7212 */ /* 0x080fe200078e3cff */
[----:B------:R-:W-:Y:S01]  /*27c0*/  IMAD R21, R21, 0x1200, R36 ;  /* 0x0000120015157824 */ /* 0x000fe200078e0224 */
[----:B------:R-:W-:Y:S01]  /*27d0*/  LOP3.LUT R20, R20, R35, RZ, 0x3c, !PT ;  /* 0x0000002314147212 */ /* 0x000fe200078e3cff */
[----:B------:R-:W-:Y:S01]  /*27e0*/  IMAD.IADD R104, R13, 0x1, R12 ;  /* 0x000000010d687824 */ /* 0x000fe200078e020c */
[----:B------:R-:W-:Y:S01]  /*27f0*/  ISETP.GE.AND P2, PT, R81, UR4, PT ;  /* 0x0000000451007c0c */ /* 0x000fe2000bf46270 */
[----:B------:R-:W-:-:S02]  /*2800*/  IMAD R12, R33, R66, RZ ;  /* 0x00000042210c7224 */ /* 0x000fc400078e02ff */
[----:B------:R-:W-:Y:S02]  /*2810*/  IMAD.IADD R103, R15, 0x1, R14 ;  /* 0x000000010f677824 */ /* 0x000fe400078e020e */
[----:B------:R-:W-:Y:S02]  /*2820*/  IMAD.IADD R102, R21, 0x1, R20 ;  /* 0x0000000115667824 */ /* 0x000fe400078e0214 */
[----:B------:R-:W-:Y:S01]  /*2830*/  IMAD R15, R29, 0x90, RZ ;  /* 0x000000901d0f7824 */ /* 0x000fe200078e02ff */
[----:B------:R-:W-:Y:S01]  /*2840*/  SEL R13, RZ, 0x20, P2 ;  /* 0x00000020ff0d7807 */ /* 0x000fe20001000000 */
[----:B------:R-:W-:Y:S01]  /*2850*/  IMAD.WIDE.U32 R28, R28, 0x90, RZ ;  /* 0x000000901c1c7825 */ /* 0x000fe200078e00ff */
[----:B------:R-:W-:-:S03]  /*2860*/  IADD3 R68, P2, R19, R68, RZ ;  /* 0x0000004413447210 */ /* 0x000fc60007f5e0ff */
[----:B------:R-:W-:Y:S02]  /*2870*/  IMAD R21, R105, R67, R12 ;  /* 0x0000004369157224 */ /* 0x000fe400078e020c */
[----:B------:R-:W-:Y:S02]  /*2880*/  IMAD R12, R33, R74, RZ ;  /* 0x0000004a210c7224 */ /* 0x000fe400078e02ff */
[----:B------:R-:W-:Y:S01]  /*2890*/  IMAD.IADD R96, R29, 0x1, R15 ;  /* 0x000000011d607824 */ /* 0x000fe200078e020f */
[----:B------:R-:W-:Y:S01]  /*28a0*/  LOP3.LUT R15, R10, R13, RZ, 0xfc, !PT ;  /* 0x0000000d0a0f7212 */ /* 0x000fe200078efcff */
[----:B------:R-:W-:Y:S01]  /*28b0*/  IMAD.WIDE.U32 R30, R105, R66, R30 ;  /* 0x00000042691e7225 */ /* 0x000fe200078e001e */
[----:B------:R-:W-:Y:S02]  /*28c0*/  LOP3.LUT R80, R7, 0xfffffff8, RZ, 0xc0, !PT ;  /* 0xfffffff807507812 */ /* 0x000fe400078ec0ff */
[----:B------:R-:W-:Y:S01]  /*28d0*/  LOP3.LUT R78, R8, 0xfffffff8, RZ, 0xc0, !PT ;  /* 0xfffffff8084e7812 */ /* 0x000fe200078ec0ff */
[----:B------:R-:W-:Y:S01]  /*28e0*/  IMAD R83, R105, R75, R12 ;  /* 0x0000004b69537224 */ /* 0x000fe200078e020c */
[----:B------:R-:W-:Y:S01]  /*28f0*/  LOP3.LUT R77, R9, 0xfffffff8, RZ, 0xc0, !PT ;  /* 0xfffffff8094d7812 */ /* 0x000fe200078ec0ff */
[----:B------:R-:W-:-:S02]  /*2900*/  IMAD R33, R75, 0x90, RZ ;  /* 0x000000904b217824 */ /* 0x000fc400078e02ff */
[----:B------:R-:W-:-:S04]  /*2910*/  IMAD.WIDE.U32 R70, R105, R74, R70 ;  /* 0x0000004a69467225 */ /* 0x000fc800078e0046 */
[----:B------:R-:W-:Y:S01]  /*2920*/  IMAD.WIDE.U32 R72, R105, R74, R72 ;  /* 0x0000004a69487225 */ /* 0x000fe200078e0048 */
[----:B------:R-:W-:-:S03]  /*2930*/  LOP3.LUT R12, R15, 0x4, RZ, 0xc0, !PT ;  /* 0x000000040f0c7812 */ /* 0x000fc600078ec0ff */
[----:B------:R-:W-:Y:S01]  /*2940*/  IMAD.WIDE.U32 R66, R66, 0x90, RZ ;  /* 0x0000009042427825 */ /* 0x000fe200078e00ff */
[----:B------:R-:W-:-:S03]  /*2950*/  LOP3.LUT R13, R15, 0x8, RZ, 0xc0, !PT ;  /* 0x000000080f0d7812 */ /* 0x000fc600078ec0ff */
[----:B------:R-:W-:Y:S01]  /*2960*/  IMAD.WIDE.U32 R74, R74, 0x90, RZ ;  /* 0x000000904a4a7825 */ /* 0x000fe200078e00ff */
[----:B------:R-:W-:-:S03]  /*2970*/  LOP3.LUT R14, R15, 0x10, RZ, 0xc0, !PT ;  /* 0x000000100f0e7812 */ /* 0x000fc600078ec0ff */
[----:B------:R-:W-:Y:S01]  /*2980*/  IMAD.X R69, R32, 0x1, R11, P2 ;  /* 0x0000000120457824 */ /* 0x000fe200010e060b */
[----:B------:R-:W-:Y:S01]  /*2990*/  LOP3.LUT R11, R15, 0x2, RZ, 0xc0, !PT ;  /* 0x000000020f0b7812 */ /* 0x000fe200078ec0ff */
[----:B------:R-:W-:Y:S01]  /*29a0*/  IMAD.IADD R85, R71, 0x1, R83 ;  /* 0x0000000147557824 */ /* 0x000fe200078e0253 */
[----:B------:R-:W-:Y:S01]  /*29b0*/  SHF.R.S32.HI R101, RZ, 0x1f, R80 ;  /* 0x0000001fff657819 */ /* 0x000fe20000011450 */
[----:B------:R-:W-:Y:S01]  /*29c0*/  IMAD.SHL.U32 R107, R107, 0x2, RZ ;  /* 0x000000026b6b7824 */ /* 0x000fe200078e00ff */
[----:B------:R-:W-:Y:S01]  /*29d0*/  SHF.R.S32.HI R100, RZ, 0x1f, R78 ;  /* 0x0000001fff647819 */ /* 0x000fe2000001144e */
[----:B------:R-:W-:Y:S01]  /*29e0*/  IMAD.IADD R97, R67, 0x1, R97 ;  /* 0x0000000143617824 */ /* 0x000fe200078e0261 */
[----:B------:R-:W-:Y:S01]  /*29f0*/  SHF.R.S32.HI R99, RZ, 0x1f, R77 ;  /* 0x0000001fff637819 */ /* 0x000fe2000001144d */
[----:B------:R-:W-:Y:S01]  /*2a00*/  IMAD.IADD R98, R75, 0x1, R33 ;  /* 0x000000014b627824 */ /* 0x000fe200078e0221 */
[----:B------:R-:W-:Y:S01]  /*2a10*/  LOP3.LUT R10, R10, 0x1, RZ, 0xc0, !PT ;  /* 0x000000010a0a7812 */ /* 0x000fe200078ec0ff */
[----:B------:R-:W-:Y:S01]  /*2a20*/  IMAD.IADD R88, R31, 0x1, R21 ;  /* 0x000000011f587824 */ /* 0x000fe200078e0215 */
[----:B------:R-:W-:Y:S01]  /*2a30*/  LOP3.LUT R15, R15, 0x20, RZ, 0xc0, !PT ;  /* 0x000000200f0f7812 */ /* 0x000fe200078ec0ff */
[----:B------:R-:W-:-:S02]  /*2a40*/  IMAD.IADD R84, R21, 0x1, R65 ;  /* 0x0000000115547824 */ /* 0x000fc400078e0241 */
[----:B------:R-:W-:Y:S02]  /*2a50*/  IMAD.IADD R83, R83, 0x1, R73 ;  /* 0x0000000153537824 */ /* 0x000fe400078e0249 */
[----:B------:R-:W-:-:S07]  /*2a60*/  IMAD.IADD R89, R27, 0x1, R89 ;  /* 0x000000011b597824 */ /* 0x000fce00078e0259 */
.L_x_476:
[----:B------:R-:W2:Y:S01]  /*2a70*/  LDL R20, [R1+0x88] ;  /* 0x0000880001147983 */ /* 0x000ea20000100800 */
[----:B------:R-:W0:Y:S01]  /*2a80*/  LDC R106, c[0x0][0x3f4] ;  /* 0x0000fd00ff6a7b82 */ /* 0x000e220000000800 */
[----:B------:R-:W-:Y:S01]  /*2a90*/  LOP3.LUT P3, RZ, R76, 0x2, RZ, 0xc0, !PT ;  /* 0x000000024cff7812 */ /* 0x000fe2000786c0ff */
[----:B------:R-:W-:Y:S01]  /*2aa0*/  VIADD R39, R22, 0xffffffff ;  /* 0xffffffff16277836 */ /* 0x000fe20000000000 */
[----:B------:R-:W-:Y:S05]  /*2ab0*/  YIELD ;  /* 0x0000000000007946 */ /* 0x000fea0003800000 */
[----:B-1----:R-:W1:Y:S01]  /*2ac0*/  LDC.64 R90, c[0x0][0x2e8] ;  /* 0x0000ba00ff5a7b82 */ /* 0x002e620000000a00 */
[----:B---3--:R-:W-:Y:S01]  /*2ad0*/  SHF.R.S32.HI R34, RZ, 0x1f, R39 ;  /* 0x0000001fff227819 */ /* 0x008fe20000011427 */
[-C--:B------:R-:W-:Y:S01]  /*2ae0*/  IMAD R21, R96, R39.reuse, RZ ;  /* 0x0000002760157224 */ /* 0x080fe200078e02ff */
[----:B------:R-:W-:Y:S01]  /*2af0*/  BSSY B0, `(.L_x_421) ;  /* 0x0000402000007945 */ /* 0x000fe20003800000 */
[----:B------:R-:W-:-:S04]  /*2b00*/  IMAD.WIDE.U32 R60, R28, R39, RZ ;  /* 0x000000271c3c7225 */ /* 0x000fc800078e00ff */
[----:B------:R-:W-:Y:S01]  /*2b10*/  IMAD R33, R34, R28, R21 ;  /* 0x0000001c22217224 */ /* 0x000fe200078e0215 */
[----:B------:R-:W-:-:S03]  /*2b20*/  IADD3 R21, P2, R95, R60, RZ ;  /* 0x0000003c5f157210 */ /* 0x000fc60007f5e0ff */
[----:B------:R-:W-:-:S04]  /*2b30*/  IMAD.IADD R92, R61, 0x1, R33 ;  /* 0x000000013d5c7824 */ /* 0x000fc800078e0221 */
[----:B------:R-:W-:Y:S01]  /*2b40*/  IMAD.X R22, R92, 0x1, R94, P2 ;  /* 0x000000015c167824 */ /* 0x000fe200010e065e */
[----:B-1----:R-:W-:-:S04]  /*2b50*/  LEA R36, P2, R21, R90, 0x1 ;  /* 0x0000005a15247211 */ /* 0x002fc800078408ff */
[----:B------:R-:W-:Y:S01]  /*2b60*/  LEA.HI.X R37, R21, R91, R22, 0x1, P2 ;  /* 0x0000005b15257211 */ /* 0x000fe200010f0c16 */
[----:B------:R-:W-:Y:S01]  /*2b70*/  IMAD.MOV.U32 R22, RZ, RZ, R39 ;  /* 0x000000ffff167224 */ /* 0x000fe200078e0027 */
[----:B------:R-:W-:Y:S01]  /*2b80*/  ISETP.GT.AND P2, PT, R39, R82, PT ;  /* 0x000000522700720c */ /* 0x000fe20003f44270 */
[----:B--2---:R-:W-:-:S04]  /*2b90*/  IMAD R20, R17, 0x3600, R20 ;  /* 0x0000360011147824 */ /* 0x004fc800078e0214 */
[C---:B------:R-:W-:Y:S02]  /*2ba0*/  VIADD R32, R20.reuse, 0x10 ;  /* 0x0000001014207836 */ /* 0x040fe40000000000 */
[----:B------:R-:W-:Y:S01]  /*2bb0*/  @P3 VIADD R32, R20, 0xfffffff0 ;  /* 0xfffffff014203836 */ /* 0x000fe20000000000 */
[----:B0-----:R-:W-:Y:S01]  /*2bc0*/  ISETP.GE.AND P3, PT, R106, 0x1, PT ;  /* 0x000000016a00780c */ /* 0x001fe20003f66270 */
[--C-:B------:R-:W-:Y:S02]  /*2bd0*/  IMAD R79, R20, 0x2, R23.reuse ;  /* 0x00000002144f7824 */ /* 0x100fe400078e0217 */
[----:B------:R-:W-:-:S10]  /*2be0*/  IMAD R21, R32, 0x2, R23 ;  /* 0x0000000220157824 */ /* 0x000fd400078e0217 */
[----:B------:R-:W-:Y:S05]  /*2bf0*/  @!P3 BRA `(.L_x_422) ;  /* 0x0000003c0044b947 */ /* 0x000fea0003800000 */
[----:B------:R-:W-:Y:S01]  /*2c00*/  ULDC.U8 UR4, c[0x0][0x410] ;  /* 0x0001040000047ab9 */ /* 0x000fe20000000000 */
[-C--:B------:R-:W-:Y:S01]  /*2c10*/  IMAD R33, R98, R39.reuse, RZ ;  /* 0x0000002762217224 */ /* 0x080fe200078e02ff */
[----:B------:R-:W-:Y:S01]  /*2c20*/  ISETP.NE.AND P3, PT, RZ, UR4, PT ;  /* 0x00000004ff007c0c */ /* 0x000fe2000bf65270 */
[-C--:B------:R-:W-:Y:S02]  /*2c30*/  IMAD R35, R97, R39.reuse, RZ ;  /* 0x0000002761237224 */ /* 0x080fe400078e02ff */
[----:B------:R-:W-:Y:S02]  /*2c40*/  IMAD R86, R22, -0x90, R2 ;  /* 0xffffff7016567824 */ /* 0x000fe400078e0202 */
[C---:B------:R-:W-:Y:S02]  /*2c50*/  IMAD R33, R34.reuse, R74, R33 ;  /* 0x0000004a22217224 */ /* 0x040fe400078e0221 */
[----:B------:R-:W-:Y:S01]  /*2c60*/  IMAD R35, R34, R66, R35 ;  /* 0x0000004222237224 */ /* 0x000fe200078e0223 */
[----:B------:R-:W-:Y:S01]  /*2c70*/  VIMNMX R86, R86, 0x90, PT ;  /* 0x0000009056567848 */ /* 0x000fe20003fe0100 */
[----:B------:R-:W-:-:S04]  /*2c80*/  IMAD.WIDE.U32 R58, R74, R39, RZ ;  /* 0x000000274a3a7225 */ /* 0x000fc800078e00ff */
[----:B------:R-:W-:-:S04]  /*2c90*/  IMAD.WIDE.U32 R56, R66, R39, RZ ;  /* 0x0000002742387225 */ /* 0x000fc800078e00ff */
[----:B------:R-:W-:Y:S02]  /*2ca0*/  IMAD.IADD R20, R59, 0x1, R33 ;  /* 0x000000013b147824 */ /* 0x000fe400078e0221 */
[----:B------:R-:W-:Y:S01]  /*2cb0*/  IMAD.IADD R87, R57, 0x1, R35 ;  /* 0x0000000139577824 */ /* 0x000fe200078e0223 */
[----:B------:R-:W-:Y:S06]  /*2cc0*/  @!P3 BRA `(.L_x_423) ;  /* 0x0000001c0010b947 */ /* 0x000fec0003800000 */
[----:B------:R-:W-:Y:S01]  /*2cd0*/  ISETP.GE.AND P4, PT, R19, R86, PT ;  /* 0x000000561300720c */ /* 0x000fe20003f86270 */
[----:B------:R-:W-:Y:S01]  /*2ce0*/  BSSY B1, `(.L_x_424) ;  /* 0x000003b000017945 */ /* 0x000fe20003800000 */
        /* <DEDUP_REMOVED lines=11> */
[----:B------:R-:W-:Y:S01]  /*2da0*/  CS2R R90, SRZ ;  /* 0x00000000005a7805 */ /* 0x000fe2000001ff00 */
[----:B------:R-:W-:Y:S06]  /*2db0*/  @P4 BRA `(.L_x_425) ;  /* 0x0000000000b44947 */ /* 0x000fec0003800000 */
[----:B------:R-:W2:Y:S04]  /*2dc0*/  LDL R116, [R1+0x6c] ;  /* 0x00006c0001747983 */ /* 0x000ea80000100800 */
[----:B------:R-:W3:Y:S04]  /*2dd0*/  LDL R115, [R1+0x68] ;  /* 0x0000680001737983 */ /* 0x000ee80000100800 */
[----:B------:R-:W4:Y:S04]  /*2de0*/  LDL R112, [R1+0x70] ;  /* 0x0000700001707983 */ /* 0x000f280000100800 */
[----:B------:R-:W4:Y:S04]  /*2df0*/  LDL R110, [R1+0x64] ;  /* 0x00006400016e7983 */ /* 0x000f280000100800 */
[----:B------:R-:W4:Y:S01]  /*2e00*/  LDL R93, [R1+0x74] ;  /* 0x00007400015d7983 */ /* 0x000f220000100800 */
[----:B------:R-:W-:Y:S01]  /*2e10*/  IADD3 R58, P3, R72, R58, RZ ;  /* 0x0000003a483a7210 */ /* 0x000fe20007f7e0ff */
[----:B------:R-:W-:Y:S01]  /*2e20*/  ULDC.64 UR4, c[0x0][0x3e8] ;  /* 0x0000fa0000047ab9 */ /* 0x000fe20000000a00 */
[----:B------:R-:W-:-:S02]  /*2e30*/  CS2R R62, SRZ ;  /* 0x00000000003e7805 */ /* 0x000fc4000001ff00 */
[----:B------:R-:W-:Y:S01]  /*2e40*/  CS2R R90, SRZ ;  /* 0x00000000005a7805 */ /* 0x000fe2000001ff00 */
[----:B------:R-:W-:Y:S01]  /*2e50*/  IMAD.X R33, R20, 0x1, R83, P3 ;  /* 0x0000000114217824 */ /* 0x000fe200018e0653 */
[----:B------:R-:W-:-:S05]  /*2e60*/  IADD3 R56, P3, R64, R56, RZ ;  /* 0x0000003840387210 */ /* 0x000fca0007f7e0ff */
[----:B------:R-:W-:Y:S01]  /*2e70*/  IMAD.X R87, R87, 0x1, R84, P3 ;  /* 0x0000000157577824 */ /* 0x000fe200018e0654 */
[----:B------:R-:W-:-:S04]  /*2e80*/  LEA R32, P3, R58, UR4, 0x1 ;  /* 0x000000043a207c11 */ /* 0x000fc8000f8608ff */
[----:B------:R-:W-:Y:S01]  /*2e90*/  LEA.HI.X R33, R58, UR5, R33, 0x1, P3 ;  /* 0x000000053a217c11 */ /* 0x000fe200098f0c21 */
[----:B------:R-:W-:Y:S02]  /*2ea0*/  ULDC.64 UR4, c[0x0][0x400] ;  /* 0x0001000000047ab9 */ /* 0x000fe40000000a00 */
[----:B------:R-:W-:-:S04]  /*2eb0*/  LEA R34, P3, R56, UR4, 0x1 ;  /* 0x0000000438227c11 */ /* 0x000fc8000f8608ff */
[----:B------:R-:W-:Y:S02]  /*2ec0*/  LEA.HI.X R35, R56, UR5, R87, 0x1, P3 ;  /* 0x0000000538237c11 */ /* 0x000fe400098f0c57 */
[----:B------:R-:W-:Y:S02]  /*2ed0*/  ISETP.GE.AND P3, PT, R156, R106, PT ;  /* 0x0000006a9c00720c */ /* 0x000fe40003f66270 */
[----:B------:R-:W-:Y:S02]  /*2ee0*/  CS2R R54, SRZ ;  /* 0x0000000000367805 */ /* 0x000fe4000001ff00 */
[----:B------:R-:W-:-:S09]  /*2ef0*/  CS2R R60, SRZ ;  /* 0x00000000003c7805 */ /* 0x000fd2000001ff00 */
[----:B------:R0:W5:Y:S04]  /*2f00*/  @!P3 LDG.E.64 R62, desc[UR60][R32.64] ;  /* 0x0000003c203eb981 */ /* 0x000168000c1e1b00 */
[----:B------:R0:W5:Y:S01]  /*2f10*/  @!P3 LDG.E.64 R90, desc[UR60][R34.64] ;  /* 0x0000003c225ab981 */ /* 0x000162000c1e1b00 */
        /* <DEDUP_REMOVED lines=8> */
[----:B--2---:R-:W-:-:S13]  /*2fa0*/  ISETP.GE.AND P3, PT, R116, R106, PT ;  /* 0x0000006a7400720c */ /* 0x004fda0003f66270 */
[----:B------:R0:W5:Y:S04]  /*2fb0*/  @!P3 LDG.E.64 R54, desc[UR60][R32.64+0x10] ;  /* 0x0000103c2036b981 */ /* 0x000168000c1e1b00 */
[----:B------:R0:W5:Y:S01]  /*2fc0*/  @!P3 LDG.E.64 R60, desc[UR60][R34.64+0x10] ;  /* 0x0000103c223cb981 */ /* 0x000162000c1e1b00 */
[----:B---3--:R-:W-:-:S13]  /*2fd0*/  ISETP.GE.AND P3, PT, R115, R106, PT ;  /* 0x0000006a7300720c */ /* 0x008fda0003f66270 */
[----:B------:R0:W5:Y:S04]  /*2fe0*/  @!P3 LDG.E.64 R50, desc[UR60][R32.64+0x20] ;  /* 0x0000203c2032b981 */ /* 0x000168000c1e1b00 */
[----:B------:R0:W5:Y:S01]  /*2ff0*/  @!P3 LDG.E.64 R52, desc[UR60][R34.64+0x20] ;  /* 0x0000203c2234b981 */ /* 0x000162000c1e1b00 */
[----:B----4-:R-:W-:-:S13]  /*3000*/  ISETP.GE.AND P3, PT, R112, R106, PT ;  /* 0x0000006a7000720c */ /* 0x010fda0003f66270 */
[----:B------:R0:W5:Y:S04]  /*3010*/  @!P3 LDG.E.64 R46, desc[UR60][R32.64+0x30] ;  /* 0x0000303c202eb981 */ /* 0x000168000c1e1b00 */
[----:B------:R0:W5:Y:S01]  /*3020*/  @!P3 LDG.E.64 R48, desc[UR60][R34.64+0x30] ;  /* 0x0000303c2230b981 */ /* 0x000162000c1e1b00 */
[----:B------:R-:W-:-:S13]  /*3030*/  ISETP.GE.AND P3, PT, R110, R106, PT ;  /* 0x0000006a6e00720c */ /* 0x000fda0003f66270 */
[----:B------:R0:W5:Y:S04]  /*3040*/  @!P3 LDG.E.64 R42, desc[UR60][R32.64+0x40] ;  /* 0x0000403c202ab981 */ /* 0x000168000c1e1b00 */
[----:B------:R0:W5:Y:S01]  /*3050*/  @!P3 LDG.E.64 R44, desc[UR60][R34.64+0x40] ;  /* 0x0000403c222cb981 */ /* 0x000162000c1e1b00 */
[----:B------:R-:W-:-:S13]  /*3060*/  ISETP.GE.AND P3, PT, R93, R106, PT ;  /* 0x0000006a5d00720c */ /* 0x000fda0003f66270 */
[----:B------:R0:W5:Y:S04]  /*3070*/  @!P3 LDG.E.64 R38, desc[UR60][R32.64+0x50] ;  /* 0x0000503c2026b981 */ /* 0x000168000c1e1b00 */
[----:B------:R0:W5:Y:S02]  /*3080*/  @!P3 LDG.E.64 R40, desc[UR60][R34.64+0x50] ;  /* 0x0000503c2228b981 */ /* 0x000164000c1e1b00 */
.L_x_425:
[----:B------:R-:W-:Y:S05]  /*3090*/  BSYNC B1 ;  /* 0x0000000000017941 */ /* 0x000fea0003800000 */
.L_x_424:
[----:B0-----:R-:W2:Y:S01]  /*30a0*/  LDL R33, [R1+0x4c] ;  /* 0x00004c0001217983 */ /* 0x001ea20000100800 */
[----:B-----5:R-:W-:Y:S02]  /*30b0*/  IMAD.MOV.U32 R20, RZ, RZ, R38 ;  /* 0x000000ffff147224 */ /* 0x020fe400078e0026 */
[----:B------:R-:W-:-:S03]  /*30c0*/  IMAD.MOV.U32 R32, RZ, RZ, R39 ;  /* 0x000000ffff207224 */ /* 0x000fc600078e0027 */
[----:B------:R-:W-:Y:S01]  /*30d0*/  PRMT R93, R20, 0x7610, R93 ;  /* 0x00007610145d7816 */ /* 0x000fe2000000005d */
[----:B------:R-:W-:Y:S01]  /*30e0*/  IMAD.MOV.U32 R20, RZ, RZ, R42 ;  /* 0x000000ffff147224 */ /* 0x000fe200078e002a */
[----:B------:R-:W-:Y:S01]  /*30f0*/  PRMT R110, R32, 0x7610, R110 ;  /* 0x00007610206e7816 */ /* 0x000fe2000000006e */
        /* <DEDUP_REMOVED lines=39> */
[----:B------:R-:W-:-:S04]  /*3370*/  PRMT R127, R32, 0x7610, R127 ;  /* 0x00007610207f7816 */ /* 0x000fc8000000007f */
[----:B------:R-:W-:Y:S01]  /*3380*/  PRMT R58, R20, 0x7610, R58 ;  /* 0x00007610143a7816 */ /* 0x000fe2000000003a */
[----:B------:R-:W-:-:S05]  /*3390*/  IMAD.MOV.U32 R20, RZ, RZ, R91 ;  /* 0x000000ffff147224 */ /* 0x000fca00078e005b */
[----:B------:R-:W-:Y:S02]  /*33a0*/  PRMT R92, R20, 0x7610, R92 ;  /* 0x00007610145c7816 */ /* 0x000fe4000000005c */
[----:B--2---:R-:W-:-:S13]  /*33b0*/  ISETP.NE.AND P3, PT, R33, 0x3, PT ;  /* 0x000000032100780c */ /* 0x004fda0003f65270 */
[----:B------:R-:W-:Y:S05]  /*33c0*/  @!P3 BRA `(.L_x_426) ;  /* 0x000000000004b947 */ /* 0x000fea0003800000 */
[----:B------:R-:W-:Y:S01]  /*33d0*/  BPT.TRAP 0x1 ;  /* 0x000000040000795c */ /* 0x000fe20000300000 */
.L_x_426:
[----:B------:R-:W-:Y:S01]  /*33e0*/  IMAD R20, R17, 0x8, R16 ;  /* 0x0000000811147824 */ /* 0x000fe200078e0210 */
[----:B------:R-:W-:Y:S01]  /*33f0*/  SHF.L.U32 R87, R155, 0x1f, RZ ;  /* 0x0000001f9b577819 */ /* 0x000fe200000006ff */
[----:B------:R-:W-:Y:S03]  /*3400*/  BSSY B1, `(.L_x_427) ;  /* 0x0000003000017945 */ /* 0x000fe60003800000 */
[----:B------:R-:W0:Y:S02]  /*3410*/  SYNCS.PHASECHK.TRANS64.TRYWAIT P5, [R20+URZ+0x31c90], R87 ;  /* 0x031c9057140075a7 */ /* 0x000e2400080a017f */
[----:B0-----:R-:W-:Y:S05]  /*3420*/  @!P5 BRA `(.L_x_428) ;  /* 0x000001c80008d947 */ /* 0x001fea0003800000 */
.L_x_722:
[----:B------:R-:W-:Y:S05]  /*3430*/  BSYNC B1 ;  /* 0x0000000000017941 */ /* 0x000fea0003800000 */
.L_x_427:
[----:B------:R-:W-:Y:S05]  /*3440*/  @P4 BRA `(.L_x_429) ;  /* 0x0000003400b04947 */ /* 0x000fea0003800000 */
[----:B------:R-:W-:Y:S01]  /*3450*/  ISETP.NE.AND P4, PT, R10, RZ, PT ;  /* 0x000000ff0a00720c */ /* 0x000fe20003f85270 */
[----:B------:R-:W-:-:S12]  /*3460*/  BSSY B1, `(.L_x_430) ;  /* 0x0000035000017945 */ /* 0x000fd80003800000 */
[----:B------:R-:W-:Y:S05]  /*3470*/  @!P4 BRA `(.L_x_431) ;  /* 0x0000000000ccc947 */ /* 0x000fea0003800000 */
[----:B------:R1:W2:Y:S01]  /*3480*/  LDS.128 R32, [R79+0x16800] ;  /* 0x016800004f207984 */ /* 0x0002a20000000c00 */
[----:B------:R-:W-:Y:S01]  /*3490*/  ISETP.GE.AND P4, PT, R156, R106, PT ;  /* 0x0000006a9c00720c */ /* 0x000fe20003f86270 */
[----:B------:R-:W-:-:S12]  /*34a0*/  BSSY B2, `(.L_x_432) ;  /* 0x000002f000027945 */ /* 0x000fd80003800000 */
[----:B-1----:R-:W-:Y:S05]  /*34b0*/  @P4 BRA `(.L_x_433) ;  /* 0x0000000000b44947 */ /* 0x002fea0003800000 */
[----:B------:R-:W-:Y:S01]  /*34c0*/  SHF.R.U64 R59, R90, 0x10, R91 ;  /* 0x000000105a3b7819 */ /* 0x000fe2000000125b */
[----:B--2---:R-:W-:Y:S01]  /*34d0*/  IMAD.U32 R90, R33, 0x10000, RZ ;  /* 0x00010000215a7824 */ /* 0x004fe200078e00ff */
[--C-:B------:R-:W-:Y:S02]  /*34e0*/  SHF.R.U64 R56, R62, 0x10, R63.reuse ;  /* 0x000000103e387819 */ /* 0x100fe4000000123f */
[----:B------:R-:W-:Y:S02]  /*34f0*/  SHF.R.U32.HI R62, RZ, 0x10, R63 ;  /* 0x00000010ff3e7819 */ /* 0x000fe4000001163f */
[----:B------:R-:W-:Y:S02]  /*3500*/  SHF.R.U32.HI R57, RZ, 0x10, R91 ;  /* 0x00000010ff397819 */ /* 0x000fe4000001165b */
[C---:B------:R-:W-:Y:S02]  /*3510*/  PRMT R59, R58.reuse, 0x5410, R59 ;  /* 0x000054103a3b7816 */ /* 0x040fe4000000003b */
[----:B------:R-:W-:-:S02]  /*3520*/  PRMT R56, R58, 0x5432, R56 ;  /* 0x000054323a387816 */ /* 0x000fc40000000038 */
[C---:B------:R-:W-:Y:S02]  /*3530*/  PRMT R62, R92.reuse, 0x5432, R62 ;  /* 0x000054325c3e7816 */ /* 0x040fe4000000003e */
[----:B------:R-:W-:Y:S02]  /*3540*/  PRMT R57, R92, 0x5410, R57 ;  /* 0x000054105c397816 */ /* 0x000fe40000000039 */
[----:B------:R-:W-:Y:S02]  /*3550*/  LOP3.LUT R92, R33, 0xffff0000, RZ, 0xc0, !PT ;  /* 0xffff0000215c7812 */ /* 0x000fe400078ec0ff */
[----:B------:R-:W-:Y:S02]  /*3560*/  LOP3.LUT R63, R59, 0xffff0000, RZ, 0xc0, !PT ;  /* 0xffff00003b3f7812 */ /* 0x000fe400078ec0ff */
[C---:B------:R-:W-:Y:S01]  /*3570*/  LOP3.LUT R33, R56.reuse, 0xffff0000, RZ, 0xc0, !PT ;  /* 0xffff000038217812 */ /* 0x040fe200078ec0ff */
[----:B------:R-:W-:Y:S02]  /*3580*/  IMAD.U32 R56, R56, 0x10000, RZ ;  /* 0x0001000038387824 */ /* 0x000fe400078e00ff */
[----:B------:R-:W-:-:S02]  /*3590*/  FMUL.FTZ R91, R92, R63 ;  /* 0x0000003f5c5b7220 */ /* 0x000fc40000410000 */
[-C--:B------:R-:W-:Y:S02]  /*35a0*/  FMUL.FTZ R92, R92, R33.reuse ;  /* 0x000000215c5c7220 */ /* 0x080fe40000410000 */
[----:B------:R-:W-:Y:S01]  /*35b0*/  FFMA.FTZ R58, R90, R33, -R91 ;  /* 0x000000215a3a7223 */ /* 0x000fe2000001085b */
[----:B------:R-:W-:Y:S02]  /*35c0*/  IMAD.U32 R91, R62, 0x10000, RZ ;  /* 0x000100003e5b7824 */ /* 0x000fe400078e00ff */
[----:B------:R-:W-:Y:S01]  /*35d0*/  FFMA.FTZ R33, R90, R63, R92 ;  /* 0x0000003f5a217223 */ /* 0x000fe2000001005c */
[C---:B------:R-:W-:Y:S01]  /*35e0*/  LOP3.LUT R90, R34.reuse, 0xffff0000, RZ, 0xc0, !PT ;  /* 0xffff0000225a7812 */ /* 0x040fe200078ec0ff */
[C---:B------:R-:W-:Y:S01]  /*35f0*/  IMAD.U32 R63, R57.reuse, 0x10000, RZ ;  /* 0x00010000393f7824 */ /* 0x040fe200078e00ff */
[----:B------:R-:W-:Y:S01]  /*3600*/  LOP3.LUT R57, R57, 0xffff0000, RZ, 0xc0, !PT ;  /* 0xffff000039397812 */ /* 0x000fe200078ec0ff */
[----:B------:R-:W-:Y:S01]  /*3610*/  IMAD.U32 R34, R34, 0x10000, RZ ;  /* 0x0001000022227824 */ /* 0x000fe200078e00ff */
[----:B------:R-:W-:Y:S01]  /*3620*/  F2FP.BF16.F32.PACK_AB R33, R33, R58 ;  /* 0x0000003a2121723e */ /* 0x000fe200000010ff */
[C---:B------:R-:W-:Y:S01]  /*3630*/  FMUL.FTZ R92, R90.reuse, R63 ;  /* 0x0000003f5a5c7220 */ /* 0x040fe20000410000 */
[----:B------:R-:W-:-:S03]  /*3640*/  FMUL.FTZ R90, R90, R91 ;  /* 0x0000005b5a5a7220 */ /* 0x000fc60000410000 */
[C---:B------:R-:W-:Y:S01]  /*3650*/  FFMA.FTZ R92, R34.reuse, R91, -R92 ;  /* 0x0000005b225c7223 */ /* 0x040fe2000001085c */
[----:B------:R-:W-:Y:S01]  /*3660*/  FFMA.FTZ R63, R34, R63, R90 ;  /* 0x0000003f223f7223 */ /* 0x000fe2000001005a */
[C---:B------:R-:W-:Y:S01]  /*3670*/  LOP3.LUT R34, R35.reuse, 0xffff0000, RZ, 0xc0, !PT ;  /* 0xffff000023227812 */ /* 0x040fe200078ec0ff */
[----:B------:R-:W-:Y:S01]  /*3680*/  IMAD.U32 R90, R35, 0x10000, RZ ;  /* 0x00010000235a7824 */ /* 0x000fe200078e00ff */
[----:B------:R-:W-:-:S03]  /*3690*/  LOP3.LUT R35, R62, 0xffff0000, RZ, 0xc0, !PT ;  /* 0xffff00003e237812 */ /* 0x000fc600078ec0ff */
[C---:B------:R-:W-:Y:S02]  /*36a0*/  FMUL.FTZ R91, R34.reuse, R57 ;  /* 0x00000039225b7220 */ /* 0x040fe40000410000 */
[-C--:B------:R-:W-:Y:S02]  /*36b0*/  FMUL.FTZ R34, R34, R35.reuse ;  /* 0x0000002322227220 */ /* 0x080fe40000410000 */
[----:B------:R-:W-:Y:S01]  /*36c0*/  FFMA.FTZ R62, R90, R35, -R91 ;  /* 0x000000235a3e7223 */ /* 0x000fe2000001085b */
[----:B------:R-:W-:Y:S01]  /*36d0*/  LOP3.LUT R35, R32, 0xffff0000, RZ, 0xc0, !PT ;  /* 0xffff000020237812 */ /* 0x000fe200078ec0ff */
[----:B------:R-:W-:Y:S01]  /*36e0*/  FFMA.FTZ R57, R90, R57, R34 ;  /* 0x000000395a397223 */ /* 0x000fe20000010022 */
[----:B------:R-:W-:Y:S02]  /*36f0*/  IMAD.U32 R34, R59, 0x10000, RZ ;  /* 0x000100003b227824 */ /* 0x000fe400078e00ff */
[----:B------:R-:W-:Y:S02]  /*3700*/  IMAD.U32 R59, R32, 0x10000, RZ ;  /* 0x00010000203b7824 */ /* 0x000fe400078e00ff */
[C---:B------:R-:W-:Y:S01]  /*3710*/  FMUL.FTZ R32, R35.reuse, R34 ;  /* 0x0000002223207220 */ /* 0x040fe20000410000 */
[----:B------:R-:W-:Y:S01]  /*3720*/  FMUL.FTZ R35, R35, R56 ;  /* 0x0000003823237220 */ /* 0x000fe20000410000 */
[----:B------:R-:W-:-:S02]  /*3730*/  F2FP.BF16.F32.PACK_AB R57, R57, R62 ;  /* 0x0000003e3939723e */ /* 0x000fc400000010ff */
[C---:B------:R-:W-:Y:S01]  /*3740*/  FFMA.FTZ R32, R59.reuse, R56, -R32 ;  /* 0x000000383b207223 */ /* 0x040fe20000010820 */
[----:B------:R-:W-:Y:S01]  /*3750*/  FFMA.FTZ R35, R59, R34, R35 ;  /* 0x000000223b237223 */ /* 0x000fe20000010023 */
[----:B------:R-:W-:-:S04]  /*3760*/  F2FP.BF16.F32.PACK_AB R34, R63, R92 ;  /* 0x0000005c3f22723e */ /* 0x000fc800000010ff */
[----:B------:R-:W-:Y:S01]  /*3770*/  F2FP.BF16.F32.PACK_AB R32, R35, R32 ;  /* 0x000000202320723e */ /* 0x000fe200000010ff */
[----:B------:R-:W-:-:S07]  /*3780*/  IMAD.MOV.U32 R35, RZ, RZ, R57 ;  /* 0x000000ffff237224 */ /* 0x000fce00078e0039 */
.L_x_433:
[----:B------:R-:W-:Y:S05]  /*3790*/  BSYNC B2 ;  /* 0x0000000000027941 */ /* 0x000fea0003800000 */
.L_x_432:
[----:B--2---:R1:W-:Y:S02]  /*37a0*/  STG.E.128 desc[UR60][R36.64], R32 ;  /* 0x0000002024007986 */ /* 0x0043e4000c101d3c */
.L_x_431:
[----:B------:R-:W-:Y:S05]  /*37b0*/  BSYNC B1 ;  /* 0x0000000000017941 */ /* 0x000fea0003800000 */
.L_x_430:
[----:B------:R-:W-:Y:S01]  /*37c0*/  ISETP.NE.AND P4, PT, R11, RZ, PT ;  /* 0x000000ff0b00720c */ /* 0x000fe20003f85270 */
[----:B------:R-:W-:-:S12]  /*37d0*/  BSSY B1, `(.L_x_434) ;  /* 0x0000036000017945 */ /* 0x000fd80003800000 */
[----:B------:R-:W-:Y:S05]  /*37e0*/  @!P4 BRA `(.L_x_435) ;  /* 0x0000000000d0c947 */ /* 0x000fea0003800000 */
[----:B------:R-:W2:Y:S01]  /*37f0*/  LDL R56, [R1+0x6c] ;  /* 0x00006c0001387983 */ /* 0x000ea20000100800 */
[----:B------:R-:W-:Y:S03]  /*3800*/  BSSY B2, `(.L_x_436) ;  /* 0x0000031000027945 */ /* 0x000fe60003800000 */
[----:B-1----:R1:W3:Y:S01]  /*3810*/  LDS.128 R32, [R21+0x16800] ;  /* 0x0168000015207984 */ /* 0x0022e20000000c00 */
[----:B--2---:R-:W-:-:S13]  /*3820*/  ISETP.GE.AND P4, PT, R56, R106, PT ;  /* 0x0000006a3800720c */ /* 0x004fda0003f86270 */
[----:B-1-3--:R-:W-:Y:S05]  /*3830*/  @P4 BRA `(.L_x_437) ;  /* 0x0000000000b44947 */ /* 0x00afea0003800000 */
[----:B------:R-:W-:Y:S01]  /*3840*/  SHF.R.U64 R57, R60, 0x10, R61 ;  /* 0x000000103c397819 */ /* 0x000fe2000000123d */
[C---:B------:R-:W-:Y:S01]  /*3850*/  IMAD.U32 R60, R33.reuse, 0x10000, RZ ;  /* 0x00010000213c7824 */ /* 0x040fe200078e00ff */
[----:B------:R-:W-:Y:S02]  /*3860*/  SHF.R.U64 R54, R54, 0x10, R55 ;  /* 0x0000001036367819 */ /* 0x000fe40000001237 */
[----:B------:R-:W-:Y:S02]  /*3870*/  PRMT R57, R126, 0x5410, R57 ;  /* 0x000054107e397816 */ /* 0x000fe40000000039 */
[----:B------:R-:W-:Y:S02]  /*3880*/  PRMT R54, R112, 0x5432, R54 ;  /* 0x0000543270367816 */ /* 0x000fe40000000036 */
[----:B------:R-:W-:Y:S02]  /*3890*/  LOP3.LUT R62, R33, 0xffff0000, RZ, 0xc0, !PT ;  /* 0xffff0000213e7812 */ /* 0x000fe400078ec0ff */
[----:B------:R-:W-:-:S02]  /*38a0*/  LOP3.LUT R59, R57, 0xffff0000, RZ, 0xc0, !PT ;  /* 0xffff0000393b7812 */ /* 0x000fc400078ec0ff */
[C---:B------:R-:W-:Y:S01]  /*38b0*/  LOP3.LUT R33, R54.reuse, 0xffff0000, RZ, 0xc0, !PT ;  /* 0xffff000036217812 */ /* 0x040fe200078ec0ff */
[----:B------:R-:W-:Y:S01]  /*38c0*/  IMAD.U32 R54, R54, 0x10000, RZ ;  /* 0x0001000036367824 */ /* 0x000fe200078e00ff */
[----:B------:R-:W-:Y:S02]  /*38d0*/  SHF.R.U32.HI R58, RZ, 0x10, R55 ;  /* 0x00000010ff3a7819 */ /* 0x000fe40000011637 */
[----:B------:R-:W-:Y:S01]  /*38e0*/  SHF.R.U32.HI R55, RZ, 0x10, R61 ;  /* 0x00000010ff377819 */ /* 0x000fe2000001163d */
[C---:B------:R-:W-:Y:S01]  /*38f0*/  FMUL.FTZ R61, R62.reuse, R59 ;  /* 0x0000003b3e3d7220 */ /* 0x040fe20000410000 */
[-C--:B------:R-:W-:Y:S01]  /*3900*/  FMUL.FTZ R62, R62, R33.reuse ;  /* 0x000000213e3e7220 */ /* 0x080fe20000410000 */
[----:B------:R-:W-:Y:S02]  /*3910*/  PRMT R58, R115, 0x5432, R58 ;  /* 0x00005432733a7816 */ /* 0x000fe4000000003a */
[----:B------:R-:W-:Y:S01]  /*3920*/  PRMT R55, R127, 0x5410, R55 ;  /* 0x000054107f377816 */ /* 0x000fe20000000037 */
[C---:B------:R-:W-:Y:S01]  /*3930*/  FFMA.FTZ R56, R60.reuse, R33, -R61 ;  /* 0x000000213c387223 */ /* 0x040fe2000001083d */
[----:B------:R-:W-:Y:S01]  /*3940*/  FFMA.FTZ R33, R60, R59, R62 ;  /* 0x0000003b3c217223 */ /* 0x000fe2000001003e */
[----:B------:R-:W-:Y:S01]  /*3950*/  LOP3.LUT R60, R34, 0xffff0000, RZ, 0xc0, !PT ;  /* 0xffff0000223c7812 */ /* 0x000fe200078ec0ff */
[----:B------:R-:W-:-:S02]  /*3960*/  IMAD.U32 R61, R58, 0x10000, RZ ;  /* 0x000100003a3d7824 */ /* 0x000fc400078e00ff */
[C---:B------:R-:W-:Y:S01]  /*3970*/  IMAD.U32 R59, R55.reuse, 0x10000, RZ ;  /* 0x00010000373b7824 */ /* 0x040fe200078e00ff */
[----:B------:R-:W-:Y:S01]  /*3980*/  LOP3.LUT R55, R55, 0xffff0000, RZ, 0xc0, !PT ;  /* 0xffff000037377812 */ /* 0x000fe200078ec0ff */
[----:B------:R-:W-:Y:S01]  /*3990*/  IMAD.U32 R34, R34, 0x10000, RZ ;  /* 0x0001000022227824 */ /* 0x000fe200078e00ff */
[----:B------:R-:W-:Y:S01]  /*39a0*/  F2FP.BF16.F32.PACK_AB R33, R33, R56 ;  /* 0x000000382121723e */ /* 0x000fe200000010ff */
[C---:B------:R-:W-:Y:S01]  /*39b0*/  FMUL.FTZ R63, R60.reuse, R59 ;  /* 0x0000003b3c3f7220 */ /* 0x040fe20000410000 */
[-C--:B------:R-:W-:Y:S01]  /*39c0*/  FMUL.FTZ R60, R60, R61.reuse ;  /* 0x0000003d3c3c7220 */ /* 0x080fe20000410000 */
[C---:B------:R-:W-:Y:S02]  /*39d0*/  IMAD.U32 R62, R35.reuse, 0x10000, RZ ;  /* 0x00010000233e7824 */ /* 0x040fe400078e00ff */
[C---:B------:R-:W-:Y:S01]  /*39e0*/  FFMA.FTZ R63, R34.reuse, R61, -R63 ;  /* 0x0000003d223f7223 */ /* 0x040fe2000001083f */
[----:B------:R-:W-:Y:S01]  /*39f0*/  FFMA.FTZ R60, R34, R59, R60 ;  /* 0x0000003b223c7223 */ /* 0x000fe2000001003c */
[----:B------:R-:W-:-:S02]  /*3a00*/  LOP3.LUT R34, R35, 0xffff0000, RZ, 0xc0, !PT ;  /* 0xffff000023227812 */ /* 0x000fc400078ec0ff */
[----:B------:R-:W-:Y:S01]  /*3a10*/  LOP3.LUT R35, R58, 0xffff0000, RZ, 0xc0, !PT ;  /* 0xffff00003a237812 */ /* 0x000fe200078ec0ff */
[----:B------:R-:W-:Y:S02]  /*3a20*/  IMAD.U32 R58, R57, 0x10000, RZ ;  /* 0x00010000393a7824 */ /* 0x000fe400078e00ff */
[C---:B------:R-:W-:Y:S02]  /*3a30*/  FMUL.FTZ R59, R34.reuse, R55 ;  /* 0x00000037223b7220 */ /* 0x040fe40000410000 */
[-C--:B------:R-:W-:Y:S02]  /*3a40*/  FMUL.FTZ R34, R34, R35.reuse ;  /* 0x0000002322227220 */ /* 0x080fe40000410000 */
[----:B------:R-:W-:Y:S01]  /*3a50*/  FFMA.FTZ R59, R62, R35, -R59 ;  /* 0x000000233e3b7223 */ /* 0x000fe2000001083b */
[----:B------:R-:W-:Y:S01]  /*3a60*/  LOP3.LUT R35, R32, 0xffff0000, RZ, 0xc0, !PT ;  /* 0xffff000020237812 */ /* 0x000fe200078ec0ff */
[----:B------:R-:W-:Y:S01]  /*3a70*/  FFMA.FTZ R34, R62, R55, R34 ;  /* 0x000000373e227223 */ /* 0x000fe20000010022 */
[----:B------:R-:W-:-:S03]  /*3a80*/  IMAD.U32 R55, R32, 0x10000, RZ ;  /* 0x0001000020377824 */ /* 0x000fc600078e00ff */
[C---:B------:R-:W-:Y:S01]  /*3a90*/  FMUL.FTZ R32, R35.reuse, R58 ;  /* 0x0000003a23207220 */ /* 0x040fe20000410000 */
[-C--:B------:R-:W-:Y:S01]  /*3aa0*/  FMUL.FTZ R35, R35, R54.reuse ;  /* 0x0000003623237220 */ /* 0x080fe20000410000 */
[----:B------:R-:W-:Y:S02]  /*3ab0*/  F2FP.BF16.F32.PACK_AB R59, R34, R59 ;  /* 0x0000003b223b723e */ /* 0x000fe400000010ff */
[C---:B------:R-:W-:Y:S01]  /*3ac0*/  FFMA.FTZ R32, R55.reuse, R54, -R32 ;  /* 0x0000003637207223 */ /* 0x040fe20000010820 */
[----:B------:R-:W-:Y:S01]  /*3ad0*/  FFMA.FTZ R35, R55, R58, R35 ;  /* 0x0000003a37237223 */ /* 0x000fe20000010023 */
[----:B------:R-:W-:-:S04]  /*3ae0*/  F2FP.BF16.F32.PACK_AB R34, R60, R63 ;  /* 0x0000003f3c22723e */ /* 0x000fc800000010ff */
[----:B------:R-:W-:Y:S01]  /*3af0*/  F2FP.BF16.F32.PACK_AB R32, R35, R32 ;  /* 0x000000202320723e */ /* 0x000fe200000010ff */
[----:B------:R-:W-:-:S07]  /*3b00*/  IMAD.MOV.U32 R35, RZ, RZ, R59 ;  /* 0x000000ffff237224 */ /* 0x000fce00078e003b */
.L_x_437:
[----:B------:R-:W-:Y:S05]  /*3b10*/  BSYNC B2 ;  /* 0x0000000000027941 */ /* 0x000fea0003800000 */
.L_x_436:
[----:B------:R2:W-:Y:S02]  /*3b20*/  STG.E.128 desc[UR60][R36.64+0x20], R32 ;  /* 0x0000202024007986 */ /* 0x0005e4000c101d3c */
.L_x_435:
[----:B------:R-:W-:Y:S05]  /*3b30*/  BSYNC B1 ;  /* 0x0000000000017941 */ /* 0x000fea0003800000 */
.L_x_434:
[----:B------:R-:W-:Y:S01]  /*3b40*/  ISETP.NE.AND P4, PT, R12, RZ, PT ;  /* 0x000000ff0c00720c */ /* 0x000fe20003f85270 */
[----:B------:R-:W-:-:S12]  /*3b50*/  BSSY B1, `(.L_x_438) ;  /* 0x0000035000017945 */ /* 0x000fd80003800000 */
[----:B------:R-:W-:Y:S05]  /*3b60*/  @!P4 BRA `(.L_x_439) ;  /* 0x0000000000ccc947 */ /* 0x000fea0003800000 */
[----:B------:R-:W3:Y:S01]  /*3b70*/  LDL R54, [R1+0x68] ;  /* 0x0000680001367983 */ /* 0x000ee20000100800 */
[----:B------:R-:W-:Y:S03]  /*3b80*/  BSSY B2, `(.L_x_440) ;  /* 0x0000030000027945 */ /* 0x000fe60003800000 */
[----:B-12---:R1:W2:Y:S01]  /*3b90*/  LDS.128 R32, [R79+0x18c00] ;  /* 0x018c00004f207984 */ /* 0x0062a20000000c00 */
[----:B---3--:R-:W-:-:S13]  /*3ba0*/  ISETP.GE.AND P4, PT, R54, R106, PT ;  /* 0x0000006a3600720c */ /* 0x008fda0003f86270 */
[----:B-12---:R-:W-:Y:S05]  /*3bb0*/  @P4 BRA `(.L_x_441) ;  /* 0x0000000000b04947 */ /* 0x006fea0003800000 */
[--C-:B------:R-:W-:Y:S02]  /*3bc0*/  SHF.R.U64 R50, R50, 0x10, R51.reuse ;  /* 0x0000001032327819 */ /* 0x100fe40000001233 */
[----:B------:R-:W-:Y:S02]  /*3bd0*/  SHF.R.U32.HI R54, RZ, 0x10, R51 ;  /* 0x00000010ff367819 */ /* 0x000fe40000011633 */
[--C-:B------:R-:W-:Y:S02]  /*3be0*/  SHF.R.U64 R51, R52, 0x10, R53.reuse ;  /* 0x0000001034337819 */ /* 0x100fe40000001235 */
[----:B------:R-:W-:Y:S02]  /*3bf0*/  SHF.R.U32.HI R55, RZ, 0x10, R53 ;  /* 0x00000010ff377819 */ /* 0x000fe40000011635 */
[----:B------:R-:W-:Y:S01]  /*3c00*/  PRMT R53, R124, 0x5410, R51 ;  /* 0x000054107c357816 */ /* 0x000fe20000000033 */
[----:B------:R-:W-:Y:S01]  /*3c10*/  IMAD.U32 R51, R33, 0x10000, RZ ;  /* 0x0001000021337824 */ /* 0x000fe200078e00ff */
[----:B------:R-:W-:-:S02]  /*3c20*/  PRMT R50, R93, 0x5432, R50 ;  /* 0x000054325d327816 */ /* 0x000fc40000000032 */
[----:B------:R-:W-:Y:S02]  /*3c30*/  LOP3.LUT R57, R33, 0xffff0000, RZ, 0xc0, !PT ;  /* 0xffff000021397812 */ /* 0x000fe400078ec0ff */
[----:B------:R-:W-:Y:S02]  /*3c40*/  LOP3.LUT R56, R53, 0xffff0000, RZ, 0xc0, !PT ;  /* 0xffff000035387812 */ /* 0x000fe400078ec0ff */
[C---:B------:R-:W-:Y:S01]  /*3c50*/  LOP3.LUT R52, R50.reuse, 0xffff0000, RZ, 0xc0, !PT ;  /* 0xffff000032347812 */ /* 0x040fe200078ec0ff */
[----:B------:R-:W-:Y:S02]  /*3c60*/  IMAD.U32 R50, R50, 0x10000, RZ ;  /* 0x0001000032327824 */ /* 0x000fe400078e00ff */
[C---:B------:R-:W-:Y:S02]  /*3c70*/  FMUL.FTZ R58, R57.reuse, R56 ;  /* 0x00000038393a7220 */ /* 0x040fe40000410000 */
[-C--:B------:R-:W-:Y:S02]  /*3c80*/  FMUL.FTZ R33, R57, R52.reuse ;  /* 0x0000003439217220 */ /* 0x080fe40000410000 */
[----:B------:R-:W-:-:S02]  /*3c90*/  FFMA.FTZ R52, R51, R52, -R58 ;  /* 0x0000003433347223 */ /* 0x000fc4000001083a */
[----:B------:R-:W-:Y:S01]  /*3ca0*/  FFMA.FTZ R51, R51, R56, R33 ;  /* 0x0000003833337223 */ /* 0x000fe20000010021 */
[----:B------:R-:W-:Y:S02]  /*3cb0*/  PRMT R33, R110, 0x5432, R54 ;  /* 0x000054326e217816 */ /* 0x000fe40000000036 */
[----:B------:R-:W-:Y:S02]  /*3cc0*/  PRMT R54, R125, 0x5410, R55 ;  /* 0x000054107d367816 */ /* 0x000fe40000000037 */
[----:B------:R-:W-:Y:S01]  /*3cd0*/  LOP3.LUT R56, R34, 0xffff0000, RZ, 0xc0, !PT ;  /* 0xffff000022387812 */ /* 0x000fe200078ec0ff */
[C---:B------:R-:W-:Y:S01]  /*3ce0*/  IMAD.U32 R57, R33.reuse, 0x10000, RZ ;  /* 0x0001000021397824 */ /* 0x040fe200078e00ff */
[----:B------:R-:W-:Y:S01]  /*3cf0*/  LOP3.LUT R33, R33, 0xffff0000, RZ, 0xc0, !PT ;  /* 0xffff000021217812 */ /* 0x000fe200078ec0ff */
[----:B------:R-:W-:Y:S02]  /*3d00*/  IMAD.U32 R55, R54, 0x10000, RZ ;  /* 0x0001000036377824 */ /* 0x000fe400078e00ff */
[----:B------:R-:W-:-:S02]  /*3d10*/  IMAD.U32 R34, R34, 0x10000, RZ ;  /* 0x0001000022227824 */ /* 0x000fc400078e00ff */
[C---:B------:R-:W-:Y:S01]  /*3d20*/  FMUL.FTZ R59, R56.reuse, R55 ;  /* 0x00000037383b7220 */ /* 0x040fe20000410000 */
[----:B------:R-:W-:-:S03]  /*3d30*/  FMUL.FTZ R56, R56, R57 ;  /* 0x0000003938387220 */ /* 0x000fc60000410000 */
[C---:B------:R-:W-:Y:S01]  /*3d40*/  FFMA.FTZ R59, R34.reuse, R57, -R59 ;  /* 0x00000039223b7223 */ /* 0x040fe2000001083b */
[----:B------:R-:W-:Y:S01]  /*3d50*/  FFMA.FTZ R56, R34, R55, R56 ;  /* 0x0000003722387223 */ /* 0x000fe20000010038 */
[----:B------:R-:W-:Y:S01]  /*3d60*/  LOP3.LUT R55, R54, 0xffff0000, RZ, 0xc0, !PT ;  /* 0xffff000036377812 */ /* 0x000fe200078ec0ff */
[C---:B------:R-:W-:Y:S01]  /*3d70*/  IMAD.U32 R54, R35.reuse, 0x10000, RZ ;  /* 0x0001000023367824 */ /* 0x040fe200078e00ff */
[----:B------:R-:W-:-:S05]  /*3d80*/  LOP3.LUT R34, R35, 0xffff0000, RZ, 0xc0, !PT ;  /* 0xffff000023227812 */ /* 0x000fca00078ec0ff */
[C---:B------:R-:W-:Y:S01]  /*3d90*/  FMUL.FTZ R35, R34.reuse, R55 ;  /* 0x0000003722237220 */ /* 0x040fe20000410000 */
[----:B------:R-:W-:-:S03]  /*3da0*/  FMUL.FTZ R34, R34, R33 ;  /* 0x0000002122227220 */ /* 0x000fc60000410000 */
[C---:B------:R-:W-:Y:S01]  /*3db0*/  FFMA.FTZ R35, R54.reuse, R33, -R35 ;  /* 0x0000002136237223 */ /* 0x040fe20000010823 */
[----:B------:R-:W-:Y:S01]  /*3dc0*/  FFMA.FTZ R34, R54, R55, R34 ;  /* 0x0000003736227223 */ /* 0x000fe20000010022 */
[C---:B------:R-:W-:Y:S01]  /*3dd0*/  LOP3.LUT R33, R32.reuse, 0xffff0000, RZ, 0xc0, !PT ;  /* 0xffff000020217812 */ /* 0x040fe200078ec0ff */
[----:B------:R-:W-:Y:S02]  /*3de0*/  IMAD.U32 R54, R53, 0x10000, RZ ;  /* 0x0001000035367824 */ /* 0x000fe400078e00ff */
[----:B------:R-:W-:Y:S01]  /*3df0*/  IMAD.U32 R53, R32, 0x10000, RZ ;  /* 0x0001000020357824 */ /* 0x000fe200078e00ff */
[----:B------:R-:W-:Y:S01]  /*3e00*/  F2FP.BF16.F32.PACK_AB R35, R34, R35 ;  /* 0x000000232223723e */ /* 0x000fe200000010ff */
[C---:B------:R-:W-:Y:S01]  /*3e10*/  FMUL.FTZ R32, R33.reuse, R54 ;  /* 0x0000003621207220 */ /* 0x040fe20000410000 */
[-C--:B------:R-:W-:Y:S01]  /*3e20*/  FMUL.FTZ R33, R33, R50.reuse ;  /* 0x0000003221217220 */ /* 0x080fe20000410000 */
[----:B------:R-:W-:Y:S02]  /*3e30*/  F2FP.BF16.F32.PACK_AB R34, R56, R59 ;  /* 0x0000003b3822723e */ /* 0x000fe400000010ff */
[C---:B------:R-:W-:Y:S01]  /*3e40*/  FFMA.FTZ R32, R53.reuse, R50, -R32 ;  /* 0x0000003235207223 */ /* 0x040fe20000010820 */
[----:B------:R-:W-:Y:S01]  /*3e50*/  FFMA.FTZ R53, R53, R54, R33 ;  /* 0x0000003635357223 */ /* 0x000fe20000010021 */
[----:B------:R-:W-:-:S04]  /*3e60*/  F2FP.BF16.F32.PACK_AB R33, R51, R52 ;  /* 0x000000343321723e */ /* 0x000fc800000010ff */
[----:B------:R-:W-:-:S07]  /*3e70*/  F2FP.BF16.F32.PACK_AB R32, R53, R32 ;  /* 0x000000203520723e */ /* 0x000fce00000010ff */
.L_x_441:
[----:B------:R-:W-:Y:S05]  /*3e80*/  BSYNC B2 ;  /* 0x0000000000027941 */ /* 0x000fea0003800000 */
.L_x_440:
[----:B------:R3:W-:Y:S02]  /*3e90*/  STG.E.128 desc[UR60][R36.64+0x40], R32 ;  /* 0x0000402024007986 */ /* 0x0007e4000c101d3c */
.L_x_439:
[----:B------:R-:W-:Y:S05]  /*3ea0*/  BSYNC B1 ;  /* 0x0000000000017941 */ /* 0x000fea0003800000 */
.L_x_438:
[----:B------:R-:W-:Y:S01]  /*3eb0*/  ISETP.NE.AND P4, PT, R13, RZ, PT ;  /* 0x000000ff0d00720c */ /* 0x000fe20003f85270 */
[----:B------:R-:W-:-:S12]  /*3ec0*/  BSSY B1, `(.L_x_442) ;  /* 0x0000035000017945 */ /* 0x000fd80003800000 */
[----:B------:R-:W-:Y:S05]  /*3ed0*/  @!P4 BRA `(.L_x_443) ;  /* 0x0000000000ccc947 */ /* 0x000fea0003800000 */
[----:B------:R-:W4:Y:S01]  /*3ee0*/  LDL R50, [R1+0x70] ;  /* 0x0000700001327983 */ /* 0x000f220000100800 */
[----:B------:R-:W-:Y:S03]  /*3ef0*/  BSSY B2, `(.L_x_444) ;  /* 0x0000030000027945 */ /* 0x000fe60003800000 */
[----:B-123--:R1:W2:Y:S01]  /*3f00*/  LDS.128 R32, [R21+0x18c00] ;  /* 0x018c000015207984 */ /* 0x00e2a20000000c00 */
[----:B----4-:R-:W-:-:S13]  /*3f10*/  ISETP.GE.AND P4, PT, R50, R106, PT ;  /* 0x0000006a3200720c */ /* 0x010fda0003f86270 */
[----:B-12---:R-:W-:Y:S05]  /*3f20*/  @P4 BRA `(.L_x_445) ;  /* 0x0000000000b04947 */ /* 0x006fea0003800000 */
[----:B------:R-:W-:Y:S02]  /*3f30*/  SHF.R.U64 R53, R48, 0x10, R49 ;  /* 0x0000001030357819 */ /* 0x000fe40000001231 */
[----:B------:R-:W-:Y:S02]  /*3f40*/  SHF.R.U64 R46, R46, 0x10, R47 ;  /* 0x000000102e2e7819 */ /* 0x000fe4000000122f */
[----:B------:R-:W-:Y:S02]  /*3f50*/  PRMT R122, R122, 0x5410, R53 ;  /* 0x000054107a7a7816 */ /* 0x000fe40000000035 */
[----:B------:R-:W-:Y:S02]  /*3f60*/  PRMT R121, R121, 0x5410, R46 ;  /* 0x0000541079797816 */ /* 0x000fe4000000002e */
[----:B------:R-:W-:Y:S02]  /*3f70*/  SHF.R.U32.HI R48, RZ, 0x10, R49 ;  /* 0x00000010ff307819 */ /* 0x000fe40000011631 */
[----:B------:R-:W-:-:S02]  /*3f80*/  SHF.R.U32.HI R51, RZ, 0x10, R47 ;  /* 0x00000010ff337819 */ /* 0x000fc4000001162f */
[----:B------:R-:W-:Y:S02]  /*3f90*/  LOP3.LUT R49, R33, 0xffff0000, RZ, 0xc0, !PT ;  /* 0xffff000021317812 */ /* 0x000fe400078ec0ff */
[C---:B------:R-:W-:Y:S01]  /*3fa0*/  LOP3.LUT R46, R122.reuse, 0xffff0000, RZ, 0xc0, !PT ;  /* 0xffff00007a2e7812 */ /* 0x040fe200078ec0ff */
[----:B------:R-:W-:Y:S01]  /*3fb0*/  IMAD.U32 R122, R122, 0x10000, RZ ;  /* 0x000100007a7a7824 */ /* 0x000fe200078e00ff */
[C---:B------:R-:W-:Y:S01]  /*3fc0*/  LOP3.LUT R47, R121.reuse, 0xffff0000, RZ, 0xc0, !PT ;  /* 0xffff0000792f7812 */ /* 0x040fe200078ec0ff */
[----:B------:R-:W-:Y:S01]  /*3fd0*/  IMAD.U32 R121, R121, 0x10000, RZ ;  /* 0x0001000079797824 */ /* 0x000fe200078e00ff */
[----:B------:R-:W-:Y:S01]  /*3fe0*/  PRMT R123, R123, 0x5410, R48 ;  /* 0x000054107b7b7816 */ /* 0x000fe20000000030 */
[----:B------:R-:W-:Y:S02]  /*3ff0*/  IMAD.U32 R48, R33, 0x10000, RZ ;  /* 0x0001000021307824 */ /* 0x000fe400078e00ff */
[C---:B------:R-:W-:Y:S01]  /*4000*/  FMUL.FTZ R33, R49.reuse, R46 ;  /* 0x0000002e31217220 */ /* 0x040fe20000410000 */
[----:B------:R-:W-:Y:S01]  /*4010*/  FMUL.FTZ R49, R49, R47 ;  /* 0x0000002f31317220 */ /* 0x000fe20000410000 */
[----:B------:R-:W-:-:S02]  /*4020*/  PRMT R120, R120, 0x5410, R51 ;  /* 0x0000541078787816 */ /* 0x000fc40000000033 */
[C---:B------:R-:W-:Y:S01]  /*4030*/  FFMA.FTZ R33, R48.reuse, R47, -R33 ;  /* 0x0000002f30217223 */ /* 0x040fe20000010821 */
[----:B------:R-:W-:Y:S01]  /*4040*/  FFMA.FTZ R46, R48, R46, R49 ;  /* 0x0000002e302e7223 */ /* 0x000fe20000010031 */
[----:B------:R-:W-:Y:S01]  /*4050*/  LOP3.LUT R47, R34, 0xffff0000, RZ, 0xc0, !PT ;  /* 0xffff0000222f7812 */ /* 0x000fe200078ec0ff */
[C---:B------:R-:W-:Y:S01]  /*4060*/  IMAD.U32 R49, R123.reuse, 0x10000, RZ ;  /* 0x000100007b317824 */ /* 0x040fe200078e00ff */
[----:B------:R-:W-:Y:S01]  /*4070*/  LOP3.LUT R123, R123, 0xffff0000, RZ, 0xc0, !PT ;  /* 0xffff00007b7b7812 */ /* 0x000fe200078ec0ff */
[C---:B------:R-:W-:Y:S01]  /*4080*/  IMAD.U32 R48, R120.reuse, 0x10000, RZ ;  /* 0x0001000078307824 */ /* 0x040fe200078e00ff */
[----:B------:R-:W-:Y:S01]  /*4090*/  LOP3.LUT R120, R120, 0xffff0000, RZ, 0xc0, !PT ;  /* 0xffff000078787812 */ /* 0x000fe200078ec0ff */
[----:B------:R-:W-:Y:S02]  /*40a0*/  IMAD.U32 R34, R34, 0x10000, RZ ;  /* 0x0001000022227824 */ /* 0x000fe400078e00ff */
[C---:B------:R-:W-:Y:S01]  /*40b0*/  FMUL.FTZ R51, R47.reuse, R49 ;  /* 0x000000312f337220 */ /* 0x040fe20000410000 */
[----:B------:R-:W-:Y:S01]  /*40c0*/  FMUL.FTZ R50, R47, R48 ;  /* 0x000000302f327220 */ /* 0x000fe20000410000 */
[----:B------:R-:W-:-:S02]  /*40d0*/  F2FP.BF16.F32.PACK_AB R33, R46, R33 ;  /* 0x000000212e21723e */ /* 0x000fc400000010ff */
[C---:B------:R-:W-:Y:S01]  /*40e0*/  FFMA.FTZ R47, R34.reuse, R48, -R51 ;  /* 0x00000030222f7223 */ /* 0x040fe20000010833 */
[C---:B------:R-:W-:Y:S01]  /*40f0*/  LOP3.LUT R48, R35.reuse, 0xffff0000, RZ, 0xc0, !PT ;  /* 0xffff000023307812 */ /* 0x040fe200078ec0ff */
[----:B------:R-:W-:Y:S01]  /*4100*/  FFMA.FTZ R34, R34, R49, R50 ;  /* 0x0000003122227223 */ /* 0x000fe20000010032 */
[C---:B------:R-:W-:Y:S01]  /*4110*/  IMAD.U32 R49, R32.reuse, 0x10000, RZ ;  /* 0x0001000020317824 */ /* 0x040fe200078e00ff */
[----:B------:R-:W-:Y:S01]  /*4120*/  LOP3.LUT R32, R32, 0xffff0000, RZ, 0xc0, !PT ;  /* 0xffff000020207812 */ /* 0x000fe200078ec0ff */
[----:B------:R-:W-:Y:S02]  /*4130*/  IMAD.U32 R35, R35, 0x10000, RZ ;  /* 0x0001000023237824 */ /* 0x000fe400078e00ff */
[C---:B------:R-:W-:Y:S01]  /*4140*/  FMUL.FTZ R50, R48.reuse, R123 ;  /* 0x0000007b30327220 */ /* 0x040fe20000410000 */
[-C--:B------:R-:W-:Y:S01]  /*4150*/  FMUL.FTZ R52, R48, R120.reuse ;  /* 0x0000007830347220 */ /* 0x080fe20000410000 */
[----:B------:R-:W-:Y:S01]  /*4160*/  F2FP.BF16.F32.PACK_AB R34, R34, R47 ;  /* 0x0000002f2222723e */ /* 0x000fe200000010ff */
[C---:B------:R-:W-:Y:S01]  /*4170*/  FMUL.FTZ R51, R32.reuse, R121 ;  /* 0x0000007920337220 */ /* 0x040fe20000410000 */
[C---:B------:R-:W-:Y:S01]  /*4180*/  FFMA.FTZ R48, R35.reuse, R120, -R50 ;  /* 0x0000007823307223 */ /* 0x040fe20000010832 */
[-C--:B------:R-:W-:Y:S01]  /*4190*/  FMUL.FTZ R50, R32, R122.reuse ;  /* 0x0000007a20327220 */ /* 0x080fe20000410000 */
[----:B------:R-:W-:Y:S01]  /*41a0*/  FFMA.FTZ R35, R35, R123, R52 ;  /* 0x0000007b23237223 */ /* 0x000fe20000010034 */
[----:B------:R-:W-:-:S02]  /*41b0*/  FFMA.FTZ R51, R49, R122, R51 ;  /* 0x0000007a31337223 */ /* 0x000fc40000010033 */
[----:B------:R-:W-:Y:S02]  /*41c0*/  FFMA.FTZ R50, R49, R121, -R50 ;  /* 0x0000007931327223 */ /* 0x000fe40000010832 */
[----:B------:R-:W-:-:S03]  /*41d0*/  F2FP.BF16.F32.PACK_AB R35, R35, R48 ;  /* 0x000000302323723e */ /* 0x000fc600000010ff */
[----:B------:R-:W-:-:S07]  /*41e0*/  F2FP.BF16.F32.PACK_AB R32, R51, R50 ;  /* 0x000000323320723e */ /* 0x000fce00000010ff */
.L_x_445:
[----:B------:R-:W-:Y:S05]  /*41f0*/  BSYNC B2 ;  /* 0x0000000000027941 */ /* 0x000fea0003800000 */
.L_x_444:
[----:B------:R4:W-:Y:S02]  /*4200*/  STG.E.128 desc[UR60][R36.64+0x60], R32 ;  /* 0x0000602024007986 */ /* 0x0009e4000c101d3c */
.L_x_443:
[----:B------:R-:W-:Y:S05]  /*4210*/  BSYNC B1 ;  /* 0x0000000000017941 */ /* 0x000fea0003800000 */
.L_x_442:
[----:B------:R-:W-:Y:S01]  /*4220*/  ISETP.NE.AND P4, PT, R14, RZ, PT ;  /* 0x000000ff0e00720c */ /* 0x000fe20003f85270 */
[----:B------:R-:W-:-:S12]  /*4230*/  BSSY B1, `(.L_x_446) ;  /* 0x0000036000017945 */ /* 0x000fd80003800000 */
[----:B------:R-:W-:Y:S05]  /*4240*/  @!P4 BRA `(.L_x_447) ;  /* 0x0000000000d0c947 */ /* 0x000fea0003800000 */
[----:B------:R-:W5:Y:S01]  /*4250*/  LDL R46, [R1+0x64] ;  /* 0x00006400012e7983 */ /* 0x000f620000100800 */
[----:B------:R-:W-:Y:S03]  /*4260*/  BSSY B2, `(.L_x_448) ;  /* 0x0000031000027945 */ /* 0x000fe60003800000 */
[----:B-1234-:R1:W2:Y:S01]  /*4270*/  LDS.128 R32, [R79+0x1b000] ;  /* 0x01b000004f207984 */ /* 0x01e2a20000000c00 */
[----:B-----5:R-:W-:-:S13]  /*4280*/  ISETP.GE.AND P4, PT, R46, R106, PT ;  /* 0x0000006a2e00720c */ /* 0x020fda0003f86270 */
[----:B-12---:R-:W-:Y:S05]  /*4290*/  @P4 BRA `(.L_x_449) ;  /* 0x0000000000b44947 */ /* 0x006fea0003800000 */
[----:B------:R-:W-:Y:S02]  /*42a0*/  SHF.R.U64 R47, R44, 0x10, R45 ;  /* 0x000000102c2f7819 */ /* 0x000fe4000000122d */
[----:B------:R-:W-:Y:S01]  /*42b0*/  SHF.R.U64 R46, R42, 0x10, R43 ;  /* 0x000000102a2e7819 */ /* 0x000fe2000000122b */
[----:B------:R-:W-:Y:S01]  /*42c0*/  IMAD.U32 R42, R34, 0x10000, RZ ;  /* 0x00010000222a7824 */ /* 0x000fe200078e00ff */
[----:B------:R-:W-:Y:S01]  /*42d0*/  PRMT R118, R118, 0x5410, R47 ;  /* 0x0000541076767816 */ /* 0x000fe2000000002f */
[----:B------:R-:W-:Y:S01]  /*42e0*/  IMAD.U32 R47, R33, 0x10000, RZ ;  /* 0x00010000212f7824 */ /* 0x000fe200078e00ff */
[----:B------:R-:W-:Y:S02]  /*42f0*/  SHF.R.U32.HI R44, RZ, 0x10, R45 ;  /* 0x00000010ff2c7819 */ /* 0x000fe4000001162d */
[----:B------:R-:W-:Y:S02]  /*4300*/  PRMT R117, R117, 0x5410, R46 ;  /* 0x0000541075757816 */ /* 0x000fe4000000002e */
[----:B------:R-:W-:-:S02]  /*4310*/  SHF.R.U32.HI R49, RZ, 0x10, R43 ;  /* 0x00000010ff317819 */ /* 0x000fc4000001162b */
[----:B------:R-:W-:Y:S01]  /*4320*/  LOP3.LUT R45, R33, 0xffff0000, RZ, 0xc0, !PT ;  /* 0xffff0000212d7812 */ /* 0x000fe200078ec0ff */
[----:B------:R-:W-:Y:S01]  /*4330*/  IMAD.U32 R33, R32, 0x10000, RZ ;  /* 0x0001000020217824 */ /* 0x000fe200078e00ff */
[C---:B------:R-:W-:Y:S01]  /*4340*/  LOP3.LUT R50, R118.reuse, 0xffff0000, RZ, 0xc0, !PT ;  /* 0xffff000076327812 */ /* 0x040fe200078ec0ff */
[----:B------:R-:W-:Y:S01]  /*4350*/  IMAD.U32 R118, R118, 0x10000, RZ ;  /* 0x0001000076767824 */ /* 0x000fe200078e00ff */
[----:B------:R-:W-:Y:S02]  /*4360*/  PRMT R119, R119, 0x5410, R44 ;  /* 0x0000541077777816 */ /* 0x000fe4000000002c */
[----:B------:R-:W-:Y:S01]  /*4370*/  LOP3.LUT R46, R117, 0xffff0000, RZ, 0xc0, !PT ;  /* 0xffff0000752e7812 */ /* 0x000fe200078ec0ff */
[----:B------:R-:W-:Y:S01]  /*4380*/  FMUL.FTZ R52, R45, R50 ;  /* 0x000000322d347220 */ /* 0x000fe20000410000 */
[----:B------:R-:W-:Y:S01]  /*4390*/  PRMT R116, R116, 0x5410, R49 ;  /* 0x0000541074747816 */ /* 0x000fe20000000031 */
[----:B------:R-:W-:Y:S01]  /*43a0*/  IMAD.U32 R44, R119, 0x10000, RZ ;  /* 0x00010000772c7824 */ /* 0x000fe200078e00ff */
[----:B------:R-:W-:Y:S01]  /*43b0*/  LOP3.LUT R43, R34, 0xffff0000, RZ, 0xc0, !PT ;  /* 0xffff0000222b7812 */ /* 0x000fe200078ec0ff */
[----:B------:R-:W-:Y:S01]  /*43c0*/  FMUL.FTZ R49, R45, R46 ;  /* 0x0000002e2d317220 */ /* 0x000fe20000410000 */
[----:B------:R-:W-:Y:S01]  /*43d0*/  LOP3.LUT R45, R32, 0xffff0000, RZ, 0xc0, !PT ;  /* 0xffff0000202d7812 */ /* 0x000fe200078ec0ff */
[----:B------:R-:W-:-:S02]  /*43e0*/  IMAD.U32 R48, R116, 0x10000, RZ ;  /* 0x0001000074307824 */ /* 0x000fc400078e00ff */
[----:B------:R-:W-:Y:S01]  /*43f0*/  FFMA.FTZ R32, R47, R46, -R52 ;  /* 0x0000002e2f207223 */ /* 0x000fe20000010834 */
[----:B------:R-:W-:Y:S01]  /*4400*/  FMUL.FTZ R51, R43, R44 ;  /* 0x0000002c2b337220 */ /* 0x000fe20000410000 */
[----:B------:R-:W-:Y:S01]  /*4410*/  FFMA.FTZ R47, R47, R50, R49 ;  /* 0x000000322f2f7223 */ /* 0x000fe20000010031 */
[----:B------:R-:W-:Y:S01]  /*4420*/  LOP3.LUT R34, R35, 0xffff0000, RZ, 0xc0, !PT ;  /* 0xffff000023227812 */ /* 0x000fe200078ec0ff */
[-C--:B------:R-:W-:Y:S01]  /*4430*/  FMUL.FTZ R49, R43, R48.reuse ;  /* 0x000000302b317220 */ /* 0x080fe20000410000 */
[----:B------:R-:W-:Y:S01]  /*4440*/  LOP3.LUT R119, R119, 0xffff0000, RZ, 0xc0, !PT ;  /* 0xffff000077777812 */ /* 0x000fe200078ec0ff */
[----:B------:R-:W-:Y:S01]  /*4450*/  FFMA.FTZ R43, R42, R48, -R51 ;  /* 0x000000302a2b7223 */ /* 0x000fe20000010833 */
[----:B------:R-:W-:Y:S01]  /*4460*/  LOP3.LUT R116, R116, 0xffff0000, RZ, 0xc0, !PT ;  /* 0xffff000074747812 */ /* 0x000fe200078ec0ff */
[----:B------:R-:W-:Y:S02]  /*4470*/  IMAD.U32 R46, R117, 0x10000, RZ ;  /* 0x00010000752e7824 */ /* 0x000fe400078e00ff */
[----:B------:R-:W-:Y:S01]  /*4480*/  FFMA.FTZ R42, R42, R44, R49 ;  /* 0x0000002c2a2a7223 */ /* 0x000fe20000010031 */
[----:B------:R-:W-:Y:S01]  /*4490*/  FMUL.FTZ R44, R34, R119 ;  /* 0x00000077222c7220 */ /* 0x000fe20000410000 */
[----:B------:R-:W-:-:S02]  /*44a0*/  IMAD.U32 R35, R35, 0x10000, RZ ;  /* 0x0001000023237824 */ /* 0x000fc400078e00ff */
[----:B------:R-:W-:Y:S01]  /*44b0*/  FMUL.FTZ R48, R34, R116 ;  /* 0x0000007422307220 */ /* 0x000fe20000410000 */
[C---:B------:R-:W-:Y:S01]  /*44c0*/  FMUL.FTZ R34, R45.reuse, R118 ;  /* 0x000000762d227220 */ /* 0x040fe20000410000 */
[----:B------:R-:W-:Y:S01]  /*44d0*/  FMUL.FTZ R45, R45, R46 ;  /* 0x0000002e2d2d7220 */ /* 0x000fe20000410000 */
[C---:B------:R-:W-:Y:S01]  /*44e0*/  FFMA.FTZ R44, R35.reuse, R116, -R44 ;  /* 0x00000074232c7223 */ /* 0x040fe2000001082c */
[----:B------:R-:W-:Y:S01]  /*44f0*/  FFMA.FTZ R35, R35, R119, R48 ;  /* 0x0000007723237223 */ /* 0x000fe20000010030 */
[C---:B------:R-:W-:Y:S01]  /*4500*/  FFMA.FTZ R34, R33.reuse, R46, -R34 ;  /* 0x0000002e21227223 */ /* 0x040fe20000010822 */
[----:B------:R-:W-:Y:S01]  /*4510*/  FFMA.FTZ R45, R33, R118, R45 ;  /* 0x00000076212d7223 */ /* 0x000fe2000001002d */
[----:B------:R-:W-:Y:S02]  /*4520*/  F2FP.BF16.F32.PACK_AB R42, R42, R43 ;  /* 0x0000002b2a2a723e */ /* 0x000fe400000010ff */
[----:B------:R-:W-:Y:S02]  /*4530*/  F2FP.BF16.F32.PACK_AB R33, R47, R32 ;  /* 0x000000202f21723e */ /* 0x000fe400000010ff */
[----:B------:R-:W-:Y:S01]  /*4540*/  F2FP.BF16.F32.PACK_AB R32, R45, R34 ;  /* 0x000000222d20723e */ /* 0x000fe200000010ff */
[----:B------:R-:W-:Y:S01]  /*4550*/  IMAD.MOV.U32 R34, RZ, RZ, R42 ;  /* 0x000000ffff227224 */ /* 0x000fe200078e002a */
[----:B------:R-:W-:-:S07]  /*4560*/  F2FP.BF16.F32.PACK_AB R35, R35, R44 ;  /* 0x0000002c2323723e */ /* 0x000fce00000010ff */
.L_x_449:
[----:B------:R-:W-:Y:S05]  /*4570*/  BSYNC B2 ;  /* 0x0000000000027941 */ /* 0x000fea0003800000 */
.L_x_448:
[----:B------:R1:W-:Y:S02]  /*4580*/  STG.E.128 desc[UR60][R36.64+0x80], R32 ;  /* 0x0000802024007986 */ /* 0x0003e4000c101d3c */
.L_x_447:
[----:B------:R-:W-:Y:S05]  /*4590*/  BSYNC B1 ;  /* 0x0000000000017941 */ /* 0x000fea0003800000 */
.L_x_446:
[----:B------:R-:W-:-:S13]  /*45a0*/  ISETP.NE.AND P4, PT, R15, RZ, PT ;  /* 0x000000ff0f00720c */ /* 0x000fda0003f85270 */
[----:B------:R-:W-:Y:S05]  /*45b0*/  @!P4 BRA `(.L_x_429) ;  /* 0x000000240054c947 */ /* 0x000fea0003800000 */
[----:B------:R-:W5:Y:S01]  /*45c0*/  LDL R42, [R1+0x74] ;  /* 0x00007400012a7983 */ /* 0x000f620000100800 */
[----:B------:R-:W-:Y:S03]  /*45d0*/  BSSY B1, `(.L_x_450) ;  /* 0x0000031000017945 */ /* 0x000fe60003800000 */
[----:B-1234-:R1:W2:Y:S01]  /*45e0*/  LDS.128 R32, [R21+0x1b000] ;  /* 0x01b0000015207984 */ /* 0x01e2a20000000c00 */
[----:B-----5:R-:W-:-:S13]  /*45f0*/  ISETP.GE.AND P4, PT, R42, R106, PT ;  /* 0x0000006a2a00720c */ /* 0x020fda0003f86270 */
[----:B-12---:R-:W-:Y:S05]  /*4600*/  @P4 BRA `(.L_x_451) ;  /* 0x0000000000b44947 */ /* 0x006fea0003800000 */
[--C-:B------:R-:W-:Y:S01]  /*4610*/  SHF.R.U64 R42, R38, 0x10, R39.reuse ;  /* 0x00000010262a7819 */ /* 0x100fe20000001227 */
[----:B------:R-:W-:Y:S01]  /*4620*/  IMAD.U32 R38, R34, 0x10000, RZ ;  /* 0x0001000022267824 */ /* 0x000fe200078e00ff */
[----:B------:R-:W-:Y:S02]  /*4630*/  SHF.R.U32.HI R43, RZ, 0x10, R39 ;  /* 0x00000010ff2b7819 */ /* 0x000fe40000011627 */
[--C-:B------:R-:W-:Y:S02]  /*4640*/  SHF.R.U64 R39, R40, 0x10, R41.reuse ;  /* 0x0000001028277819 */ /* 0x100fe40000001229 */
[----:B------:R-:W-:Y:S02]  /*4650*/  SHF.R.U32.HI R40, RZ, 0x10, R41 ;  /* 0x00000010ff287819 */ /* 0x000fe40000011629 */
[----:B------:R-:W-:Y:S01]  /*4660*/  PRMT R112, R112, 0x5410, R39 ;  /* 0x0000541070707816 */ /* 0x000fe20000000027 */
[----:B------:R-:W-:Y:S01]  /*4670*/  IMAD.U32 R39, R33, 0x10000, RZ ;  /* 0x0001000021277824 */ /* 0x000fe200078e00ff */
[----:B------:R-:W-:-:S02]  /*4680*/  PRMT R93, R93, 0x5410, R42 ;  /* 0x000054105d5d7816 */ /* 0x000fc4000000002a */
[----:B------:R-:W-:Y:S02]  /*4690*/  PRMT R115, R115, 0x5410, R40 ;  /* 0x0000541073737816 */ /* 0x000fe40000000028 */
[----:B------:R-:W-:Y:S02]  /*46a0*/  PRMT R110, R110, 0x5410, R43 ;  /* 0x000054106e6e7816 */ /* 0x000fe4000000002b */
[----:B------:R-:W-:Y:S01]  /*46b0*/  LOP3.LUT R40, R33, 0xffff0000, RZ, 0xc0, !PT ;  /* 0xffff000021287812 */ /* 0x000fe200078ec0ff */
[----:B------:R-:W-:Y:S01]  /*46c0*/  IMAD.U32 R45, R115, 0x10000, RZ ;  /* 0x00010000732d7824 */ /* 0x000fe200078e00ff */
[----:B------:R-:W-:Y:S01]  /*46d0*/  LOP3.LUT R44, R112, 0xffff0000, RZ, 0xc0, !PT ;  /* 0xffff0000702c7812 */ /* 0x000fe200078ec0ff */
[----:B------:R-:W-:Y:S01]  /*46e0*/  IMAD.U32 R43, R110, 0x10000, RZ ;  /* 0x000100006e2b7824 */ /* 0x000fe200078e00ff */
[----:B------:R-:W-:Y:S01]  /*46f0*/  LOP3.LUT R41, R34, 0xffff0000, RZ, 0xc0, !PT ;  /* 0xffff000022297812 */ /* 0x000fe200078ec0ff */
[----:B------:R-:W-:Y:S01]  /*4700*/  IMAD.U32 R33, R32, 0x10000, RZ ;  /* 0x0001000020217824 */ /* 0x000fe200078e00ff */
[----:B------:R-:W-:Y:S01]  /*4710*/  LOP3.LUT R42, R93, 0xffff0000, RZ, 0xc0, !PT ;  /* 0xffff00005d2a7812 */ /* 0x000fe200078ec0ff */
[C---:B------:R-:W-:Y:S01]  /*4720*/  FMUL.FTZ R46, R40.reuse, R44 ;  /* 0x0000002c282e7220 */ /* 0x040fe20000410000 */
[----:B------:R-:W-:Y:S01]  /*4730*/  LOP3.LUT R34, R35, 0xffff0000, RZ, 0xc0, !PT ;  /* 0xffff000023227812 */ /* 0x000fe200078ec0ff */
[----:B------:R-:W-:Y:S01]  /*4740*/  FMUL.FTZ R49, R41, R45 ;  /* 0x0000002d29317220 */ /* 0x000fe20000410000 */
[----:B------:R-:W-:Y:S01]  /*4750*/  LOP3.LUT R115, R115, 0xffff0000, RZ, 0xc0, !PT ;  /* 0xffff000073737812 */ /* 0x000fe200078ec0ff */
[----:B------:R-:W-:Y:S01]  /*4760*/  FMUL.FTZ R47, R40, R42 ;  /* 0x0000002a282f7220 */ /* 0x000fe20000410000 */
[----:B------:R-:W-:Y:S01]  /*4770*/  LOP3.LUT R110, R110, 0xffff0000, RZ, 0xc0, !PT ;  /* 0xffff00006e6e7812 */ /* 0x000fe200078ec0ff */
[----:B------:R-:W-:Y:S01]  /*4780*/  FMUL.FTZ R41, R41, R43 ;  /* 0x0000002b29297220 */ /* 0x000fe20000410000 */
[----:B------:R-:W-:Y:S01]  /*4790*/  LOP3.LUT R32, R32, 0xffff0000, RZ, 0xc0, !PT ;  /* 0xffff000020207812 */ /* 0x000fe200078ec0ff */
[----:B------:R-:W-:-:S02]  /*47a0*/  IMAD.U32 R112, R112, 0x10000, RZ ;  /* 0x0001000070707824 */ /* 0x000fc400078e00ff */
[----:B------:R-:W-:Y:S01]  /*47b0*/  FFMA.FTZ R46, R39, R42, -R46 ;  /* 0x0000002a272e7223 */ /* 0x000fe2000001082e */
[----:B------:R-:W-:Y:S02]  /*47c0*/  IMAD.U32 R93, R93, 0x10000, RZ ;  /* 0x000100005d5d7824 */ /* 0x000fe400078e00ff */
[----:B------:R-:W-:Y:S01]  /*47d0*/  FFMA.FTZ R47, R39, R44, R47 ;  /* 0x0000002c272f7223 */ /* 0x000fe2000001002f */
[----:B------:R-:W-:Y:S01]  /*47e0*/  FFMA.FTZ R49, R38, R43, -R49 ;  /* 0x0000002b26317223 */ /* 0x000fe20000010831 */
[C---:B------:R-:W-:Y:S01]  /*47f0*/  FMUL.FTZ R40, R34.reuse, R115 ;  /* 0x0000007322287220 */ /* 0x040fe20000410000 */
[----:B------:R-:W-:Y:S01]  /*4800*/  FMUL.FTZ R42, R34, R110 ;  /* 0x0000006e222a7220 */ /* 0x000fe20000410000 */
[----:B------:R-:W-:Y:S02]  /*4810*/  IMAD.U32 R35, R35, 0x10000, RZ ;  /* 0x0001000023237824 */ /* 0x000fe400078e00ff */
[----:B------:R-:W-:Y:S01]  /*4820*/  FFMA.FTZ R38, R38, R45, R41 ;  /* 0x0000002d26267223 */ /* 0x000fe20000010029 */
[C---:B------:R-:W-:Y:S01]  /*4830*/  FMUL.FTZ R34, R32.reuse, R112 ;  /* 0x0000007020227220 */ /* 0x040fe20000410000 */
[----:B------:R-:W-:Y:S01]  /*4840*/  FMUL.FTZ R39, R32, R93 ;  /* 0x0000005d20277220 */ /* 0x000fe20000410000 */
[C---:B------:R-:W-:Y:S01]  /*4850*/  FFMA.FTZ R40, R35.reuse, R110, -R40 ;  /* 0x0000006e23287223 */ /* 0x040fe20000010828 */
[----:B------:R-:W-:Y:S01]  /*4860*/  FFMA.FTZ R35, R35, R115, R42 ;  /* 0x0000007323237223 */ /* 0x000fe2000001002a */
[C---:B------:R-:W-:Y:S01]  /*4870*/  FFMA.FTZ R34, R33.reuse, R93, -R34 ;  /* 0x0000005d21227223 */ /* 0x040fe20000010822 */
[----:B------:R-:W-:Y:S01]  /*4880*/  FFMA.FTZ R39, R33, R112, R39 ;  /* 0x0000007021277223 */ /* 0x000fe20000010027 */
[----:B------:R-:W-:-:S02]  /*4890*/  F2FP.BF16.F32.PACK_AB R38, R38, R49 ;  /* 0x000000312626723e */ /* 0x000fc400000010ff */
[----:B------:R-:W-:Y:S02]  /*48a0*/  F2FP.BF16.F32.PACK_AB R33, R47, R46 ;  /* 0x0000002e2f21723e */ /* 0x000fe400000010ff */
[----:B------:R-:W-:Y:S01]  /*48b0*/  F2FP.BF16.F32.PACK_AB R32, R39, R34 ;  /* 0x000000222720723e */ /* 0x000fe200000010ff */
[----:B------:R-:W-:Y:S01]  /*48c0*/  IMAD.MOV.U32 R34, RZ, RZ, R38 ;  /* 0x000000ffff227224 */ /* 0x000fe200078e0026 */
[----:B------:R-:W-:-:S07]  /*48d0*/  F2FP.BF16.F32.PACK_AB R35, R35, R40 ;  /* 0x000000282323723e */ /* 0x000fce00000010ff */
.L_x_451:
[----:B------:R-:W-:Y:S05]  /*48e0*/  BSYNC B1 ;  /* 0x0000000000017941 */ /* 0x000fea0003800000 */
.L_x_450:
[----:B------:R1:W-:Y:S01]  /*48f0*/  STG.E.128 desc[UR60][R36.64+0xa0], R32 ;  /* 0x0000a02024007986 */ /* 0x0003e2000c101d3c */
[----:B------:R-:W-:Y:S05]  /*4900*/  BRA `(.L_x_429) ;  /* 0x0000002000807947 */ /* 0x000fea0003800000 */
.L_x_423:
        /* <DEDUP_REMOVED lines=15> */
[----:B------:R-:W-:Y:S01]  /*4a00*/  IADD3 R58, P3, R70, R58, RZ ;  /* 0x0000003a463a7210 */ /* 0x000fe20007f7e0ff */
[----:B------:R-:W-:Y:S01]  /*4a10*/  ULDC.64 UR4, c[0x0][0x3e8] ;  /* 0x0000fa0000047ab9 */ /* 0x000fe20000000a00 */
[----:B------:R-:W-:Y:S02]  /*4a20*/  CS2R R42, SRZ ;  /* 0x00000000002a7805 */ /* 0x000fe4000001ff00 */
[----:B------:R-:W-:Y:S02]  /*4a30*/  CS2R R40, SRZ ;  /* 0x0000000000287805 */ /* 0x000fe4000001ff00 */
[----:B------:R-:W-:Y:S01]  /*4a40*/  CS2R R54, SRZ ;  /* 0x0000000000367805 */ /* 0x000fe2000001ff00 */
[----:B------:R-:W-:Y:S01]  /*4a50*/  IMAD.X R33, R20, 0x1, R85, P3 ;  /* 0x0000000114217824 */ /* 0x000fe200018e0655 */
[----:B------:R-:W-:Y:S02]  /*4a60*/  IADD3 R57, P3, R30, R56, RZ ;  /* 0x000000381e397210 */ /* 0x000fe40007f7e0ff */
[----:B------:R-:W-:-:S03]  /*4a70*/  CS2R R52, SRZ ;  /* 0x0000000000347805 */ /* 0x000fc6000001ff00 */
        /* <DEDUP_REMOVED lines=8> */
[----:B------:R-:W-:Y:S02]  /*4b00*/  CS2R R36, SRZ ;  /* 0x0000000000247805 */ /* 0x000fe4000001ff00 */
[----:B------:R-:W-:Y:S02]  /*4b10*/  CS2R R50, SRZ ;  /* 0x0000000000327805 */ /* 0x000fe4000001ff00 */
[----:B------:R-:W-:-:S05]  /*4b20*/  CS2R R48, SRZ ;  /* 0x0000000000307805 */ /* 0x000fca000001ff00 */
[----:B------:R-:W5:Y:S04]  /*4b30*/  @!P3 LDG.E.128 R40, desc[UR60][R44.64] ;  /* 0x0000003c2c28b981 */ /* 0x000f68000c1e1d00 */
[----:B------:R-:W5:Y:S01]  /*4b40*/  @!P3 LDG.E.128 R52, desc[UR60][R56.64] ;  /* 0x0000003c3834b981 */ /* 0x000f62000c1e1d00 */
[----:B------:R-:W-:Y:S02]  /*4b50*/  ISETP.GE.AND P3, PT, R0, R106, PT ;  /* 0x0000006a0000720c */ /* 0x000fe40003f66270 */
[----:B------:R-:W-:Y:S02]  /*4b60*/  CS2R R34, SRZ ;  /* 0x0000000000227805 */ /* 0x000fe4000001ff00 */
[----:B------:R-:W-:-:S09]  /*4b70*/  CS2R R32, SRZ ;  /* 0x0000000000207805 */ /* 0x000fd2000001ff00 */
[----:B------:R-:W5:Y:S04]  /*4b80*/  @!P3 LDG.E.128 R36, desc[UR60][R44.64+0x20] ;  /* 0x0000203c2c24b981 */ /* 0x000f68000c1e1d00 */
[----:B------:R-:W5:Y:S01]  /*4b90*/  @!P3 LDG.E.128 R48, desc[UR60][R56.64+0x20] ;  /* 0x0000203c3830b981 */ /* 0x000f62000c1e1d00 */
[----:B------:R-:W-:Y:S02]  /*4ba0*/  ISETP.GE.AND P3, PT, R4, R106, PT ;  /* 0x0000006a0400720c */ /* 0x000fe40003f66270 */
[----:B------:R-:W-:-:S11]  /*4bb0*/  CS2R R46, SRZ ;  /* 0x00000000002e7805 */ /* 0x000fd6000001ff00 */
[----:B------:R0:W5:Y:S02]  /*4bc0*/  @!P3 LDG.E.128 R32, desc[UR60][R44.64+0x40] ;  /* 0x0000403c2c20b981 */ /* 0x000164000c1e1d00 */
[----:B0-----:R-:W-:-:S06]  /*4bd0*/  CS2R R44, SRZ ;  /* 0x00000000002c7805 */ /* 0x001fcc000001ff00 */
[----:B------:R0:W5:Y:S02]  /*4be0*/  @!P3 LDG.E.128 R44, desc[UR60][R56.64+0x40] ;  /* 0x0000403c382cb981 */ /* 0x000164000c1e1d00 */
.L_x_453:
[----:B------:R-:W-:Y:S05]  /*4bf0*/  BSYNC B1 ;  /* 0x0000000000017941 */ /* 0x000fea0003800000 */
.L_x_452:
[----:B0-----:R-:W2:Y:S01]  /*4c00*/  LDL R57, [R1+0x4c] ;  /* 0x00004c0001397983 */ /* 0x001ea20000100800 */
[----:B-----5:R-:W-:Y:S02]  /*4c10*/  IMAD.MOV.U32 R20, RZ, RZ, R34 ;  /* 0x000000ffff147224 */ /* 0x020fe400078e0022 */
[----:B------:R-:W-:-:S05]  /*4c20*/  IMAD.MOV.U32 R56, RZ, RZ, R35 ;  /* 0x000000ffff387224 */ /* 0x000fca00078e0023 */
[----:B------:R-:W-:Y:S01]  /*4c30*/  PRMT R122, R20, 0x5410, R56 ;  /* 0x00005410147a7816 */ /* 0x000fe20000000038 */
[----:B------:R-:W-:Y:S02]  /*4c40*/  IMAD.MOV.U32 R20, RZ, RZ, R32 ;  /* 0x000000ffff147224 */ /* 0x000fe400078e0020 */
        /* <DEDUP_REMOVED lines=34> */
[----:B------:R-:W-:Y:S02]  /*4e70*/  PRMT R121, R121, 0x5410, R20 ;  /* 0x0000541079797816 */ /* 0x000fe40000000014 */
[----:B--2---:R-:W-:-:S13]  /*4e80*/  ISETP.NE.AND P3, PT, R57, 0x3, PT ;  /* 0x000000033900780c */ /* 0x004fda0003f65270 */
[----:B------:R-:W-:Y:S05]  /*4e90*/  @!P3 BRA `(.L_x_454) ;  /* 0x000000000004b947 */ /* 0x000fea0003800000 */
[----:B------:R-:W-:Y:S01]  /*4ea0*/  BPT.TRAP 0x1 ;  /* 0x000000040000795c */ /* 0x000fe20000300000 */
.L_x_454:
[----:B------:R-:W-:Y:S01]  /*4eb0*/  IMAD R20, R17, 0x8, R16 ;  /* 0x0000000811147824 */ /* 0x000fe200078e0210 */
[----:B------:R-:W-:Y:S01]  /*4ec0*/  SHF.L.U32 R87, R155, 0x1f, RZ ;  /* 0x0000001f9b577819 */ /* 0x000fe200000006ff */
[----:B------:R-:W-:Y:S03]  /*4ed0*/  BSSY B1, `(.L_x_455) ;  /* 0x0000003000017945 */ /* 0x000fe60003800000 */
[----:B------:R-:W0:Y:S02]  /*4ee0*/  SYNCS.PHASECHK.TRANS64.TRYWAIT P5, [R20+URZ+0x31c90], R87 ;  /* 0x031c9057140075a7 */ /* 0x000e2400080a017f */
[----:B0-----:R-:W-:Y:S05]  /*4ef0*/  @!P5 BRA `(.L_x_456) ;  /* 0x000001ac0068d947 */ /* 0x001fea0003800000 */
.L_x_723:
[----:B------:R-:W-:Y:S05]  /*4f00*/  BSYNC B1 ;  /* 0x0000000000017941 */ /* 0x000fea0003800000 */
.L_x_455:
[----:B------:R-:W-:Y:S05]  /*4f10*/  @P4 BRA `(.L_x_429) ;  /* 0x0000001800fc4947 */ /* 0x000fea0003800000 */
[----:B------:R-:W1:Y:S01]  /*4f20*/  LDC R110, c[0x0][0x2f4] ;  /* 0x0000bd00ff6e7b82 */ /* 0x000e620000000800 */
[----:B------:R-:W-:Y:S01]  /*4f30*/  ISETP.NE.AND P4, PT, R10, RZ, PT ;  /* 0x000000ff0a00720c */ /* 0x000fe20003f85270 */
[----:B------:R-:W-:Y:S01]  /*4f40*/  ULDC.64 UR4, c[0x0][0x300] ;  /* 0x0000c00000047ab9 */ /* 0x000fe20000000a00 */
[----:B------:R-:W-:Y:S01]  /*4f50*/  SHF.R.S32.HI R56, RZ, 0x1f, R19 ;  /* 0x0000001fff387819 */ /* 0x000fe20000011413 */
[----:B------:R-:W-:Y:S01]  /*4f60*/  IMAD.MOV.U32 R93, RZ, RZ, R92 ;  /* 0x000000ffff5d7224 */ /* 0x000fe200078e005c */
[----:B------:R-:W-:Y:S01]  /*4f70*/  BSSY B1, `(.L_x_457) ;  /* 0x000008a000017945 */ /* 0x000fe20003800000 */
[----:B------:R-:W-:Y:S02]  /*4f80*/  IMAD.MOV.U32 R92, RZ, RZ, R60 ;  /* 0x000000ffff5c7224 */ /* 0x000fe400078e003c */
[----:B------:R-:W-:Y:S02]  /*4f90*/  IMAD R56, R56, UR4, RZ ;  /* 0x0000000438387c24 */ /* 0x000fe4000f8e02ff */
[----:B------:R-:W-:-:S04]  /*4fa0*/  IMAD.WIDE.U32 R92, R19, UR4, R92 ;  /* 0x00000004135c7c25 */ /* 0x000fc8000f8e005c */
[----:B------:R-:W-:-:S04]  /*4fb0*/  IMAD R56, R19, UR5, R56 ;  /* 0x0000000513387c24 */ /* 0x000fc8000f8e0238 */
[----:B------:R-:W-:Y:S02]  /*4fc0*/  IMAD.IADD R112, R56, 0x1, R93 ;  /* 0x0000000138707824 */ /* 0x000fe400078e025d */
[----:B-1----:R-:W-:Y:S01]  /*4fd0*/  IMAD.IADD R115, R110, 0x1, -R107 ;  /* 0x000000016e737824 */ /* 0x002fe200078e0a6b */
[----:B------:R-:W-:Y:S06]  /*4fe0*/  @!P4 BRA `(.L_x_458) ;  /* 0x000000080008c947 */ /* 0x000fec0003800000 */
[----:B------:R-:W2:Y:S04]  /*4ff0*/  LDL R62, [R1+0x54] ;  /* 0x00005400013e7983 */ /* 0x000ea80000100800 */
[----:B------:R-:W3:Y:S04]  /*5000*/  LDL R58, [R1+0x58] ;  /* 0x00005800013a7983 */ /* 0x000ee80000100800 */
[----:B------:R-:W4:Y:S01]  /*5010*/  LDL R59, [R1+0x5c] ;  /* 0x00005c00013b7983 */ /* 0x000f220000100800 */
[----:B------:R-:W-:-:S04]  /*5020*/  SEL R56, R107, R115, !P0 ;  /* 0x000000736b387207 */ /* 0x000fc80004000000 */
[----:B------:R-:W-:-:S04]  /*5030*/  SHF.R.S32.HI R57, RZ, 0x1f, R56 ;  /* 0x0000001fff397819 */ /* 0x000fc80000011438 */
[----:B------:R-:W-:-:S04]  /*5040*/  LEA.HI R57, R57, R56, RZ, 0x4 ;  /* 0x0000003839397211 */ /* 0x000fc800078f20ff */
[----:B------:R-:W-:-:S04]  /*5050*/  SHF.R.S32.HI R57, RZ, 0x4, R57 ;  /* 0x00000004ff397819 */ /* 0x000fc80000011439 */
[----:B------:R-:W-:-:S04]  /*5060*/  LEA.HI.SX32 R116, R7, R57, 0x1d ;  /* 0x0000003907747211 */ /* 0x000fc800078feaff */
[----:B------:R-:W-:-:S04]  /*5070*/  SHF.R.S32.HI R57, RZ, 0x1f, R116 ;  /* 0x0000001fff397819 */ /* 0x000fc80000011474 */
[----:B------:R-:W-:Y:S01]  /*5080*/  LEA.HI R57, R57, R116, RZ, 0x2 ;  /* 0x0000007439397211 */ /* 0x000fe200078f10ff */
[----:B------:R-:W-:-:S03]  /*5090*/  IMAD.SHL.U32 R116, R116, 0x8, RZ ;  /* 0x0000000874747824 */ /* 0x000fc600078e00ff */
[----:B------:R-:W-:Y:S02]  /*50a0*/  SHF.R.S32.HI R57, RZ, 0x2, R57 ;  /* 0x00000002ff397819 */ /* 0x000fe40000011439 */
[----:B------:R-:W-:Y:S01]  /*50b0*/  ISETP.GE.AND P4, PT, R144, R106, PT ;  /* 0x0000006a9000720c */ /* 0x000fe20003f86270 */
[----:B------:R-:W-:Y:S01]  /*50c0*/  BSSY B2, `(.L_x_459) ;  /* 0x0000068000027945 */ /* 0x000fe20003800000 */
[----:B--2---:R-:W-:-:S04]  /*50d0*/  LOP3.LUT R56, R62, 0x18, R116, 0xf8, !PT ;  /* 0x000000183e387812 */ /* 0x004fc800078ef874 */
[----:B---3--:R-:W-:Y:S01]  /*50e0*/  LOP3.LUT R56, R56, R58, RZ, 0x3c, !PT ;  /* 0x0000003a38387212 */ /* 0x008fe200078e3cff */
[----:B----4-:R-:W-:-:S04]  /*50f0*/  IMAD R57, R57, 0x1200, R59 ;  /* 0x0000120039397824 */ /* 0x010fc800078e023b */
[----:B------:R-:W-:-:S04]  /*5100*/  IMAD.IADD R56, R57, 0x1, R56 ;  /* 0x0000000139387824 */ /* 0x000fc800078e0238 */
[C---:B------:R-:W-:Y:S02]  /*5110*/  IMAD R60, R17.reuse, 0x3600, R56 ;  /* 0x00003600113c7824 */ /* 0x040fe400078e0238 */
[----:B------:R-:W-:Y:S02]  /*5120*/  IMAD R56, R17, 0x3600, R104 ;  /* 0x0000360011387824 */ /* 0x000fe400078e0268 */
[--C-:B------:R-:W-:Y:S02]  /*5130*/  IMAD R60, R60, 0x2, R16.reuse ;  /* 0x000000023c3c7824 */ /* 0x100fe400078e0210 */
[----:B------:R-:W-:-:S04]  /*5140*/  IMAD R56, R56, 0x2, R16 ;  /* 0x0000000238387824 */ /* 0x000fc800078e0210 */
[----:B------:R-:W1:Y:S04]  /*5150*/  LDS.128 R60, [R60+0x16a00] ;  /* 0x016a00003c3c7984 */ /* 0x000e680000000c00 */
[----:B------:R-:W2:Y:S01]  /*5160*/  LDS.128 R56, [R56+0x16a00] ;  /* 0x016a000038387984 */ /* 0x000ea20000000c00 */
[----:B------:R-:W-:Y:S05]  /*5170*/  @P4 BRA `(.L_x_460) ;  /* 0x0000000400704947 */ /* 0x000fea0003800000 */
[--C-:B------:R-:W-:Y:S02]  /*5180*/  SHF.R.U64 R40, R40, 0x10, R41.reuse ;  /* 0x0000001028287819 */ /* 0x100fe40000001229 */
[----:B------:R-:W-:Y:S02]  /*5190*/  SHF.R.U32.HI R117, RZ, 0x10, R41 ;  /* 0x00000010ff757819 */ /* 0x000fe40000011629 */
[C---:B------:R-:W-:Y:S02]  /*51a0*/  PRMT R40, R118.reuse, 0x5432, R40 ;  /* 0x0000543276287816 */ /* 0x040fe40000000028 */
[----:B------:R-:W-:Y:S02]  /*51b0*/  PRMT R117, R118, 0x5410, R117 ;  /* 0x0000541076757816 */ /* 0x000fe40000000075 */
[----:B------:R-:W-:Y:S02]  /*51c0*/  SHF.R.U32.HI R118, RZ, 0x10, R53 ;  /* 0x00000010ff767819 */ /* 0x000fe40000011635 */
[----:B------:R-:W-:-:S02]  /*51d0*/  SHF.R.U64 R41, R42, 0x10, R43 ;  /* 0x000000102a297819 */ /* 0x000fc4000000122b */
[----:B------:R-:W-:Y:S02]  /*51e0*/  SHF.R.U32.HI R42, RZ, 0x10, R43 ;  /* 0x00000010ff2a7819 */ /* 0x000fe4000001162b */
[----:B------:R-:W-:Y:S02]  /*51f0*/  SHF.R.U64 R43, R52, 0x10, R53 ;  /* 0x00000010342b7819 */ /* 0x000fe40000001235 */
[--C-:B------:R-:W-:Y:S02]  /*5200*/  SHF.R.U64 R52, R54, 0x10, R55.reuse ;  /* 0x0000001036347819 */ /* 0x100fe40000001237 */
[----:B------:R-:W-:Y:S01]  /*5210*/  SHF.R.U32.HI R53, RZ, 0x10, R55 ;  /* 0x00000010ff357819 */ /* 0x000fe20000011637 */
[----:B------:R-:W-:Y:S01]  /*5220*/  IMAD.U32 R55, R117, 0x10000, RZ ;  /* 0x0001000075377824 */ /* 0x000fe200078e00ff */
[C---:B------:R-:W-:Y:S02]  /*5230*/  PRMT R118, R121.reuse, 0x5432, R118 ;  /* 0x0000543279767816 */ /* 0x040fe40000000076 */
[----:B------:R-:W-:Y:S01]  /*5240*/  PRMT R43, R121, 0x5410, R43 ;  /* 0x00005410792b7816 */ /* 0x000fe2000000002b */
[----:B-1----:R-:W-:Y:S01]  /*5250*/  IMAD.U32 R121, R61, 0x10000, RZ ;  /* 0x000100003d797824 */ /* 0x002fe200078e00ff */
[----:B------:R-:W-:-:S02]  /*5260*/  PRMT R52, R120, 0x5432, R52 ;  /* 0x0000543278347816 */ /* 0x000fc40000000034 */
[----:B------:R-:W-:Y:S01]  /*5270*/  PRMT R53, R120, 0x5410, R53 ;  /* 0x0000541078357816 */ /* 0x000fe20000000035 */
[C---:B------:R-:W-:Y:S01]  /*5280*/  IMAD.U32 R120, R118.reuse, 0x10000, RZ ;  /* 0x0001000076787824 */ /* 0x040fe200078e00ff */
[C---:B------:R-:W-:Y:S02]  /*5290*/  PRMT R41, R119.reuse, 0x5410, R41 ;  /* 0x0000541077297816 */ /* 0x040fe40000000029 */
[----:B------:R-:W-:Y:S01]  /*52a0*/  PRMT R42, R119, 0x5432, R42 ;  /* 0x00005432772a7816 */ /* 0x000fe2000000002a */
[----:B--2---:R-:W-:Y:S02]  /*52b0*/  IMAD.U32 R119, R57, 0x10000, RZ ;  /* 0x0001000039777824 */ /* 0x004fe400078e00ff */
[----:B------:R-:W-:Y:S01]  /*52c0*/  FMUL.FTZ R54, R121, R120 ;  /* 0x0000007879367220 */ /* 0x000fe20000410000 */
[----:B------:R-:W-:Y:S02]  /*52d0*/  LOP3.LUT R118, R118, 0xffff0000, RZ, 0xc0, !PT ;  /* 0xffff000076767812 */ /* 0x000fe400078ec0ff */
[----:B------:R-:W-:Y:S01]  /*52e0*/  LOP3.LUT R61, R61, 0xffff0000, RZ, 0xc0, !PT ;  /* 0xffff00003d3d7812 */ /* 0x000fe200078ec0ff */
[-C--:B------:R-:W-:Y:S01]  /*52f0*/  FFMA.FTZ R54, R119, R55.reuse, -R54 ;  /* 0x0000003777367223 */ /* 0x080fe20000010836 */
[----:B------:R-:W-:Y:S01]  /*5300*/  FMUL.FTZ R55, R121, R55 ;  /* 0x0000003779377220 */ /* 0x000fe20000410000 */
[----:B------:R-:W-:-:S03]  /*5310*/  LOP3.LUT R117, R117, 0xffff0000, RZ, 0xc0, !PT ;  /* 0xffff000075757812 */ /* 0x000fc600078ec0ff */
[----:B------:R-:W-:Y:S01]  /*5320*/  FFMA.FTZ R55, R119, R120, R55 ;  /* 0x0000007877377223 */ /* 0x000fe20000010037 */
[----:B------:R-:W-:Y:S01]  /*5330*/  LOP3.LUT R119, R57, 0xffff0000, RZ, 0xc0, !PT ;  /* 0xffff000039777812 */ /* 0x000fe200078ec0ff */
[CC--:B------:R-:W-:Y:S01]  /*5340*/  FMUL.FTZ R57, R61.reuse, R118.reuse ;  /* 0x000000763d397220 */ /* 0x0c0fe20000410000 */
[-C--:B------:R-:W-:Y:S01]  /*5350*/  FMUL.FTZ R61, R61, R117.reuse ;  /* 0x000000753d3d7220 */ /* 0x080fe20000410000 */
[C---:B------:R-:W-:Y:S01]  /*5360*/  IMAD.U32 R120, R63.reuse, 0x10000, RZ ;  /* 0x000100003f787824 */ /* 0x040fe200078e00ff */
[----:B------:R-:W-:Y:S01]  /*5370*/  LOP3.LUT R63, R63, 0xffff0000, RZ, 0xc0, !PT ;  /* 0xffff00003f3f7812 */ /* 0x000fe200078ec0ff */
[C---:B------:R-:W-:Y:S01]  /*5380*/  FFMA.FTZ R57, R119.reuse, R117, -R57 ;  /* 0x0000007577397223 */ /* 0x040fe20000010839 */
[----:B------:R-:W-:Y:S01]  /*5390*/  FFMA.FTZ R61, R119, R118, R61 ;  /* 0x00000076773d7223 */ /* 0x000fe2000001003d */
[C---:B------:R-:W-:Y:S01]  /*53a0*/  IMAD.U32 R119, R53.reuse, 0x10000, RZ ;  /* 0x0001000035777824 */ /* 0x040fe200078e00ff */
[----:B------:R-:W-:Y:S01]  /*53b0*/  LOP3.LUT R53, R53, 0xffff0000, RZ, 0xc0, !PT ;  /* 0xffff000035357812 */ /* 0x000fe200078ec0ff */
[----:B------:R-:W-:Y:S01]  /*53c0*/  IMAD.U32 R118, R59, 0x10000, RZ ;  /* 0x000100003b767824 */ /* 0x000fe200078e00ff */
[----:B------:R-:W-:Y:S01]  /*53d0*/  F2FP.BF16.F32.PACK_AB R57, R57, R54 ;  /* 0x000000363939723e */ /* 0x000fe200000010ff */
[----:B------:R-:W-:-:S02]  /*53e0*/  IMAD.U32 R117, R42, 0x10000, RZ ;  /* 0x000100002a757824 */ /* 0x000fc400078e00ff */
[----:B------:R-:W-:Y:S01]  /*53f0*/  FMUL.FTZ R121, R120, R119 ;  /* 0x0000007778797220 */ /* 0x000fe20000410000 */
[----:B------:R-:W-:Y:S01]  /*5400*/  F2FP.BF16.F32.PACK_AB R61, R61, R55 ;  /* 0x000000373d3d723e */ /* 0x000fe200000010ff */
[----:B------:R-:W-:Y:S02]  /*5410*/  IMAD.U32 R54, R60, 0x10000, RZ ;  /* 0x000100003c367824 */ /* 0x000fe400078e00ff */
[-C--:B------:R-:W-:Y:S01]  /*5420*/  FFMA.FTZ R121, R118, R117.reuse, -R121 ;  /* 0x0000007576797223 */ /* 0x080fe20000010879 */
[----:B------:R-:W-:Y:S01]  /*5430*/  FMUL.FTZ R117, R120, R117 ;  /* 0x0000007578757220 */ /* 0x000fe20000410000 */
[C---:B------:R-:W-:Y:S01]  /*5440*/  IMAD.U32 R55, R40.reuse, 0x10000, RZ ;  /* 0x0001000028377824 */ /* 0x040fe200078e00ff */
[----:B------:R-:W-:Y:S02]  /*5450*/  LOP3.LUT R40, R40, 0xffff0000, RZ, 0xc0, !PT ;  /* 0xffff000028287812 */ /* 0x000fe400078ec0ff */
[----:B------:R-:W-:Y:S01]  /*5460*/  FFMA.FTZ R118, R118, R119, R117 ;  /* 0x0000007776767223 */ /* 0x000fe20000010075 */
[----:B------:R-:W-:-:S02]  /*5470*/  LOP3.LUT R117, R42, 0xffff0000, RZ, 0xc0, !PT ;  /* 0xffff00002a757812 */ /* 0x000fc400078ec0ff */
[----:B------:R-:W-:Y:S01]  /*5480*/  LOP3.LUT R42, R59, 0xffff0000, RZ, 0xc0, !PT ;  /* 0xffff00003b2a7812 */ /* 0x000fe200078ec0ff */
[C---:B------:R-:W-:Y:S02]  /*5490*/  FMUL.FTZ R59, R63.reuse, R53 ;  /* 0x000000353f3b7220 */ /* 0x040fe40000410000 */
[-C--:B------:R-:W-:Y:S02]  /*54a0*/  FMUL.FTZ R63, R63, R117.reuse ;  /* 0x000000753f3f7220 */ /* 0x080fe40000410000 */
[C---:B------:R-:W-:Y:S02]  /*54b0*/  FFMA.FTZ R59, R42.reuse, R117, -R59 ;  /* 0x000000752a3b7223 */ /* 0x040fe4000001083b */
[----:B------:R-:W-:Y:S01]  /*54c0*/  FFMA.FTZ R63, R42, R53, R63 ;  /* 0x000000352a3f7223 */ /* 0x000fe2000001003f */
[C---:B------:R-:W-:Y:S01]  /*54d0*/  IMAD.U32 R53, R43.reuse, 0x10000, RZ ;  /* 0x000100002b357824 */ /* 0x040fe200078e00ff */
[----:B------:R-:W-:Y:S01]  /*54e0*/  LOP3.LUT R43, R43, 0xffff0000, RZ, 0xc0, !PT ;  /* 0xffff00002b2b7812 */ /* 0x000fe200078ec0ff */
[----:B------:R-:W-:Y:S01]  /*54f0*/  IMAD.U32 R42, R56, 0x10000, RZ ;  /* 0x00010000382a7824 */ /* 0x000fe200078e00ff */
[----:B------:R-:W-:Y:S01]  /*5500*/  F2FP.BF16.F32.PACK_AB R59, R59, R121 ;  /* 0x000000793b3b723e */ /* 0x000fe200000010ff */
[C---:B------:R-:W-:Y:S01]  /*5510*/  FMUL.FTZ R117, R54.reuse, R53 ;  /* 0x0000003536757220 */ /* 0x040fe20000410000 */
[----:B------:R-:W-:Y:S01]  /*5520*/  FMUL.FTZ R54, R54, R55 ;  /* 0x0000003736367220 */ /* 0x000fe20000410000 */
[----:B------:R-:W-:-:S02]  /*5530*/  F2FP.BF16.F32.PACK_AB R63, R63, R118 ;  /* 0x000000763f3f723e */ /* 0x000fc400000010ff */
[C---:B------:R-:W-:Y:S01]  /*5540*/  FFMA.FTZ R117, R42.reuse, R55, -R117 ;  /* 0x000000372a757223 */ /* 0x040fe20000010875 */
[----:B------:R-:W-:Y:S01]  /*5550*/  FFMA.FTZ R54, R42, R53, R54 ;  /* 0x000000352a367223 */ /* 0x000fe20000010036 */
[----:B------:R-:W-:Y:S01]  /*5560*/  LOP3.LUT R42, R60, 0xffff0000, RZ, 0xc0, !PT ;  /* 0xffff00003c2a7812 */ /* 0x000fe200078ec0ff */
[----:B------:R-:W-:Y:S01]  /*5570*/  IMAD.U32 R60, R62, 0x10000, RZ ;  /* 0x000100003e3c7824 */ /* 0x000fe200078e00ff */
[----:B------:R-:W-:-:S03]  /*5580*/  LOP3.LUT R53, R56, 0xffff0000, RZ, 0xc0, !PT ;  /* 0xffff000038357812 */ /* 0x000fc600078ec0ff */
[C---:B------:R-:W-:Y:S01]  /*5590*/  FMUL.FTZ R55, R42.reuse, R43 ;  /* 0x0000002b2a377220 */ /* 0x040fe20000410000 */
[----:B------:R-:W-:-:S03]  /*55a0*/  FMUL.FTZ R42, R42, R40 ;  /* 0x000000282a2a7220 */ /* 0x000fc60000410000 */
[C---:B------:R-:W-:Y:S01]  /*55b0*/  FFMA.FTZ R40, R53.reuse, R40, -R55 ;  /* 0x0000002835287223 */ /* 0x040fe20000010837 */
[----:B------:R-:W-:Y:S01]  /*55c0*/  FFMA.FTZ R42, R53, R43, R42 ;  /* 0x0000002b352a7223 */ /* 0x000fe2000001002a */
[C---:B------:R-:W-:Y:S01]  /*55d0*/  IMAD.U32 R53, R52.reuse, 0x10000, RZ ;  /* 0x0001000034357824 */ /* 0x040fe200078e00ff */
[----:B------:R-:W-:Y:S01]  /*55e0*/  LOP3.LUT R52, R52, 0xffff0000, RZ, 0xc0, !PT ;  /* 0xffff000034347812 */ /* 0x000fe200078ec0ff */
[C---:B------:R-:W-:Y:S01]  /*55f0*/  IMAD.U32 R55, R41.reuse, 0x10000, RZ ;  /* 0x0001000029377824 */ /* 0x040fe200078e00ff */
[----:B------:R-:W-:Y:S01]  /*5600*/  LOP3.LUT R41, R41, 0xffff0000, RZ, 0xc0, !PT ;  /* 0xffff000029297812 */ /* 0x000fe200078ec0ff */
[----:B------:R-:W-:Y:S01]  /*5610*/  FMUL.FTZ R56, R60, R53 ;  /* 0x000000353c387220 */ /* 0x000fe20000410000 */
[----:B------:R-:W-:Y:S02]  /*5620*/  IMAD.U32 R43, R58, 0x10000, RZ ;  /* 0x000100003a2b7824 */ /* 0x000fe400078e00ff */
[----:B------:R-:W-:Y:S01]  /*5630*/  FMUL.FTZ R60, R60, R55 ;  /* 0x000000373c3c7220 */ /* 0x000fe20000410000 */
[----:B------:R-:W-:Y:S01]  /*5640*/  F2FP.BF16.F32.PACK_AB R40, R40, R117 ;  /* 0x000000752828723e */ /* 0x000fe200000010ff */
[----:B------:R-:W-:-:S02]  /*5650*/  FFMA.FTZ R56, R43, R55, -R56 ;  /* 0x000000372b387223 */ /* 0x000fc40000010838 */
[----:B------:R-:W-:Y:S01]  /*5660*/  FFMA.FTZ R60, R43, R53, R60 ;  /* 0x000000352b3c7223 */ /* 0x000fe2000001003c */
[----:B------:R-:W-:Y:S02]  /*5670*/  LOP3.LUT R43, R62, 0xffff0000, RZ, 0xc0, !PT ;  /* 0xffff00003e2b7812 */ /* 0x000fe400078ec0ff */
[----:B------:R-:W-:Y:S02]  /*5680*/  LOP3.LUT R53, R58, 0xffff0000, RZ, 0xc0, !PT ;  /* 0xffff00003a357812 */ /* 0x000fe400078ec0ff */
[----:B------:R-:W-:Y:S01]  /*5690*/  F2FP.BF16.F32.PACK_AB R42, R42, R54 ;  /* 0x000000362a2a723e */ /* 0x000fe200000010ff */
[C---:B------:R-:W-:Y:S01]  /*56a0*/  FMUL.FTZ R55, R43.reuse, R52 ;  /* 0x000000342b377220 */ /* 0x040fe20000410000 */
[----:B------:R-:W-:-:S03]  /*56b0*/  FMUL.FTZ R43, R43, R41 ;  /* 0x000000292b2b7220 */ /* 0x000fc60000410000 */
[C---:B------:R-:W-:Y:S01]  /*56c0*/  FFMA.FTZ R55, R53.reuse, R41, -R55 ;  /* 0x0000002935377223 */ /* 0x040fe20000010837 */
[----:B------:R-:W-:-:S04]  /*56d0*/  FFMA.FTZ R43, R53, R52, R43 ;  /* 0x00000034352b7223 */ /* 0x000fc8000001002b */
[----:B------:R-:W-:Y:S01]  /*56e0*/  F2FP.BF16.F32.PACK_AB R55, R55, R56 ;  /* 0x000000383737723e */ /* 0x000fe200000010ff */
[----:B------:R-:W-:Y:S01]  /*56f0*/  IMAD.MOV.U32 R56, RZ, RZ, R40 ;  /* 0x000000ffff387224 */ /* 0x000fe200078e0028 */
[----:B------:R-:W-:Y:S01]  /*5700*/  F2FP.BF16.F32.PACK_AB R43, R43, R60 ;  /* 0x0000003c2b2b723e */ /* 0x000fe200000010ff */
[----:B------:R-:W-:Y:S02]  /*5710*/  IMAD.MOV.U32 R60, RZ, RZ, R42 ;  /* 0x000000ffff3c7224 */ /* 0x000fe400078e002a */
[----:B------:R-:W-:Y:S02]  /*5720*/  IMAD.MOV.U32 R58, RZ, RZ, R55 ;  /* 0x000000ffff3a7224 */ /* 0x000fe400078e0037 */
[----:B------:R-:W-:-:S07]  /*5730*/  IMAD.MOV.U32 R62, RZ, RZ, R43 ;  /* 0x000000ffff3e7224 */ /* 0x000fce00078e002b */
.L_x_460:
[----:B------:R-:W-:Y:S05]  /*5740*/  BSYNC B2 ;  /* 0x0000000000027941 */ /* 0x000fea0003800000 */
.L_x_459:
[----:B------:R-:W-:-:S13]  /*5750*/  ISETP.GE.AND P4, PT, R116, R110, PT ;  /* 0x0000006e7400720c */ /* 0x000fda0003f86270 */
[--C-:B------:R-:W-:Y:S02]  /*5760*/  @!P4 SHF.R.S32.HI R43, RZ, 0x1f, R116.reuse ;  /* 0x0000001fff2bc819 */ /* 0x100fe40000011474 */
[----:B------:R-:W-:-:S04]  /*5770*/  @!P4 IADD3 R116, P5, P6, R24, R92, R116 ;  /* 0x0000005c1874c210 */ /* 0x000fc80007ebe074 */
[----:B------:R-:W-:Y:S02]  /*5780*/  @!P4 IADD3.X R43, R3, R112, R43, P5, P6 ;  /* 0x00000070032bc210 */ /* 0x000fe40002fec42b */
[----:B------:R-:W-:-:S04]  /*5790*/  IADD3 R41, P5, P6, R24, R92, R80 ;  /* 0x0000005c18297210 */ /* 0x000fc80007ebe050 */
[----:B------:R-:W-:Y:S02]  /*57a0*/  IADD3.X R42, R3, R112, R101, P5, P6 ;  /* 0x00000070032a7210 */ /* 0x000fe40002fec465 */
[----:B------:R-:W-:-:S04]  /*57b0*/  LEA R40, P5, R41, R90, 0x1 ;  /* 0x0000005a29287211 */ /* 0x000fc800078a08ff */
[----:B------:R-:W-:Y:S02]  /*57c0*/  LEA.HI.X R41, R41, R91, R42, 0x1, P5 ;  /* 0x0000005b29297211 */ /* 0x000fe400028f0c2a */
[----:B------:R-:W-:-:S03]  /*57d0*/  @!P4 LEA R42, P5, R116, R90, 0x1 ;  /* 0x0000005a742ac211 */ /* 0x000fc600078a08ff */
[----:B--2---:R2:W-:Y:S01]  /*57e0*/  STG.E.128 desc[UR60][R40.64], R56 ;  /* 0x0000003828007986 */ /* 0x0045e2000c101d3c */
[----:B------:R-:W-:-:S05]  /*57f0*/  @!P4 LEA.HI.X R43, R116, R91, R43, 0x1, P5 ;  /* 0x0000005b742bc211 */ /* 0x000fca00028f0c2b */
[----:B-1----:R2:W-:Y:S04]  /*5800*/  @!P4 STG.E.128 desc[UR60][R42.64], R60 ;  /* 0x0000003c2a00c986 */ /* 0x0025e8000c101d3c */
.L_x_458:
[----:B------:R-:W-:Y:S05]  /*5810*/  BSYNC B1 ;  /* 0x0000000000017941 */ /* 0x000fea0003800000 */
.L_x_457:
[----:B------:R-:W-:Y:S01]  /*5820*/  ISETP.NE.AND P4, PT, R11, RZ, PT ;  /* 0x000000ff0b00720c */ /* 0x000fe20003f85270 */
[----:B------:R-:W-:-:S12]  /*5830*/  BSSY B1, `(.L_x_461) ;  /* 0x0000084000017945 */ /* 0x000fd80003800000 */
[----:B------:R-:W-:Y:S05]  /*5840*/  @!P4 BRA `(.L_x_462) ;  /* 0x000000080008c947 */ /* 0x000fea0003800000 */
[----:B------:R-:W3:Y:S04]  /*5850*/  LDL R52, [R1+0x54] ;  /* 0x0000540001347983 */ /* 0x000ee80000100800 */
[----:B--2---:R-:W2:Y:S04]  /*5860*/  LDL R42, [R1+0x58] ;  /* 0x00005800012a7983 */ /* 0x004ea80000100800 */
        /* <DEDUP_REMOVED lines=12> */
[----:B---3--:R-:W-:-:S04]  /*5930*/  LOP3.LUT R40, R52, 0x18, R56, 0xf8, !PT ;  /* 0x0000001834287812 */ /* 0x008fc800078ef838 */
[----:B--2---:R-:W-:Y:S01]  /*5940*/  LOP3.LUT R40, R40, R42, RZ, 0x3c, !PT ;  /* 0x0000002a28287212 */ /* 0x004fe200078e3cff */
        /* <DEDUP_REMOVED lines=9> */
[----:B------:R-:W-:Y:S01]  /*59e0*/  SHF.R.U64 R38, R38, 0x10, R39 ;  /* 0x0000001026267819 */ /* 0x000fe20000001227 */
[----:B-1----:R-:W-:Y:S01]  /*59f0*/  IMAD.U32 R61, R53, 0x10000, RZ ;  /* 0x00010000353d7824 */ /* 0x002fe200078e00ff */
[--C-:B------:R-:W-:Y:S01]  /*5a00*/  SHF.R.U32.HI R57, RZ, 0x10, R49.reuse ;  /* 0x00000010ff397819 */ /* 0x100fe20000011631 */
[----:B--2---:R-:W-:Y:S01]  /*5a10*/  IMAD.U32 R59, R41, 0x10000, RZ ;  /* 0x00010000293b7824 */ /* 0x004fe200078e00ff */
[----:B------:R-:W-:Y:S02]  /*5a20*/  SHF.R.U64 R48, R48, 0x10, R49 ;  /* 0x0000001030307819 */ /* 0x000fe40000001231 */
[----:B------:R-:W-:Y:S02]  /*5a30*/  SHF.R.U64 R49, R50, 0x10, R51 ;  /* 0x0000001032317819 */ /* 0x000fe40000001233 */
[----:B------:R-:W-:Y:S02]  /*5a40*/  SHF.R.U64 R36, R36, 0x10, R37 ;  /* 0x0000001024247819 */ /* 0x000fe40000001225 */
[----:B------:R-:W-:-:S02]  /*5a50*/  PRMT R50, R128, 0x5432, R38 ;  /* 0x0000543280327816 */ /* 0x000fc40000000026 */
[----:B------:R-:W-:Y:S02]  /*5a60*/  SHF.R.U32.HI R37, RZ, 0x10, R37 ;  /* 0x00000010ff257819 */ /* 0x000fe40000011625 */
[----:B------:R-:W-:Y:S02]  /*5a70*/  PRMT R38, R127, 0x5410, R57 ;  /* 0x000054107f267816 */ /* 0x000fe40000000039 */
[----:B------:R-:W-:Y:S02]  /*5a80*/  PRMT R37, R129, 0x5410, R37 ;  /* 0x0000541081257816 */ /* 0x000fe40000000025 */
[----:B------:R-:W-:Y:S01]  /*5a90*/  SHF.R.U32.HI R51, RZ, 0x10, R51 ;  /* 0x00000010ff337819 */ /* 0x000fe20000011633 */
[C---:B------:R-:W-:Y:S01]  /*5aa0*/  IMAD.U32 R60, R38.reuse, 0x10000, RZ ;  /* 0x00010000263c7824 */ /* 0x040fe200078e00ff */
[----:B------:R-:W-:Y:S01]  /*5ab0*/  LOP3.LUT R38, R38, 0xffff0000, RZ, 0xc0, !PT ;  /* 0xffff000026267812 */ /* 0x000fe200078ec0ff */
[----:B------:R-:W-:Y:S01]  /*5ac0*/  IMAD.U32 R57, R37, 0x10000, RZ ;  /* 0x0001000025397824 */ /* 0x000fe200078e00ff */
[----:B------:R-:W-:Y:S01]  /*5ad0*/  LOP3.LUT R53, R53, 0xffff0000, RZ, 0xc0, !PT ;  /* 0xffff000035357812 */ /* 0x000fe200078ec0ff */
[----:B------:R-:W-:Y:S01]  /*5ae0*/  FMUL.FTZ R58, R61, R60 ;  /* 0x0000003c3d3a7220 */ /* 0x000fe20000410000 */
[----:B------:R-:W-:-:S02]  /*5af0*/  SHF.R.U32.HI R39, RZ, 0x10, R39 ;  /* 0x00000010ff277819 */ /* 0x000fc40000011627 */
[----:B------:R-:W-:Y:S01]  /*5b00*/  PRMT R51, R126, 0x5410, R51 ;  /* 0x000054107e337816 */ /* 0x000fe20000000033 */
[-C--:B------:R-:W-:Y:S01]  /*5b10*/  FFMA.FTZ R58, R59, R57.reuse, -R58 ;  /* 0x000000393b3a7223 */ /* 0x080fe2000001083a */
[----:B------:R-:W-:Y:S01]  /*5b20*/  FMUL.FTZ R57, R61, R57 ;  /* 0x000000393d397220 */ /* 0x000fe20000410000 */
[----:B------:R-:W-:Y:S01]  /*5b30*/  LOP3.LUT R41, R41, 0xffff0000, RZ, 0xc0, !PT ;  /* 0xffff000029297812 */ /* 0x000fe200078ec0ff */
[----:B------:R-:W-:Y:S01]  /*5b40*/  IMAD.U32 R61, R55, 0x10000, RZ ;  /* 0x00010000373d7824 */ /* 0x000fe200078e00ff */
[----:B------:R-:W-:Y:S01]  /*5b50*/  PRMT R39, R128, 0x5410, R39 ;  /* 0x0000541080277816 */ /* 0x000fe20000000027 */
[----:B------:R-:W-:Y:S01]  /*5b60*/  FFMA.FTZ R57, R59, R60, R57 ;  /* 0x0000003c3b397223 */ /* 0x000fe20000010039 */
[----:B------:R-:W-:Y:S01]  /*5b70*/  LOP3.LUT R59, R37, 0xffff0000, RZ, 0xc0, !PT ;  /* 0xffff0000253b7812 */ /* 0x000fe200078ec0ff */
[----:B------:R-:W-:Y:S01]  /*5b80*/  FMUL.FTZ R37, R53, R38 ;  /* 0x0000002635257220 */ /* 0x000fe20000410000 */
[C---:B------:R-:W-:Y:S01]  /*5b90*/  IMAD.U32 R60, R51.reuse, 0x10000, RZ ;  /* 0x00010000333c7824 */ /* 0x040fe200078e00ff */
[----:B------:R-:W-:-:S02]  /*5ba0*/  LOP3.LUT R51, R51, 0xffff0000, RZ, 0xc0, !PT ;  /* 0xffff000033337812 */ /* 0x000fc400078ec0ff */
[-C--:B------:R-:W-:Y:S01]  /*5bb0*/  FMUL.FTZ R53, R53, R59.reuse ;  /* 0x0000003b35357220 */ /* 0x080fe20000410000 */
[----:B------:R-:W-:Y:S01]  /*5bc0*/  FFMA.FTZ R37, R41, R59, -R37 ;  /* 0x0000003b29257223 */ /* 0x000fe20000010825 */
[----:B------:R-:W-:Y:S01]  /*5bd0*/  IMAD.U32 R59, R43, 0x10000, RZ ;  /* 0x000100002b3b7824 */ /* 0x000fe200078e00ff */
[----:B------:R-:W-:Y:S01]  /*5be0*/  LOP3.LUT R55, R55, 0xffff0000, RZ, 0xc0, !PT ;  /* 0xffff000037377812 */ /* 0x000fe200078ec0ff */
[----:B------:R-:W-:Y:S01]  /*5bf0*/  FFMA.FTZ R38, R41, R38, R53 ;  /* 0x0000002629267223 */ /* 0x000fe20000010035 */
[----:B------:R-:W-:Y:S02]  /*5c00*/  IMAD.U32 R53, R39, 0x10000, RZ ;  /* 0x0001000027357824 */ /* 0x000fe400078e00ff */
[----:B------:R-:W-:Y:S01]  /*5c10*/  FMUL.FTZ R41, R61, R60 ;  /* 0x0000003c3d297220 */ /* 0x000fe20000410000 */
[----:B------:R-:W-:Y:S02]  /*5c20*/  PRMT R48, R127, 0x5432, R48 ;  /* 0x000054327f307816 */ /* 0x000fe40000000030 */
[----:B------:R-:W-:Y:S01]  /*5c30*/  PRMT R36, R129, 0x5432, R36 ;  /* 0x0000543281247816 */ /* 0x000fe20000000024 */
[-C--:B------:R-:W-:Y:S01]  /*5c40*/  FFMA.FTZ R41, R59, R53.reuse, -R41 ;  /* 0x000000353b297223 */ /* 0x080fe20000010829 */
[----:B------:R-:W-:Y:S01]  /*5c50*/  FMUL.FTZ R53, R61, R53 ;  /* 0x000000353d357220 */ /* 0x000fe20000410000 */
[----:B------:R-:W-:-:S02]  /*5c60*/  F2FP.BF16.F32.PACK_AB R38, R38, R57 ;  /* 0x000000392626723e */ /* 0x000fc400000010ff */
[----:B------:R-:W-:Y:S01]  /*5c70*/  PRMT R49, R126, 0x5432, R49 ;  /* 0x000054327e317816 */ /* 0x000fe20000000031 */
[----:B------:R-:W-:Y:S01]  /*5c80*/  FFMA.FTZ R53, R59, R60, R53 ;  /* 0x0000003c3b357223 */ /* 0x000fe20000010035 */
[----:B------:R-:W-:Y:S02]  /*5c90*/  LOP3.LUT R59, R39, 0xffff0000, RZ, 0xc0, !PT ;  /* 0xffff0000273b7812 */ /* 0x000fe400078ec0ff */
[----:B------:R-:W-:Y:S01]  /*5ca0*/  LOP3.LUT R39, R43, 0xffff0000, RZ, 0xc0, !PT ;  /* 0xffff00002b277812 */ /* 0x000fe200078ec0ff */
[----:B------:R-:W-:Y:S01]  /*5cb0*/  FMUL.FTZ R43, R55, R51 ;  /* 0x00000033372b7220 */ /* 0x000fe20000410000 */
[----:B------:R-:W-:Y:S01]  /*5cc0*/  F2FP.BF16.F32.PACK_AB R37, R37, R58 ;  /* 0x0000003a2525723e */ /* 0x000fe200000010ff */
[-C--:B------:R-:W-:Y:S02]  /*5cd0*/  FMUL.FTZ R55, R55, R59.reuse ;  /* 0x0000003b37377220 */ /* 0x080fe40000410000 */
[C---:B------:R-:W-:Y:S02]  /*5ce0*/  FFMA.FTZ R43, R39.reuse, R59, -R43 ;  /* 0x0000003b272b7223 */ /* 0x040fe4000001082b */
[----:B------:R-:W-:Y:S01]  /*5cf0*/  FFMA.FTZ R55, R39, R51, R55 ;  /* 0x0000003327377223 */ /* 0x000fe20000010037 */
[----:B------:R-:W-:-:S02]  /*5d00*/  IMAD.U32 R51, R52, 0x10000, RZ ;  /* 0x0001000034337824 */ /* 0x000fc400078e00ff */
[----:B------:R-:W-:Y:S01]  /*5d10*/  F2FP.BF16.F32.PACK_AB R43, R43, R41 ;  /* 0x000000292b2b723e */ /* 0x000fe200000010ff */
[----:B------:R-:W-:Y:S01]  /*5d20*/  IMAD.U32 R41, R48, 0x10000, RZ ;  /* 0x0001000030297824 */ /* 0x000fe200078e00ff */
[----:B------:R-:W-:Y:S01]  /*5d30*/  F2FP.BF16.F32.PACK_AB R55, R55, R53 ;  /* 0x000000353737723e */ /* 0x000fe200000010ff */
[----:B------:R-:W-:Y:S01]  /*5d40*/  IMAD.U32 R53, R36, 0x10000, RZ ;  /* 0x0001000024357824 */ /* 0x000fe200078e00ff */
[----:B------:R-:W-:Y:S01]  /*5d50*/  LOP3.LUT R48, R48, 0xffff0000, RZ, 0xc0, !PT ;  /* 0xffff000030307812 */ /* 0x000fe200078ec0ff */
[C---:B------:R-:W-:Y:S01]  /*5d60*/  FMUL.FTZ R57, R51.reuse, R41 ;  /* 0x0000002933397220 */ /* 0x040fe20000410000 */
[----:B------:R-:W-:Y:S02]  /*5d70*/  IMAD.U32 R39, R40, 0x10000, RZ ;  /* 0x0001000028277824 */ /* 0x000fe400078e00ff */
[-C--:B------:R-:W-:Y:S01]  /*5d80*/  FMUL.FTZ R51, R51, R53.reuse ;  /* 0x0000003533337220 */ /* 0x080fe20000410000 */
[----:B------:R-:W-:Y:S01]  /*5d90*/  LOP3.LUT R36, R36, 0xffff0000, RZ, 0xc0, !PT ;  /* 0xffff000024247812 */ /* 0x000fe200078ec0ff */
[----:B------:R-:W-:-:S02]  /*5da0*/  FFMA.FTZ R57, R39, R53, -R57 ;  /* 0x0000003527397223 */ /* 0x000fc40000010839 */
        /* <DEDUP_REMOVED lines=12> */
[C---:B------:R-:W-:Y:S01]  /*5e70*/  FMUL.FTZ R52, R53.reuse, R41 ;  /* 0x0000002935347220 */ /* 0x040fe20000410000 */
[----:B------:R-:W-:Y:S02]  /*5e80*/  IMAD.U32 R40, R42, 0x10000, RZ ;  /* 0x000100002a287824 */ /* 0x000fe400078e00ff */
[-C--:B------:R-:W-:Y:S01]  /*5e90*/  FMUL.FTZ R53, R53, R48.reuse ;  /* 0x0000003035357220 */ /* 0x080fe20000410000 */
        /* <DEDUP_REMOVED lines=9> */
[----:B------:R-:W-:Y:S01]  /*5f30*/  FFMA.FTZ R40, R41, R49, R40 ;  /* 0x0000003129287223 */ /* 0x000fe20000010028 */
[----:B------:R-:W-:-:S03]  /*5f40*/  IMAD.MOV.U32 R41, RZ, RZ, R37 ;  /* 0x000000ffff297224 */ /* 0x000fc600078e0025 */
[----:B------:R-:W-:Y:S01]  /*5f50*/  F2FP.BF16.F32.PACK_AB R42, R42, R52 ;  /* 0x000000342a2a723e */ /* 0x000fe200000010ff */
[----:B------:R-:W-:Y:S01]  /*5f60*/  IMAD.MOV.U32 R52, RZ, RZ, R39 ;  /* 0x000000ffff347224 */ /* 0x000fe200078e0027 */
[----:B------:R-:W-:Y:S01]  /*5f70*/  F2FP.BF16.F32.PACK_AB R54, R40, R53 ;  /* 0x000000352836723e */ /* 0x000fe200000010ff */
[----:B------:R-:W-:Y:S02]  /*5f80*/  IMAD.MOV.U32 R40, RZ, RZ, R36 ;  /* 0x000000ffff287224 */ /* 0x000fe400078e0024 */
[----:B------:R-:W-:-:S07]  /*5f90*/  IMAD.MOV.U32 R53, RZ, RZ, R38 ;  /* 0x000000ffff357224 */ /* 0x000fce00078e0026 */
.L_x_464:
[----:B------:R-:W-:Y:S05]  /*5fa0*/  BSYNC B2 ;  /* 0x0000000000027941 */ /* 0x000fea0003800000 */
.L_x_463:
        /* <DEDUP_REMOVED lines=12> */
.L_x_462:
[----:B------:R-:W-:Y:S05]  /*6070*/  BSYNC B1 ;  /* 0x0000000000017941 */ /* 0x000fea0003800000 */
.L_x_461:
[----:B------:R-:W-:-:S13]  /*6080*/  ISETP.NE.AND P4, PT, R12, RZ, PT ;  /* 0x000000ff0c00720c */ /* 0x000fda0003f85270 */
[----:B------:R-:W-:Y:S05]  /*6090*/  @!P4 BRA `(.L_x_429) ;  /* 0x00000008009cc947 */ /* 0x000fea0003800000 */
[----:B---3--:R-:W3:Y:S04]  /*60a0*/  LDL R36, [R1+0x50] ;  /* 0x0000500001247983 */ /* 0x008ee80000100800 */
[----:B------:R-:W2:Y:S04]  /*60b0*/  LDL R39, [R1+0x54] ;  /* 0x0000540001277983 */ /* 0x000ea80000100800 */
[----:B------:R-:W4:Y:S04]  /*60c0*/  LDL R38, [R1+0x5c] ;  /* 0x00005c0001267983 */ /* 0x000f280000100800 */
[----:B------:R-:W5:Y:S01]  /*60d0*/  LDL R37, [R1+0x58] ;  /* 0x0000580001257983 */ /* 0x000f620000100800 */
[----:B------:R-:W-:Y:S01]  /*60e0*/  BSSY B1, `(.L_x_465) ;  /* 0x0000078000017945 */ /* 0x000fe20003800000 */
[----:B---3--:R-:W-:-:S02]  /*60f0*/  LOP3.LUT P6, RZ, R36, 0x1, RZ, 0xc0, !PT ;  /* 0x0000000124ff7812 */ /* 0x008fc400078cc0ff */
[----:B------:R-:W-:Y:S01]  /*6100*/  IADD3 R36, P4, P5, R24, R92, R77 ;  /* 0x0000005c18247210 */ /* 0x000fe20007d9e04d */
[----:B--2---:R-:W-:Y:S02]  /*6110*/  IMAD.MOV.U32 R40, RZ, RZ, R39 ;  /* 0x000000ffff287224 */ /* 0x004fe400078e0027 */
[----:B----4-:R-:W-:Y:S01]  /*6120*/  IMAD.MOV.U32 R39, RZ, RZ, R38 ;  /* 0x000000ffff277224 */ /* 0x010fe200078e0026 */
[----:B------:R-:W-:Y:S01]  /*6130*/  SEL R115, R107, R115, !P6 ;  /* 0x000000736b737207 */ /* 0x000fe20007000000 */
[----:B-----5:R-:W-:Y:S01]  /*6140*/  IMAD.MOV.U32 R38, RZ, RZ, R37 ;  /* 0x000000ffff267224 */ /* 0x020fe200078e0025 */
[----:B------:R-:W-:Y:S02]  /*6150*/  IADD3.X R37, R3, R112, R99, P4, P5 ;  /* 0x0000007003257210 */ /* 0x000fe400027ea463 */
[----:B------:R-:W-:-:S04]  /*6160*/  LEA R48, P4, R36, R90, 0x1 ;  /* 0x0000005a24307211 */ /* 0x000fc800078808ff */
[----:B------:R-:W-:Y:S02]  /*6170*/  LEA.HI.X R49, R36, R91, R37, 0x1, P4 ;  /* 0x0000005b24317211 */ /* 0x000fe400020f0c25 */
[----:B------:R-:W-:-:S04]  /*6180*/  SHF.R.S32.HI R36, RZ, 0x1f, R115 ;  /* 0x0000001fff247819 */ /* 0x000fc80000011473 */
[----:B------:R-:W-:-:S04]  /*6190*/  LEA.HI R36, R36, R115, RZ, 0x4 ;  /* 0x0000007324247211 */ /* 0x000fc800078f20ff */
[----:B------:R-:W-:-:S04]  /*61a0*/  SHF.R.S32.HI R36, RZ, 0x4, R36 ;  /* 0x00000004ff247819 */ /* 0x000fc80000011424 */
[----:B------:R-:W-:-:S04]  /*61b0*/  LEA.HI.SX32 R36, R9, R36, 0x1d ;  /* 0x0000002409247211 */ /* 0x000fc800078feaff */
[----:B------:R-:W-:Y:S01]  /*61c0*/  SHF.R.S32.HI R37, RZ, 0x1f, R36 ;  /* 0x0000001fff257819 */ /* 0x000fe20000011424 */
[----:B------:R-:W-:-:S03]  /*61d0*/  IMAD.SHL.U32 R50, R36, 0x8, RZ ;  /* 0x0000000824327824 */ /* 0x000fc600078e00ff */
[----:B------:R-:W-:Y:S02]  /*61e0*/  LEA.HI R37, R37, R36, RZ, 0x2 ;  /* 0x0000002425257211 */ /* 0x000fe400078f10ff */
[----:B------:R-:W-:Y:S02]  /*61f0*/  LOP3.LUT R36, R40, 0x18, R50, 0xf8, !PT ;  /* 0x0000001828247812 */ /* 0x000fe400078ef832 */
[----:B------:R-:W-:Y:S02]  /*6200*/  SHF.R.S32.HI R37, RZ, 0x2, R37 ;  /* 0x00000002ff257819 */ /* 0x000fe40000011425 */
[----:B------:R-:W-:-:S03]  /*6210*/  LOP3.LUT R36, R36, R38, RZ, 0x3c, !PT ;  /* 0x0000002624247212 */ /* 0x000fc600078e3cff */
[----:B------:R-:W-:-:S04]  /*6220*/  IMAD R37, R37, 0x1200, R39 ;  /* 0x0000120025257824 */ /* 0x000fc800078e0227 */
[----:B------:R-:W-:Y:S02]  /*6230*/  IMAD.IADD R36, R37, 0x1, R36 ;  /* 0x0000000125247824 */ /* 0x000fe400078e0224 */
[C---:B------:R-:W-:Y:S02]  /*6240*/  IMAD R37, R17.reuse, 0x3600, R102 ;  /* 0x0000360011257824 */ /* 0x040fe400078e0266 */
[----:B------:R-:W-:Y:S02]  /*6250*/  IMAD R39, R17, 0x3600, R36 ;  /* 0x0000360011277824 */ /* 0x000fe400078e0224 */
[--C-:B------:R-:W-:Y:S02]  /*6260*/  IMAD R37, R37, 0x2, R16.reuse ;  /* 0x0000000225257824 */ /* 0x100fe400078e0210 */
[----:B------:R-:W-:-:S04]  /*6270*/  IMAD R40, R39, 0x2, R16 ;  /* 0x0000000227287824 */ /* 0x000fc800078e0210 */
[----:B------:R-:W1:Y:S04]  /*6280*/  LDS.128 R36, [R37+0x16a00] ;  /* 0x016a000025247984 */ /* 0x000e680000000c00 */
[----:B------:R-:W2:Y:S01]  /*6290*/  LDS.128 R40, [R40+0x16a00] ;  /* 0x016a000028287984 */ /* 0x000ea20000000c00 */
[----:B------:R-:W-:-:S13]  /*62a0*/  ISETP.GE.AND P4, PT, R4, R106, PT ;  /* 0x0000006a0400720c */ /* 0x000fda0003f86270 */
[----:B------:R-:W-:Y:S05]  /*62b0*/  @P4 BRA `(.L_x_466) ;  /* 0x0000000400684947 */ /* 0x000fea0003800000 */
[----:B------:R-:W-:Y:S01]  /*62c0*/  SHF.R.U32.HI R52, RZ, 0x10, R45 ;  /* 0x00000010ff347819 */ /* 0x000fe2000001162d */
[----:B--2---:R-:W-:Y:S01]  /*62d0*/  IMAD.U32 R56, R41, 0x10000, RZ ;  /* 0x0001000029387824 */ /* 0x004fe200078e00ff */
[--C-:B------:R-:W-:Y:S01]  /*62e0*/  SHF.R.U32.HI R54, RZ, 0x10, R33.reuse ;  /* 0x00000010ff367819 */ /* 0x100fe20000011621 */
[----:B-1----:R-:W-:Y:S01]  /*62f0*/  IMAD.U32 R51, R37, 0x10000, RZ ;  /* 0x0001000025337824 */ /* 0x002fe200078e00ff */
[----:B------:R-:W-:Y:S01]  /*6300*/  PRMT R53, R125, 0x5432, R52 ;  /* 0x000054327d357816 */ /* 0x000fe20000000034 */
[----:B------:R-:W-:Y:S01]  /*6310*/  IMAD.U32 R58, R43, 0x10000, RZ ;  /* 0x000100002b3a7824 */ /* 0x000fe200078e00ff */
[----:B------:R-:W-:Y:S02]  /*6320*/  PRMT R55, R123, 0x5432, R54 ;  /* 0x000054327b377816 */ /* 0x000fe40000000036 */
[----:B------:R-:W-:Y:S01]  /*6330*/  LOP3.LUT R37, R37, 0xffff0000, RZ, 0xc0, !PT ;  /* 0xffff000025257812 */ /* 0x000fe200078ec0ff */
[C---:B------:R-:W-:Y:S01]  /*6340*/  IMAD.U32 R54, R53.reuse, 0x10000, RZ ;  /* 0x0001000035367824 */ /* 0x040fe200078e00ff */
[----:B------:R-:W-:Y:S01]  /*6350*/  LOP3.LUT R53, R53, 0xffff0000, RZ, 0xc0, !PT ;  /* 0xffff000035357812 */ /* 0x000fe200078ec0ff */
[C---:B------:R-:W-:Y:S01]  /*6360*/  IMAD.U32 R52, R55.reuse, 0x10000, RZ ;  /* 0x0001000037347824 */ /* 0x040fe200078e00ff */
[----:B------:R-:W-:Y:S01]  /*6370*/  LOP3.LUT R55, R55, 0xffff0000, RZ, 0xc0, !PT ;  /* 0xffff000037377812 */ /* 0x000fe200078ec0ff */
[----:B------:R-:W-:Y:S01]  /*6380*/  FMUL.FTZ R57, R56, R54 ;  /* 0x0000003638397220 */ /* 0x000fe20000410000 */
[----:B------:R-:W-:Y:S01]  /*6390*/  SHF.R.U64 R32, R32, 0x10, R33 ;  /* 0x0000001020207819 */ /* 0x000fe20000001221 */
[-C--:B------:R-:W-:Y:S01]  /*63a0*/  FMUL.FTZ R56, R56, R52.reuse ;  /* 0x0000003438387220 */ /* 0x080fe20000410000 */
[----:B------:R-:W-:Y:S01]  /*63b0*/  SHF.R.U32.HI R33, RZ, 0x10, R35 ;  /* 0x00000010ff217819 */ /* 0x000fe20000011623 */
[C---:B------:R-:W-:Y:S01]  /*63c0*/  FFMA.FTZ R52, R51.reuse, R52, -R57 ;  /* 0x0000003433347223 */ /* 0x040fe20000010839 */
[----:B------:R-:W-:Y:S01]  /*63d0*/  SHF.R.U64 R44, R44, 0x10, R45 ;  /* 0x000000102c2c7819 */ /* 0x000fe2000000122d */
[----:B------:R-:W-:Y:S01]  /*63e0*/  FFMA.FTZ R51, R51, R54, R56 ;  /* 0x0000003633337223 */ /* 0x000fe20000010038 */
[----:B------:R-:W-:-:S02]  /*63f0*/  LOP3.LUT R54, R41, 0xffff0000, RZ, 0xc0, !PT ;  /* 0xffff000029367812 */ /* 0x000fc400078ec0ff */
[----:B------:R-:W-:Y:S02]  /*6400*/  PRMT R33, R122, 0x5432, R33 ;  /* 0x000054327a217816 */ /* 0x000fe40000000021 */
[----:B------:R-:W-:Y:S01]  /*6410*/  LOP3.LUT R45, R43, 0xffff0000, RZ, 0xc0, !PT ;  /* 0xffff00002b2d7812 */ /* 0x000fe200078ec0ff */
[C---:B------:R-:W-:Y:S01]  /*6420*/  FMUL.FTZ R41, R54.reuse, R53 ;  /* 0x0000003536297220 */ /* 0x040fe20000410000 */
[-C--:B------:R-:W-:Y:S01]  /*6430*/  FMUL.FTZ R54, R54, R55.reuse ;  /* 0x0000003736367220 */ /* 0x080fe20000410000 */
[C---:B------:R-:W-:Y:S01]  /*6440*/  IMAD.U32 R56, R33.reuse, 0x10000, RZ ;  /* 0x0001000021387824 */ /* 0x040fe200078e00ff */
[----:B------:R-:W-:Y:S01]  /*6450*/  LOP3.LUT R33, R33, 0xffff0000, RZ, 0xc0, !PT ;  /* 0xffff000021217812 */ /* 0x000fe200078ec0ff */
[C---:B------:R-:W-:Y:S01]  /*6460*/  FFMA.FTZ R41, R37.reuse, R55, -R41 ;  /* 0x0000003725297223 */ /* 0x040fe20000010829 */
[----:B------:R-:W-:Y:S01]  /*6470*/  FFMA.FTZ R37, R37, R53, R54 ;  /* 0x0000003525257223 */ /* 0x000fe20000010036 */
[----:B------:R-:W-:Y:S01]  /*6480*/  SHF.R.U32.HI R53, RZ, 0x10, R47 ;  /* 0x00000010ff357819 */ /* 0x000fe2000001162f */
[C---:B------:R-:W-:Y:S01]  /*6490*/  IMAD.U32 R54, R39.reuse, 0x10000, RZ ;  /* 0x0001000027367824 */ /* 0x040fe200078e00ff */
[----:B------:R-:W-:-:S02]  /*64a0*/  LOP3.LUT R39, R39, 0xffff0000, RZ, 0xc0, !PT ;  /* 0xffff000027277812 */ /* 0x000fc400078ec0ff */
[----:B------:R-:W-:Y:S02]  /*64b0*/  PRMT R53, R124, 0x5432, R53 ;  /* 0x000054327c357816 */ /* 0x000fe40000000035 */
[----:B------:R-:W-:Y:S02]  /*64c0*/  PRMT R44, R125, 0x5410, R44 ;  /* 0x000054107d2c7816 */ /* 0x000fe4000000002c */
[----:B------:R-:W-:Y:S01]  /*64d0*/  PRMT R32, R123, 0x5410, R32 ;  /* 0x000054107b207816 */ /* 0x000fe20000000020 */
[C---:B------:R-:W-:Y:S01]  /*64e0*/  IMAD.U32 R55, R53.reuse, 0x10000, RZ ;  /* 0x0001000035377824 */ /* 0x040fe200078e00ff */
[----:B------:R-:W-:Y:S02]  /*64f0*/  LOP3.LUT R53, R53, 0xffff0000, RZ, 0xc0, !PT ;  /* 0xffff000035357812 */ /* 0x000fe400078ec0ff */
[----:B------:R-:W-:Y:S01]  /*6500*/  SHF.R.U64 R47, R46, 0x10, R47 ;  /* 0x000000102e2f7819 */ /* 0x000fe2000000122f */
[C---:B------:R-:W-:Y:S01]  /*6510*/  FMUL.FTZ R57, R58.reuse, R55 ;  /* 0x000000373a397220 */ /* 0x040fe20000410000 */
[-C--:B------:R-:W-:Y:S01]  /*6520*/  FMUL.FTZ R58, R58, R56.reuse ;  /* 0x000000383a3a7220 */ /* 0x080fe20000410000 */
[C---:B------:R-:W-:Y:S01]  /*6530*/  FMUL.FTZ R43, R45.reuse, R53 ;  /* 0x000000352d2b7220 */ /* 0x040fe20000410000 */
[----:B------:R-:W-:Y:S01]  /*6540*/  FMUL.FTZ R45, R45, R33 ;  /* 0x000000212d2d7220 */ /* 0x000fe20000410000 */
[C---:B------:R-:W-:Y:S01]  /*6550*/  FFMA.FTZ R57, R54.reuse, R56, -R57 ;  /* 0x0000003836397223 */ /* 0x040fe20000010839 */
[----:B------:R-:W-:Y:S01]  /*6560*/  FFMA.FTZ R58, R54, R55, R58 ;  /* 0x00000037363a7223 */ /* 0x000fe2000001003a */
[C---:B------:R-:W-:Y:S01]  /*6570*/  FFMA.FTZ R43, R39.reuse, R33, -R43 ;  /* 0x00000021272b7223 */ /* 0x040fe2000001082b */
[----:B------:R-:W-:Y:S01]  /*6580*/  FFMA.FTZ R45, R39, R53, R45 ;  /* 0x00000035272d7223 */ /* 0x000fe2000001002d */
[----:B------:R-:W-:Y:S01]  /*6590*/  IMAD.U32 R55, R40, 0x10000, RZ ;  /* 0x0001000028377824 */ /* 0x000fe200078e00ff */
[----:B------:R-:W-:Y:S01]  /*65a0*/  SHF.R.U64 R35, R34, 0x10, R35 ;  /* 0x0000001022237819 */ /* 0x000fe20000001223 */
[C---:B------:R-:W-:Y:S01]  /*65b0*/  IMAD.U32 R39, R44.reuse, 0x10000, RZ ;  /* 0x000100002c277824 */ /* 0x040fe200078e00ff */
[----:B------:R-:W-:Y:S01]  /*65c0*/  LOP3.LUT R44, R44, 0xffff0000, RZ, 0xc0, !PT ;  /* 0xffff00002c2c7812 */ /* 0x000fe200078ec0ff */
[C---:B------:R-:W-:Y:S01]  /*65d0*/  IMAD.U32 R53, R32.reuse, 0x10000, RZ ;  /* 0x0001000020357824 */ /* 0x040fe200078e00ff */
[----:B------:R-:W-:Y:S01]  /*65e0*/  LOP3.LUT R32, R32, 0xffff0000, RZ, 0xc0, !PT ;  /* 0xffff000020207812 */ /* 0x000fe200078ec0ff */
[----:B------:R-:W-:Y:S01]  /*65f0*/  FMUL.FTZ R54, R55, R39 ;  /* 0x0000002737367220 */ /* 0x000fe20000410000 */
[----:B------:R-:W-:-:S02]  /*6600*/  IMAD.U32 R33, R36, 0x10000, RZ ;  /* 0x0001000024217824 */ /* 0x000fc400078e00ff */
[-C--:B------:R-:W-:Y:S01]  /*6610*/  FMUL.FTZ R55, R55, R53.reuse ;  /* 0x0000003537377220 */ /* 0x080fe20000410000 */
[----:B------:R-:W-:Y:S01]  /*6620*/  PRMT R124, R124, 0x5410, R47 ;  /* 0x000054107c7c7816 */ /* 0x000fe2000000002f */
[C---:B------:R-:W-:Y:S02]  /*6630*/  FFMA.FTZ R54, R33.reuse, R53, -R54 ;  /* 0x0000003521367223 */ /* 0x040fe40000010836 */
[----:B------:R-:W-:Y:S01]  /*6640*/  FFMA.FTZ R55, R33, R39, R55 ;  /* 0x0000002721377223 */ /* 0x000fe20000010037 */
[----:B------:R-:W-:Y:S02]  /*6650*/  LOP3.LUT R33, R40, 0xffff0000, RZ, 0xc0, !PT ;  /* 0xffff000028217812 */ /* 0x000fe400078ec0ff */
[----:B------:R-:W-:Y:S02]  /*6660*/  LOP3.LUT R39, R36, 0xffff0000, RZ, 0xc0, !PT ;  /* 0xffff000024277812 */ /* 0x000fe400078ec0ff */
[----:B------:R-:W-:Y:S01]  /*6670*/  PRMT R122, R122, 0x5410, R35 ;  /* 0x000054107a7a7816 */ /* 0x000fe20000000023 */
[C---:B------:R-:W-:Y:S01]  /*6680*/  FMUL.FTZ R34, R33.reuse, R44 ;  /* 0x0000002c21227220 */ /* 0x040fe20000410000 */
[-C--:B------:R-:W-:Y:S01]  /*6690*/  FMUL.FTZ R53, R33, R32.reuse ;  /* 0x0000002021357220 */ /* 0x080fe20000410000 */
[----:B------:R-:W-:Y:S01]  /*66a0*/  IMAD.U32 R35, R38, 0x10000, RZ ;  /* 0x0001000026237824 */ /* 0x000fe200078e00ff */
[----:B------:R-:W-:Y:S01]  /*66b0*/  LOP3.LUT R47, R124, 0xffff0000, RZ, 0xc0, !PT ;  /* 0xffff00007c2f7812 */ /* 0x000fe200078ec0ff */
[C---:B------:R-:W-:Y:S01]  /*66c0*/  FFMA.FTZ R33, R39.reuse, R32, -R34 ;  /* 0x0000002027217223 */ /* 0x040fe20000010822 */
[----:B------:R-:W-:Y:S01]  /*66d0*/  FFMA.FTZ R32, R39, R44, R53 ;  /* 0x0000002c27207223 */ /* 0x000fe20000010035 */
[C---:B------:R-:W-:Y:S01]  /*66e0*/  IMAD.U32 R34, R42.reuse, 0x10000, RZ ;  /* 0x000100002a227824 */ /* 0x040fe200078e00ff */
[----:B------:R-:W-:Y:S01]  /*66f0*/  LOP3.LUT R42, R42, 0xffff0000, RZ, 0xc0, !PT ;  /* 0xffff00002a2a7812 */ /* 0x000fe200078ec0ff */
[----:B------:R-:W-:Y:S01]  /*6700*/  IMAD.U32 R39, R124, 0x10000, RZ ;  /* 0x000100007c277824 */ /* 0x000fe200078e00ff */
[----:B------:R-:W-:Y:S01]  /*6710*/  LOP3.LUT R38, R38, 0xffff0000, RZ, 0xc0, !PT ;  /* 0xffff000026267812 */ /* 0x000fe200078ec0ff */
[----:B------:R-:W-:Y:S01]  /*6720*/  IMAD.U32 R36, R122, 0x10000, RZ ;  /* 0x000100007a247824 */ /* 0x000fe200078e00ff */
[----:B------:R-:W-:Y:S01]  /*6730*/  F2FP.BF16.F32.PACK_AB R41, R41, R52 ;  /* 0x000000342929723e */ /* 0x000fe200000010ff */
[----:B------:R-:W-:Y:S01]  /*6740*/  FMUL.FTZ R40, R34, R39 ;  /* 0x0000002722287220 */ /* 0x000fe20000410000 */
[----:B------:R-:W-:Y:S01]  /*6750*/  FMUL.FTZ R53, R42, R47 ;  /* 0x0000002f2a357220 */ /* 0x000fe20000410000 */
[-C--:B------:R-:W-:Y:S01]  /*6760*/  FMUL.FTZ R44, R34, R36.reuse ;  /* 0x00000024222c7220 */ /* 0x080fe20000410000 */
[----:B------:R-:W-:Y:S01]  /*6770*/  F2FP.BF16.F32.PACK_AB R51, R37, R51 ;  /* 0x000000332533723e */ /* 0x000fe200000010ff */
[----:B------:R-:W-:Y:S01]  /*6780*/  FFMA.FTZ R34, R35, R36, -R40 ;  /* 0x0000002423227223 */ /* 0x000fe20000010828 */
[----:B------:R-:W-:-:S02]  /*6790*/  IMAD.MOV.U32 R37, RZ, RZ, R41 ;  /* 0x000000ffff257224 */ /* 0x000fc400078e0029 */
[----:B------:R-:W-:Y:S01]  /*67a0*/  FFMA.FTZ R35, R35, R39, R44 ;  /* 0x0000002723237223 */ /* 0x000fe2000001002c */
[----:B------:R-:W-:Y:S01]  /*67b0*/  LOP3.LUT R39, R122, 0xffff0000, RZ, 0xc0, !PT ;  /* 0xffff00007a277812 */ /* 0x000fe200078ec0ff */
[----:B------:R-:W-:Y:S01]  /*67c0*/  IMAD.MOV.U32 R41, RZ, RZ, R51 ;  /* 0x000000ffff297224 */ /* 0x000fe200078e0033 */
[----:B------:R-:W-:Y:S02]  /*67d0*/  F2FP.BF16.F32.PACK_AB R36, R33, R54 ;  /* 0x000000362124723e */ /* 0x000fe400000010ff */
[----:B------:R-:W-:Y:S01]  /*67e0*/  F2FP.BF16.F32.PACK_AB R40, R32, R55 ;  /* 0x000000372028723e */ /* 0x000fe200000010ff */
[-C--:B------:R-:W-:Y:S01]  /*67f0*/  FMUL.FTZ R42, R42, R39.reuse ;  /* 0x000000272a2a7220 */ /* 0x080fe20000410000 */
[C---:B------:R-:W-:Y:S01]  /*6800*/  FFMA.FTZ R53, R38.reuse, R39, -R53 ;  /* 0x0000002726357223 */ /* 0x040fe20000010835 */
[----:B------:R-:W-:Y:S02]  /*6810*/  F2FP.BF16.F32.PACK_AB R39, R43, R57 ;  /* 0x000000392b27723e */ /* 0x000fe400000010ff */
[----:B------:R-:W-:Y:S01]  /*6820*/  FFMA.FTZ R42, R38, R47, R42 ;  /* 0x0000002f262a7223 */ /* 0x000fe2000001002a */
[----:B------:R-:W-:-:S02]  /*6830*/  F2FP.BF16.F32.PACK_AB R43, R45, R58 ;  /* 0x0000003a2d2b723e */ /* 0x000fc400000010ff */
[----:B------:R-:W-:Y:S02]  /*6840*/  F2FP.BF16.F32.PACK_AB R38, R53, R34 ;  /* 0x000000223526723e */ /* 0x000fe400000010ff */
[----:B------:R-:W-:-:S07]  /*6850*/  F2FP.BF16.F32.PACK_AB R42, R42, R35 ;  /* 0x000000232a2a723e */ /* 0x000fce00000010ff */
.L_x_466:
[----:B------:R-:W-:Y:S05]  /*6860*/  BSYNC B1 ;  /* 0x0000000000017941 */ /* 0x000fea0003800000 */
.L_x_465:
[----:B-1----:R1:W-:Y:S01]  /*6870*/  STG.E.128 desc[UR60][R48.64], R36 ;  /* 0x0000002430007986 */ /* 0x0023e2000c101d3c */
[----:B------:R-:W-:-:S13]  /*6880*/  ISETP.GE.AND P4, PT, R50, R110, PT ;  /* 0x0000006e3200720c */ /* 0x000fda0003f86270 */
[----:B------:R-:W-:Y:S05]  /*6890*/  @P4 BRA `(.L_x_429) ;  /* 0x00000000009c4947 */ /* 0x000fea0003800000 */
[--C-:B------:R-:W-:Y:S02]  /*68a0*/  SHF.R.S32.HI R32, RZ, 0x1f, R50.reuse ;  /* 0x0000001fff207819 */ /* 0x100fe40000011432 */
[----:B------:R-:W-:-:S04]  /*68b0*/  IADD3 R50, P4, P5, R24, R92, R50 ;  /* 0x0000005c18327210 */ /* 0x000fc80007d9e032 */
[----:B------:R-:W-:Y:S02]  /*68c0*/  IADD3.X R32, R3, R112, R32, P4, P5 ;  /* 0x0000007003207210 */ /* 0x000fe400027ea420 */
[----:B------:R-:W-:-:S04]  /*68d0*/  LEA R90, P4, R50, R90, 0x1 ;  /* 0x0000005a325a7211 */ /* 0x000fc800078808ff */
[----:B------:R-:W-:-:S05]  /*68e0*/  LEA.HI.X R91, R50, R91, R32, 0x1, P4 ;  /* 0x0000005b325b7211 */ /* 0x000fca00020f0c20 */
[----:B--2---:R2:W-:Y:S01]  /*68f0*/  STG.E.128 desc[UR60][R90.64], R40 ;  /* 0x000000285a007986 */ /* 0x0045e2000c101d3c */
[----:B------:R-:W-:Y:S05]  /*6900*/  BRA `(.L_x_429) ;  /* 0x0000000000807947 */ /* 0x000fea0003800000 */
.L_x_422:
[----:B------:R-:W2:Y:S02]  /*6910*/  LDL R32, [R1+0x4c] ;  /* 0x00004c0001207983 */ /* 0x000ea40000100800 */
[----:B--2---:R-:W-:-:S13]  /*6920*/  ISETP.NE.AND P3, PT, R32, 0x3, PT ;  /* 0x000000032000780c */ /* 0x004fda0003f65270 */
[----:B------:R-:W-:Y:S05]  /*6930*/  @!P3 BRA `(.L_x_467) ;  /* 0x000000000004b947 */ /* 0x000fea0003800000 */
[----:B------:R-:W-:Y:S01]  /*6940*/  BPT.TRAP 0x1 ;  /* 0x000000040000795c */ /* 0x000fe20000300000 */
.L_x_467:
[----:B------:R-:W-:Y:S01]  /*6950*/  IMAD R20, R17, 0x8, R16 ;  /* 0x0000000811147824 */ /* 0x000fe200078e0210 */
[----:B------:R-:W-:Y:S01]  /*6960*/  SHF.L.U32 R87, R155, 0x1f, RZ ;  /* 0x0000001f9b577819 */ /* 0x000fe200000006ff */
[----:B------:R-:W-:Y:S01]  /*6970*/  IMAD R86, R22, -0x90, R2 ;  /* 0xffffff7016567824 */ /* 0x000fe200078e0202 */
[----:B------:R-:W-:Y:S02]  /*6980*/  BSSY B1, `(.L_x_468) ;  /* 0x0000004000017945 */ /* 0x000fe40003800000 */
[----:B------:R-:W0:Y:S02]  /*6990*/  SYNCS.PHASECHK.TRANS64.TRYWAIT P4, [R20+URZ+0x31c90], R87 ;  /* 0x031c9057140075a7 */ /* 0x000e24000808017f */
[----:B------:R-:W-:Y:S01]  /*69a0*/  VIMNMX R86, R86, 0x90, PT ;  /* 0x0000009056567848 */ /* 0x000fe20003fe0100 */
[----:B0-----:R-:W-:Y:S06]  /*69b0*/  @!P4 BRA `(.L_x_469) ;  /* 0x0000019000ccc947 */ /* 0x001fec0003800000 */
.L_x_724:
[----:B------:R-:W-:Y:S05]  /*69c0*/  BSYNC B1 ;  /* 0x0000000000017941 */ /* 0x000fea0003800000 */
.L_x_468:
[----:B------:R-:W-:-:S13]  /*69d0*/  ISETP.GE.AND P4, PT, R19, R86, PT ;  /* 0x000000561300720c */ /* 0x000fda0003f86270 */
[----:B------:R-:W-:Y:S05]  /*69e0*/  @P4 BRA `(.L_x_429) ;  /* 0x0000000000484947 */ /* 0x000fea0003800000 */
[----:B------:R-:W-:-:S13]  /*69f0*/  ISETP.NE.AND P4, PT, R10, RZ, PT ;  /* 0x000000ff0a00720c */ /* 0x000fda0003f85270 */
[----:B------:R-:W1:Y:S04]  /*6a00*/  @P4 LDS.128 R32, [R79+0x16800] ;  /* 0x016800004f204984 */ /* 0x000e680000000c00 */
[----:B-1----:R-:W-:Y:S01]  /*6a10*/  @P4 STG.E.128 desc[UR60][R36.64], R32 ;  /* 0x0000002024004986 */ /* 0x002fe2000c101d3c */
        /* <DEDUP_REMOVED lines=14> */
[----:B-1----:R1:W-:Y:S02]  /*6b00*/  @P4 STG.E.128 desc[UR60][R36.64+0xa0], R32 ;  /* 0x0000a02024004986 */ /* 0x0023e4000c101d3c */
.L_x_429:
[----:B------:R-:W-:Y:S05]  /*6b10*/  BSYNC B0 ;  /* 0x0000000000007941 */ /* 0x000fea0003800000 */
.L_x_421:
[----:B-1234-:R-:W1:Y:S01]  /*6b20*/  S2R R32, SR_TID.X ;  /* 0x0000000000207919 */ /* 0x01ee620000002100 */
[----:B------:R-:W-:Y:S01]  /*6b30*/  @!PT LDS RZ, [RZ] ;  /* 0x00000000fffff984 */ /* 0x000fe20000000800 */
[----:B------:R-:W-:Y:S01]  /*6b40*/  @!PT LDS RZ, [RZ] ;  /* 0x00000000fffff984 */ /* 0x000fe20000000800 */
[----:B------:R-:W-:Y:S01]  /*6b50*/  @!PT LDS RZ, [RZ] ;  /* 0x00000000fffff984 */ /* 0x000fe20000000800 */
[----:B------:R-:W-:Y:S01]  /*6b60*/  @!PT LDS RZ, [RZ] ;  /* 0x00000000fffff984 */ /* 0x000fe20000000800 */
[----:B------:R2:W-:Y:S06]  /*6b70*/  MEMBAR.ALL.CTA ;  /* 0x0000000000007992 */ /* 0x0005ec0000008000 */
[----:B--2---:R-:W2:Y:S01]  /*6b80*/  FENCE.VIEW.ASYNC.S ;  /* 0x00000000000073c6 */ /* 0x004ea20000000000 */
[----:B------:R-:W-:Y:S05]  /*6b90*/  WARPSYNC.ALL ;  /* 0x0000000000007948 */ /* 0x000fea0003800000 */
[----:B------:R-:W-:Y:S01]  /*6ba0*/  BSSY B0, `(.L_x_470) ;  /* 0x0000009000007945 */ /* 0x000fe20003800000 */
[----:B-1----:R-:W-:Y:S01]  /*6bb0*/  LOP3.LUT R32, R32, 0x7f, RZ, 0xc0, !PT ;  /* 0x0000007f20207812 */ /* 0x002fe200078ec0ff */
[----:B--2---:R1:W-:Y:S03]  /*6bc0*/  BAR.SYNC.DEFER_BLOCKING R113, 0x80 ;  /* 0x000200710000751d */ /* 0x0043e60000010000 */
[----:B------:R-:W-:-:S13]  /*6bd0*/  ISETP.NE.AND P4, PT, R32, RZ, PT ;  /* 0x000000ff2000720c */ /* 0x000fda0003f85270 */
[----:B------:R-:W-:-:S05]  /*6be0*/  @!P4 VIADD R32, R20, 0x31ca0 ;  /* 0x00031ca01420c836 */ /* 0x000fca0000000000 */
[----:B------:R-:W-:-:S04]  /*6bf0*/  @!P4 PRMT R32, RZ, 0x654, R32 ;  /* 0x00000654ff20c816 */ /* 0x000fc80000000020 */
[----:B------:R1:W-:Y:S01]  /*6c00*/  @!P4 SYNCS.ARRIVE.TRANS64.RED.A1T0 RZ, [R32+URZ], RZ ;  /* 0x000000ff20ffc9a7 */ /* 0x0003e2000810043f */
[----:B------:R-:W-:Y:S05]  /*6c10*/  @!P3 BRA `(.L_x_471) ;  /* 0x000000000004b947 */ /* 0x000fea0003800000 */
[----:B------:R-:W-:Y:S01]  /*6c20*/  BPT.TRAP 0x1 ;  /* 0x000000040000795c */ /* 0x000fe20000300000 */
.L_x_471:
[----:B------:R-:W-:Y:S05]  /*6c30*/  BSYNC B0 ;  /* 0x0000000000007941 */ /* 0x000fea0003800000 */
.L_x_470:
[----:B------:R-:W2:Y:S01]  /*6c40*/  SYNCS.PHASECHK.TRANS64.TRYWAIT P3, [R20+URZ+0x31cb0], R87 ;  /* 0x031cb057140075a7 */ /* 0x000ea2000806017f */
[----:B------:R-:W-:Y:S04]  /*6c50*/  BSSY B0, `(.L_x_472) ;  /* 0x0000002000007945 */ /* 0x000fe80003800000 */
[----:B--2---:R-:W-:Y:S05]  /*6c60*/  @!P3 BRA `(.L_x_473) ;  /* 0x000001900034b947 */ /* 0x004fea0003800000 */
.L_x_725:
[----:B------:R-:W-:Y:S05]  /*6c70*/  BSYNC B0 ;  /* 0x0000000000007941 */ /* 0x000fea0003800000 */
.L_x_472:
[----:B------:R-:W-:Y:S01]  /*6c80*/  ISETP.GE.AND P3, PT, R19, R86, PT ;  /* 0x000000561300720c */ /* 0x000fe20003f66270 */
[----:B------:R-:W-:-:S12]  /*6c90*/  BSSY B0, `(.L_x_474) ;  /* 0x0000020000007945 */ /* 0x000fd80003800000 */
[----:B------:R-:W-:Y:S05]  /*6ca0*/  @P3 BRA `(.L_x_475) ;  /* 0x0000000000783947 */ /* 0x000fea0003800000 */
[----:B------:R-:W-:Y:S01]  /*6cb0*/  IMAD.WIDE R34, R22, 0x90, R68 ;  /* 0x0000009016227825 */ /* 0x000fe200078e0244 */
[----:B------:R-:W-:-:S03]  /*6cc0*/  ULDC.64 UR4, c[0x0][0x328] ;  /* 0x0000ca0000047ab9 */ /* 0x000fc60000000a00 */
[----:B------:R-:W-:Y:S02]  /*6cd0*/  IMAD R35, R35, UR4, RZ ;  /* 0x0000000423237c24 */ /* 0x000fe4000f8e02ff */
[----:B-1----:R-:W-:Y:S02]  /*6ce0*/  IMAD.MOV.U32 R32, RZ, RZ, R26 ;  /* 0x000000ffff207224 */ /* 0x002fe400078e001a */
[----:B------:R-:W-:Y:S02]  /*6cf0*/  IMAD.MOV.U32 R33, RZ, RZ, R89 ;  /* 0x000000ffff217224 */ /* 0x000fe400078e0059 */
[C---:B------:R-:W-:Y:S02]  /*6d00*/  IMAD R35, R34.reuse, UR5, R35 ;  /* 0x0000000522237c24 */ /* 0x040fe4000f8e0223 */
[----:B------:R-:W-:Y:S01]  /*6d10*/  IMAD.WIDE.U32 R32, R34, UR4, R32 ;  /* 0x0000000422207c25 */ /* 0x000fe2000f8e0020 */
[----:B------:R-:W-:-:S03]  /*6d20*/  ULDC.64 UR4, c[0x0][0x318] ;  /* 0x0000c60000047ab9 */ /* 0x000fc60000000a00 */
[----:B------:R-:W-:Y:S01]  /*6d30*/  IMAD.IADD R33, R33, 0x1, R35 ;  /* 0x0000000121217824 */ /* 0x000fe200078e0223 */
[----:B------:R-:W-:Y:S01]  /*6d40*/  LEA R36, P3, R32, UR4, 0x1 ;  /* 0x0000000420247c11 */ /* 0x000fe2000f8608ff */
[----:B------:R-:W-:-:S03]  /*6d50*/  ULDC UR4, c[0x0][0x2f4] ;  /* 0x0000bd0000047ab9 */ /* 0x000fc60000000800 */
[----:B------:R-:W-:Y:S02]  /*6d60*/  LEA.HI.X R37, R32, UR5, R33, 0x1, P3 ;  /* 0x0000000520257c11 */ /* 0x000fe400098f0c21 */
[----:B------:R-:W-:-:S13]  /*6d70*/  ISETP.GE.AND P3, PT, R144, UR4, PT ;  /* 0x0000000490007c0c */ /* 0x000fda000bf66270 */
[----:B------:R-:W1:Y:S04]  /*6d80*/  @!P3 LDS.128 R32, [R79] ;  /* 0x000000004f20b984 */ /* 0x000e680000000c00 */
[----:B-1----:R-:W-:Y:S01]  /*6d90*/  @!P3 STG.E.128 desc[UR60][R36.64], R32 ;  /* 0x000000202400b986 */ /* 0x002fe2000c101d3c */
[----:B------:R-:W-:-:S13]  /*6da0*/  ISETP.GE.AND P3, PT, R4, UR4, PT ;  /* 0x0000000404007c0c */ /* 0x000fda000bf66270 */
[----:B------:R-:W1:Y:S04]  /*6db0*/  @!P3 LDS.128 R32, [R79+0x2400] ;  /* 0x002400004f20b984 */ /* 0x000e680000000c00 */
[----:B-1----:R-:W-:Y:S01]  /*6dc0*/  @!P3 STG.E.128 desc[UR60][R36.64+0x40], R32 ;  /* 0x000040202400b986 */ /* 0x002fe2000c101d3c */
[----:B------:R-:W-:-:S13]  /*6dd0*/  ISETP.GE.AND P3, PT, R6, UR4, PT ;  /* 0x0000000406007c0c */ /* 0x000fda000bf66270 */
[----:B------:R-:W1:Y:S04]  /*6de0*/  @!P3 LDS.128 R32, [R79+0x4800] ;  /* 0x004800004f20b984 */ /* 0x000e680000000c00 */
[----:B-1----:R-:W-:Y:S01]  /*6df0*/  @!P3 STG.E.128 desc[UR60][R36.64+0x80], R32 ;  /* 0x000080202400b986 */ /* 0x002fe2000c101d3c */
        /* <DEDUP_REMOVED lines=8> */
[----:B-1----:R3:W-:Y:S02]  /*6e80*/  @!P3 STG.E.128 desc[UR60][R36.64+0xa0], R32 ;  /* 0x0000a0202400b986 */ /* 0x0027e4000c101d3c */
.L_x_475:
[----:B------:R-:W-:Y:S05]  /*6e90*/  BSYNC B0 ;  /* 0x0000000000007941 */ /* 0x000fea0003800000 */
.L_x_474:
[----:B------:R-:W-:Y:S01]  /*6ea0*/  @!PT LDS RZ, [RZ] ;  /* 0x00000000fffff984 */ /* 0x000fe20000000800 */
[----:B------:R-:W-:Y:S01]  /*6eb0*/  @!PT LDS RZ, [RZ] ;  /* 0x00000000fffff984 */ /* 0x000fe20000000800 */
[----:B------:R-:W-:Y:S01]  /*6ec0*/  @!PT LDS RZ, [RZ] ;  /* 0x00000000fffff984 */ /* 0x000fe20000000800 */
[----:B------:R-:W-:Y:S01]  /*6ed0*/  @!PT LDS RZ, [RZ] ;  /* 0x00000000fffff984 */ /* 0x000fe20000000800 */
[----:B------:R4:W-:Y:S06]  /*6ee0*/  MEMBAR.ALL.CTA ;  /* 0x0000000000007992 */ /* 0x0009ec0000008000 */
[----:B----4-:R-:W4:Y:S01]  /*6ef0*/  FENCE.VIEW.ASYNC.S ;  /* 0x00000000000073c6 */ /* 0x010f220000000000 */
[----:B0-2---:R-:W-:Y:S02]  /*6f00*/  @!P4 VIADD R20, R20, 0x31cc0 ;  /* 0x00031cc01414c836 */ /* 0x005fe40000000000 */
[----:B------:R-:W-:-:S03]  /*6f10*/  VIADD R17, R17, 0x1 ;  /* 0x0000000111117836 */ /* 0x000fc60000000000 */
[----:B------:R-:W-:Y:S01]  /*6f20*/  @!P4 PRMT R20, RZ, 0x654, R20 ;  /* 0x00000654ff14c816 */ /* 0x000fe20000000014 */
[----:B----4-:R0:W-:Y:S01]  /*6f30*/  BAR.SYNC.DEFER_BLOCKING R113, 0x80 ;  /* 0x000200710000751d */ /* 0x0101e20000010000 */
[----:B------:R-:W-:-:S04]  /*6f40*/  ISETP.NE.AND P3, PT, R17, 0x2, PT ;  /* 0x000000021100780c */ /* 0x000fc80003f65270 */
[----:B------:R-:W-:Y:S01]  /*6f50*/  SEL R17, R17, RZ, P3 ;  /* 0x000000ff11117207 */ /* 0x000fe20001800000 */
[----:B------:R2:W-:Y:S02]  /*6f60*/  @!P4 SYNCS.ARRIVE.TRANS64.RED.A1T0 RZ, [R20+URZ], RZ ;  /* 0x000000ff14ffc9a7 */ /* 0x0005e4000810043f */
[----:B--2---:R-:W-:-:S04]  /*6f70*/  SEL R20, RZ, 0x1, P3 ;  /* 0x00000001ff147807 */ /* 0x004fc80001800000 */
[----:B------:R-:W-:Y:S01]  /*6f80*/  LOP3.LUT R155, R155, R20, RZ, 0x3c, !PT ;  /* 0x000000149b9b7212 */ /* 0x000fe200078e3cff */
[----:B0-----:R-:W-:Y:S06]  /*6f90*/  @P2 BRA `(.L_x_476) ;  /* 0xffffffb800b42947 */ /* 0x001fec000383ffff */
[----:B------:R-:W0:Y:S01]  /*6fa0*/  S2R R21, SR_TID.X ;  /* 0x0000000000157919 */ /* 0x000e220000002100 */
[----:B------:R-:W-:Y:S02]  /*6fb0*/  PLOP3.LUT P0, PT, PT, PT, PT, 0x8, 0x0 ;  /* 0x000000000000781c */ /* 0x000fe40003f0e170 */
[----:B0-----:R-:W-:-:S04]  /*6fc0*/  SHF.R.U32.HI R21, RZ, 0x7, R21 ;  /* 0x00000007ff157819 */ /* 0x001fc80000011615 */
[----:B------:R-:W-:-:S13]  /*6fd0*/  ISETP.NE.AND P5, PT, R21, 0x1, PT ;  /* 0x000000011500780c */ /* 0x000fda0003fa5270 */
[----:B------:R-:W-:Y:S06]  /*6fe0*/  @!P5 BAR.ARV 0x9, 0x100 ;  /* 0x024400000000db1d */ /* 0x000fec0000002000 */
.L_x_416:
[----:B------:R-:W-:Y:S01]  /*6ff0*/  IMAD.MOV.U32 R3, RZ, RZ, RZ ;  /* 0x000000ffff037224 */ /* 0x000fe200078e00ff */
[----:B------:R-:W-:Y:S06]  /*7000*/  @P0 BRA `(.L_x_477) ;  /* 0x00000000000c0947 */ /* 0x000fec0003800000 */
[----:B------:R-:W2:Y:S01]  /*7010*/  FENCE.VIEW.ASYNC.G ;  /* 0x00000000000073c6 */ /* 0x000ea20000000100 */
[----:B------:R-:W-:Y:S05]  /*7020*/  WARPSYNC.ALL ;  /* 0x0000000000007948 */ /* 0x000fea0003800000 */
[----:B--2---:R-:W-:Y:S06]  /*7030*/  BAR.ARV 0xc, 0x200 ;  /* 0x0308000000007b1d */ /* 0x004fec0000002000 */
.L_x_477:
[----:B------:R-:W2:Y:S01]  /*7040*/  LDL R0, [R1+0x50] ;  /* 0x0000500001007983 */ /* 0x000ea20000100800 */
[----:B------:R-:W-:Y:S01]  /*7050*/  BSSY B0, `(.L_x_478) ;  /* 0x0000021000007945 */ /* 0x000fe20003800000 */
[----:B--2---:R-:W-:-:S13]  /*7060*/  LOP3.LUT P0, RZ, R0, 0x4, RZ, 0xc0, !PT ;  /* 0x0000000400ff7812 */ /* 0x004fda000780c0ff */
[----:B------:R-:W-:Y:S05]  /*7070*/  @!P0 BRA `(.L_x_479) ;  /* 0x0000000000788947 */ /* 0x000fea0003800000 */
[----:B------:R-:W2:Y:S01]  /*7080*/  LDL R0, [R1+0x94] ;  /* 0x0000940001007983 */ /* 0x000ea20000100800 */
[----:B------:R-:W-:Y:S01]  /*7090*/  ULDC UR4, c[0x0][0x9f0] ;  /* 0x00027c0000047ab9 */ /* 0x000fe20000000800 */
[----:B--2---:R-:W-:-:S04]  /*70a0*/  ISETP.NE.AND P0, PT, R0, RZ, PT ;  /* 0x000000ff0000720c */ /* 0x004fc80003f05270 */
[----:B------:R-:W-:-:S04]  /*70b0*/  SEL R9, R0, UR4, P0 ;  /* 0x0000000400097c07 */ /* 0x000fc80008000000 */
[-C--:B------:R-:W-:Y:S02]  /*70c0*/  IABS R5, R9.reuse ;  /* 0x0000000900057213 */ /* 0x080fe40000000000 */
[----:B------:R-:W-:Y:S02]  /*70d0*/  IADD3 R0, R108, -0x1, R9 ;  /* 0xffffffff6c007810 */ /* 0x000fe40007ffe009 */
[----:B------:R-:W2:Y:S01]  /*70e0*/  I2F.RP R4, R5 ;  /* 0x0000000500047306 */ /* 0x000ea20000209400 */
[----:B0-----:R-:W-:-:S05]  /*70f0*/  IABS R8, R9 ;  /* 0x0000000900087213 */ /* 0x001fca0000000000 */
[----:B------:R-:W-:Y:S02]  /*7100*/  IMAD.MOV R8, RZ, RZ, -R8 ;  /* 0x000000ffff087224 */ /* 0x000fe400078e0a08 */
[----:B--2---:R-:W0:Y:S02]  /*7110*/  MUFU.RCP R4, R4 ;  /* 0x0000000400047308 */ /* 0x004e240000001000 */
[----:B0-----:R-:W-:Y:S01]  /*7120*/  VIADD R2, R4, 0xffffffe ;  /* 0x0ffffffe04027836 */ /* 0x001fe20000000000 */
[----:B------:R-:W-:Y:S02]  /*7130*/  IABS R4, R0 ;  /* 0x0000000000047213 */ /* 0x000fe40000000000 */
[----:B------:R-:W-:-:S03]  /*7140*/  LOP3.LUT R0, R0, R9, RZ, 0x3c, !PT ;  /* 0x0000000900007212 */ /* 0x000fc600078e3cff */
[----:B------:R0:W2:Y:S01]  /*7150*/  F2I.FTZ.U32.TRUNC.NTZ R3, R2 ;  /* 0x0000000200037305 */ /* 0x0000a2000021f000 */
[----:B------:R-:W-:Y:S01]  /*7160*/  ISETP.GE.AND P2, PT, R0, RZ, PT ;  /* 0x000000ff0000720c */ /* 0x000fe20003f46270 */
[----:B0-----:R-:W-:Y:S02]  /*7170*/  IMAD.MOV.U32 R2, RZ, RZ, RZ ;  /* 0x000000ffff027224 */ /* 0x001fe400078e00ff */
[----:B--2---:R-:W-:-:S04]  /*7180*/  IMAD.MOV R6, RZ, RZ, -R3 ;  /* 0x000000ffff067224 */ /* 0x004fc800078e0a03 */
        /* <DEDUP_REMOVED lines=12> */
[----:B------:R-:W-:-:S07]  /*7250*/  @!P1 LOP3.LUT R3, RZ, R9, RZ, 0x33, !PT ;  /* 0x00000009ff039212 */ /* 0x000fce00078e33ff */
.L_x_479:
[----:B------:R-:W-:Y:S05]  /*7260*/  BSYNC B0 ;  /* 0x0000000000007941 */ /* 0x000fea0003800000 */
.L_x_478:
[----:B------:R-:W2:Y:S01]  /*7270*/  LDL R0, [R1+0xb0] ;  /* 0x0000b00001007983 */ /* 0x000ea20000100800 */
[----:B------:R-:W-:Y:S01]  /*7280*/  PLOP3.LUT P0, PT, PT, PT, PT, 0x80, 0x0 ;  /* 0x000000000000781c */ /* 0x000fe20003f0f070 */
[----:B------:R-:W-:Y:S01]  /*7290*/  IMAD.MOV.U32 R2, RZ, RZ, RZ ;  /* 0x000000ffff027224 */ /* 0x000fe200078e00ff */
        /* <DEDUP_REMOVED lines=15> */
[----:B---3--:R-:W-:Y:S02]  /*7390*/  CS2R R36, SRZ ;  /* 0x0000000000247805 */ /* 0x008fe4000001ff00 */
[----:B------:R-:W-:-:S02]  /*73a0*/  CS2R R38, SRZ ;  /* 0x0000000000267805 */ /* 0x000fc4000001ff00 */
[----:B------:R-:W-:Y:S02]  /*73b0*/  CS2R R28, SRZ ;  /* 0x00000000001c7805 */ /* 0x000fe4000001ff00 */
[----:B------:R-:W-:Y:S02]  /*73c0*/  CS2R R72, SRZ ;  /* 0x0000000000487805 */ /* 0x000fe4000001ff00 */
[----:B0-----:R-:W-:Y:S02]  /*73d0*/  CS2R R8, SRZ ;  /* 0x0000000000087805 */ /* 0x001fe4000001ff00 */
[----:B------:R-:W-:Y:S02]  /*73e0*/  CS2R R30, SRZ ;  /* 0x00000000001e7805 */ /* 0x000fe4000001ff00 */
[----:B------:R-:W-:Y:S02]  /*73f0*/  CS2R R6, SRZ ;  /* 0x0000000000067805 */ /* 0x000fe4000001ff00 */
[----:B------:R-:W-:Y:S01]  /*7400*/  CS2R R68, SRZ ;  /* 0x0000000000447805 */ /* 0x000fe2000001ff00 */
[----:B--2---:R-:W-:-:S02]  /*7410*/  IMAD R4, R0, R3, RZ ;  /* 0x0000000300047224 */ /* 0x004fc400078e02ff */
[----:B------:R-:W-:-:S03]  /*7420*/  IMAD.MOV.U32 R0, RZ, RZ, RZ ;  /* 0x000000ffff007224 */ /* 0x000fc600078e00ff */
[----:B------:R-:W-:Y:S01]  /*7430*/  VIADDMNMX R108, R4, R3, R108, PT ;  /* 0x00000003046c7246 */ /* 0x000fe2000380016c */
[----:B------:R0:W-:Y:S03]  /*7440*/  STL [R1+0x78], R4 ;  /* 0x0000780401007387 */ /* 0x0001e60000100800 */
[----:B------:R-:W-:Y:S02]  /*7450*/  ISETP.GT.AND P1, PT, R108, R4, PT ;  /* 0x000000046c00720c */ /* 0x000fe40003f24270 */
[----:B0-----:R-:W-:-:S11]  /*7460*/  CS2R R4, SRZ ;  /* 0x0000000000047805 */ /* 0x001fd6000001ff00 */
[----:B------:R-:W-:Y:S05]  /*7470*/  @!P1 BRA `(.L_x_480) ;  /* 0x000000dc00189947 */ /* 0x000fea0003800000 */
[----:B------:R-:W0:Y:S01]  /*7480*/  S2R R10, SR_TID.X ;  /* 0x00000000000a7919 */ /* 0x000e220000002100 */
[----:B------:R-:W-:Y:S01]  /*7490*/  UMOV UR4, 0xffffffff ;  /* 0xffffffff00047882 */ /* 0x000fe20000000000 */
[----:B0-----:R-:W-:-:S05]  /*74a0*/  VIADD R36, R10, 0xffffff80 ;  /* 0xffffff800a247836 */ /* 0x001fca0000000000 */
[----:B------:R-:W-:-:S04]  /*74b0*/  SHF.R.S32.HI R37, RZ, 0x1f, R36 ;  /* 0x0000001fff257819 */ /* 0x000fc80000011424 */
[----:B------:R-:W-:-:S04]  /*74c0*/  LEA.HI R13, R37, R36, RZ, 0x7 ;  /* 0x00000024250d7211 */ /* 0x000fc800078f38ff */
[----:B------:R-:W-:Y:S01]  /*74d0*/  SHF.R.S32.HI R13, RZ, 0x7, R13 ;  /* 0x00000007ff0d7819 */ /* 0x000fe2000001140d */
[----:B------:R-:W-:Y:S06]  /*74e0*/  BRA.DIV UR4, `(.L_x_481) ;  /* 0x0000018a04287947 */ /* 0x000fec000b800000 */
[----:B------:R-:W0:Y:S04]  /*74f0*/  SHFL.IDX PT, R0, R13, RZ, 0x1f ;  /* 0x00001fff0d007589 */ /* 0x000e2800000e0000 */
[----:B0-----:R0:W-:Y:S02]  /*7500*/  STL [R1+0x7c], R0 ;  /* 0x00007c0001007387 */ /* 0x0011e40000100800 */
.L_x_728:
[----:B------:R-:W0:Y:S01]  /*7510*/  LDL R3, [R1+0x7c] ;  /* 0x00007c0001037983 */ /* 0x000e220000100800 */
[----:B------:R-:W-:Y:S01]  /*7520*/  BSSY B6, `(.L_x_482) ;  /* 0x000001b000067945 */ /* 0x000fe20003800000 */
[----:B0-----:R-:W-:-:S05]  /*7530*/  IMAD.HI R0, R3, 0x55555556, RZ ;  /* 0x5555555603007827 */ /* 0x001fca00078e02ff */
[----:B------:R-:W-:-:S05]  /*7540*/  LEA.HI R2, R0, R0, RZ, 0x1 ;  /* 0x0000000000027211 */ /* 0x000fca00078f08ff */
[----:B------:R-:W-:Y:S02]  /*7550*/  IMAD R2, R2, -0x3, R3 ;  /* 0xfffffffd02027824 */ /* 0x000fe400078e0203 */
[----:B------:R-:W-:-:S04]  /*7560*/  VIADD R3, R16, 0x24300 ;  /* 0x0002430010037836 */ /* 0x000fc80000000000 */
[----:B------:R-:W-:Y:S01]  /*7570*/  IMAD R0, R2, 0x800, R3 ;  /* 0x0000080002007824 */ /* 0x000fe200078e0203 */
[----:B------:R-:W-:-:S04]  /*7580*/  LOP3.LUT P0, RZ, R3, 0x9f, RZ, 0xc0, !PT ;  /* 0x0000009f03ff7812 */ /* 0x000fc8000780c0ff */
[----:B------:R-:W-:-:S04]  /*7590*/  SHF.R.U32.HI R0, RZ, 0x4, R0 ;  /* 0x00000004ff007819 */ /* 0x000fc80000011600 */
[----:B------:R-:W-:-:S05]  /*75a0*/  LOP3.LUT R0, R0, 0x3fff, RZ, 0xc0, !PT ;  /* 0x00003fff00007812 */ /* 0x000fca00078ec0ff */
[----:B------:R0:W-:Y:S01]  /*75b0*/  STL [R1+0x84], R0 ;  /* 0x0000840001007387 */ /* 0x0001e20000100800 */
[----:B------:R-:W-:Y:S05]  /*75c0*/  @!P0 BRA `(.L_x_483) ;  /* 0x0000000000408947 */ /* 0x000fea0003800000 */
[----:B0-----:R-:W-:Y:S01]  /*75d0*/  MOV R0, 0x0 ;  /* 0x0000000000007802 */ /* 0x001fe20000000f00 */
[----:B------:R-:W-:Y:S01]  /*75e0*/  ULDC.64 UR4, c[0x4][0xa8] ;  /* 0x01002a0000047ab9 */ /* 0x000fe20000000a00 */
[----:B------:R-:W-:Y:S01]  /*75f0*/  ULDC.64 UR6, c[0x4][0xb0] ;  /* 0x01002c0000067ab9 */ /* 0x000fe20000000a00 */
[----:B------:R-:W-:Y:S01]  /*7600*/  IMAD.U32 R4, RZ, RZ, UR4 ;  /* 0x00000004ff047e24 */ /* 0x000fe2000f8e00ff */
[----:B--2---:R0:W2:Y:S01]  /*7610*/  LDC.64 R14, c[0x4][R0] ;  /* 0x01000000000e7b82 */ /* 0x0040a20000000a00 */
        /* <DEDUP_REMOVED lines=10> */
[----:B-12--5:R-:W-:Y:S05]  /*76c0*/  CALL.ABS.NOINC R14 ;  /* 0x000000000e007343 */ /* 0x026fea0003c00000 */
.L_x_483:
[----:B------:R-:W-:Y:S05]  /*76d0*/  BSYNC B6 ;  /* 0x0000000000067941 */ /* 0x000fea0003800000 */
.L_x_482:
[----:B------:R-:W-:Y:S02]  /*76e0*/  ULDC UR4, c[0x0][0x3f4] ;  /* 0x0000fd0000047ab9 */ /* 0x000fe40000000800 */
[----:B------:R-:W-:-:S13]  /*76f0*/  ISETP.LT.AND P0, PT, RZ, UR4, PT ;  /* 0x00000004ff007c0c */ /* 0x000fda000bf01270 */
[----:B------:R-:W-:Y:S05]  /*7700*/  @P0 BRA `(.L_x_484) ;  /* 0x0000000000400947 */ /* 0x000fea0003800000 */
[----:B------:R-:W0:Y:S02]  /*7710*/  LDL R20, [R1+0xa4] ;  /* 0x0000a40001147983 */ /* 0x000e240000100800 */
[----:B0-----:R-:W-:-:S04]  /*7720*/  LEA.HI R0, R20, R20, RZ, 0x1 ;  /* 0x0000001414007211 */ /* 0x001fc800078f08ff */
[----:B------:R-:W-:-:S05]  /*7730*/  LOP3.LUT R0, R0, 0xfffffffe, RZ, 0xc0, !PT ;  /* 0xfffffffe00007812 */ /* 0x000fca00078ec0ff */
[----:B------:R-:W-:-:S05]  /*7740*/  IMAD.IADD R0, R20, 0x1, -R0 ;  /* 0x0000000114007824 */ /* 0x000fca00078e0a00 */
[----:B------:R-:W-:-:S04]  /*7750*/  SHF.L.U32 R3, R0, 0x1f, RZ ;  /* 0x0000001f00037819 */ /* 0x000fc800000006ff */
[----:B------:R0:W3:Y:S03]  /*7760*/  SYNCS.PHASECHK.TRANS64.TRYWAIT P0, [R16+URZ+0x31c00], R3 ;  /* 0x031c0003100075a7 */ /* 0x0000e6000800017f */
[----:B---3--:R-:W-:Y:S05]  /*7770*/  @!P0 NANOSLEEP.SYNCS 0x989680 ;  /* 0x009896800000895d */ /* 0x008fea0003900000 */
[----:B------:R-:W3:Y:S01]  /*7780*/  @!P0 SYNCS.PHASECHK.TRANS64 P0, [R16+URZ+0x31c00], R3 ;  /* 0x031c0003100085a7 */ /* 0x000ee2000800007f */
[----:B------:R-:W-:Y:S04]  /*7790*/  BSSY B0, `(.L_x_485) ;  /* 0x0000006000007945 */ /* 0x000fe80003800000 */
[----:B---3--:R-:W-:Y:S05]  /*77a0*/  @P0 BRA `(.L_x_486) ;  /* 0x0000000000100947 */ /* 0x008fea0003800000 */
.L_x_487:
[----:B---3--:R3:W4:Y:S02]  /*77b0*/  SYNCS.PHASECHK.TRANS64.TRYWAIT P0, [R16+URZ+0x31c00], R3 ;  /* 0x031c0003100075a7 */ /* 0x008724000800017f */
[----:B----4-:R-:W-:Y:S05]  /*77c0*/  @!P0 NANOSLEEP.SYNCS 0x989680 ;  /* 0x009896800000895d */ /* 0x010fea0003900000 */
[----:B------:R-:W4:Y:S02]  /*77d0*/  @!P0 SYNCS.PHASECHK.TRANS64 P0, [R16+URZ+0x31c00], R3 ;  /* 0x031c0003100085a7 */ /* 0x000f24000800007f */
[----:B----4-:R-:W-:Y:S05]  /*77e0*/  @!P0 BRA `(.L_x_487) ;  /* 0xfffffffc00f08947 */ /* 0x010fea000383ffff */
.L_x_486:
[----:B------:R-:W-:Y:S05]  /*77f0*/  BSYNC B0 ;  /* 0x0000000000007941 */ /* 0x000fea0003800000 */
.L_x_485:
[----:B------:R-:W-:Y:S05]  /*7800*/  BRA `(.L_x_488) ;  /* 0x0000003c00c87947 */ /* 0x000fea0003800000 */
.L_x_484:
[----:B------:R-:W3:Y:S01]  /*7810*/  LDL R3, [R1+0xc8] ;  /* 0x0000c80001037983 */ /* 0x000ee20000100800 */
[----:B0----5:R-:W-:Y:S01]  /*7820*/  SHF.R.S32.HI R0, RZ, 0x1f, R105 ;  /* 0x0000001fff007819 */ /* 0x021fe20000011469 */
[----:B------:R-:W-:Y:S01]  /*7830*/  ULDC.64 UR4, c[0x0][0x3f8] ;  /* 0x0000fe0000047ab9 */ /* 0x000fe20000000a00 */
[----:B------:R-:W-:Y:S01]  /*7840*/  ULDC.64 UR6, c[0x0][0x408] ;  /* 0x0001020000067ab9 */ /* 0x000fe20000000a00 */
[----:B------:R-:W-:-:S04]  /*7850*/  IMAD.WIDE.U32 R4, R105, UR4, RZ ;  /* 0x0000000469047c25 */ /* 0x000fc8000f8e00ff */
[C---:B------:R-:W-:Y:S02]  /*7860*/  IMAD R6, R0.reuse, UR4, RZ ;  /* 0x0000000400067c24 */ /* 0x040fe4000f8e02ff */
[----:B------:R-:W-:Y:S02]  /*7870*/  IMAD R0, R0, UR6, RZ ;  /* 0x0000000600007c24 */ /* 0x000fe4000f8e02ff */
[C---:B------:R-:W-:Y:S01]  /*7880*/  IMAD R23, R105.reuse, UR5, R6 ;  /* 0x0000000569177c24 */ /* 0x040fe2000f8e0206 */
[----:B------:R-:W-:Y:S01]  /*7890*/  ULDC.64 UR4, c[0x0][0x3e8] ;  /* 0x0000fa0000047ab9 */ /* 0x000fe20000000a00 */
[C---:B------:R-:W-:Y:S01]  /*78a0*/  IMAD R25, R105.reuse, UR7, R0 ;  /* 0x0000000769197c24 */ /* 0x040fe2000f8e0200 */
[----:B------:R-:W-:Y:S01]  /*78b0*/  LEA R22, P1, R4, UR4, 0x1 ;  /* 0x0000000404167c11 */ /* 0x000fe2000f8208ff */
[----:B------:R-:W-:Y:S01]  /*78c0*/  IMAD.WIDE.U32 R6, R105, UR6, RZ ;  /* 0x0000000669067c25 */ /* 0x000fe2000f8e00ff */
[----:B------:R-:W-:-:S03]  /*78d0*/  ULDC.64 UR6, c[0x0][0x400] ;  /* 0x0001000000067ab9 */ /* 0x000fc60000000a00 */
[----:B------:R-:W-:Y:S01]  /*78e0*/  IMAD.IADD R23, R23, 0x1, R5 ;  /* 0x0000000117177824 */ /* 0x000fe200078e0205 */
[----:B------:R-:W-:Y:S01]  /*78f0*/  LEA R24, P2, R6, UR6, 0x1 ;  /* 0x0000000606187c11 */ /* 0x000fe2000f8408ff */
[----:B------:R-:W-:-:S03]  /*7900*/  IMAD.IADD R25, R25, 0x1, R7 ;  /* 0x0000000119197824 */ /* 0x000fc600078e0207 */
[----:B------:R-:W-:Y:S02]  /*7910*/  LEA.HI.X R23, R4, UR5, R23, 0x1, P1 ;  /* 0x0000000504177c11 */ /* 0x000fe400088f0c17 */
[----:B------:R-:W-:Y:S02]  /*7920*/  LEA.HI.X R25, R6, UR7, R25, 0x1, P2 ;  /* 0x0000000706197c11 */ /* 0x000fe400090f0c19 */
[----:B---3--:R-:W-:-:S13]  /*7930*/  LOP3.LUT P0, RZ, R3, 0x1bf, RZ, 0xc0, !PT ;  /* 0x000001bf03ff7812 */ /* 0x008fda000780c0ff */
[----:B------:R-:W-:Y:S05]  /*7940*/  @!P0 BRA `(.L_x_489) ;  /* 0x0000000000408947 */ /* 0x000fea0003800000 */
[----:B------:R-:W-:Y:S01]  /*7950*/  MOV R0, 0x0 ;  /* 0x0000000000007802 */ /* 0x000fe20000000f00 */
        /* <DEDUP_REMOVED lines=14> */
[----:B-12---:R-:W-:Y:S05]  /*7a40*/  CALL.ABS.NOINC R14 ;  /* 0x000000000e007343 */ /* 0x006fea0003c00000 */
.L_x_489:
[----:B------:R-:W-:Y:S01]  /*7a50*/  ULDC.U8 UR4, c[0x0][0x410] ;  /* 0x0001040000047ab9 */ /* 0x000fe20000000000 */
[----:B------:R-:W-:Y:S01]  /*7a60*/  BSSY B0, `(.L_x_490) ;  /* 0x00003c4000007945 */ /* 0x000fe20003800000 */
[----:B------:R-:W-:Y:S01]  /*7a70*/  ISETP.NE.AND P0, PT, RZ, UR4, PT ;  /* 0x00000004ff007c0c */ /* 0x000fe2000bf05270 */
[----:B------:R-:W-:-:S12]  /*7a80*/  IMAD R7, R109, 0xc0, R19 ;  /* 0x000000c06d077824 */ /* 0x000fd800078e0213 */
[----:B------:R-:W-:Y:S05]  /*7a90*/  @!P0 BRA `(.L_x_491) ;  /* 0x0000001c00708947 */ /* 0x000fea0003800000 */
[----:B------:R-:W-:-:S03]  /*7aa0*/  UMOV UR4, 0xffffffff ;  /* 0xffffffff00047882 */ /* 0x000fc60000000000 */
[----:B------:R-:W-:Y:S05]  /*7ab0*/  BRA.DIV UR4, `(.L_x_492) ;  /* 0x0000018204dc7947 */ /* 0x000fea000b800000 */
[----:B------:R0:W3:Y:S04]  /*7ac0*/  SHFL.IDX PT, R3, R23, RZ, 0x1e1f ;  /* 0x001e1fff17037589 */ /* 0x0000e800000e0000 */
[----:B------:R0:W4:Y:S04]  /*7ad0*/  SHFL.IDX PT, R0, R22, RZ, 0x1e1f ;  /* 0x001e1fff16007589 */ /* 0x00012800000e0000 */
[----:B------:R0:W0:Y:S04]  /*7ae0*/  SHFL.IDX PT, R5, R25, RZ, 0x1e1f ;  /* 0x001e1fff19057589 */ /* 0x00002800000e0000 */
[----:B------:R0:W0:Y:S02]  /*7af0*/  SHFL.IDX PT, R4, R24, RZ, 0x1e1f ;  /* 0x001e1fff18047589 */ /* 0x00002400000e0000 */
.L_x_734:
[----:B------:R-:W5:Y:S01]  /*7b00*/  LDL R55, [R1+0xa4] ;  /* 0x0000a40001377983 */ /* 0x000f620000100800 */
[----:B------:R-:W-:Y:S01]  /*7b10*/  ULDC UR4, c[0x0][0x448] ;  /* 0x0001120000047ab9 */ /* 0x000fe20000000800 */
[----:B------:R-:W-:Y:S01]  /*7b20*/  BSSY B1, `(.L_x_493) ;  /* 0x000005f000017945 */ /* 0x000fe20003800000 */
[----:B------:R-:W-:Y:S01]  /*7b30*/  IMAD R8, R111, UR4, RZ ;  /* 0x000000046f087c24 */ /* 0x000fe2000f8e02ff */
[----:B------:R-:W-:Y:S02]  /*7b40*/  CS2R R12, SRZ ;  /* 0x00000000000c7805 */ /* 0x000fe4000001ff00 */
[----:B0-----:R-:W-:Y:S02]  /*7b50*/  CS2R R22, SRZ ;  /* 0x0000000000167805 */ /* 0x001fe4000001ff00 */
[----:B------:R-:W-:Y:S01]  /*7b60*/  CS2R R26, SRZ ;  /* 0x00000000001a7805 */ /* 0x000fe2000001ff00 */
[----:B------:R-:W-:Y:S01]  /*7b70*/  IMAD R6, R109, -0xc0, R8 ;  /* 0xffffff406d067824 */ /* 0x000fe200078e0208 */
[----:B------:R-:W-:-:S02]  /*7b80*/  ISETP.GE.AND P1, PT, R7, R8, PT ;  /* 0x000000080700720c */ /* 0x000fc40003f26270 */
[----:B------:R-:W-:Y:S02]  /*7b90*/  CS2R R8, SRZ ;  /* 0x0000000000087805 */ /* 0x000fe4000001ff00 */
[----:B------:R-:W-:Y:S02]  /*7ba0*/  CS2R R28, SRZ ;  /* 0x00000000001c7805 */ /* 0x000fe4000001ff00 */
[----:B------:R-:W-:Y:S02]  /*7bb0*/  CS2R R34, SRZ ;  /* 0x0000000000227805 */ /* 0x000fe4000001ff00 */
[----:B------:R-:W-:Y:S02]  /*7bc0*/  VIMNMX R6, R6, 0xc0, PT ;  /* 0x000000c006067848 */ /* 0x000fe40003fe0100 */
[----:B------:R-:W-:Y:S02]  /*7bd0*/  CS2R R10, SRZ ;  /* 0x00000000000a7805 */ /* 0x000fe4000001ff00 */
[----:B--2---:R-:W-:-:S02]  /*7be0*/  CS2R R14, SRZ ;  /* 0x00000000000e7805 */ /* 0x004fc4000001ff00 */
[----:B------:R-:W-:Y:S02]  /*7bf0*/  CS2R R20, SRZ ;  /* 0x0000000000147805 */ /* 0x000fe4000001ff00 */
[----:B------:R-:W-:Y:S02]  /*7c00*/  ISETP.GE.AND P0, PT, R19, R6, PT ;  /* 0x000000061300720c */ /* 0x000fe40003f06270 */
[----:B------:R-:W-:Y:S02]  /*7c10*/  CS2R R24, SRZ ;  /* 0x0000000000187805 */ /* 0x000fe4000001ff00 */
[----:B------:R-:W-:Y:S02]  /*7c20*/  CS2R R30, SRZ ;  /* 0x00000000001e7805 */ /* 0x000fe4000001ff00 */
[----:B-1----:R-:W-:Y:S02]  /*7c30*/  CS2R R32, SRZ ;  /* 0x0000000000207805 */ /* 0x002fe4000001ff00 */
[----:B-----5:R-:W-:Y:S01]  /*7c40*/  LEA.HI R50, R55, R55, RZ, 0x1 ;  /* 0x0000003737327211 */ /* 0x020fe200078f08ff */
[----:B------:R-:W-:Y:S06]  /*7c50*/  @P1 BRA `(.L_x_494) ;  /* 0x00000004002c1947 */ /* 0x000fec0003800000 */
[----:B------:R-:W2:Y:S01]  /*7c60*/  LDL R41, [R1+0x6c] ;  /* 0x00006c0001297983 */ /* 0x000ea20000100800 */
[----:B------:R-:W-:-:S03]  /*7c70*/  ULDC UR4, c[0x0][0x3f4] ;  /* 0x0000fd0000047ab9 */ /* 0x000fc60000000800 */
[----:B------:R-:W3:Y:S04]  /*7c80*/  LDL R40, [R1+0x68] ;  /* 0x0000680001287983 */ /* 0x000ee80000100800 */
[----:B------:R-:W4:Y:S04]  /*7c90*/  LDL R39, [R1+0x70] ;  /* 0x0000700001277983 */ /* 0x000f280000100800 */
[----:B------:R-:W4:Y:S04]  /*7ca0*/  LDL R38, [R1+0x64] ;  /* 0x0000640001267983 */ /* 0x000f280000100800 */
[----:B------:R-:W4:Y:S01]  /*7cb0*/  LDL R14, [R1+0x74] ;  /* 0x00007400010e7983 */ /* 0x000f220000100800 */
        /* <DEDUP_REMOVED lines=8> */
[C---:B--2---:R-:W-:Y:S01]  /*7d40*/  ISETP.GE.AND P4, PT, R41.reuse, UR4, PT ;  /* 0x0000000429007c0c */ /* 0x044fe2000bf86270 */
[C---:B------:R-:W-:Y:S01]  /*7d50*/  IMAD.SHL.U32 R9, R41.reuse, 0x2, RZ ;  /* 0x0000000229097824 */ /* 0x040fe200078e00ff */
[----:B------:R-:W-:Y:S02]  /*7d60*/  SHF.R.S32.HI R6, RZ, 0x1f, R41 ;  /* 0x0000001fff067819 */ /* 0x000fe40000011429 */
[----:B---3--:R-:W-:Y:S02]  /*7d70*/  ISETP.GE.AND P3, PT, R40, UR4, PT ;  /* 0x0000000428007c0c */ /* 0x008fe4000bf66270 */
[----:B------:R-:W-:-:S07]  /*7d80*/  SHF.L.U64.HI R10, R41, 0x1, R6 ;  /* 0x00000001290a7819 */ /* 0x000fce0000010206 */
[-C--:B------:R-:W-:Y:S02]  /*7d90*/  @!P4 IADD3 R8, P2, R4, R9.reuse, RZ ;  /* 0x000000090408c210 */ /* 0x080fe40007f5e0ff */
[----:B----4-:R-:W-:-:S03]  /*7da0*/  @!P4 IADD3 R6, P1, R0, R9, RZ ;  /* 0x000000090006c210 */ /* 0x010fc60007f3e0ff */
[--C-:B------:R-:W-:Y:S01]  /*7db0*/  @!P4 IMAD.X R9, R5, 0x1, R10.reuse, P2 ;  /* 0x000000010509c824 */ /* 0x100fe200010e060a */
[----:B------:R-:W-:Y:S01]  /*7dc0*/  ISETP.GE.AND P2, PT, R39, UR4, PT ;  /* 0x0000000427007c0c */ /* 0x000fe2000bf46270 */
[----:B------:R-:W-:Y:S01]  /*7dd0*/  @!P4 IMAD.X R7, R3, 0x1, R10, P1 ;  /* 0x000000010307c824 */ /* 0x000fe200008e060a */
[----:B------:R-:W-:Y:S01]  /*7de0*/  SHF.R.S32.HI R10, RZ, 0x1f, R40 ;  /* 0x0000001fff0a7819 */ /* 0x000fe20000011428 */
[----:B------:R-:W-:Y:S01]  /*7df0*/  IMAD.SHL.U32 R47, R40, 0x2, RZ ;  /* 0x00000002282f7824 */ /* 0x000fe200078e00ff */
[----:B------:R-:W5:Y:S01]  /*7e00*/  @!P4 LD.E.64 R30, desc[UR60][R8.64] ;  /* 0x0000003c081ec980 */ /* 0x000f62000c101b00 */
[----:B------:R-:W-:Y:S01]  /*7e10*/  ISETP.GE.AND P1, PT, R38, UR4, PT ;  /* 0x0000000426007c0c */ /* 0x000fe2000bf26270 */
[----:B------:R-:W-:Y:S01]  /*7e20*/  IMAD.SHL.U32 R43, R39, 0x2, RZ ;  /* 0x00000002272b7824 */ /* 0x000fe200078e00ff */
[----:B------:R-:W-:Y:S01]  /*7e30*/  SHF.L.U64.HI R10, R40, 0x1, R10 ;  /* 0x00000001280a7819 */ /* 0x000fe2000001020a */
[----:B------:R0:W5:Y:S01]  /*7e40*/  @!P4 LD.E.64 R28, desc[UR60][R6.64] ;  /* 0x0000003c061cc980 */ /* 0x000162000c101b00 */
[----:B------:R-:W-:-:S02]  /*7e50*/  @!P3 IADD3 R46, P4, R4, R47, RZ ;  /* 0x0000002f042eb210 */ /* 0x000fc40007f9e0ff */
[----:B------:R-:W-:Y:S02]  /*7e60*/  SHF.R.S32.HI R11, RZ, 0x1f, R39 ;  /* 0x0000001fff0b7819 */ /* 0x000fe40000011427 */
[----:B------:R-:W-:Y:S01]  /*7e70*/  @!P3 IADD3 R48, P5, R0, R47, RZ ;  /* 0x0000002f0030b210 */ /* 0x000fe20007fbe0ff */
[----:B------:R-:W-:Y:S01]  /*7e80*/  @!P3 IMAD.X R47, R5, 0x1, R10, P4 ;  /* 0x00000001052fb824 */ /* 0x000fe200020e060a */
[-C--:B------:R-:W-:Y:S02]  /*7e90*/  @!P2 IADD3 R42, P4, R4, R43.reuse, RZ ;  /* 0x0000002b042aa210 */ /* 0x080fe40007f9e0ff */
[----:B0-----:R-:W-:Y:S01]  /*7ea0*/  SHF.L.U64.HI R6, R39, 0x1, R11 ;  /* 0x0000000127067819 */ /* 0x001fe2000001020b */
[----:B------:R-:W-:Y:S01]  /*7eb0*/  IMAD.SHL.U32 R7, R38, 0x2, RZ ;  /* 0x0000000226077824 */ /* 0x000fe200078e00ff */
[----:B------:R-:W-:Y:S01]  /*7ec0*/  SHF.R.S32.HI R12, RZ, 0x1f, R38 ;  /* 0x0000001fff0c7819 */ /* 0x000fe20000011426 */
[----:B------:R-:W-:Y:S01]  /*7ed0*/  @!P3 IMAD.X R49, R3, 0x1, R10, P5 ;  /* 0x000000010331b824 */ /* 0x000fe200028e060a */
[----:B------:R-:W-:Y:S01]  /*7ee0*/  @!P2 IADD3 R44, P5, R0, R43, RZ ;  /* 0x0000002b002ca210 */ /* 0x000fe20007fbe0ff */
[----:B------:R-:W-:Y:S01]  /*7ef0*/  @!P2 IMAD.X R43, R5, 0x1, R6, P4 ;  /* 0x00000001052ba824 */ /* 0x000fe200020e0606 */
[----:B------:R-:W-:Y:S01]  /*7f00*/  SHF.L.U64.HI R12, R38, 0x1, R12 ;  /* 0x00000001260c7819 */ /* 0x000fe2000001020c */
[----:B------:R-:W-:Y:S01]  /*7f10*/  IMAD.SHL.U32 R13, R14, 0x2, RZ ;  /* 0x000000020e0d7824 */ /* 0x000fe200078e00ff */
[-C--:B------:R-:W-:Y:S01]  /*7f20*/  @!P1 IADD3 R40, P4, R0, R7.reuse, RZ ;  /* 0x0000000700289210 */ /* 0x080fe20007f9e0ff */
[C---:B------:R-:W-:Y:S01]  /*7f30*/  @!P2 IMAD.X R45, R3.reuse, 0x1, R6, P5 ;  /* 0x00000001032da824 */ /* 0x040fe200028e0606 */
[----:B------:R-:W-:Y:S01]  /*7f40*/  ISETP.GE.AND P5, PT, R156, UR4, PT ;  /* 0x000000049c007c0c */ /* 0x000fe2000bfa6270 */
[----:B------:R-:W5:Y:S02]  /*7f50*/  @!P3 LD.E.64 R26, desc[UR60][R48.64] ;  /* 0x0000003c301ab980 */ /* 0x000f64000c101b00 */
[--C-:B------:R-:W-:Y:S01]  /*7f60*/  @!P1 IMAD.X R41, R3, 0x1, R12.reuse, P4 ;  /* 0x0000000103299824 */ /* 0x100fe200020e060c */
[----:B------:R-:W-:Y:S01]  /*7f70*/  @!P1 IADD3 R6, P4, R4, R7, RZ ;  /* 0x0000000704069210 */ /* 0x000fe20007f9e0ff */
[----:B------:R-:W5:Y:S04]  /*7f80*/  @!P3 LD.E.64 R24, desc[UR60][R46.64] ;  /* 0x0000003c2e18b980 */ /* 0x000f68000c101b00 */
[----:B------:R-:W-:Y:S01]  /*7f90*/  @!P1 IMAD.X R7, R5, 0x1, R12, P4 ;  /* 0x0000000105079824 */ /* 0x000fe200020e060c */
[----:B------:R-:W-:Y:S01]  /*7fa0*/  ISETP.GE.AND P4, PT, R14, UR4, PT ;  /* 0x000000040e007c0c */ /* 0x000fe2000bf86270 */
[----:B------:R-:W5:Y:S02]  /*7fb0*/  @!P2 LD.E.64 R22, desc[UR60][R44.64] ;  /* 0x0000003c2c16a980 */ /* 0x000f64000c101b00 */
[----:B------:R-:W-:-:S02]  /*7fc0*/  @!P5 IMAD.MOV.U32 R8, RZ, RZ, R0 ;  /* 0x000000ffff08d224 */ /* 0x000fc400078e0000 */
[----:B------:R-:W-:Y:S01]  /*7fd0*/  @!P5 IMAD.MOV.U32 R9, RZ, RZ, R3 ;  /* 0x000000ffff09d224 */ /* 0x000fe200078e0003 */
[----:B------:R-:W5:Y:S01]  /*7fe0*/  @!P2 LD.E.64 R20, desc[UR60][R42.64] ;  /* 0x0000003c2a14a980 */ /* 0x000f62000c101b00 */
[----:B------:R-:W-:Y:S01]  /*7ff0*/  @!P5 IMAD.WIDE R10, R156, 0x2, R4 ;  /* 0x000000029c0ad825 */ /* 0x000fe200078e0204 */
[----:B------:R-:W-:-:S03]  /*8000*/  SHF.R.S32.HI R12, RZ, 0x1f, R14 ;  /* 0x0000001fff0c7819 */ /* 0x000fc6000001140e */
[----:B------:R-:W-:Y:S01]  /*8010*/  @!P5 IMAD.WIDE R8, R156, 0x2, R8 ;  /* 0x000000029c08d825 */ /* 0x000fe200078e0208 */
[----:B------:R0:W5:Y:S01]  /*8020*/  @!P5 LD.E.64 R32, desc[UR60][R10.64] ;  /* 0x0000003c0a20d980 */ /* 0x000162000c101b00 */
[----:B------:R-:W-:-:S03]  /*8030*/  SHF.L.U64.HI R12, R14, 0x1, R12 ;  /* 0x000000010e0c7819 */ /* 0x000fc6000001020c */
[----:B------:R1:W5:Y:S01]  /*8040*/  @!P5 LD.E.64 R34, desc[UR60][R8.64] ;  /* 0x0000003c0822d980 */ /* 0x000362000c101b00 */
[----:B------:R-:W-:-:S05]  /*8050*/  @!P4 IADD3 R38, P5, R0, R13, RZ ;  /* 0x0000000d0026c210 */ /* 0x000fca0007fbe0ff */
[--C-:B------:R-:W-:Y:S01]  /*8060*/  @!P4 IMAD.X R39, R3, 0x1, R12.reuse, P5 ;  /* 0x000000010327c824 */ /* 0x100fe200028e060c */
[----:B------:R-:W-:Y:S02]  /*8070*/  @!P4 IADD3 R4, P5, R4, R13, RZ ;  /* 0x0000000d0404c210 */ /* 0x000fe40007fbe0ff */
[----:B------:R-:W-:Y:S02]  /*8080*/  CS2R R14, SRZ ;  /* 0x00000000000e7805 */ /* 0x000fe4000001ff00 */
[----:B0-----:R-:W-:Y:S02]  /*8090*/  CS2R R10, SRZ ;  /* 0x00000000000a7805 */ /* 0x001fe4000001ff00 */
[----:B-1----:R-:W-:Y:S01]  /*80a0*/  CS2R R8, SRZ ;  /* 0x0000000000087805 */ /* 0x002fe2000001ff00 */
[----:B------:R-:W-:Y:S01]  /*80b0*/  @!P4 IMAD.X R5, R5, 0x1, R12, P5 ;  /* 0x000000010505c824 */ /* 0x000fe200028e060c */
[----:B------:R-:W-:Y:S01]  /*80c0*/  CS2R R12, SRZ ;  /* 0x00000000000c7805 */ /* 0x000fe2000001ff00 */
[----:B------:R0:W5:Y:S04]  /*80d0*/  @!P1 LD.E.64 R14, desc[UR60][R6.64] ;  /* 0x0000003c060e9980 */ /* 0x000168000c101b00 */
[----:B------:R0:W5:Y:S04]  /*80e0*/  @!P4 LD.E.64 R8, desc[UR60][R38.64] ;  /* 0x0000003c2608c980 */ /* 0x000168000c101b00 */
[----:B------:R0:W5:Y:S04]  /*80f0*/  @!P1 LD.E.64 R12, desc[UR60][R40.64] ;  /* 0x0000003c280c9980 */ /* 0x000168000c101b00 */
[----:B------:R0:W5:Y:S02]  /*8100*/  @!P4 LD.E.64 R10, desc[UR60][R4.64] ;  /* 0x0000003c040ac980 */ /* 0x000164000c101b00 */
.L_x_494:
[----:B------:R-:W-:Y:S05]  /*8110*/  BSYNC B1 ;  /* 0x0000000000017941 */ /* 0x000fea0003800000 */
.L_x_493:
[----:B---3-5:R-:W-:Y:S01]  /*8120*/  IMAD.MOV.U32 R3, RZ, RZ, R9 ;  /* 0x000000ffff037224 */ /* 0x028fe200078e0009 */
[----:B------:R-:W-:Y:S01]  /*8130*/  LOP3.LUT R50, R50, 0xfffffffe, RZ, 0xc0, !PT ;  /* 0xfffffffe32327812 */ /* 0x000fe200078ec0ff */
[----:B----4-:R-:W-:Y:S01]  /*8140*/  IMAD.MOV.U32 R0, RZ, RZ, R8 ;  /* 0x000000ffff007224 */ /* 0x010fe200078e0008 */
[----:B------:R-:W-:Y:S01]  /*8150*/  BSSY B1, `(.L_x_495) ;  /* 0x0000031000017945 */ /* 0x000fe20003800000 */
[----:B0-----:R-:W-:Y:S01]  /*8160*/  IMAD.MOV.U32 R4, RZ, RZ, R12 ;  /* 0x000000ffff047224 */ /* 0x001fe200078e000c */
[----:B------:R-:W-:Y:S01]  /*8170*/  PRMT R39, R3, 0x7610, R39 ;  /* 0x0000761003277816 */ /* 0x000fe20000000027 */
[----:B------:R-:W-:Y:S01]  /*8180*/  IMAD.IADD R3, R55, 0x1, -R50 ;  /* 0x0000000137037824 */ /* 0x000fe200078e0a32 */
[----:B------:R-:W-:Y:S01]  /*8190*/  PRMT R38, R0, 0x7610, R38 ;  /* 0x0000761000267816 */ /* 0x000fe20000000026 */
[----:B------:R-:W-:Y:S01]  /*81a0*/  IMAD.MOV.U32 R0, RZ, RZ, R13 ;  /* 0x000000ffff007224 */ /* 0x000fe200078e000d */
[----:B------:R-:W-:Y:S01]  /*81b0*/  PRMT R42, R4, 0x7610, R42 ;  /* 0x00007610042a7816 */ /* 0x000fe2000000002a */
[----:B------:R-:W-:Y:S01]  /*81c0*/  IMAD.MOV.U32 R4, RZ, RZ, R22 ;  /* 0x000000ffff047224 */ /* 0x000fe200078e0016 */
[----:B------:R-:W-:Y:S01]  /*81d0*/  SHF.L.U32 R3, R3, 0x1f, RZ ;  /* 0x0000001f03037819 */ /* 0x000fe200000006ff */
[----:B------:R-:W-:Y:S01]  /*81e0*/  IMAD.MOV.U32 R5, RZ, RZ, R23 ;  /* 0x000000ffff057224 */ /* 0x000fe200078e0017 */
[----:B------:R-:W-:Y:S01]  /*81f0*/  PRMT R43, R0, 0x7610, R43 ;  /* 0x00007610002b7816 */ /* 0x000fe2000000002b */
[----:B------:R-:W-:Y:S01]  /*8200*/  IMAD.MOV.U32 R0, RZ, RZ, R26 ;  /* 0x000000ffff007224 */ /* 0x000fe200078e001a */
[----:B------:R-:W0:Y:S01]  /*8210*/  SYNCS.PHASECHK.TRANS64.TRYWAIT P1, [R16+URZ+0x31c00], R3 ;  /* 0x031c0003100075a7 */ /* 0x000e22000802017f */
[----:B------:R-:W-:Y:S01]  /*8220*/  PRMT R46, R4, 0x7610, R46 ;  /* 0x00007610042e7816 */ /* 0x000fe2000000002e */
[----:B------:R-:W-:Y:S01]  /*8230*/  IMAD.MOV.U32 R4, RZ, RZ, R27 ;  /* 0x000000ffff047224 */ /* 0x000fe200078e001b */
        /* <DEDUP_REMOVED lines=33> */
[----:B0-----:R-:W-:Y:S06]  /*8450*/  @!P1 BRA `(.L_x_496) ;  /* 0x0000017800e89947 */ /* 0x001fec0003800000 */
.L_x_735:
[----:B------:R-:W-:Y:S05]  /*8460*/  BSYNC B1 ;  /* 0x0000000000017941 */ /* 0x000fea0003800000 */
.L_x_495:
[----:B------:R-:W-:Y:S02]  /*8470*/  PRMT R57, R0, 0x7610, R57 ;  /* 0x0000761000397816 */ /* 0x000fe40000000039 */
[----:B------:R-:W-:Y:S01]  /*8480*/  PRMT R41, R41, 0x5410, R4 ;  /* 0x0000541029297816 */ /* 0x000fe20000000004 */
[----:B------:R-:W-:Y:S06]  /*8490*/  @P0 BRA `(.L_x_497) ;  /* 0x0000003000800947 */ /* 0x000fec0003800000 */
[----:B------:R-:W2:Y:S01]  /*84a0*/  LDL R61, [R1+0x88] ;  /* 0x00008800013d7983 */ /* 0x000ea20000100800 */
[----:B------:R-:W1:Y:S03]  /*84b0*/  LDC R5, c[0x0][0x3f4] ;  /* 0x0000fd00ff057b82 */ /* 0x000e660000000800 */
[----:B------:R-:W3:Y:S04]  /*84c0*/  LDL R59, [R1+0x6c] ;  /* 0x00006c00013b7983 */ /* 0x000ee80000100800 */
[----:B------:R-:W4:Y:S04]  /*84d0*/  LDL R58, [R1+0x68] ;  /* 0x00006800013a7983 */ /* 0x000f280000100800 */
[----:B------:R-:W5:Y:S04]  /*84e0*/  LDL R56, [R1+0x70] ;  /* 0x0000700001387983 */ /* 0x000f680000100800 */
[----:B------:R-:W5:Y:S04]  /*84f0*/  LDL R55, [R1+0x64] ;  /* 0x0000640001377983 */ /* 0x000f680000100800 */
[----:B------:R-:W5:Y:S01]  /*8500*/  LDL R6, [R1+0x74] ;  /* 0x0000740001067983 */ /* 0x000f620000100800 */
[----:B------:R-:W-:Y:S01]  /*8510*/  LEA.HI R36, R37, R36, RZ, 0x2 ;  /* 0x0000002425247211 */ /* 0x000fe200078f10ff */
[----:B------:R-:W-:Y:S03]  /*8520*/  BSSY B1, `(.L_x_498) ;  /* 0x000003e000017945 */ /* 0x000fe60003800000 */
[----:B------:R-:W-:-:S02]  /*8530*/  SHF.R.S32.HI R0, RZ, 0x2, R36 ;  /* 0x00000002ff007819 */ /* 0x000fc40000011424 */
[----:B0-----:R-:W-:Y:S02]  /*8540*/  SHF.R.S32.HI R3, RZ, 0x1f, R36 ;  /* 0x0000001fff037819 */ /* 0x001fe40000011424 */
[----:B-1----:R-:W-:Y:S02]  /*8550*/  ISETP.GE.AND P6, PT, R156, R5, PT ;  /* 0x000000059c00720c */ /* 0x002fe40003fc6270 */
[----:B------:R-:W-:-:S04]  /*8560*/  LEA.HI R3, R3, R0, RZ, 0x2 ;  /* 0x0000000003037211 */ /* 0x000fc800078f10ff */
[----:B------:R-:W-:-:S05]  /*8570*/  LOP3.LUT R7, R3, 0xfffffffc, RZ, 0xc0, !PT ;  /* 0xfffffffc03077812 */ /* 0x000fca00078ec0ff */
[----:B------:R-:W-:-:S05]  /*8580*/  IMAD.IADD R7, R0, 0x1, -R7 ;  /* 0x0000000100077824 */ /* 0x000fca00078e0a07 */
[----:B------:R-:W-:Y:S01]  /*8590*/  LOP3.LUT P0, RZ, R7, 0x2, RZ, 0xc0, !PT ;  /* 0x0000000207ff7812 */ /* 0x000fe2000780c0ff */
[----:B--2---:R-:W-:-:S04]  /*85a0*/  IMAD R3, R61, 0x2, R16 ;  /* 0x000000023d037824 */ /* 0x004fc800078e0210 */
[----:B------:R-:W-:Y:S01]  /*85b0*/  VIADD R0, R3, 0x20 ;  /* 0x0000002003007836 */ /* 0x000fe20000000000 */
[-C--:B---3--:R-:W-:Y:S02]  /*85c0*/  ISETP.GE.AND P1, PT, R59, R5.reuse, PT ;  /* 0x000000053b00720c */ /* 0x088fe40003f26270 */
[-C--:B----4-:R-:W-:Y:S02]  /*85d0*/  ISETP.GE.AND P2, PT, R58, R5.reuse, PT ;  /* 0x000000053a00720c */ /* 0x090fe40003f46270 */
[-C--:B-----5:R-:W-:Y:S02]  /*85e0*/  ISETP.GE.AND P3, PT, R56, R5.reuse, PT ;  /* 0x000000053800720c */ /* 0x0a0fe40003f66270 */
[-C--:B------:R-:W-:Y:S02]  /*85f0*/  ISETP.GE.AND P4, PT, R55, R5.reuse, PT ;  /* 0x000000053700720c */ /* 0x080fe40003f86270 */
[----:B------:R-:W-:Y:S01]  /*8600*/  ISETP.GE.AND P5, PT, R6, R5, PT ;  /* 0x000000050600720c */ /* 0x000fe20003fa6270 */
[----:B------:R-:W-:-:S12]  /*8610*/  @P6 BRA `(.L_x_499) ;  /* 0x0000000000b86947 */ /* 0x000fd80003800000 */
[----:B------:R-:W0:Y:S01]  /*8620*/  LDS.128 R4, [R3+0xda00] ;  /* 0x00da000003047984 */ /* 0x000e220000000c00 */
[----:B------:R-:W-:Y:S02]  /*8630*/  SHF.R.U32.HI R56, RZ, 0x10, R33 ;  /* 0x00000010ff387819 */ /* 0x000fe40000011621 */
[----:B------:R-:W-:Y:S02]  /*8640*/  SHF.R.U32.HI R37, RZ, 0x10, R35 ;  /* 0x00000010ff257819 */ /* 0x000fe40000011623 */
[----:B------:R-:W-:Y:S02]  /*8650*/  SHF.R.U64 R55, R32, 0x10, R33 ;  /* 0x0000001020377819 */ /* 0x000fe40000001221 */
[----:B------:R-:W-:Y:S02]  /*8660*/  PRMT R56, R41, 0x5432, R56 ;  /* 0x0000543229387816 */ /* 0x000fe40000000038 */
[----:B------:R-:W-:Y:S02]  /*8670*/  PRMT R37, R54, 0x5410, R37 ;  /* 0x0000541036257816 */ /* 0x000fe40000000025 */
[----:B------:R-:W-:Y:S01]  /*8680*/  PRMT R55, R57, 0x5410, R55 ;  /* 0x0000541039377816 */ /* 0x000fe20000000037 */
[----:B------:R-:W-:Y:S01]  /*8690*/  IMAD.U32 R57, R56, 0x10000, RZ ;  /* 0x0001000038397824 */ /* 0x000fe200078e00ff */
[----:B------:R-:W-:Y:S01]  /*86a0*/  SHF.R.U64 R36, R34, 0x10, R35 ;  /* 0x0000001022247819 */ /* 0x000fe20000001223 */
[----:B------:R-:W-:Y:S01]  /*86b0*/  IMAD.U32 R54, R37, 0x10000, RZ ;  /* 0x0001000025367824 */ /* 0x000fe200078e00ff */
[----:B------:R-:W-:-:S02]  /*86c0*/  LOP3.LUT R56, R56, 0xffff0000, RZ, 0xc0, !PT ;  /* 0xffff000038387812 */ /* 0x000fc400078ec0ff */
[----:B------:R-:W-:Y:S02]  /*86d0*/  LOP3.LUT R37, R37, 0xffff0000, RZ, 0xc0, !PT ;  /* 0xffff000025257812 */ /* 0x000fe400078ec0ff */
[----:B------:R-:W-:Y:S02]  /*86e0*/  PRMT R36, R39, 0x5432, R36 ;  /* 0x0000543227247816 */ /* 0x000fe40000000024 */
[C---:B0-----:R-:W-:Y:S01]  /*86f0*/  LOP3.LUT R33, R6.reuse, 0xffff0000, RZ, 0xc0, !PT ;  /* 0xffff000006217812 */ /* 0x041fe200078ec0ff */
[----:B------:R-:W-:Y:S01]  /*8700*/  IMAD.U32 R32, R6, 0x10000, RZ ;  /* 0x0001000006207824 */ /* 0x000fe200078e00ff */
[C---:B------:R-:W-:Y:S01]  /*8710*/  LOP3.LUT R35, R7.reuse, 0xffff0000, RZ, 0xc0, !PT ;  /* 0xffff000007237812 */ /* 0x040fe200078ec0ff */
[----:B------:R-:W-:Y:S02]  /*8720*/  IMAD.U32 R34, R7, 0x10000, RZ ;  /* 0x0001000007227824 */ /* 0x000fe400078e00ff */
[C---:B------:R-:W-:Y:S01]  /*8730*/  FMUL.FTZ R59, R33.reuse, R57 ;  /* 0x00000039213b7220 */ /* 0x040fe20000410000 */
[----:B------:R-:W-:Y:S01]  /*8740*/  FMUL.FTZ R58, R33, R54 ;  /* 0x00000036213a7220 */ /* 0x000fe20000410000 */
[----:B------:R-:W-:Y:S01]  /*8750*/  FMUL.FTZ R33, R35, R56 ;  /* 0x0000003823217220 */ /* 0x000fe20000410000 */
[----:B------:R-:W-:-:S02]  /*8760*/  IMAD.U32 R6, R4, 0x10000, RZ ;  /* 0x0001000004067824 */ /* 0x000fc400078e00ff */
[C---:B------:R-:W-:Y:S01]  /*8770*/  FFMA.FTZ R59, R32.reuse, R54, -R59 ;  /* 0x00000036203b7223 */ /* 0x040fe2000001083b */
[----:B------:R-:W-:Y:S01]  /*8780*/  FFMA.FTZ R58, R32, R57, R58 ;  /* 0x00000039203a7223 */ /* 0x000fe2000001003a */
[-C--:B------:R-:W-:Y:S01]  /*8790*/  FFMA.FTZ R57, R34, R37.reuse, -R33 ;  /* 0x0000002522397223 */ /* 0x080fe20000010821 */
[C---:B------:R-:W-:Y:S01]  /*87a0*/  IMAD.U32 R7, R5.reuse, 0x10000, RZ ;  /* 0x0001000005077824 */ /* 0x040fe200078e00ff */
[----:B------:R-:W-:Y:S01]  /*87b0*/  LOP3.LUT R4, R4, 0xffff0000, RZ, 0xc0, !PT ;  /* 0xffff000004047812 */ /* 0x000fe200078ec0ff */
[C---:B------:R-:W-:Y:S01]  /*87c0*/  IMAD.U32 R33, R36.reuse, 0x10000, RZ ;  /* 0x0001000024217824 */ /* 0x040fe200078e00ff */
[----:B------:R-:W-:Y:S01]  /*87d0*/  LOP3.LUT R5, R5, 0xffff0000, RZ, 0xc0, !PT ;  /* 0xffff000005057812 */ /* 0x000fe200078ec0ff */
[----:B------:R-:W-:Y:S01]  /*87e0*/  FMUL.FTZ R61, R35, R37 ;  /* 0x00000025233d7220 */ /* 0x000fe20000410000 */
[C---:B------:R-:W-:Y:S01]  /*87f0*/  LOP3.LUT R32, R55.reuse, 0xffff0000, RZ, 0xc0, !PT ;  /* 0xffff000037207812 */ /* 0x040fe200078ec0ff */
[----:B------:R-:W-:Y:S01]  /*8800*/  IMAD.U32 R35, R55, 0x10000, RZ ;  /* 0x0001000037237824 */ /* 0x000fe200078e00ff */
[----:B------:R-:W-:Y:S01]  /*8810*/  LOP3.LUT R36, R36, 0xffff0000, RZ, 0xc0, !PT ;  /* 0xffff000024247812 */ /* 0x000fe200078ec0ff */
[----:B------:R-:W-:Y:S01]  /*8820*/  FFMA.FTZ R56, R34, R56, R61 ;  /* 0x0000003822387223 */ /* 0x000fe2000001003d */
[C---:B------:R-:W-:Y:S01]  /*8830*/  FMUL.FTZ R34, R4.reuse, R33 ;  /* 0x0000002104227220 */ /* 0x040fe20000410000 */
[-C--:B------:R-:W-:Y:S01]  /*8840*/  FMUL.FTZ R37, R4, R35.reuse ;  /* 0x0000002304257220 */ /* 0x080fe20000410000 */
[C---:B------:R-:W-:Y:S01]  /*8850*/  FMUL.FTZ R54, R5.reuse, R32 ;  /* 0x0000002005367220 */ /* 0x040fe20000410000 */
[-C--:B------:R-:W-:Y:S01]  /*8860*/  FMUL.FTZ R55, R5, R36.reuse ;  /* 0x0000002405377220 */ /* 0x080fe20000410000 */
[C---:B------:R-:W-:Y:S01]  /*8870*/  FFMA.FTZ R35, R6.reuse, R35, R34 ;  /* 0x0000002306237223 */ /* 0x040fe20000010022 */
[----:B------:R-:W-:Y:S01]  /*8880*/  FFMA.FTZ R4, R6, R33, -R37 ;  /* 0x0000002106047223 */ /* 0x000fe20000010825 */
[C---:B------:R-:W-:Y:S01]  /*8890*/  FFMA.FTZ R5, R7.reuse, R36, -R54 ;  /* 0x0000002407057223 */ /* 0x040fe20000010836 */
[----:B------:R-:W-:Y:S01]  /*88a0*/  FFMA.FTZ R32, R7, R32, R55 ;  /* 0x0000002007207223 */ /* 0x000fe20000010037 */
[----:B------:R-:W-:-:S02]  /*88b0*/  F2FP.BF16.F32.PACK_AB R6, R58, R59 ;  /* 0x0000003b3a06723e */ /* 0x000fc400000010ff */
[----:B------:R-:W-:Y:S02]  /*88c0*/  F2FP.BF16.F32.PACK_AB R7, R56, R57 ;  /* 0x000000393807723e */ /* 0x000fe400000010ff */
[----:B------:R-:W-:Y:S02]  /*88d0*/  F2FP.BF16.F32.PACK_AB R4, R35, R4 ;  /* 0x000000042304723e */ /* 0x000fe400000010ff */
[----:B------:R-:W-:-:S05]  /*88e0*/  F2FP.BF16.F32.PACK_AB R5, R32, R5 ;  /* 0x000000052005723e */ /* 0x000fca00000010ff */
[----:B------:R0:W-:Y:S02]  /*88f0*/  STS.128 [R3+0xda00], R4 ;  /* 0x00da000403007388 */ /* 0x0001e40000000c00 */
.L_x_499:
[----:B------:R-:W-:Y:S05]  /*8900*/  BSYNC B1 ;  /* 0x0000000000017941 */ /* 0x000fea0003800000 */
.L_x_498:
[----:B------:R-:W-:Y:S01]  /*8910*/  BSSY B1, `(.L_x_500) ;  /* 0x0000031000017945 */ /* 0x000fe20003800000 */
[----:B------:R-:W-:-:S03]  /*8920*/  @P0 VIADD R0, R3, 0xffffffe0 ;  /* 0xffffffe003000836 */ /* 0x000fc60000000000 */
[----:B------:R-:W-:Y:S05]  /*8930*/  @P1 BRA `(.L_x_501) ;  /* 0x0000000000b81947 */ /* 0x000fea0003800000 */
[----:B0-----:R-:W0:Y:S01]  /*8940*/  LDS.128 R4, [R0+0xda00] ;  /* 0x00da000000047984 */ /* 0x001e220000000c00 */
[----:B------:R-:W-:Y:S02]  /*8950*/  SHF.R.U32.HI R36, RZ, 0x10, R31 ;  /* 0x00000010ff247819 */ /* 0x000fe4000001161f */
[----:B------:R-:W-:Y:S02]  /*8960*/  SHF.R.U32.HI R33, RZ, 0x10, R29 ;  /* 0x00000010ff217819 */ /* 0x000fe4000001161d */
[----:B------:R-:W-:Y:S02]  /*8970*/  PRMT R36, R40, 0x5432, R36 ;  /* 0x0000543228247816 */ /* 0x000fe40000000024 */
[----:B------:R-:W-:Y:S02]  /*8980*/  PRMT R33, R60, 0x5410, R33 ;  /* 0x000054103c217816 */ /* 0x000fe40000000021 */
[----:B------:R-:W-:Y:S01]  /*8990*/  SHF.R.U64 R32, R28, 0x10, R29 ;  /* 0x000000101c207819 */ /* 0x000fe2000000121d */
[----:B------:R-:W-:Y:S01]  /*89a0*/  IMAD.U32 R37, R36, 0x10000, RZ ;  /* 0x0001000024257824 */ /* 0x000fe200078e00ff */
[----:B------:R-:W-:Y:S01]  /*89b0*/  SHF.R.U64 R35, R30, 0x10, R31 ;  /* 0x000000101e237819 */ /* 0x000fe2000000121f */
[----:B------:R-:W-:Y:S01]  /*89c0*/  IMAD.U32 R34, R33, 0x10000, RZ ;  /* 0x0001000021227824 */ /* 0x000fe200078e00ff */
[----:B------:R-:W-:-:S02]  /*89d0*/  LOP3.LUT R36, R36, 0xffff0000, RZ, 0xc0, !PT ;  /* 0xffff000024247812 */ /* 0x000fc400078ec0ff */
[----:B------:R-:W-:Y:S02]  /*89e0*/  LOP3.LUT R33, R33, 0xffff0000, RZ, 0xc0, !PT ;  /* 0xffff000021217812 */ /* 0x000fe400078ec0ff */
[----:B------:R-:W-:Y:S02]  /*89f0*/  PRMT R32, R38, 0x5432, R32 ;  /* 0x0000543226207816 */ /* 0x000fe40000000020 */
        /* <DEDUP_REMOVED lines=34> */
.L_x_501:
[----:B------:R-:W-:Y:S05]  /*8c20*/  BSYNC B1 ;  /* 0x0000000000017941 */ /* 0x000fea0003800000 */
.L_x_500:
[----:B------:R-:W-:Y:S04]  /*8c30*/  BSSY B1, `(.L_x_502) ;  /* 0x0000030000017945 */ /* 0x000fe80003800000 */
[----:B------:R-:W-:Y:S05]  /*8c40*/  @P2 BRA `(.L_x_503) ;  /* 0x0000000000b82947 */ /* 0x000fea0003800000 */
[----:B01----:R-:W0:Y:S01]  /*8c50*/  LDS.128 R4, [R3+0x10a00] ;  /* 0x010a000003047984 */ /* 0x003e220000000c00 */
[----:B------:R-:W-:Y:S02]  /*8c60*/  SHF.R.U64 R26, R26, 0x10, R27 ;  /* 0x000000101a1a7819 */ /* 0x000fe4000000121b */
[----:B------:R-:W-:Y:S02]  /*8c70*/  SHF.R.U64 R24, R24, 0x10, R25 ;  /* 0x0000001018187819 */ /* 0x000fe40000001219 */
[----:B------:R-:W-:Y:S02]  /*8c80*/  SHF.R.U32.HI R27, RZ, 0x10, R27 ;  /* 0x00000010ff1b7819 */ /* 0x000fe4000001161b */
[----:B------:R-:W-:Y:S02]  /*8c90*/  SHF.R.U32.HI R25, RZ, 0x10, R25 ;  /* 0x00000010ff197819 */ /* 0x000fe40000011619 */
[----:B------:R-:W-:Y:S02]  /*8ca0*/  PRMT R52, R52, 0x5410, R27 ;  /* 0x0000541034347816 */ /* 0x000fe4000000001b */
[----:B------:R-:W-:-:S02]  /*8cb0*/  PRMT R50, R50, 0x5410, R25 ;  /* 0x0000541032327816 */ /* 0x000fc40000000019 */
[----:B------:R-:W-:Y:S01]  /*8cc0*/  PRMT R51, R51, 0x5410, R24 ;  /* 0x0000541033337816 */ /* 0x000fe20000000018 */
[C---:B------:R-:W-:Y:S01]  /*8cd0*/  IMAD.U32 R28, R52.reuse, 0x10000, RZ ;  /* 0x00010000341c7824 */ /* 0x040fe200078e00ff */
[----:B------:R-:W-:Y:S01]  /*8ce0*/  LOP3.LUT R52, R52, 0xffff0000, RZ, 0xc0, !PT ;  /* 0xffff000034347812 */ /* 0x000fe200078ec0ff */
[C---:B------:R-:W-:Y:S01]  /*8cf0*/  IMAD.U32 R29, R50.reuse, 0x10000, RZ ;  /* 0x00010000321d7824 */ /* 0x040fe200078e00ff */
[----:B------:R-:W-:Y:S02]  /*8d00*/  LOP3.LUT R50, R50, 0xffff0000, RZ, 0xc0, !PT ;  /* 0xffff000032327812 */ /* 0x000fe400078ec0ff */
[----:B------:R-:W-:Y:S02]  /*8d10*/  PRMT R53, R53, 0x5410, R26 ;  /* 0x0000541035357816 */ /* 0x000fe4000000001a */
[C---:B0-----:R-:W-:Y:S01]  /*8d20*/  LOP3.LUT R25, R6.reuse, 0xffff0000, RZ, 0xc0, !PT ;  /* 0xffff000006197812 */ /* 0x041fe200078ec0ff */
[----:B------:R-:W-:Y:S01]  /*8d30*/  IMAD.U32 R24, R6, 0x10000, RZ ;  /* 0x0001000006187824 */ /* 0x000fe200078e00ff */
[C---:B------:R-:W-:Y:S01]  /*8d40*/  LOP3.LUT R27, R7.reuse, 0xffff0000, RZ, 0xc0, !PT ;  /* 0xffff0000071b7812 */ /* 0x040fe200078ec0ff */
[----:B------:R-:W-:-:S02]  /*8d50*/  IMAD.U32 R26, R7, 0x10000, RZ ;  /* 0x00010000071a7824 */ /* 0x000fc400078e00ff */
[C---:B------:R-:W-:Y:S01]  /*8d60*/  FMUL.FTZ R30, R25.reuse, R28 ;  /* 0x0000001c191e7220 */ /* 0x040fe20000410000 */
[-C--:B------:R-:W-:Y:S01]  /*8d70*/  FMUL.FTZ R31, R25, R29.reuse ;  /* 0x0000001d191f7220 */ /* 0x080fe20000410000 */
[----:B------:R-:W-:Y:S01]  /*8d80*/  FMUL.FTZ R25, R27, R50 ;  /* 0x000000321b197220 */ /* 0x000fe20000410000 */
[----:B------:R-:W-:Y:S02]  /*8d90*/  IMAD.U32 R6, R4, 0x10000, RZ ;  /* 0x0001000004067824 */ /* 0x000fe400078e00ff */
[C---:B------:R-:W-:Y:S01]  /*8da0*/  FFMA.FTZ R33, R24.reuse, R29, R30 ;  /* 0x0000001d18217223 */ /* 0x040fe2000001001e */
[----:B------:R-:W-:Y:S02]  /*8db0*/  IMAD.U32 R7, R5, 0x10000, RZ ;  /* 0x0001000005077824 */ /* 0x000fe400078e00ff */
[----:B------:R-:W-:Y:S01]  /*8dc0*/  FFMA.FTZ R32, R24, R28, -R31 ;  /* 0x0000001c18207223 */ /* 0x000fe2000001081f */
[-C--:B------:R-:W-:Y:S01]  /*8dd0*/  FMUL.FTZ R29, R27, R52.reuse ;  /* 0x000000341b1d7220 */ /* 0x080fe20000410000 */
[----:B------:R-:W-:Y:S01]  /*8de0*/  LOP3.LUT R4, R4, 0xffff0000, RZ, 0xc0, !PT ;  /* 0xffff000004047812 */ /* 0x000fe200078ec0ff */
[C---:B------:R-:W-:Y:S01]  /*8df0*/  FFMA.FTZ R52, R26.reuse, R52, -R25 ;  /* 0x000000341a347223 */ /* 0x040fe20000010819 */
[----:B------:R-:W-:Y:S01]  /*8e00*/  LOP3.LUT R5, R5, 0xffff0000, RZ, 0xc0, !PT ;  /* 0xffff000005057812 */ /* 0x000fe200078ec0ff */
[C---:B------:R-:W-:Y:S01]  /*8e10*/  IMAD.U32 R27, R51.reuse, 0x10000, RZ ;  /* 0x00010000331b7824 */ /* 0x040fe200078e00ff */
[----:B------:R-:W-:Y:S01]  /*8e20*/  LOP3.LUT R28, R51, 0xffff0000, RZ, 0xc0, !PT ;  /* 0xffff0000331c7812 */ /* 0x000fe200078ec0ff */
[C---:B------:R-:W-:Y:S01]  /*8e30*/  IMAD.U32 R25, R53.reuse, 0x10000, RZ ;  /* 0x0001000035197824 */ /* 0x040fe200078e00ff */
[----:B------:R-:W-:Y:S01]  /*8e40*/  LOP3.LUT R24, R53, 0xffff0000, RZ, 0xc0, !PT ;  /* 0xffff000035187812 */ /* 0x000fe200078ec0ff */
[----:B------:R-:W-:Y:S01]  /*8e50*/  FFMA.FTZ R35, R26, R50, R29 ;  /* 0x000000321a237223 */ /* 0x000fe2000001001d */
[C---:B------:R-:W-:Y:S01]  /*8e60*/  FMUL.FTZ R29, R4.reuse, R27 ;  /* 0x0000001b041d7220 */ /* 0x040fe20000410000 */
[-C--:B------:R-:W-:Y:S01]  /*8e70*/  FMUL.FTZ R26, R4, R25.reuse ;  /* 0x00000019041a7220 */ /* 0x080fe20000410000 */
[C---:B------:R-:W-:Y:S01]  /*8e80*/  FMUL.FTZ R30, R5.reuse, R28 ;  /* 0x0000001c051e7220 */ /* 0x040fe20000410000 */
[-C--:B------:R-:W-:Y:S01]  /*8e90*/  FMUL.FTZ R31, R5, R24.reuse ;  /* 0x00000018051f7220 */ /* 0x080fe20000410000 */
[C---:B------:R-:W-:Y:S01]  /*8ea0*/  FFMA.FTZ R4, R6.reuse, R25, -R29 ;  /* 0x0000001906047223 */ /* 0x040fe2000001081d */
[----:B------:R-:W-:Y:S01]  /*8eb0*/  FFMA.FTZ R27, R6, R27, R26 ;  /* 0x0000001b061b7223 */ /* 0x000fe2000001001a */
[C---:B------:R-:W-:Y:S01]  /*8ec0*/  FFMA.FTZ R5, R7.reuse, R24, -R30 ;  /* 0x0000001807057223 */ /* 0x040fe2000001081e */
[----:B------:R-:W-:Y:S01]  /*8ed0*/  FFMA.FTZ R28, R7, R28, R31 ;  /* 0x0000001c071c7223 */ /* 0x000fe2000001001f */
[----:B------:R-:W-:-:S02]  /*8ee0*/  F2FP.BF16.F32.PACK_AB R6, R33, R32 ;  /* 0x000000202106723e */ /* 0x000fc400000010ff */
[----:B------:R-:W-:Y:S02]  /*8ef0*/  F2FP.BF16.F32.PACK_AB R7, R35, R52 ;  /* 0x000000342307723e */ /* 0x000fe400000010ff */
[----:B------:R-:W-:Y:S02]  /*8f00*/  F2FP.BF16.F32.PACK_AB R4, R27, R4 ;  /* 0x000000041b04723e */ /* 0x000fe400000010ff */
[----:B------:R-:W-:-:S05]  /*8f10*/  F2FP.BF16.F32.PACK_AB R5, R28, R5 ;  /* 0x000000051c05723e */ /* 0x000fca00000010ff */
[----:B------:R2:W-:Y:S02]  /*8f20*/  STS.128 [R3+0x10a00], R4 ;  /* 0x010a000403007388 */ /* 0x0005e40000000c00 */
.L_x_503:
[----:B------:R-:W-:Y:S05]  /*8f30*/  BSYNC B1 ;  /* 0x0000000000017941 */ /* 0x000fea0003800000 */
.L_x_502:
[----:B------:R-:W-:Y:S04]  /*8f40*/  BSSY B1, `(.L_x_504) ;  /* 0x0000030000017945 */ /* 0x000fe80003800000 */
[----:B------:R-:W-:Y:S05]  /*8f50*/  @P3 BRA `(.L_x_505) ;  /* 0x0000000000b83947 */ /* 0x000fea0003800000 */
[----:B012---:R-:W0:Y:S01]  /*8f60*/  LDS.128 R4, [R0+0x10a00] ;  /* 0x010a000000047984 */ /* 0x007e220000000c00 */
[--C-:B------:R-:W-:Y:S02]  /*8f70*/  SHF.R.U64 R25, R22, 0x10, R23.reuse ;  /* 0x0000001016197819 */ /* 0x100fe40000001217 */
[----:B------:R-:W-:Y:S02]  /*8f80*/  SHF.R.U32.HI R22, RZ, 0x10, R23 ;  /* 0x00000010ff167819 */ /* 0x000fe40000011617 */
[--C-:B------:R-:W-:Y:S02]  /*8f90*/  SHF.R.U64 R23, R20, 0x10, R21.reuse ;  /* 0x0000001014177819 */ /* 0x100fe40000001215 */
[----:B------:R-:W-:Y:S02]  /*8fa0*/  SHF.R.U32.HI R20, RZ, 0x10, R21 ;  /* 0x00000010ff147819 */ /* 0x000fe40000011615 */
[----:B------:R-:W-:Y:S02]  /*8fb0*/  PRMT R47, R47, 0x5410, R22 ;  /* 0x000054102f2f7816 */ /* 0x000fe40000000016 */
[----:B------:R-:W-:-:S02]  /*8fc0*/  PRMT R49, R49, 0x5410, R20 ;  /* 0x0000541031317816 */ /* 0x000fc40000000014 */
[----:B------:R-:W-:Y:S01]  /*8fd0*/  PRMT R46, R46, 0x5410, R25 ;  /* 0x000054102e2e7816 */ /* 0x000fe20000000019 */
[----:B------:R-:W-:Y:S01]  /*8fe0*/  IMAD.U32 R24, R47, 0x10000, RZ ;  /* 0x000100002f187824 */ /* 0x000fe200078e00ff */
[----:B------:R-:W-:Y:S01]  /*8ff0*/  PRMT R48, R48, 0x5410, R23 ;  /* 0x0000541030307816 */ /* 0x000fe20000000017 */
[C---:B------:R-:W-:Y:S01]  /*9000*/  IMAD.U32 R25, R49.reuse, 0x10000, RZ ;  /* 0x0001000031197824 */ /* 0x040fe200078e00ff */
[----:B------:R-:W-:Y:S02]  /*9010*/  LOP3.LUT R49, R49, 0xffff0000, RZ, 0xc0, !PT ;  /* 0xffff000031317812 */ /* 0x000fe400078ec0ff */
[----:B------:R-:W-:Y:S02]  /*9020*/  LOP3.LUT R47, R47, 0xffff0000, RZ, 0xc0, !PT ;  /* 0xffff00002f2f7812 */ /* 0x000fe400078ec0ff */
[C---:B0-----:R-:W-:Y:S01]  /*9030*/  LOP3.LUT R21, R6.reuse, 0xffff0000, RZ, 0xc0, !PT ;  /* 0xffff000006157812 */ /* 0x041fe200078ec0ff */
[----:B------:R-:W-:Y:S01]  /*9040*/  IMAD.U32 R20, R6, 0x10000, RZ ;  /* 0x0001000006147824 */ /* 0x000fe200078e00ff */
[C---:B------:R-:W-:Y:S01]  /*9050*/  LOP3.LUT R23, R7.reuse, 0xffff0000, RZ, 0xc0, !PT ;  /* 0xffff000007177812 */ /* 0x040fe200078ec0ff */
[----:B------:R-:W-:-:S02]  /*9060*/  IMAD.U32 R22, R7, 0x10000, RZ ;  /* 0x0001000007167824 */ /* 0x000fc400078e00ff */
[CC--:B------:R-:W-:Y:S01]  /*9070*/  FMUL.FTZ R26, R21.reuse, R24.reuse ;  /* 0x00000018151a7220 */ /* 0x0c0fe20000410000 */
[----:B------:R-:W-:Y:S01]  /*9080*/  FMUL.FTZ R27, R21, R25 ;  /* 0x00000019151b7220 */ /* 0x000fe20000410000 */
[C---:B------:R-:W-:Y:S01]  /*9090*/  FMUL.FTZ R21, R23.reuse, R49 ;  /* 0x0000003117157220 */ /* 0x040fe20000410000 */
[----:B------:R-:W-:Y:S02]  /*90a0*/  IMAD.U32 R6, R4, 0x10000, RZ ;  /* 0x0001000004067824 */ /* 0x000fe400078e00ff */
[----:B------:R-:W-:Y:S01]  /*90b0*/  FFMA.FTZ R29, R20, R25, R26 ;  /* 0x00000019141d7223 */ /* 0x000fe2000001001a */
[-C--:B------:R-:W-:Y:S01]  /*90c0*/  FMUL.FTZ R25, R23, R47.reuse ;  /* 0x0000002f17197220 */ /* 0x080fe20000410000 */
[----:B------:R-:W-:Y:S01]  /*90d0*/  FFMA.FTZ R47, R22, R47, -R21 ;  /* 0x0000002f162f7223 */ /* 0x000fe20000010815 */
[C---:B------:R-:W-:Y:S01]  /*90e0*/  IMAD.U32 R7, R5.reuse, 0x10000, RZ ;  /* 0x0001000005077824 */ /* 0x040fe200078e00ff */
[----:B------:R-:W-:Y:S01]  /*90f0*/  LOP3.LUT R4, R4, 0xffff0000, RZ, 0xc0, !PT ;  /* 0xffff000004047812 */ /* 0x000fe200078ec0ff */
[----:B------:R-:W-:Y:S01]  /*9100*/  IMAD.U32 R23, R48, 0x10000, RZ ;  /* 0x0001000030177824 */ /* 0x000fe200078e00ff */
[----:B------:R-:W-:Y:S01]  /*9110*/  LOP3.LUT R5, R5, 0xffff0000, RZ, 0xc0, !PT ;  /* 0xffff000005057812 */ /* 0x000fe200078ec0ff */
[----:B------:R-:W-:Y:S01]  /*9120*/  IMAD.U32 R21, R46, 0x10000, RZ ;  /* 0x000100002e157824 */ /* 0x000fe200078e00ff */
[----:B------:R-:W-:Y:S01]  /*9130*/  LOP3.LUT R48, R48, 0xffff0000, RZ, 0xc0, !PT ;  /* 0xffff000030307812 */ /* 0x000fe200078ec0ff */
[----:B------:R-:W-:Y:S01]  /*9140*/  FFMA.FTZ R24, R20, R24, -R27 ;  /* 0x0000001814187223 */ /* 0x000fe2000001081b */
        /* <DEDUP_REMOVED lines=15> */
.L_x_505:
[----:B------:R-:W-:Y:S05]  /*9240*/  BSYNC B1 ;  /* 0x0000000000017941 */ /* 0x000fea0003800000 */
.L_x_504:
[----:B------:R-:W-:Y:S04]  /*9250*/  BSSY B1, `(.L_x_506) ;  /* 0x0000030000017945 */ /* 0x000fe80003800000 */
[----:B------:R-:W-:Y:S05]  /*9260*/  @P4 BRA `(.L_x_507) ;  /* 0x0000000000b84947 */ /* 0x000fea0003800000 */
[----:B0123--:R-:W0:Y:S01]  /*9270*/  LDS.128 R4, [R3+0x13a00] ;  /* 0x013a000003047984 */ /* 0x00fe220000000c00 */
        /* <DEDUP_REMOVED lines=45> */
.L_x_507:
[----:B------:R-:W-:Y:S05]  /*9550*/  BSYNC B1 ;  /* 0x0000000000017941 */ /* 0x000fea0003800000 */
.L_x_506:
[----:B------:R-:W-:Y:S05]  /*9560*/  @P5 BRA `(.L_x_497) ;  /* 0x00000020004c5947 */ /* 0x000fea0003800000 */
[----:B01234-:R-:W0:Y:S01]  /*9570*/  LDS.128 R4, [R0+0x13a00] ;  /* 0x013a000000047984 */ /* 0x01fe220000000c00 */
        /* <DEDUP_REMOVED lines=13> */
[C---:B------:R-:W-:Y:S01]  /*9650*/  IMAD.U32 R10, R7.reuse, 0x10000, RZ ;  /* 0x00010000070a7824 */ /* 0x040fe200078e00ff */
[----:B------:R-:W-:Y:S01]  /*9660*/  LOP3.LUT R7, R7, 0xffff0000, RZ, 0xc0, !PT ;  /* 0xffff000007077812 */ /* 0x000fe200078ec0ff */
[----:B------:R-:W-:-:S02]  /*9670*/  IMAD.U32 R8, R6, 0x10000, RZ ;  /* 0x0001000006087824 */ /* 0x000fc400078e00ff */
[CC--:B------:R-:W-:Y:S01]  /*9680*/  FMUL.FTZ R13, R9.reuse, R12.reuse ;  /* 0x0000000c090d7220 */ /* 0x0c0fe20000410000 */
[----:B------:R-:W-:Y:S01]  /*9690*/  FMUL.FTZ R9, R9, R11 ;  /* 0x0000000b09097220 */ /* 0x000fe20000410000 */
[C---:B------:R-:W-:Y:S01]  /*96a0*/  FMUL.FTZ R21, R7.reuse, R41 ;  /* 0x0000002907157220 */ /* 0x040fe20000410000 */
[----:B------:R-:W-:Y:S02]  /*96b0*/  IMAD.U32 R3, R4, 0x10000, RZ ;  /* 0x0001000004037824 */ /* 0x000fe400078e00ff */
[C---:B------:R-:W-:Y:S01]  /*96c0*/  FFMA.FTZ R14, R8.reuse, R11, -R13 ;  /* 0x0000000b080e7223 */ /* 0x040fe2000001080d */
[----:B------:R-:W-:Y:S01]  /*96d0*/  FFMA.FTZ R15, R8, R12, R9 ;  /* 0x0000000c080f7223 */ /* 0x000fe20000010009 */
[-C--:B------:R-:W-:Y:S01]  /*96e0*/  FMUL.FTZ R9, R7, R39.reuse ;  /* 0x0000002707097220 */ /* 0x080fe20000410000 */
        /* <DEDUP_REMOVED lines=21> */
[----:B------:R0:W-:Y:S01]  /*9840*/  STS.128 [R0+0x13a00], R4 ;  /* 0x013a000400007388 */ /* 0x0001e20000000c00 */
[----:B------:R-:W-:Y:S05]  /*9850*/  BRA `(.L_x_497) ;  /* 0x0000001c00907947 */ /* 0x000fea0003800000 */
.L_x_491:
[----:B------:R-:W-:-:S03]  /*9860*/  UMOV UR4, 0xffffffff ;  /* 0xffffffff00047882 */ /* 0x000fc60000000000 */
[----:B------:R-:W-:Y:S05]  /*9870*/  BRA.DIV UR4, `(.L_x_508) ;  /* 0x0000016604f47947 */ /* 0x000fea000b800000 */
[----:B------:R-:W0:Y:S04]  /*9880*/  SHFL.IDX PT, R3, R23, RZ, 0x1e1f ;  /* 0x001e1fff17037589 */ /* 0x000e2800000e0000 */
[----:B------:R-:W1:Y:S04]  /*9890*/  SHFL.IDX PT, R0, R22, RZ, 0x1e1f ;  /* 0x001e1fff16007589 */ /* 0x000e6800000e0000 */
[----:B------:R3:W4:Y:S04]  /*98a0*/  SHFL.IDX PT, R5, R25, RZ, 0x1e1f ;  /* 0x001e1fff19057589 */ /* 0x00072800000e0000 */
[----:B--2---:R3:W2:Y:S01]  /*98b0*/  SHFL.IDX PT, R14, R24, RZ, 0x1e1f ;  /* 0x001e1fff180e7589 */ /* 0x0046a200000e0000 */
[----:B0-----:R-:W-:-:S02]  /*98c0*/  IMAD.MOV.U32 R33, RZ, RZ, R3 ;  /* 0x000000ffff217224 */ /* 0x001fc400078e0003 */
[----:B-1-3--:R-:W-:-:S07]  /*98d0*/  IMAD.MOV.U32 R32, RZ, RZ, R0 ;  /* 0x000000ffff207224 */ /* 0x00afce00078e0000 */
.L_x_741:
[----:B------:R-:W3:Y:S01]  /*98e0*/  LDL R37, [R1+0xa4] ;  /* 0x0000a40001257983 */ /* 0x000ee20000100800 */
[----:B------:R-:W-:Y:S01]  /*98f0*/  ULDC UR4, c[0x0][0x448] ;  /* 0x0001120000047ab9 */ /* 0x000fe20000000800 */
[----:B------:R-:W-:Y:S01]  /*9900*/  BSSY B1, `(.L_x_509) ;  /* 0x0000040000017945 */ /* 0x000fe20003800000 */
[----:B------:R-:W-:Y:S01]  /*9910*/  IMAD R4, R111, UR4, RZ ;  /* 0x000000046f047c24 */ /* 0x000fe2000f8e02ff */
[----:B------:R-:W-:Y:S01]  /*9920*/  CS2R R8, SRZ ;  /* 0x0000000000087805 */ /* 0x000fe2000001ff00 */
[----:B--2---:R-:W-:Y:S01]  /*9930*/  IMAD.MOV.U32 R34, RZ, RZ, R14 ;  /* 0x000000ffff227224 */ /* 0x004fe200078e000e */
[----:B------:R-:W-:Y:S01]  /*9940*/  CS2R R10, SRZ ;  /* 0x00000000000a7805 */ /* 0x000fe2000001ff00 */
[----:B------:R-:W-:Y:S01]  /*9950*/  IMAD R0, R109, -0xc0, R4 ;  /* 0xffffff406d007824 */ /* 0x000fe200078e0204 */
[----:B------:R-:W-:Y:S01]  /*9960*/  ISETP.GE.AND P1, PT, R7, R4, PT ;  /* 0x000000040700720c */ /* 0x000fe20003f26270 */
[----:B----4-:R-:W-:Y:S01]  /*9970*/  IMAD.MOV.U32 R35, RZ, RZ, R5 ;  /* 0x000000ffff237224 */ /* 0x010fe200078e0005 */
[----:B------:R-:W-:-:S02]  /*9980*/  CS2R R4, SRZ ;  /* 0x0000000000047805 */ /* 0x000fc4000001ff00 */
[----:B------:R-:W-:Y:S02]  /*9990*/  CS2R R6, SRZ ;  /* 0x0000000000067805 */ /* 0x000fe4000001ff00 */
[----:B------:R-:W-:Y:S02]  /*99a0*/  VIMNMX R0, R0, 0xc0, PT ;  /* 0x000000c000007848 */ /* 0x000fe40003fe0100 */
[----:B------:R-:W-:Y:S02]  /*99b0*/  CS2R R12, SRZ ;  /* 0x00000000000c7805 */ /* 0x000fe4000001ff00 */
[----:B------:R-:W-:Y:S02]  /*99c0*/  CS2R R14, SRZ ;  /* 0x00000000000e7805 */ /* 0x000fe4000001ff00 */
[----:B------:R-:W-:Y:S02]  /*99d0*/  CS2R R20, SRZ ;  /* 0x0000000000147805 */ /* 0x000fe4000001ff00 */
[----:B------:R-:W-:-:S02]  /*99e0*/  ISETP.GE.AND P0, PT, R19, R0, PT ;  /* 0x000000001300720c */ /* 0x000fc40003f06270 */
[----:B------:R-:W-:Y:S02]  /*99f0*/  CS2R R22, SRZ ;  /* 0x0000000000167805 */ /* 0x000fe4000001ff00 */
[----:B------:R-:W-:Y:S02]  /*9a00*/  CS2R R24, SRZ ;  /* 0x0000000000187805 */ /* 0x000fe4000001ff00 */
[----:B------:R-:W-:Y:S02]  /*9a10*/  CS2R R26, SRZ ;  /* 0x00000000001a7805 */ /* 0x000fe4000001ff00 */
[----:B------:R-:W-:Y:S02]  /*9a20*/  CS2R R28, SRZ ;  /* 0x00000000001c7805 */ /* 0x000fe4000001ff00 */
[----:B------:R-:W-:Y:S02]  /*9a30*/  CS2R R30, SRZ ;  /* 0x00000000001e7805 */ /* 0x000fe4000001ff00 */
[----:B---3--:R-:W-:Y:S01]  /*9a40*/  LEA.HI R0, R37, R37, RZ, 0x1 ;  /* 0x0000002525007211 */ /* 0x008fe200078f08ff */
[----:B------:R-:W-:Y:S06]  /*9a50*/  @P1 BRA `(.L_x_510) ;  /* 0x0000000000a81947 */ /* 0x000fec0003800000 */
[----:B------:R-:W2:Y:S04]  /*9a60*/  LDL R39, [R1+0x68] ;  /* 0x0000680001277983 */ /* 0x000ea80000100800 */
[----:B------:R-:W3:Y:S01]  /*9a70*/  LDL R38, [R1+0x64] ;  /* 0x0000640001267983 */ /* 0x000ee20000100800 */
[C---:B------:R-:W-:Y:S01]  /*9a80*/  VIADD R3, R144.reuse, 0x10 ;  /* 0x0000001090037836 */ /* 0x040fe20000000000 */
[----:B------:R-:W-:Y:S01]  /*9a90*/  ULDC UR4, c[0x0][0x3f4] ;  /* 0x0000fd0000047ab9 */ /* 0x000fe20000000800 */
[C---:B------:R-:W-:Y:S01]  /*9aa0*/  VIADD R4, R144.reuse, 0x20 ;  /* 0x0000002090047836 */ /* 0x040fe20000000000 */
[----:B------:R-:W-:Y:S02]  /*9ab0*/  ISETP.GE.AND P1, PT, R144, UR4, PT ;  /* 0x0000000490007c0c */ /* 0x000fe4000bf26270 */
[----:B------:R-:W-:-:S02]  /*9ac0*/  CS2R R20, SRZ ;  /* 0x0000000000147805 */ /* 0x000fc4000001ff00 */
[----:B------:R-:W-:Y:S02]  /*9ad0*/  ISETP.GE.AND P2, PT, R3, UR4, PT ;  /* 0x0000000403007c0c */ /* 0x000fe4000bf46270 */
[----:B------:R-:W-:Y:S02]  /*9ae0*/  CS2R R22, SRZ ;  /* 0x0000000000167805 */ /* 0x000fe4000001ff00 */
[----:B------:R-:W-:Y:S02]  /*9af0*/  ISETP.GE.AND P3, PT, R4, UR4, PT ;  /* 0x0000000404007c0c */ /* 0x000fe4000bf66270 */
[----:B------:R-:W-:Y:S02]  /*9b00*/  CS2R R24, SRZ ;  /* 0x0000000000187805 */ /* 0x000fe4000001ff00 */
[----:B------:R-:W-:Y:S02]  /*9b10*/  CS2R R26, SRZ ;  /* 0x00000000001a7805 */ /* 0x000fe4000001ff00 */
[----:B------:R-:W-:Y:S01]  /*9b20*/  CS2R R10, SRZ ;  /* 0x00000000000a7805 */ /* 0x000fe2000001ff00 */
[----:B------:R-:W-:Y:S01]  /*9b30*/  @!P1 IMAD.WIDE R12, R144, 0x2, R32 ;  /* 0x00000002900c9825 */ /* 0x000fe200078e0220 */
[----:B------:R-:W-:-:S02]  /*9b40*/  CS2R R28, SRZ ;  /* 0x00000000001c7805 */ /* 0x000fc4000001ff00 */
[----:B------:R-:W-:Y:S02]  /*9b50*/  CS2R R30, SRZ ;  /* 0x00000000001e7805 */ /* 0x000fe4000001ff00 */
[----:B------:R-:W-:Y:S01]  /*9b60*/  CS2R R14, SRZ ;  /* 0x00000000000e7805 */ /* 0x000fe2000001ff00 */
[----:B------:R0:W5:Y:S02]  /*9b70*/  @!P1 LD.E.128 R20, desc[UR60][R12.64] ;  /* 0x0000003c0c149980 */ /* 0x000164000c101d00 */
[----:B0-----:R-:W-:Y:S01]  /*9b80*/  CS2R R12, SRZ ;  /* 0x00000000000c7805 */ /* 0x001fe2000001ff00 */
[C---:B--2---:R-:W-:Y:S02]  /*9b90*/  IMAD.IADD R5, R156.reuse, 0x1, R39 ;  /* 0x000000019c057824 */ /* 0x044fe400078e0227 */
[----:B---3--:R-:W-:-:S03]  /*9ba0*/  IMAD.IADD R3, R156, 0x1, R38 ;  /* 0x000000019c037824 */ /* 0x008fc600078e0226 */
[----:B------:R-:W-:Y:S02]  /*9bb0*/  SHF.R.S32.HI R6, RZ, 0x1f, R5 ;  /* 0x0000001fff067819 */ /* 0x000fe40000011405 */
[----:B------:R-:W-:Y:S02]  /*9bc0*/  SHF.R.S32.HI R4, RZ, 0x1f, R3 ;  /* 0x0000001fff047819 */ /* 0x000fe40000011403 */
[----:B------:R-:W-:Y:S02]  /*9bd0*/  LEA.HI R6, R6, R5, RZ, 0x3 ;  /* 0x0000000506067211 */ /* 0x000fe400078f18ff */
[----:B------:R-:W-:Y:S02]  /*9be0*/  LEA.HI R3, R4, R3, RZ, 0x3 ;  /* 0x0000000304037211 */ /* 0x000fe400078f18ff */
[----:B------:R-:W-:Y:S02]  /*9bf0*/  SHF.R.S32.HI R8, RZ, 0x3, R6 ;  /* 0x00000003ff087819 */ /* 0x000fe40000011406 */
[----:B------:R-:W-:-:S03]  /*9c00*/  SHF.R.S32.HI R43, RZ, 0x3, R3 ;  /* 0x00000003ff2b7819 */ /* 0x000fc60000011403 */
[----:B------:R-:W-:Y:S02]  /*9c10*/  @!P2 IMAD.SHL.U32 R3, R8, 0x8, RZ ;  /* 0x000000080803a824 */ /* 0x000fe400078e00ff */
[----:B------:R-:W-:Y:S01]  /*9c20*/  @!P3 IMAD.SHL.U32 R43, R43, 0x8, RZ ;  /* 0x000000082b2bb824 */ /* 0x000fe200078e00ff */
[----:B------:R-:W-:Y:S01]  /*9c30*/  CS2R R4, SRZ ;  /* 0x0000000000047805 */ /* 0x000fe2000001ff00 */
[--C-:B------:R-:W-:Y:S01]  /*9c40*/  @!P2 IMAD.WIDE R38, R3, 0x2, R32.reuse ;  /* 0x000000020326a825 */ /* 0x100fe200078e0220 */
[----:B------:R-:W-:Y:S02]  /*9c50*/  CS2R R6, SRZ ;  /* 0x0000000000067805 */ /* 0x000fe4000001ff00 */
[----:B------:R-:W-:Y:S01]  /*9c60*/  CS2R R8, SRZ ;  /* 0x0000000000087805 */ /* 0x000fe2000001ff00 */
[----:B------:R-:W-:Y:S01]  /*9c70*/  @!P3 IMAD.WIDE R40, R43, 0x2, R32 ;  /* 0x000000022b28b825 */ /* 0x000fe200078e0220 */
[----:B------:R0:W5:Y:S03]  /*9c80*/  @!P2 LD.E.128 R24, desc[UR60][R38.64] ;  /* 0x0000003c2618a980 */ /* 0x000166000c101d00 */
[--C-:B------:R-:W-:Y:S01]  /*9c90*/  @!P2 IMAD.WIDE R32, R3, 0x2, R34.reuse ;  /* 0x000000020320a825 */ /* 0x100fe200078e0222 */
[----:B------:R0:W5:Y:S03]  /*9ca0*/  @!P3 LD.E.128 R28, desc[UR60][R40.64] ;  /* 0x0000003c281cb980 */ /* 0x000166000c101d00 */
[--C-:B------:R-:W-:Y:S01]  /*9cb0*/  @!P3 IMAD.WIDE R42, R43, 0x2, R34.reuse ;  /* 0x000000022b2ab825 */ /* 0x100fe200078e0222 */
[----:B------:R0:W5:Y:S03]  /*9cc0*/  @!P2 LD.E.128 R8, desc[UR60][R32.64] ;  /* 0x0000003c2008a980 */ /* 0x000166000c101d00 */
[----:B------:R-:W-:Y:S01]  /*9cd0*/  @!P1 IMAD.WIDE R34, R144, 0x2, R34 ;  /* 0x0000000290229825 */ /* 0x000fe200078e0222 */
[----:B------:R0:W5:Y:S04]  /*9ce0*/  @!P3 LD.E.128 R12, desc[UR60][R42.64] ;  /* 0x0000003c2a0cb980 */ /* 0x000168000c101d00 */
[----:B------:R0:W5:Y:S02]  /*9cf0*/  @!P1 LD.E.128 R4, desc[UR60][R34.64] ;  /* 0x0000003c22049980 */ /* 0x000164000c101d00 */
.L_x_510:
[----:B------:R-:W-:Y:S05]  /*9d00*/  BSYNC B1 ;  /* 0x0000000000017941 */ /* 0x000fea0003800000 */
.L_x_509:
[----:B------:R-:W-:Y:S01]  /*9d10*/  LOP3.LUT R0, R0, 0xfffffffe, RZ, 0xc0, !PT ;  /* 0xfffffffe00007812 */ /* 0x000fe200078ec0ff */
[----:B-----5:R-:W-:Y:S01]  /*9d20*/  IMAD.MOV.U32 R3, RZ, RZ, R4 ;  /* 0x000000ffff037224 */ /* 0x020fe200078e0004 */
[----:B------:R-:W-:Y:S01]  /*9d30*/  BSSY B1, `(.L_x_511) ;  /* 0x0000031000017945 */ /* 0x000fe20003800000 */
[----:B0-----:R-:W-:Y:S02]  /*9d40*/  IMAD.MOV.U32 R32, RZ, RZ, R5 ;  /* 0x000000ffff207224 */ /* 0x001fe400078e0005 */
        /* <DEDUP_REMOVED lines=23> */
[----:B------:R-:W-:-:S02]  /*9ec0*/  IMAD.MOV.U32 R34, RZ, RZ, R21 ;  /* 0x000000ffff227224 */ /* 0x000fc400078e0015 */
        /* <DEDUP_REMOVED lines=23> */
.L_x_742:
[----:B------:R-:W-:Y:S05]  /*a040*/  BSYNC B1 ;  /* 0x0000000000017941 */ /* 0x000fea0003800000 */
.L_x_511:
[----:B------:R-:W-:Y:S02]  /*a050*/  PRMT R47, R0, 0x7610, R47 ;  /* 0x00007610002f7816 */ /* 0x000fe4000000002f */
[----:B------:R-:W-:Y:S01]  /*a060*/  PRMT R48, R32, 0x7610, R48 ;  /* 0x0000761020307816 */ /* 0x000fe20000000030 */
[----:B------:R-:W-:Y:S06]  /*a070*/  @P0 BRA `(.L_x_497) ;  /* 0x0000001400880947 */ /* 0x000fec0003800000 */
[----:B------:R1:W5:Y:S01]  /*a080*/  LDL R76, [R1+0x54] ;  /* 0x00005400014c7983 */ /* 0x0003620000100800 */
[----:B0-----:R-:W0:Y:S03]  /*a090*/  LDC R3, c[0x0][0x3f4] ;  /* 0x0000fd00ff037b82 */ /* 0x001e260000000800 */
[----:B------:R1:W5:Y:S04]  /*a0a0*/  LDL R75, [R1+0xc8] ;  /* 0x0000c800014b7983 */ /* 0x0003680000100800 */
[----:B------:R1:W5:Y:S04]  /*a0b0*/  LDL R73, [R1+0x5c] ;  /* 0x00005c0001497983 */ /* 0x0003680000100800 */
[----:B------:R1:W5:Y:S01]  /*a0c0*/  LDL R71, [R1+0x58] ;  /* 0x0000580001477983 */ /* 0x0003620000100800 */
[C---:B------:R-:W-:Y:S01]  /*a0d0*/  VIADD R0, R144.reuse, 0x10 ;  /* 0x0000001090007836 */ /* 0x040fe20000000000 */
[----:B------:R-:W-:Y:S01]  /*a0e0*/  BSSY B1, `(.L_x_513) ;  /* 0x0000073000017945 */ /* 0x000fe20003800000 */
[C---:B------:R-:W-:Y:S01]  /*a0f0*/  VIADD R32, R144.reuse, 0x20 ;  /* 0x0000002090207836 */ /* 0x040fe20000000000 */
[----:B0-----:R-:W-:-:S02]  /*a100*/  ISETP.GE.AND P0, PT, R144, R3, PT ;  /* 0x000000039000720c */ /* 0x001fc40003f06270 */
[-C--:B------:R-:W-:Y:S02]  /*a110*/  ISETP.GE.AND P1, PT, R0, R3.reuse, PT ;  /* 0x000000030000720c */ /* 0x080fe40003f26270 */
[----:B------:R-:W-:-:S09]  /*a120*/  ISETP.GE.AND P2, PT, R32, R3, PT ;  /* 0x000000032000720c */ /* 0x000fd20003f46270 */
[----:B-1----:R-:W-:Y:S05]  /*a130*/  @P0 BRA `(.L_x_514) ;  /* 0x0000000400b40947 */ /* 0x002fea0003800000 */
[----:B------:R-:W-:Y:S02]  /*a140*/  LEA.HI R0, R36, R36, RZ, 0x1 ;  /* 0x0000002424007211 */ /* 0x000fe400078f08ff */
[----:B-----5:R-:W-:Y:S02]  /*a150*/  LOP3.LUT R32, R76, 0x18, R144, 0xf8, !PT ;  /* 0x000000184c207812 */ /* 0x020fe400078ef890 */
[----:B------:R-:W-:Y:S02]  /*a160*/  LOP3.LUT R33, R0, 0xfffffffe, RZ, 0xc0, !PT ;  /* 0xfffffffe00217812 */ /* 0x000fe400078ec0ff */
[----:B------:R-:W-:Y:S02]  /*a170*/  LOP3.LUT R32, R32, R71, RZ, 0x3c, !PT ;  /* 0x0000004720207212 */ /* 0x000fe400078e3cff */
[----:B------:R-:W-:Y:S01]  /*a180*/  SHF.R.U64 R65, R4, 0x10, R5 ;  /* 0x0000001004417819 */ /* 0x000fe20000001205 */
[----:B------:R-:W-:Y:S01]  /*a190*/  IMAD.IADD R0, R36, 0x1, -R33 ;  /* 0x0000000124007824 */ /* 0x000fe200078e0a21 */
[----:B------:R-:W-:Y:S01]  /*a1a0*/  SHF.R.U64 R63, R20, 0x10, R21 ;  /* 0x00000010143f7819 */ /* 0x000fe20000001215 */
[----:B------:R-:W-:Y:S01]  /*a1b0*/  IMAD.IADD R34, R73, 0x1, R32 ;  /* 0x0000000149227824 */ /* 0x000fe200078e0220 */
[----:B------:R-:W-:-:S02]  /*a1c0*/  SHF.R.U64 R20, R22, 0x10, R23 ;  /* 0x0000001016147819 */ /* 0x000fc40000001217 */
[----:B------:R-:W-:Y:S02]  /*a1d0*/  LEA.HI R0, R3, R0, RZ, 0x1d ;  /* 0x0000000003007211 */ /* 0x000fe400078fe8ff */
[----:B------:R-:W-:Y:S02]  /*a1e0*/  SHF.R.U32.HI R23, RZ, 0x10, R23 ;  /* 0x00000010ff177819 */ /* 0x000fe40000011617 */
[----:B------:R-:W-:Y:S02]  /*a1f0*/  SHF.R.S32.HI R33, RZ, 0x1f, R0 ;  /* 0x0000001fff217819 */ /* 0x000fe40000011400 */
[----:B------:R-:W-:Y:S02]  /*a200*/  PRMT R65, R57, 0x5410, R65 ;  /* 0x0000541039417816 */ /* 0x000fe40000000041 */
[----:B------:R-:W-:Y:S01]  /*a210*/  LEA.HI R33, R33, R0, RZ, 0x2 ;  /* 0x0000000021217211 */ /* 0x000fe200078f10ff */
[----:B------:R-:W-:Y:S01]  /*a220*/  IMAD.SHL.U32 R0, R0, 0x8, RZ ;  /* 0x0000000800007824 */ /* 0x000fe200078e00ff */
[----:B------:R-:W-:Y:S01]  /*a230*/  SHF.R.U32.HI R67, RZ, 0x10, R5 ;  /* 0x00000010ff437819 */ /* 0x000fe20000011605 */
[----:B------:R-:W-:Y:S01]  /*a240*/  IMAD.U32 R68, R65, 0x10000, RZ ;  /* 0x0001000041447824 */ /* 0x000fe200078e00ff */
[----:B------:R-:W-:-:S02]  /*a250*/  SHF.R.S32.HI R33, RZ, 0x2, R33 ;  /* 0x00000002ff217819 */ /* 0x000fc40000011421 */
[----:B------:R-:W-:Y:S01]  /*a260*/  LOP3.LUT R32, R76, 0x18, R0, 0xf8, !PT ;  /* 0x000000184c207812 */ /* 0x000fe200078ef800 */
[----:B------:R-:W-:Y:S01]  /*a270*/  IMAD R0, R34, 0x2, R75 ;  /* 0x0000000222007824 */ /* 0x000fe200078e024b */
[----:B------:R-:W-:Y:S01]  /*a280*/  PRMT R63, R59, 0x5410, R63 ;  /* 0x000054103b3f7816 */ /* 0x000fe2000000003f */
[----:B------:R-:W-:Y:S01]  /*a290*/  IMAD R33, R33, 0x1800, R73 ;  /* 0x0000180021217824 */ /* 0x000fe200078e0249 */
[----:B------:R-:W-:Y:S02]  /*a2a0*/  LOP3.LUT R32, R32, R71, RZ, 0x3c, !PT ;  /* 0x0000004720207212 */ /* 0x000fe400078e3cff */
[----:B------:R-:W-:Y:S02]  /*a2b0*/  SHF.R.U64 R22, R6, 0x10, R7 ;  /* 0x0000001006167819 */ /* 0x000fe40000001207 */
[----:B------:R-:W-:Y:S01]  /*a2c0*/  PRMT R5, R60, 0x5410, R23 ;  /* 0x000054103c057816 */ /* 0x000fe20000000017 */
[----:B------:R-:W-:Y:S01]  /*a2d0*/  IMAD.IADD R37, R33, 0x1, R32 ;  /* 0x0000000121257824 */ /* 0x000fe200078e0220 */
[----:B------:R-:W-:Y:S01]  /*a2e0*/  SHF.R.U32.HI R64, RZ, 0x10, R21 ;  /* 0x00000010ff407819 */ /* 0x000fe20000011615 */
[----:B------:R-:W0:Y:S01]  /*a2f0*/  LDS.128 R32, [R0] ;  /* 0x0000000000207984 */ /* 0x000e220000000c00 */
[----:B------:R-:W-:Y:S01]  /*a300*/  SHF.R.U32.HI R6, RZ, 0x10, R7 ;  /* 0x00000010ff067819 */ /* 0x000fe20000011607 */
[----:B------:R-:W-:Y:S01]  /*a310*/  IMAD R40, R37, 0x2, R16 ;  /* 0x0000000225287824 */ /* 0x000fe200078e0210 */
[----:B------:R-:W-:-:S02]  /*a320*/  PRMT R67, R58, 0x5410, R67 ;  /* 0x000054103a437816 */ /* 0x000fc40000000043 */
[----:B------:R-:W-:Y:S02]  /*a330*/  PRMT R64, R43, 0x5432, R64 ;  /* 0x000054322b407816 */ /* 0x000fe40000000040 */
[----:B------:R-:W1:Y:S01]  /*a340*/  LDS.128 R36, [R40+0xda00] ;  /* 0x00da000028247984 */ /* 0x000e620000000c00 */
[----:B------:R-:W-:Y:S01]  /*a350*/  PRMT R6, R42, 0x5432, R6 ;  /* 0x000054322a067816 */ /* 0x000fe20000000006 */
[----:B------:R-:W-:Y:S01]  /*a360*/  IMAD.U32 R70, R67, 0x10000, RZ ;  /* 0x0001000043467824 */ /* 0x000fe200078e00ff */
[----:B------:R-:W-:Y:S02]  /*a370*/  LOP3.LUT R65, R65, 0xffff0000, RZ, 0xc0, !PT ;  /* 0xffff000041417812 */ /* 0x000fe400078ec0ff */
[----:B------:R-:W-:Y:S01]  /*a380*/  LOP3.LUT R67, R67, 0xffff0000, RZ, 0xc0, !PT ;  /* 0xffff000043437812 */ /* 0x000fe200078ec0ff */
[----:B------:R-:W-:Y:S01]  /*a390*/  IMAD.U32 R69, R6, 0x10000, RZ ;  /* 0x0001000006457824 */ /* 0x000fe200078e00ff */
[----:B------:R-:W-:Y:S02]  /*a3a0*/  PRMT R20, R44, 0x5432, R20 ;  /* 0x000054322c147816 */ /* 0x000fe40000000014 */
[----:B------:R-:W-:Y:S01]  /*a3b0*/  PRMT R22, R41, 0x5432, R22 ;  /* 0x0000543229167816 */ /* 0x000fe20000000016 */
[C---:B0-----:R-:W-:Y:S01]  /*a3c0*/  IMAD.U32 R57, R32.reuse, 0x10000, RZ ;  /* 0x0001000020397824 */ /* 0x041fe200078e00ff */
[----:B------:R-:W-:Y:S01]  /*a3d0*/  LOP3.LUT R58, R32, 0xffff0000, RZ, 0xc0, !PT ;  /* 0xffff0000203a7812 */ /* 0x000fe200078ec0ff */
[----:B------:R-:W-:Y:S01]  /*a3e0*/  IMAD.U32 R32, R63, 0x10000, RZ ;  /* 0x000100003f207824 */ /* 0x000fe200078e00ff */
[C---:B------:R-:W-:Y:S01]  /*a3f0*/  LOP3.LUT R4, R34.reuse, 0xffff0000, RZ, 0xc0, !PT ;  /* 0xffff000022047812 */ /* 0x040fe200078ec0ff */
[----:B------:R-:W-:Y:S01]  /*a400*/  IMAD.U32 R7, R34, 0x10000, RZ ;  /* 0x0001000022077824 */ /* 0x000fe200078e00ff */
[C---:B------:R-:W-:Y:S01]  /*a410*/  LOP3.LUT R34, R35.reuse, 0xffff0000, RZ, 0xc0, !PT ;  /* 0xffff000023227812 */ /* 0x040fe200078ec0ff */
[----:B------:R-:W-:Y:S01]  /*a420*/  IMAD.U32 R60, R35, 0x10000, RZ ;  /* 0x00010000233c7824 */ /* 0x000fe200078e00ff */
[C---:B-1----:R-:W-:Y:S01]  /*a430*/  LOP3.LUT R35, R36.reuse, 0xffff0000, RZ, 0xc0, !PT ;  /* 0xffff000024237812 */ /* 0x042fe200078ec0ff */
[----:B------:R-:W-:Y:S01]  /*a440*/  IMAD.U32 R23, R36, 0x10000, RZ ;  /* 0x0001000024177824 */ /* 0x000fe200078e00ff */
[C---:B------:R-:W-:Y:S01]  /*a450*/  LOP3.LUT R36, R37.reuse, 0xffff0000, RZ, 0xc0, !PT ;  /* 0xffff000025247812 */ /* 0x040fe200078ec0ff */
[----:B------:R-:W-:Y:S01]  /*a460*/  IMAD.U32 R61, R37, 0x10000, RZ ;  /* 0x00010000253d7824 */ /* 0x000fe200078e00ff */
[C---:B------:R-:W-:Y:S01]  /*a470*/  LOP3.LUT R21, R38.reuse, 0xffff0000, RZ, 0xc0, !PT ;  /* 0xffff000026157812 */ /* 0x040fe200078ec0ff */
[C---:B------:R-:W-:Y:S01]  /*a480*/  FMUL.FTZ R66, R23.reuse, R68 ;  /* 0x0000004417427220 */ /* 0x040fe20000410000 */
[-C--:B------:R-:W-:Y:S01]  /*a490*/  FMUL.FTZ R72, R23, R32.reuse ;  /* 0x0000002017487220 */ /* 0x080fe20000410000 */
[----:B------:R-:W-:Y:S01]  /*a4a0*/  IMAD.U32 R62, R39, 0x10000, RZ ;  /* 0x00010000273e7824 */ /* 0x000fe200078e00ff */
[----:B------:R-:W-:Y:S01]  /*a4b0*/  LOP3.LUT R63, R63, 0xffff0000, RZ, 0xc0, !PT ;  /* 0xffff00003f3f7812 */ /* 0x000fe200078ec0ff */
[----:B------:R-:W-:Y:S01]  /*a4c0*/  FFMA.FTZ R23, R57, R32, -R66 ;  /* 0x0000002039177223 */ /* 0x000fe20000010842 */
[----:B------:R-:W-:Y:S01]  /*a4d0*/  IMAD.U32 R37, R38, 0x10000, RZ ;  /* 0x0001000026257824 */ /* 0x000fe200078e00ff */
[----:B------:R-:W-:Y:S01]  /*a4e0*/  LOP3.LUT R38, R39, 0xffff0000, RZ, 0xc0, !PT ;  /* 0xffff000027267812 */ /* 0x000fe200078ec0ff */
[----:B------:R-:W-:-:S02]  /*a4f0*/  IMAD.U32 R66, R64, 0x10000, RZ ;  /* 0x0001000040427824 */ /* 0x000fc400078e00ff */
[----:B------:R-:W-:Y:S01]  /*a500*/  FFMA.FTZ R32, R57, R68, R72 ;  /* 0x0000004439207223 */ /* 0x000fe20000010048 */
[----:B------:R-:W-:Y:S02]  /*a510*/  IMAD.U32 R39, R5, 0x10000, RZ ;  /* 0x0001000005277824 */ /* 0x000fe400078e00ff */
[----:B------:R-:W-:Y:S01]  /*a520*/  FMUL.FTZ R57, R62, R69 ;  /* 0x000000453e397220 */ /* 0x000fe20000410000 */
[----:B------:R-:W-:Y:S02]  /*a530*/  IMAD.U32 R59, R33, 0x10000, RZ ;  /* 0x00010000213b7824 */ /* 0x000fe400078e00ff */
[C---:B------:R-:W-:Y:S01]  /*a540*/  FMUL.FTZ R68, R61.reuse, R66 ;  /* 0x000000423d447220 */ /* 0x040fe20000410000 */
[----:B------:R-:W-:Y:S01]  /*a550*/  LOP3.LUT R64, R64, 0xffff0000, RZ, 0xc0, !PT ;  /* 0xffff000040407812 */ /* 0x000fe200078ec0ff */
[-C--:B------:R-:W-:Y:S01]  /*a560*/  FMUL.FTZ R62, R62, R39.reuse ;  /* 0x000000273e3e7220 */ /* 0x080fe20000410000 */
[-C--:B------:R-:W-:Y:S01]  /*a570*/  FMUL.FTZ R74, R61, R70.reuse ;  /* 0x000000463d4a7220 */ /* 0x080fe20000410000 */
[----:B------:R-:W-:Y:S01]  /*a580*/  FFMA.FTZ R68, R59, R70, R68 ;  /* 0x000000463b447223 */ /* 0x000fe20000010044 */
[----:B------:R-:W-:Y:S01]  /*a590*/  FFMA.FTZ R57, R60, R39, -R57 ;  /* 0x000000273c397223 */ /* 0x000fe20000010839 */
[----:B------:R-:W-:Y:S01]  /*a5a0*/  LOP3.LUT R33, R33, 0xffff0000, RZ, 0xc0, !PT ;  /* 0xffff000021217812 */ /* 0x000fe200078ec0ff */
[C---:B------:R-:W-:Y:S01]  /*a5b0*/  FMUL.FTZ R39, R35.reuse, R65 ;  /* 0x0000004123277220 */ /* 0x040fe20000410000 */
[----:B------:R-:W-:Y:S01]  /*a5c0*/  FMUL.FTZ R70, R36, R67 ;  /* 0x0000004324467220 */ /* 0x000fe20000410000 */
[----:B------:R-:W-:Y:S01]  /*a5d0*/  FFMA.FTZ R69, R60, R69, R62 ;  /* 0x000000453c457223 */ /* 0x000fe2000001003e */
[----:B------:R-:W-:Y:S01]  /*a5e0*/  FMUL.FTZ R35, R35, R63 ;  /* 0x0000003f23237220 */ /* 0x000fe20000410000 */
[----:B------:R-:W-:Y:S01]  /*a5f0*/  FMUL.FTZ R36, R36, R64 ;  /* 0x0000004024247220 */ /* 0x000fe20000410000 */
[----:B------:R-:W-:-:S02]  /*a600*/  IMAD.U32 R62, R22, 0x10000, RZ ;  /* 0x00010000163e7824 */ /* 0x000fc400078e00ff */
[----:B------:R-:W-:Y:S01]  /*a610*/  FFMA.FTZ R74, R59, R66, -R74 ;  /* 0x000000423b4a7223 */ /* 0x000fe2000001084a */
[----:B------:R-:W-:Y:S02]  /*a620*/  IMAD.U32 R60, R20, 0x10000, RZ ;  /* 0x00010000143c7824 */ /* 0x000fe400078e00ff */
[C---:B------:R-:W-:Y:S01]  /*a630*/  FFMA.FTZ R66, R58.reuse, R63, -R39 ;  /* 0x0000003f3a427223 */ /* 0x040fe20000010827 */
[----:B------:R-:W-:Y:S01]  /*a640*/  FFMA.FTZ R35, R58, R65, R35 ;  /* 0x000000413a237223 */ /* 0x000fe20000010023 */
[----:B------:R-:W-:Y:S01]  /*a650*/  FFMA.FTZ R67, R33, R67, R36 ;  /* 0x0000004321437223 */ /* 0x000fe20000010024 */
[----:B------:R-:W-:Y:S01]  /*a660*/  FMUL.FTZ R58, R37, R62 ;  /* 0x0000003e253a7220 */ /* 0x000fe20000410000 */
[----:B------:R-:W-:Y:S01]  /*a670*/  FFMA.FTZ R39, R33, R64, -R70 ;  /* 0x0000004021277223 */ /* 0x000fe20000010846 */
[-C--:B------:R-:W-:Y:S01]  /*a680*/  FMUL.FTZ R36, R37, R60.reuse ;  /* 0x0000003c25247220 */ /* 0x080fe20000410000 */
[----:B------:R-:W-:Y:S01]  /*a690*/  LOP3.LUT R22, R22, 0xffff0000, RZ, 0xc0, !PT ;  /* 0xffff000016167812 */ /* 0x000fe200078ec0ff */
[C---:B------:R-:W-:Y:S01]  /*a6a0*/  FFMA.FTZ R58, R7.reuse, R60, -R58 ;  /* 0x0000003c073a7223 */ /* 0x040fe2000001083a */
[----:B------:R-:W-:Y:S01]  /*a6b0*/  LOP3.LUT R33, R6, 0xffff0000, RZ, 0xc0, !PT ;  /* 0xffff000006217812 */ /* 0x000fe200078ec0ff */
[----:B------:R-:W-:Y:S01]  /*a6c0*/  FFMA.FTZ R36, R7, R62, R36 ;  /* 0x0000003e07247223 */ /* 0x000fe20000010024 */
[----:B------:R-:W-:Y:S01]  /*a6d0*/  LOP3.LUT R20, R20, 0xffff0000, RZ, 0xc0, !PT ;  /* 0xffff000014147812 */ /* 0x000fe200078ec0ff */
[----:B------:R-:W-:Y:S01]  /*a6e0*/  FMUL.FTZ R7, R21, R22 ;  /* 0x0000001615077220 */ /* 0x000fe20000410000 */
[----:B------:R-:W-:Y:S01]  /*a6f0*/  LOP3.LUT R5, R5, 0xffff0000, RZ, 0xc0, !PT ;  /* 0xffff000005057812 */ /* 0x000fe200078ec0ff */
[----:B------:R-:W-:-:S02]  /*a700*/  FMUL.FTZ R59, R38, R33 ;  /* 0x00000021263b7220 */ /* 0x000fc40000410000 */
[-C--:B------:R-:W-:Y:S01]  /*a710*/  FMUL.FTZ R21, R21, R20.reuse ;  /* 0x0000001415157220 */ /* 0x080fe20000410000 */
[----:B------:R-:W-:Y:S01]  /*a720*/  FFMA.FTZ R7, R4, R20, -R7 ;  /* 0x0000001404077223 */ /* 0x000fe20000010807 */
[-C--:B------:R-:W-:Y:S01]  /*a730*/  FMUL.FTZ R6, R38, R5.reuse ;  /* 0x0000000526067220 */ /* 0x080fe20000410000 */
[----:B------:R-:W-:Y:S01]  /*a740*/  FFMA.FTZ R38, R34, R5, -R59 ;  /* 0x0000000522267223 */ /* 0x000fe2000001083b */
[----:B------:R-:W-:Y:S01]  /*a750*/  FFMA.FTZ R37, R4, R22, R21 ;  /* 0x0000001604257223 */ /* 0x000fe20000010015 */
[----:B------:R-:W-:Y:S01]  /*a760*/  F2FP.BF16.F32.PACK_AB R4, R66, R23 ;  /* 0x000000174204723e */ /* 0x000fe200000010ff */
[----:B------:R-:W-:Y:S01]  /*a770*/  FFMA.FTZ R34, R34, R33, R6 ;  /* 0x0000002122227223 */ /* 0x000fe20000010006 */
[----:B------:R-:W-:Y:S02]  /*a780*/  F2FP.BF16.F32.PACK_AB R6, R7, R58 ;  /* 0x0000003a0706723e */ /* 0x000fe400000010ff */
[----:B------:R-:W-:Y:S02]  /*a790*/  F2FP.BF16.F32.PACK_AB R5, R39, R74 ;  /* 0x0000004a2705723e */ /* 0x000fe400000010ff */
[----:B------:R-:W-:-:S02]  /*a7a0*/  F2FP.BF16.F32.PACK_AB R7, R38, R57 ;  /* 0x000000392607723e */ /* 0x000fc400000010ff */
[----:B------:R-:W-:Y:S02]  /*a7b0*/  F2FP.BF16.F32.PACK_AB R20, R35, R32 ;  /* 0x000000202314723e */ /* 0x000fe400000010ff */
[----:B------:R-:W-:Y:S01]  /*a7c0*/  F2FP.BF16.F32.PACK_AB R21, R67, R68 ;  /* 0x000000444315723e */ /* 0x000fe200000010ff */
[----:B------:R0:W-:Y:S01]  /*a7d0*/  STS.128 [R0], R4 ;  /* 0x0000000400007388 */ /* 0x0001e20000000c00 */
[----:B------:R-:W-:Y:S02]  /*a7e0*/  F2FP.BF16.F32.PACK_AB R22, R37, R36 ;  /* 0x000000242516723e */ /* 0x000fe400000010ff */
[----:B------:R-:W-:-:S05]  /*a7f0*/  F2FP.BF16.F32.PACK_AB R23, R34, R69 ;  /* 0x000000452217723e */ /* 0x000fca00000010ff */
[----:B------:R0:W-:Y:S02]  /*a800*/  STS.128 [R40+0xda00], R20 ;  /* 0x00da001428007388 */ /* 0x0001e40000000c00 */
.L_x_514:
[----:B------:R-:W-:Y:S05]  /*a810*/  BSYNC B1 ;  /* 0x0000000000017941 */ /* 0x000fea0003800000 */
.L_x_513:
[----:B------:R-:W-:Y:S04]  /*a820*/  BSSY B1, `(.L_x_515) ;  /* 0x0000074000017945 */ /* 0x000fe80003800000 */
[----:B------:R-:W-:Y:S05]  /*a830*/  @P1 BRA `(.L_x_516) ;  /* 0x0000000400c81947 */ /* 0x000fea0003800000 */
[----:B0-----:R-:W2:Y:S01]  /*a840*/  LDL R0, [R1+0x68] ;  /* 0x0000680001007983 */ /* 0x001ea20000100800 */
[--C-:B------:R-:W-:Y:S02]  /*a850*/  SHF.R.U64 R35, R24, 0x10, R25.reuse ;  /* 0x0000001018237819 */ /* 0x100fe40000001219 */
[----:B------:R-:W-:Y:S02]  /*a860*/  SHF.R.U32.HI R24, RZ, 0x10, R25 ;  /* 0x00000010ff187819 */ /* 0x000fe40000011619 */
[----:B------:R-:W-:Y:S02]  /*a870*/  SHF.R.U64 R25, R8, 0x10, R9 ;  /* 0x0000001008197819 */ /* 0x000fe40000001209 */
[----:B------:R-:W-:Y:S02]  /*a880*/  SHF.R.U64 R33, R26, 0x10, R27 ;  /* 0x000000101a217819 */ /* 0x000fe4000000121b */
[----:B------:R-:W-:Y:S02]  /*a890*/  PRMT R52, R52, 0x5410, R25 ;  /* 0x0000541034347816 */ /* 0x000fe40000000019 */
[----:B------:R-:W-:-:S02]  /*a8a0*/  SHF.R.U32.HI R8, RZ, 0x10, R9 ;  /* 0x00000010ff087819 */ /* 0x000fc40000011609 */
[----:B------:R-:W-:Y:S01]  /*a8b0*/  PRMT R56, R56, 0x5410, R35 ;  /* 0x0000541038387816 */ /* 0x000fe20000000023 */
[----:B------:R-:W-:Y:S01]  /*a8c0*/  IMAD.U32 R35, R52, 0x10000, RZ ;  /* 0x0001000034237824 */ /* 0x000fe200078e00ff */
[----:B------:R-:W-:Y:S02]  /*a8d0*/  PRMT R55, R55, 0x5410, R24 ;  /* 0x0000541037377816 */ /* 0x000fe40000000018 */
[----:B------:R-:W-:Y:S01]  /*a8e0*/  PRMT R54, R54, 0x5410, R33 ;  /* 0x0000541036367816 */ /* 0x000fe20000000021 */
[----:B------:R-:W-:Y:S01]  /*a8f0*/  IMAD.U32 R33, R56, 0x10000, RZ ;  /* 0x0001000038217824 */ /* 0x000fe200078e00ff */
[----:B------:R-:W-:Y:S02]  /*a900*/  PRMT R51, R51, 0x5410, R8 ;  /* 0x0000541033337816 */ /* 0x000fe40000000008 */
[----:B------:R-:W-:Y:S02]  /*a910*/  LOP3.LUT R37, R52, 0xffff0000, RZ, 0xc0, !PT ;  /* 0xffff000034257812 */ /* 0x000fe400078ec0ff */
[----:B------:R-:W-:-:S02]  /*a920*/  SHF.R.U64 R9, R10, 0x10, R11 ;  /* 0x000000100a097819 */ /* 0x000fc4000000120b */
[----:B------:R-:W-:Y:S02]  /*a930*/  SHF.R.U32.HI R10, RZ, 0x10, R11 ;  /* 0x00000010ff0a7819 */ /* 0x000fe4000001160b */
[----:B------:R-:W-:Y:S02]  /*a940*/  PRMT R50, R50, 0x5410, R9 ;  /* 0x0000541032327816 */ /* 0x000fe40000000009 */
[----:B------:R-:W-:Y:S02]  /*a950*/  SHF.R.U32.HI R26, RZ, 0x10, R27 ;  /* 0x00000010ff1a7819 */ /* 0x000fe4000001161b */
[----:B------:R-:W-:Y:S02]  /*a960*/  PRMT R49, R49, 0x5410, R10 ;  /* 0x0000541031317816 */ /* 0x000fe4000000000a */
[----:B------:R-:W-:Y:S01]  /*a970*/  PRMT R53, R53, 0x5410, R26 ;  /* 0x0000541035357816 */ /* 0x000fe2000000001a */
[----:B--2---:R-:W-:-:S05]  /*a980*/  IMAD.IADD R0, R156, 0x1, R0 ;  /* 0x000000019c007824 */ /* 0x004fca00078e0200 */
[----:B------:R-:W-:-:S04]  /*a990*/  SHF.R.S32.HI R5, RZ, 0x1f, R0 ;  /* 0x0000001fff057819 */ /* 0x000fc80000011400 */
[CC--:B------:R-:W-:Y:S02]  /*a9a0*/  LEA.HI R4, R5.reuse, R0.reuse, RZ, 0x3 ;  /* 0x0000000005047211 */ /* 0x0c0fe400078f18ff */
[----:B------:R-:W-:Y:S02]  /*a9b0*/  LEA.HI R5, R5, R0, RZ, 0x5 ;  /* 0x0000000005057211 */ /* 0x000fe400078f28ff */
[--C-:B------:R-:W-:Y:S02]  /*a9c0*/  SHF.R.S32.HI R6, RZ, 0x3, R4.reuse ;  /* 0x00000003ff067819 */ /* 0x100fe40000011404 */
[----:B-----5:R-:W-:Y:S02]  /*a9d0*/  LOP3.LUT R4, R76, 0x18, R4, 0xf8, !PT ;  /* 0x000000184c047812 */ /* 0x020fe400078ef804 */
[----:B------:R-:W-:Y:S02]  /*a9e0*/  LEA.HI R0, R3, R6, RZ, 0x1d ;  /* 0x0000000603007211 */ /* 0x000fe400078fe8ff */
[----:B------:R-:W-:-:S02]  /*a9f0*/  SHF.R.S32.HI R6, RZ, 0x5, R5 ;  /* 0x00000005ff067819 */ /* 0x000fc40000011405 */
[----:B------:R-:W-:Y:S02]  /*aa00*/  SHF.R.S32.HI R5, RZ, 0x1f, R0 ;  /* 0x0000001fff057819 */ /* 0x000fe40000011400 */
[----:B------:R-:W-:Y:S01]  /*aa10*/  LOP3.LUT R7, R4, R71, RZ, 0x3c, !PT ;  /* 0x0000004704077212 */ /* 0x000fe200078e3cff */
[----:B------:R-:W-:Y:S01]  /*aa20*/  IMAD R6, R6, 0x1800, R73 ;  /* 0x0000180006067824 */ /* 0x000fe200078e0249 */
[----:B------:R-:W-:Y:S01]  /*aa30*/  LEA.HI R5, R5, R0, RZ, 0x2 ;  /* 0x0000000005057211 */ /* 0x000fe200078f10ff */
[----:B------:R-:W-:Y:S02]  /*aa40*/  IMAD.SHL.U32 R0, R0, 0x8, RZ ;  /* 0x0000000800007824 */ /* 0x000fe400078e00ff */
[----:B------:R-:W-:Y:S01]  /*aa50*/  IMAD.IADD R6, R6, 0x1, R7 ;  /* 0x0000000106067824 */ /* 0x000fe200078e0207 */
[----:B------:R-:W-:Y:S02]  /*aa60*/  SHF.R.S32.HI R5, RZ, 0x2, R5 ;  /* 0x00000002ff057819 */ /* 0x000fe40000011405 */
[----:B------:R-:W-:Y:S01]  /*aa70*/  LOP3.LUT R4, R76, 0x18, R0, 0xf8, !PT ;  /* 0x000000184c047812 */ /* 0x000fe200078ef800 */
[----:B------:R-:W-:-:S02]  /*aa80*/  IMAD R0, R6, 0x2, R75 ;  /* 0x0000000206007824 */ /* 0x000fc400078e024b */
[----:B------:R-:W-:Y:S01]  /*aa90*/  IMAD R5, R5, 0x1800, R73 ;  /* 0x0000180005057824 */ /* 0x000fe200078e0249 */
[----:B------:R-:W-:-:S05]  /*aaa0*/  LOP3.LUT R4, R4, R71, RZ, 0x3c, !PT ;  /* 0x0000004704047212 */ /* 0x000fca00078e3cff */
[----:B------:R-:W-:Y:S02]  /*aab0*/  IMAD.IADD R21, R5, 0x1, R4 ;  /* 0x0000000105157824 */ /* 0x000fe400078e0204 */
[----:B------:R-:W0:Y:S02]  /*aac0*/  LDS.128 R4, [R0] ;  /* 0x0000000000047984 */ /* 0x000e240000000c00 */
[----:B------:R-:W-:-:S05]  /*aad0*/  IMAD R32, R21, 0x2, R16 ;  /* 0x0000000215207824 */ /* 0x000fca00078e0210 */
[----:B------:R-:W1:Y:S01]  /*aae0*/  LDS.128 R20, [R32+0xda00] ;  /* 0x00da000020147984 */ /* 0x000e620000000c00 */
[C---:B0-----:R-:W-:Y:S01]  /*aaf0*/  IMAD.U32 R8, R4.reuse, 0x10000, RZ ;  /* 0x0001000004087824 */ /* 0x041fe200078e00ff */
[----:B------:R-:W-:Y:S01]  /*ab00*/  LOP3.LUT R4, R4, 0xffff0000, RZ, 0xc0, !PT ;  /* 0xffff000004047812 */ /* 0x000fe200078ec0ff */
[C---:B------:R-:W-:Y:S01]  /*ab10*/  IMAD.U32 R9, R5.reuse, 0x10000, RZ ;  /* 0x0001000005097824 */ /* 0x040fe200078e00ff */
[----:B------:R-:W-:Y:S01]  /*ab20*/  LOP3.LUT R5, R5, 0xffff0000, RZ, 0xc0, !PT ;  /* 0xffff000005057812 */ /* 0x000fe200078ec0ff */
[C---:B------:R-:W-:Y:S01]  /*ab30*/  IMAD.U32 R10, R6.reuse, 0x10000, RZ ;  /* 0x00010000060a7824 */ /* 0x040fe200078e00ff */
[----:B------:R-:W-:Y:S01]  /*ab40*/  LOP3.LUT R6, R6, 0xffff0000, RZ, 0xc0, !PT ;  /* 0xffff000006067812 */ /* 0x000fe200078ec0ff */
[C---:B------:R-:W-:Y:S01]  /*ab50*/  IMAD.U32 R11, R7.reuse, 0x10000, RZ ;  /* 0x00010000070b7824 */ /* 0x040fe200078e00ff */
[----:B------:R-:W-:Y:S01]  /*ab60*/  LOP3.LUT R7, R7, 0xffff0000, RZ, 0xc0, !PT ;  /* 0xffff000007077812 */ /* 0x000fe200078ec0ff */
[C---:B-1----:R-:W-:Y:S01]  /*ab70*/  IMAD.U32 R24, R20.reuse, 0x10000, RZ ;  /* 0x0001000014187824 */ /* 0x042fe200078e00ff */
[----:B------:R-:W-:Y:S01]  /*ab80*/  LOP3.LUT R20, R20, 0xffff0000, RZ, 0xc0, !PT ;  /* 0xffff000014147812 */ /* 0x000fe200078ec0ff */
[C---:B------:R-:W-:Y:S01]  /*ab90*/  IMAD.U32 R25, R21.reuse, 0x10000, RZ ;  /* 0x0001000015197824 */ /* 0x040fe200078e00ff */
[----:B------:R-:W-:Y:S01]  /*aba0*/  LOP3.LUT R21, R21, 0xffff0000, RZ, 0xc0, !PT ;  /* 0xffff000015157812 */ /* 0x000fe200078ec0ff */
[C---:B------:R-:W-:Y:S01]  /*abb0*/  FMUL.FTZ R39, R24.reuse, R35 ;  /* 0x0000002318277220 */ /* 0x040fe20000410000 */
[----:B------:R-:W-:Y:S01]  /*abc0*/  FMUL.FTZ R57, R24, R33 ;  /* 0x0000002118397220 */ /* 0x000fe20000410000 */
[----:B------:R-:W-:-:S02]  /*abd0*/  IMAD.U32 R24, R51, 0x10000, RZ ;  /* 0x0001000033187824 */ /* 0x000fc400078e00ff */
[----:B------:R-:W-:Y:S01]  /*abe0*/  FMUL.FTZ R59, R20, R37 ;  /* 0x00000025143b7220 */ /* 0x000fe20000410000 */
[----:B------:R-:W-:Y:S01]  /*abf0*/  FFMA.FTZ R39, R8, R33, -R39 ;  /* 0x0000002108277223 */ /* 0x000fe20000010827 */
[----:B------:R-:W-:Y:S01]  /*ac00*/  LOP3.LUT R33, R56, 0xffff0000, RZ, 0xc0, !PT ;  /* 0xffff000038217812 */ /* 0x000fe200078ec0ff */
[----:B------:R-:W-:Y:S01]  /*ac10*/  FFMA.FTZ R57, R8, R35, R57 ;  /* 0x0000002308397223 */ /* 0x000fe20000010039 */
[----:B------:R-:W-:Y:S02]  /*ac20*/  IMAD.U32 R8, R55, 0x10000, RZ ;  /* 0x0001000037087824 */ /* 0x000fe400078e00ff */
[----:B------:R-:W-:Y:S01]  /*ac30*/  FMUL.FTZ R38, R25, R24 ;  /* 0x0000001819267220 */ /* 0x000fe20000410000 */
[----:B------:R-:W-:Y:S02]  /*ac40*/  IMAD.U32 R26, R22, 0x10000, RZ ;  /* 0x00010000161a7824 */ /* 0x000fe400078e00ff */
[-C--:B------:R-:W-:Y:S01]  /*ac50*/  FMUL.FTZ R35, R20, R33.reuse ;  /* 0x0000002114237220 */ /* 0x080fe20000410000 */
[----:B------:R-:W-:Y:S01]  /*ac60*/  LOP3.LUT R20, R51, 0xffff0000, RZ, 0xc0, !PT ;  /* 0xffff000033147812 */ /* 0x000fe200078ec0ff */
[C---:B------:R-:W-:Y:S01]  /*ac70*/  FFMA.FTZ R34, R4.reuse, R33, -R59 ;  /* 0x0000002104227223 */ /* 0x040fe2000001083b */
[-C--:B------:R-:W-:Y:S01]  /*ac80*/  FMUL.FTZ R25, R25, R8.reuse ;  /* 0x0000000819197220 */ /* 0x080fe20000410000 */
[----:B------:R-:W-:Y:S01]  /*ac90*/  FFMA.FTZ R36, R4, R37, R35 ;  /* 0x0000002504247223 */ /* 0x000fe20000010023 */
[----:B------:R-:W-:Y:S01]  /*aca0*/  LOP3.LUT R4, R55, 0xffff0000, RZ, 0xc0, !PT ;  /* 0xffff000037047812 */ /* 0x000fe200078ec0ff */
[----:B------:R-:W-:Y:S01]  /*acb0*/  FFMA.FTZ R38, R9, R8, -R38 ;  /* 0x0000000809267223 */ /* 0x000fe20000010826 */
[----:B------:R-:W-:Y:S01]  /*acc0*/  FMUL.FTZ R8, R21, R20 ;  /* 0x0000001415087220 */ /* 0x000fe20000410000 */
[----:B------:R-:W-:Y:S01]  /*acd0*/  FFMA.FTZ R24, R9, R24, R25 ;  /* 0x0000001809187223 */ /* 0x000fe20000010019 */
[----:B------:R-:W-:-:S02]  /*ace0*/  IMAD.U32 R25, R50, 0x10000, RZ ;  /* 0x0001000032197824 */ /* 0x000fc400078e00ff */
[-C--:B------:R-:W-:Y:S01]  /*acf0*/  FMUL.FTZ R40, R21, R4.reuse ;  /* 0x0000000415287220 */ /* 0x080fe20000410000 */
[----:B------:R-:W-:Y:S02]  /*ad00*/  IMAD.U32 R9, R54, 0x10000, RZ ;  /* 0x0001000036097824 */ /* 0x000fe400078e00ff */
[----:B------:R-:W-:Y:S01]  /*ad10*/  FFMA.FTZ R21, R5, R4, -R8 ;  /* 0x0000000405157223 */ /* 0x000fe20000010808 */
[----:B------:R-:W-:Y:S02]  /*ad20*/  IMAD.U32 R27, R23, 0x10000, RZ ;  /* 0x00010000171b7824 */ /* 0x000fe400078e00ff */
[C---:B------:R-:W-:Y:S01]  /*ad30*/  FMUL.FTZ R35, R26.reuse, R25 ;  /* 0x000000191a237220 */ /* 0x040fe20000410000 */
[----:B------:R-:W-:Y:S02]  /*ad40*/  IMAD.U32 R8, R49, 0x10000, RZ ;  /* 0x0001000031087824 */ /* 0x000fe400078e00ff */
[----:B------:R-:W-:Y:S01]  /*ad50*/  FMUL.FTZ R26, R26, R9 ;  /* 0x000000091a1a7220 */ /* 0x000fe20000410000 */
[----:B------:R-:W-:-:S02]  /*ad60*/  IMAD.U32 R4, R53, 0x10000, RZ ;  /* 0x0001000035047824 */ /* 0x000fc400078e00ff */
[----:B------:R-:W-:Y:S01]  /*ad70*/  FFMA.FTZ R33, R5, R20, R40 ;  /* 0x0000001405217223 */ /* 0x000fe20000010028 */
[C---:B------:R-:W-:Y:S01]  /*ad80*/  FMUL.FTZ R20, R27.reuse, R8 ;  /* 0x000000081b147220 */ /* 0x040fe20000410000 */
[----:B------:R-:W-:Y:S01]  /*ad90*/  FFMA.FTZ R35, R10, R9, -R35 ;  /* 0x000000090a237223 */ /* 0x000fe20000010823 */
[----:B------:R-:W-:Y:S01]  /*ada0*/  LOP3.LUT R22, R22, 0xffff0000, RZ, 0xc0, !PT ;  /* 0xffff000016167812 */ /* 0x000fe200078ec0ff */
[-C--:B------:R-:W-:Y:S01]  /*adb0*/  FMUL.FTZ R40, R27, R4.reuse ;  /* 0x000000041b287220 */ /* 0x080fe20000410000 */
[----:B------:R-:W-:Y:S01]  /*adc0*/  LOP3.LUT R9, R50, 0xffff0000, RZ, 0xc0, !PT ;  /* 0xffff000032097812 */ /* 0x000fe200078ec0ff */
[----:B------:R-:W-:Y:S01]  /*add0*/  FFMA.FTZ R26, R10, R25, R26 ;  /* 0x000000190a1a7223 */ /* 0x000fe2000001001a */
[----:B------:R-:W-:Y:S01]  /*ade0*/  LOP3.LUT R5, R54, 0xffff0000, RZ, 0xc0, !PT ;  /* 0xffff000036057812 */ /* 0x000fe200078ec0ff */
[----:B------:R-:W-:Y:S01]  /*adf0*/  FFMA.FTZ R25, R11, R4, -R20 ;  /* 0x000000040b197223 */ /* 0x000fe20000010814 */
[----:B------:R-:W-:Y:S01]  /*ae00*/  LOP3.LUT R23, R23, 0xffff0000, RZ, 0xc0, !PT ;  /* 0xffff000017177812 */ /* 0x000fe200078ec0ff */
[----:B------:R-:W-:Y:S01]  /*ae10*/  FFMA.FTZ R40, R11, R8, R40 ;  /* 0x000000080b287223 */ /* 0x000fe20000010028 */
[----:B------:R-:W-:Y:S01]  /*ae20*/  LOP3.LUT R10, R49, 0xffff0000, RZ, 0xc0, !PT ;  /* 0xffff0000310a7812 */ /* 0x000fe200078ec0ff */
[C---:B------:R-:W-:Y:S01]  /*ae30*/  FMUL.FTZ R11, R22.reuse, R9 ;  /* 0x00000009160b7220 */ /* 0x040fe20000410000 */
[----:B------:R-:W-:Y:S01]  /*ae40*/  LOP3.LUT R4, R53, 0xffff0000, RZ, 0xc0, !PT ;  /* 0xffff000035047812 */ /* 0x000fe200078ec0ff */
[----:B------:R-:W-:-:S02]  /*ae50*/  FMUL.FTZ R22, R22, R5 ;  /* 0x0000000516167220 */ /* 0x000fc40000410000 */
[C---:B------:R-:W-:Y:S01]  /*ae60*/  FMUL.FTZ R8, R23.reuse, R10 ;  /* 0x0000000a17087220 */ /* 0x040fe20000410000 */
[C---:B------:R-:W-:Y:S01]  /*ae70*/  FFMA.FTZ R20, R6.reuse, R5, -R11 ;  /* 0x0000000506147223 */ /* 0x040fe2000001080b */
[-C--:B------:R-:W-:Y:S01]  /*ae80*/  FMUL.FTZ R23, R23, R4.reuse ;  /* 0x0000000417177220 */ /* 0x080fe20000410000 */
[----:B------:R-:W-:Y:S01]  /*ae90*/  FFMA.FTZ R11, R6, R9, R22 ;  /* 0x00000009060b7223 */ /* 0x000fe20000010016 */
[C---:B------:R-:W-:Y:S01]  /*aea0*/  FFMA.FTZ R22, R7.reuse, R4, -R8 ;  /* 0x0000000407167223 */ /* 0x040fe20000010808 */
[----:B------:R-:W-:Y:S01]  /*aeb0*/  F2FP.BF16.F32.PACK_AB R4, R34, R39 ;  /* 0x000000272204723e */ /* 0x000fe200000010ff */
[----:B------:R-:W-:Y:S01]  /*aec0*/  FFMA.FTZ R23, R7, R10, R23 ;  /* 0x0000000a07177223 */ /* 0x000fe20000010017 */
[----:B------:R-:W-:Y:S02]  /*aed0*/  F2FP.BF16.F32.PACK_AB R5, R21, R38 ;  /* 0x000000261505723e */ /* 0x000fe400000010ff */
[----:B------:R-:W-:Y:S02]  /*aee0*/  F2FP.BF16.F32.PACK_AB R6, R20, R35 ;  /* 0x000000231406723e */ /* 0x000fe400000010ff */
[----:B------:R-:W-:-:S02]  /*aef0*/  F2FP.BF16.F32.PACK_AB R10, R11, R26 ;  /* 0x0000001a0b0a723e */ /* 0x000fc400000010ff */
[----:B------:R-:W-:Y:S02]  /*af00*/  F2FP.BF16.F32.PACK_AB R7, R22, R25 ;  /* 0x000000191607723e */ /* 0x000fe400000010ff */
[----:B------:R-:W-:Y:S02]  /*af10*/  F2FP.BF16.F32.PACK_AB R8, R36, R57 ;  /* 0x000000392408723e */ /* 0x000fe400000010ff */
[----:B------:R-:W-:Y:S01]  /*af20*/  F2FP.BF16.F32.PACK_AB R9, R33, R24 ;  /* 0x000000182109723e */ /* 0x000fe200000010ff */
[----:B------:R1:W-:Y:S01]  /*af30*/  STS.128 [R0], R4 ;  /* 0x0000000400007388 */ /* 0x0003e20000000c00 */
[----:B------:R-:W-:-:S05]  /*af40*/  F2FP.BF16.F32.PACK_AB R11, R23, R40 ;  /* 0x00000028170b723e */ /* 0x000fca00000010ff */
[----:B------:R1:W-:Y:S02]  /*af50*/  STS.128 [R32+0xda00], R8 ;  /* 0x00da000820007388 */ /* 0x0003e40000000c00 */
.L_x_516:
[----:B------:R-:W-:Y:S05]  /*af60*/  BSYNC B1 ;  /* 0x0000000000017941 */ /* 0x000fea0003800000 */
.L_x_515:
[----:B------:R-:W-:Y:S05]  /*af70*/  @P2 BRA `(.L_x_497) ;  /* 0x0000000400c82947 */ /* 0x000fea0003800000 */
[----:B01----:R-:W2:Y:S01]  /*af80*/  LDL R0, [R1+0x64] ;  /* 0x0000640001007983 */ /* 0x003ea20000100800 */
[----:B------:R-:W-:Y:S02]  /*af90*/  SHF.R.U64 R24, R28, 0x10, R29 ;  /* 0x000000101c187819 */ /* 0x000fe4000000121d */
[----:B------:R-:W-:Y:S02]  /*afa0*/  SHF.R.U64 R20, R12, 0x10, R13 ;  /* 0x000000100c147819 */ /* 0x000fe4000000120d */
[----:B------:R-:W-:Y:S02]  /*afb0*/  PRMT R45, R45, 0x5410, R24 ;  /* 0x000054102d2d7816 */ /* 0x000fe40000000018 */
[----:B------:R-:W-:Y:S02]  /*afc0*/  PRMT R41, R41, 0x5410, R20 ;  /* 0x0000541029297816 */ /* 0x000fe40000000014 */
[----:B------:R-:W-:Y:S01]  /*afd0*/  SHF.R.U64 R22, R30, 0x10, R31 ;  /* 0x000000101e167819 */ /* 0x000fe2000000121f */
[----:B------:R-:W-:Y:S01]  /*afe0*/  IMAD.U32 R25, R45, 0x10000, RZ ;  /* 0x000100002d197824 */ /* 0x000fe200078e00ff */
[----:B------:R-:W-:Y:S01]  /*aff0*/  SHF.R.U32.HI R29, RZ, 0x10, R29 ;  /* 0x00000010ff1d7819 */ /* 0x000fe2000001161d */
[----:B------:R-:W-:Y:S01]  /*b000*/  IMAD.U32 R27, R41, 0x10000, RZ ;  /* 0x00010000291b7824 */ /* 0x000fe200078e00ff */
[----:B------:R-:W-:-:S02]  /*b010*/  SHF.R.U32.HI R31, RZ, 0x10, R31 ;  /* 0x00000010ff1f7819 */ /* 0x000fc4000001161f */
[----:B------:R-:W-:Y:S02]  /*b020*/  SHF.R.U32.HI R13, RZ, 0x10, R13 ;  /* 0x00000010ff0d7819 */ /* 0x000fe4000001160d */
[----:B------:R-:W-:Y:S02]  /*b030*/  SHF.R.U64 R12, R14, 0x10, R15 ;  /* 0x000000100e0c7819 */ /* 0x000fe4000000120f */
[----:B------:R-:W-:Y:S02]  /*b040*/  PRMT R46, R46, 0x5410, R29 ;  /* 0x000054102e2e7816 */ /* 0x000fe4000000001d */
[----:B------:R-:W-:Y:S02]  /*b050*/  PRMT R48, R48, 0x5410, R31 ;  /* 0x0000541030307816 */ /* 0x000fe4000000001f */
[----:B------:R-:W-:Y:S02]  /*b060*/  PRMT R42, R42, 0x5410, R13 ;  /* 0x000054102a2a7816 */ /* 0x000fe4000000000d */
[----:B------:R-:W-:-:S02]  /*b070*/  PRMT R43, R43, 0x5410, R12 ;  /* 0x000054102b2b7816 */ /* 0x000fc4000000000c */
[----:B------:R-:W-:Y:S02]  /*b080*/  LOP3.LUT R41, R41, 0xffff0000, RZ, 0xc0, !PT ;  /* 0xffff000029297812 */ /* 0x000fe400078ec0ff */
[----:B------:R-:W-:Y:S02]  /*b090*/  LOP3.LUT R45, R45, 0xffff0000, RZ, 0xc0, !PT ;  /* 0xffff00002d2d7812 */ /* 0x000fe400078ec0ff */
[----:B------:R-:W-:Y:S02]  /*b0a0*/  PRMT R47, R47, 0x5410, R22 ;  /* 0x000054102f2f7816 */ /* 0x000fe40000000016 */
[----:B------:R-:W-:-:S04]  /*b0b0*/  SHF.R.U32.HI R15, RZ, 0x10, R15 ;  /* 0x00000010ff0f7819 */ /* 0x000fc8000001160f */
[----:B------:R-:W-:Y:S01]  /*b0c0*/  PRMT R44, R44, 0x5410, R15 ;  /* 0x000054102c2c7816 */ /* 0x000fe2000000000f */
[----:B--2---:R-:W-:-:S05]  /*b0d0*/  IMAD.IADD R0, R156, 0x1, R0 ;  /* 0x000000019c007824 */ /* 0x004fca00078e0200 */
[----:B------:R-:W-:-:S04]  /*b0e0*/  SHF.R.S32.HI R5, RZ, 0x1f, R0 ;  /* 0x0000001fff057819 */ /* 0x000fc80000011400 */
[CC--:B------:R-:W-:Y:S02]  /*b0f0*/  LEA.HI R4, R5.reuse, R0.reuse, RZ, 0x3 ;  /* 0x0000000005047211 */ /* 0x0c0fe400078f18ff */
[----:B------:R-:W-:Y:S02]  /*b100*/  LEA.HI R0, R5, R0, RZ, 0x5 ;  /* 0x0000000005007211 */ /* 0x000fe400078f28ff */
[----:B------:R-:W-:Y:S02]  /*b110*/  SHF.R.S32.HI R6, RZ, 0x3, R4 ;  /* 0x00000003ff067819 */ /* 0x000fe40000011404 */
[----:B------:R-:W-:Y:S02]  /*b120*/  SHF.R.S32.HI R5, RZ, 0x5, R0 ;  /* 0x00000005ff057819 */ /* 0x000fe40000011400 */
[----:B------:R-:W-:Y:S02]  /*b130*/  LEA.HI R3, R3, R6, RZ, 0x1d ;  /* 0x0000000603037211 */ /* 0x000fe400078fe8ff */
[----:B-----5:R-:W-:Y:S01]  /*b140*/  LOP3.LUT R4, R76, 0x18, R4, 0xf8, !PT ;  /* 0x000000184c047812 */ /* 0x020fe200078ef804 */
[----:B------:R-:W-:Y:S01]  /*b150*/  IMAD R5, R5, 0x1800, R73 ;  /* 0x0000180005057824 */ /* 0x000fe200078e0249 */
[----:B------:R-:W-:-:S02]  /*b160*/  SHF.R.S32.HI R0, RZ, 0x1f, R3 ;  /* 0x0000001fff007819 */ /* 0x000fc40000011403 */
[----:B------:R-:W-:Y:S02]  /*b170*/  LOP3.LUT R4, R4, R71, RZ, 0x3c, !PT ;  /* 0x0000004704047212 */ /* 0x000fe400078e3cff */
[----:B------:R-:W-:Y:S01]  /*b180*/  LEA.HI R0, R0, R3, RZ, 0x2 ;  /* 0x0000000300007211 */ /* 0x000fe200078f10ff */
[----:B------:R-:W-:Y:S02]  /*b190*/  IMAD.SHL.U32 R3, R3, 0x8, RZ ;  /* 0x0000000803037824 */ /* 0x000fe400078e00ff */
[----:B------:R-:W-:Y:S01]  /*b1a0*/  IMAD.IADD R5, R5, 0x1, R4 ;  /* 0x0000000105057824 */ /* 0x000fe200078e0204 */
[----:B------:R-:W-:Y:S02]  /*b1b0*/  SHF.R.S32.HI R4, RZ, 0x2, R0 ;  /* 0x00000002ff047819 */ /* 0x000fe40000011400 */
[----:B------:R-:W-:Y:S01]  /*b1c0*/  LOP3.LUT R3, R76, 0x18, R3, 0xf8, !PT ;  /* 0x000000184c037812 */ /* 0x000fe200078ef803 */
[----:B------:R-:W-:Y:S02]  /*b1d0*/  IMAD R0, R5, 0x2, R75 ;  /* 0x0000000205007824 */ /* 0x000fe400078e024b */
        /* <DEDUP_REMOVED lines=19> */
[-C--:B------:R-:W-:Y:S01]  /*b310*/  FMUL.FTZ R31, R20, R25.reuse ;  /* 0x00000019141f7220 */ /* 0x080fe20000410000 */
[C---:B------:R-:W-:Y:S01]  /*b320*/  IMAD.U32 R20, R42.reuse, 0x10000, RZ ;  /* 0x000100002a147824 */ /* 0x040fe200078e00ff */
[----:B------:R-:W-:Y:S01]  /*b330*/  LOP3.LUT R42, R42, 0xffff0000, RZ, 0xc0, !PT ;  /* 0xffff00002a2a7812 */ /* 0x000fe200078ec0ff */
[C---:B------:R-:W-:Y:S01]  /*b340*/  FFMA.FTZ R29, R12.reuse, R25, -R29 ;  /* 0x000000190c1d7223 */ /* 0x040fe2000001081d */
[----:B------:R-:W-:Y:S01]  /*b350*/  FFMA.FTZ R31, R12, R27, R31 ;  /* 0x0000001b0c1f7223 */ /* 0x000fe2000001001f */
[----:B------:R-:W-:-:S02]  /*b360*/  IMAD.U32 R12, R46, 0x10000, RZ ;  /* 0x000100002e0c7824 */ /* 0x000fc400078e00ff */
[C---:B------:R-:W-:Y:S01]  /*b370*/  FMUL.FTZ R25, R8.reuse, R41 ;  /* 0x0000002908197220 */ /* 0x040fe20000410000 */
[-C--:B------:R-:W-:Y:S01]  /*b380*/  FMUL.FTZ R27, R8, R45.reuse ;  /* 0x0000002d081b7220 */ /* 0x080fe20000410000 */
[C---:B------:R-:W-:Y:S01]  /*b390*/  FMUL.FTZ R8, R21.reuse, R20 ;  /* 0x0000001415087220 */ /* 0x040fe20000410000 */
[----:B------:R-:W-:Y:S01]  /*b3a0*/  FMUL.FTZ R21, R21, R12 ;  /* 0x0000000c15157220 */ /* 0x000fe20000410000 */
[----:B------:R-:W-:Y:S01]  /*b3b0*/  LOP3.LUT R46, R46, 0xffff0000, RZ, 0xc0, !PT ;  /* 0xffff00002e2e7812 */ /* 0x000fe200078ec0ff */
[----:B------:R-:W-:Y:S02]  /*b3c0*/  IMAD.U32 R22, R10, 0x10000, RZ ;  /* 0x000100000a167824 */ /* 0x000fe400078e00ff */
[C---:B------:R-:W-:Y:S01]  /*b3d0*/  FFMA.FTZ R24, R4.reuse, R45, -R25 ;  /* 0x0000002d04187223 */ /* 0x040fe20000010819 */
[C---:B------:R-:W-:Y:S01]  /*b3e0*/  FFMA.FTZ R20, R13.reuse, R20, R21 ;  /* 0x000000140d147223 */ /* 0x040fe20000010015 */
[----:B------:R-:W-:Y:S01]  /*b3f0*/  FFMA.FTZ R26, R4, R41, R27 ;  /* 0x00000029041a7223 */ /* 0x000fe2000001001b */
[----:B------:R-:W-:Y:S01]  /*b400*/  FFMA.FTZ R12, R13, R12, -R8 ;  /* 0x0000000c0d0c7223 */ /* 0x000fe20000010808 */
[----:B------:R-:W-:-:S02]  /*b410*/  IMAD.U32 R21, R43, 0x10000, RZ ;  /* 0x000100002b157824 */ /* 0x000fc400078e00ff */
[----:B------:R-:W-:Y:S01]  /*b420*/  FMUL.FTZ R4, R9, R42 ;  /* 0x0000002a09047220 */ /* 0x000fe20000410000 */
[----:B------:R-:W-:Y:S02]  /*b430*/  IMAD.U32 R13, R47, 0x10000, RZ ;  /* 0x000100002f0d7824 */ /* 0x000fe400078e00ff */
[-C--:B------:R-:W-:Y:S01]  /*b440*/  FMUL.FTZ R28, R9, R46.reuse ;  /* 0x0000002e091c7220 */ /* 0x080fe20000410000 */
[C---:B------:R-:W-:Y:S01]  /*b450*/  FMUL.FTZ R27, R22.reuse, R21 ;  /* 0x00000015161b7220 */ /* 0x040fe20000410000 */
[----:B------:R-:W-:Y:S01]  /*b460*/  FFMA.FTZ R9, R5, R46, -R4 ;  /* 0x0000002e05097223 */ /* 0x000fe20000010804 */
[-C--:B------:R-:W-:Y:S01]  /*b470*/  FMUL.FTZ R22, R22, R13.reuse ;  /* 0x0000000d16167220 */ /* 0x080fe20000410000 */
[----:B------:R-:W-:Y:S02]  /*b480*/  IMAD.U32 R23, R11, 0x10000, RZ ;  /* 0x000100000b177824 */ /* 0x000fe400078e00ff */
[----:B------:R-:W-:Y:S01]  /*b490*/  FFMA.FTZ R27, R14, R13, -R27 ;  /* 0x0000000d0e1b7223 */ /* 0x000fe2000001081b */
[----:B------:R-:W-:-:S02]  /*b4a0*/  IMAD.U32 R4, R48, 0x10000, RZ ;  /* 0x0001000030047824 */ /* 0x000fc400078e00ff */
[----:B------:R-:W-:Y:S01]  /*b4b0*/  FFMA.FTZ R22, R14, R21, R22 ;  /* 0x000000150e167223 */ /* 0x000fe20000010016 */
[----:B------:R-:W-:Y:S01]  /*b4c0*/  IMAD.U32 R8, R44, 0x10000, RZ ;  /* 0x000100002c087824 */ /* 0x000fe200078e00ff */
[----:B------:R-:W-:Y:S01]  /*b4d0*/  LOP3.LUT R10, R10, 0xffff0000, RZ, 0xc0, !PT ;  /* 0xffff00000a0a7812 */ /* 0x000fe200078ec0ff */
[----:B------:R-:W-:Y:S01]  /*b4e0*/  FFMA.FTZ R25, R5, R42, R28 ;  /* 0x0000002a05197223 */ /* 0x000fe2000001001c */
[----:B------:R-:W-:Y:S01]  /*b4f0*/  LOP3.LUT R11, R11, 0xffff0000, RZ, 0xc0, !PT ;  /* 0xffff00000b0b7812 */ /* 0x000fe200078ec0ff */
[----:B------:R-:W-:Y:S01]  /*b500*/  FMUL.FTZ R14, R23, R4 ;  /* 0x00000004170e7220 */ /* 0x000fe20000410000 */
[----:B------:R-:W-:Y:S01]  /*b510*/  LOP3.LUT R43, R43, 0xffff0000, RZ, 0xc0, !PT ;  /* 0xffff00002b2b7812 */ /* 0x000fe200078ec0ff */
[-C--:B------:R-:W-:Y:S01]  /*b520*/  FMUL.FTZ R28, R23, R8.reuse ;  /* 0x00000008171c7220 */ /* 0x080fe20000410000 */
[----:B------:R-:W-:Y:S01]  /*b530*/  LOP3.LUT R44, R44, 0xffff0000, RZ, 0xc0, !PT ;  /* 0xffff00002c2c7812 */ /* 0x000fe200078ec0ff */
[----:B------:R-:W-:Y:S01]  /*b540*/  FFMA.FTZ R14, R15, R8, R14 ;  /* 0x000000080f0e7223 */ /* 0x000fe2000001000e */
[----:B------:R-:W-:Y:S01]  /*b550*/  LOP3.LUT R47, R47, 0xffff0000, RZ, 0xc0, !PT ;  /* 0xffff00002f2f7812 */ /* 0x000fe200078ec0ff */
[----:B------:R-:W-:Y:S01]  /*b560*/  FFMA.FTZ R28, R15, R4, -R28 ;  /* 0x000000040f1c7223 */ /* 0x000fe2000001081c */
[----:B------:R-:W-:Y:S01]  /*b570*/  LOP3.LUT R48, R48, 0xffff0000, RZ, 0xc0, !PT ;  /* 0xffff000030307812 */ /* 0x000fe200078ec0ff */
[C---:B------:R-:W-:Y:S01]  /*b580*/  FMUL.FTZ R5, R10.reuse, R43 ;  /* 0x0000002b0a057220 */ /* 0x040fe20000410000 */
[----:B------:R-:W-:Y:S01]  /*b590*/  FMUL.FTZ R8, R11, R44 ;  /* 0x0000002c0b087220 */ /* 0x000fe20000410000 */
[----:B------:R-:W-:-:S02]  /*b5a0*/  FMUL.FTZ R4, R10, R47 ;  /* 0x0000002f0a047220 */ /* 0x000fc40000410000 */
[-C--:B------:R-:W-:Y:S01]  /*b5b0*/  FMUL.FTZ R13, R11, R48.reuse ;  /* 0x000000300b0d7220 */ /* 0x080fe20000410000 */
[C---:B------:R-:W-:Y:S01]  /*b5c0*/  FFMA.FTZ R10, R6.reuse, R47, -R5 ;  /* 0x0000002f060a7223 */ /* 0x040fe20000010805 */
[C---:B------:R-:W-:Y:S01]  /*b5d0*/  FFMA.FTZ R11, R7.reuse, R48, -R8 ;  /* 0x00000030070b7223 */ /* 0x040fe20000010808 */
[----:B------:R-:W-:Y:S01]  /*b5e0*/  FFMA.FTZ R43, R6, R43, R4 ;  /* 0x0000002b062b7223 */ /* 0x000fe20000010004 */
[----:B------:R-:W-:Y:S01]  /*b5f0*/  FFMA.FTZ R13, R7, R44, R13 ;  /* 0x0000002c070d7223 */ /* 0x000fe2000001000d */
[----:B------:R-:W-:Y:S02]  /*b600*/  F2FP.BF16.F32.PACK_AB R4, R24, R29 ;  /* 0x0000001d1804723e */ /* 0x000fe400000010ff */
        /* <DEDUP_REMOVED lines=9> */
.L_x_497:
[----:B------:R-:W-:Y:S05]  /*b6a0*/  BSYNC B0 ;  /* 0x0000000000007941 */ /* 0x000fea0003800000 */
.L_x_490:
[----:B------:R-:W-:Y:S01]  /*b6b0*/  @!PT LDS RZ, [RZ] ;  /* 0x00000000fffff984 */ /* 0x000fe20000000800 */
[----:B------:R-:W-:Y:S01]  /*b6c0*/  @!PT LDS RZ, [RZ] ;  /* 0x00000000fffff984 */ /* 0x000fe20000000800 */
[----:B------:R-:W-:Y:S01]  /*b6d0*/  @!PT LDS RZ, [RZ] ;  /* 0x00000000fffff984 */ /* 0x000fe20000000800 */
[----:B------:R-:W-:Y:S01]  /*b6e0*/  @!PT LDS RZ, [RZ] ;  /* 0x00000000fffff984 */ /* 0x000fe20000000800 */
[----:B------:R1:W-:Y:S06]  /*b6f0*/  MEMBAR.ALL.CTA ;  /* 0x0000000000007992 */ /* 0x0003ec0000008000 */
[----:B-1----:R-:W1:Y:S01]  /*b700*/  FENCE.VIEW.ASYNC.S ;  /* 0x00000000000073c6 */ /* 0x002e620000000000 */
[----:B------:R-:W-:Y:S05]  /*b710*/  WARPSYNC.ALL ;  /* 0x0000000000007948 */ /* 0x000fea0003800000 */
[----:B-1----:R-:W-:Y:S06]  /*b720*/  BAR.SYNC.DEFER_BLOCKING 0xd, 0x180 ;  /* 0x0346000000007b1d */ /* 0x002fec0000010000 */
.L_x_488:
[----:B0--3--:R-:W3:Y:S02]  /*b730*/  LDL R0, [R1+0x4c] ;  /* 0x00004c0001007983 */ /* 0x009ee40000100800 */
[----:B---3--:R-:W-:-:S13]  /*b740*/  ISETP.NE.AND P0, PT, R0, 0x3, PT ;  /* 0x000000030000780c */ /* 0x008fda0003f05270 */
[----:B------:R-:W-:Y:S05]  /*b750*/  @!P0 BRA `(.L_x_517) ;  /* 0x0000000000048947 */ /* 0x000fea0003800000 */
[----:B------:R-:W-:Y:S01]  /*b760*/  BPT.TRAP 0x1 ;  /* 0x000000040000795c */ /* 0x000fe20000300000 */
.L_x_517:
[----:B--2-4-:R-:W2:Y:S01]  /*b770*/  LDL R3, [R1+0x60] ;  /* 0x0000600001037983 */ /* 0x014ea20000100800 */
[----:B------:R-:W-:Y:S01]  /*b780*/  IMAD R0, R154, 0x8, R16 ;  /* 0x000000089a007824 */ /* 0x000fe200078e0210 */
[----:B--2---:R-:W-:-:S04]  /*b790*/  SHF.L.U32 R5, R3, 0x1f, RZ ;  /* 0x0000001f03057819 */ /* 0x004fc800000006ff */
[----:B------:R0:W2:Y:S01]  /*b7a0*/  SYNCS.PHASECHK.TRANS64.TRYWAIT P1, [R0+URZ+0x31c30], R5 ;  /* 0x031c3005000075a7 */ /* 0x0000a2000802017f */
[----:B------:R-:W-:Y:S05]  /*b7b0*/  @!P0 BRA `(.L_x_518) ;  /* 0x0000000000048947 */ /* 0x000fea0003800000 */
[----:B------:R-:W-:Y:S01]  /*b7c0*/  BPT.TRAP 0x1 ;  /* 0x000000040000795c */ /* 0x000fe20000300000 */
.L_x_518:
[----:B------:R-:W-:Y:S02]  /*b7d0*/  IMAD R2, R2, 0x1000, R16 ;  /* 0x0000100002027824 */ /* 0x000fe400078e0210 */
[----:B------:R-:W-:Y:S02]  /*b7e0*/  VIADD R4, R16, 0x16a00 ;  /* 0x00016a0010047836 */ /* 0x000fe40000000000 */
[----:B------:R-:W-:-:S03]  /*b7f0*/  VIADD R3, R2, 0xda00 ;  /* 0x0000da0002037836 */ /* 0x000fc60000000000 */
[----:B------:R-:W-:Y:S02]  /*b800*/  SHF.R.U32.HI R2, RZ, 0x4, R4 ;  /* 0x00000004ff027819 */ /* 0x000fe40000011604 */
[----:B------:R-:W-:Y:S02]  /*b810*/  SHF.R.U32.HI R3, RZ, 0x4, R3 ;  /* 0x00000004ff037819 */ /* 0x000fe40000011603 */
[----:B------:R-:W-:Y:S02]  /*b820*/  LOP3.LUT R2, R2, 0x3fff, RZ, 0xc0, !PT ;  /* 0x00003fff02027812 */ /* 0x000fe400078ec0ff */
[----:B------:R-:W-:Y:S02]  /*b830*/  LOP3.LUT R3, R3, 0x3fff, RZ, 0xc0, !PT ;  /* 0x00003fff03037812 */ /* 0x000fe400078ec0ff */
[----:B------:R-:W-:-:S05]  /*b840*/  LOP3.LUT R2, R2, 0x10000, RZ, 0xfc, !PT ;  /* 0x0001000002027812 */ /* 0x000fca00078efcff */
[----:B------:R3:W-:Y:S01]  /*b850*/  STL [R1+0x80], R2 ;  /* 0x0000800201007387 */ /* 0x0007e20000100800 */
[----:B--2---:R-:W-:Y:S05]  /*b860*/  @P1 BRA `(.L_x_519) ;  /* 0x0000000000081947 */ /* 0x004fea0003800000 */
[----:B------:R-:W2:Y:S02]  /*b870*/  SYNCS.PHASECHK.TRANS64.TRYWAIT P1, [R0+URZ+0x31c30], R5 ;  /* 0x031c3005000075a7 */ /* 0x000ea4000802017f */
[----:B--2---:R-:W-:Y:S05]  /*b880*/  @!P1 BRA `(.L_x_520) ;  /* 0x00000148007c9947 */ /* 0x004fea0003800000 */
.L_x_519:
[----:B------:R-:W4:Y:S01]  /*b890*/  LDL R4, [R1+0x80] ;  /* 0x0000800001047983 */ /* 0x000f220000100800 */
[----:B---3--:R-:W-:Y:S01]  /*b8a0*/  LOP3.LUT R2, R3, 0x10000, RZ, 0xfc, !PT ;  /* 0x0001000003027812 */ /* 0x008fe200078efcff */
[----:B------:R-:W-:Y:S01]  /*b8b0*/  IMAD.MOV.U32 R15, RZ, RZ, -0x7fffffe0 ;  /* 0x80000020ff0f7424 */ /* 0x000fe200078e00ff */
[----:B------:R-:W-:Y:S01]  /*b8c0*/  P2R R96, PR, RZ, 0x1 ;  /* 0x00000001ff607803 */ /* 0x000fe20000000000 */
[----:B------:R-:W-:Y:S01]  /*b8d0*/  IMAD.MOV.U32 R3, RZ, RZ, -0x7fffffe0 ;  /* 0x80000020ff037424 */ /* 0x000fe200078e00ff */
[----:B------:R-:W-:Y:S05]  /*b8e0*/  WARPSYNC.ALL ;  /* 0x0000000000007948 */ /* 0x000fea0003800000 */
[----:B------:R-:W-:Y:S01]  /*b8f0*/  R2UR UR7, R15 ;  /* 0x000000000f0772ca */ /* 0x000fe200000e0000 */
[----:B------:R-:W3:Y:S01]  /*b900*/  LDL R97, [R1+0x8c] ;  /* 0x00008c0001617983 */ /* 0x000ee20000100800 */
[----:B------:R-:W-:-:S02]  /*b910*/  R2UR UR4, R2 ;  /* 0x00000000020472ca */ /* 0x000fc400000e0000 */
[C---:B------:R-:W-:Y:S01]  /*b920*/  R2UR UR5, R3.reuse ;  /* 0x00000000030572ca */ /* 0x040fe200000e0000 */
[----:B------:R-:W-:Y:S01]  /*b930*/  WARPGROUP.ARRIVE ;  /* 0x00000000000079c5 */ /* 0x000fe20000000000 */
[----:B0-2---:R-:W-:Y:S02]  /*b940*/  IMAD.MOV.U32 R5, RZ, RZ, -0x7fffffe0 ;  /* 0x80000020ff057424 */ /* 0x005fe400078e00ff */
[----:B------:R-:W-:Y:S01]  /*b950*/  IMAD.MOV.U32 R7, RZ, RZ, -0x7fffffe0 ;  /* 0x80000020ff077424 */ /* 0x000fe200078e00ff */
[C---:B------:R-:W-:Y:S02]  /*b960*/  R2UR UR8, R2.reuse ;  /* 0x00000000020872ca */ /* 0x040fe400000e0000 */
[----:B------:R-:W-:Y:S02]  /*b970*/  R2UR UR9, R3 ;  /* 0x00000000030972ca */ /* 0x000fe400000e0000 */
[----:B------:R-:W-:Y:S02]  /*b980*/  R2UR UR11, R7 ;  /* 0x00000000070b72ca */ /* 0x000fe400000e0000 */
[----:B------:R-:W-:-:S02]  /*b990*/  R2UR UR12, R2 ;  /* 0x00000000020c72ca */ /* 0x000fc400000e0000 */
[C---:B------:R-:W-:Y:S01]  /*b9a0*/  R2UR UR13, R3.reuse ;  /* 0x00000000030d72ca */ /* 0x040fe200000e0000 */
[----:B------:R-:W-:Y:S01]  /*b9b0*/  IMAD.MOV.U32 R9, RZ, RZ, -0x7fffffe0 ;  /* 0x80000020ff097424 */ /* 0x000fe200078e00ff */
[----:B------:R-:W-:Y:S02]  /*b9c0*/  R2UR UR16, R2 ;  /* 0x00000000021072ca */ /* 0x000fe400000e0000 */
[----:B------:R-:W-:Y:S02]  /*b9d0*/  R2UR UR17, R3 ;  /* 0x00000000031172ca */ /* 0x000fe400000e0000 */
[----:B------:R-:W-:Y:S01]  /*b9e0*/  R2UR UR19, R9 ;  /* 0x00000000091372ca */ /* 0x000fe200000e0000 */
[----:B----4-:R-:W-:-:S05]  /*b9f0*/  IMAD R14, R154, 0x6c0, R4 ;  /* 0x000006c09a0e7824 */ /* 0x010fca00078e0204 */
[----:B------:R-:W-:-:S13]  /*ba00*/  R2UR UR6, R14 ;  /* 0x000000000e0672ca */ /* 0x000fda00000e0000 */
[----:B------:R-:W-:Y:S01]  /*ba10*/  HGMMA.64x16x16.F32.BF16 R88, gdesc[UR4], RZ, !UPT, gsb0 ;  /* 0x00200000045879f0 */ /* 0x000fe2000c0018ff */
[----:B------:R-:W-:Y:S01]  /*ba20*/  VIADD R4, R14, 0x40 ;  /* 0x000000400e047836 */ /* 0x000fe20000000000 */
[----:B------:R-:W-:Y:S02]  /*ba30*/  R2UR UR7, R5 ;  /* 0x00000000050772ca */ /* 0x000fe400000e0000 */
[----:B------:R-:W-:Y:S02]  /*ba40*/  R2UR UR4, R2 ;  /* 0x00000000020472ca */ /* 0x000fe400000e0000 */
[----:B------:R-:W-:Y:S02]  /*ba50*/  R2UR UR6, R4 ;  /* 0x00000000040672ca */ /* 0x000fe400000e0000 */
[----:B------:R-:W-:Y:S01]  /*ba60*/  R2UR UR5, R3 ;  /* 0x00000000030572ca */ /* 0x000fe200000e0000 */
[----:B------:R-:W-:Y:S02]  /*ba70*/  WARPGROUP.DEPBAR.LE gsb0, 0x0 ;  /* 0x00008000000079c5 */ /* 0x000fe40000010000 */
[----:B------:R-:W-:-:S10]  /*ba80*/  WARPGROUP.ARRIVE ;  /* 0x00000000000079c5 */ /* 0x000fd40000000000 */
[----:B------:R-:W-:Y:S01]  /*ba90*/  HGMMA.64x16x16.F32.BF16 R80, gdesc[UR4], RZ, !UPT, gsb0 ;  /* 0x00200000045079f0 */ /* 0x000fe2000c0018ff */
[----:B------:R-:W-:-:S05]  /*baa0*/  VIADD R6, R14, 0x80 ;  /* 0x000000800e067836 */ /* 0x000fca0000000000 */
[----:B------:R-:W-:Y:S01]  /*bab0*/  R2UR UR10, R6 ;  /* 0x00000000060a72ca */ /* 0x000fe200000e0000 */
[----:B------:R-:W-:Y:S02]  /*bac0*/  WARPGROUP.DEPBAR.LE gsb0, 0x0 ;  /* 0x00008000000079c5 */ /* 0x000fe40000010000 */
[----:B-----5:R-:W-:-:S10]  /*bad0*/  WARPGROUP.ARRIVE ;  /* 0x00000000000079c5 */ /* 0x020fd40000000000 */
[----:B------:R-:W-:Y:S01]  /*bae0*/  HGMMA.64x16x16.F32.BF16 R72, gdesc[UR8], RZ, !UPT, gsb0 ;  /* 0x00200000084879f0 */ /* 0x000fe2000c0018ff */
[----:B------:R-:W-:Y:S02]  /*baf0*/  VIADD R4, R14, 0xc0 ;  /* 0x000000c00e047836 */ /* 0x000fe40000000000 */
[----:B------:R-:W-:-:S03]  /*bb00*/  IMAD.MOV.U32 R5, RZ, RZ, -0x7fffffe0 ;  /* 0x80000020ff057424 */ /* 0x000fc600078e00ff */
        /* <DEDUP_REMOVED lines=8> */
[----:B------:R-:W-:-:S10]  /*bb90*/  WARPGROUP.ARRIVE ;  /* 0x00000000000079c5 */ /* 0x000fd40000000000 */
[----:B------:R-:W-:Y:S01]  /*bba0*/  HGMMA.64x16x16.F32.BF16 R56, gdesc[UR16], RZ, !UPT, gsb0 ;  /* 0x00200000103879f0 */ /* 0x000fe2000c0018ff */
[----:B------:R-:W-:Y:S02]  /*bbb0*/  VIADD R6, R14, 0x140 ;  /* 0x000001400e067836 */ /* 0x000fe40000000000 */
[----:B------:R-:W-:Y:S01]  /*bbc0*/  IMAD.MOV.U32 R7, RZ, RZ, -0x7fffffe0 ;  /* 0x80000020ff077424 */ /* 0x000fe200078e00ff */
[----:B------:R-:W-:Y:S02]  /*bbd0*/  R2UR UR20, R2 ;  /* 0x00000000021472ca */ /* 0x000fe400000e0000 */
[----:B------:R-:W-:Y:S02]  /*bbe0*/  R2UR UR22, R6 ;  /* 0x00000000061672ca */ /* 0x000fe400000e0000 */
[----:B------:R-:W-:Y:S02]  /*bbf0*/  R2UR UR23, R7 ;  /* 0x00000000071772ca */ /* 0x000fe400000e0000 */
[----:B------:R-:W-:Y:S01]  /*bc00*/  R2UR UR21, R3 ;  /* 0x00000000031572ca */ /* 0x000fe200000e0000 */
[----:B------:R-:W-:-:S02]  /*bc10*/  WARPGROUP.DEPBAR.LE gsb0, 0x0 ;  /* 0x00008000000079c5 */ /* 0x000fc40000010000 */
        /* <DEDUP_REMOVED lines=18> */
[----:B-1----:R-:W-:-:S10]  /*bd40*/  WARPGROUP.ARRIVE ;  /* 0x00000000000079c5 */ /* 0x002fd40000000000 */
        /* <DEDUP_REMOVED lines=11> */
[----:B------:R-:W-:Y:S02]  /*be00*/  VIADD R8, R2, 0x2 ;  /* 0x0000000202087836 */ /* 0x000fe40000000000 */
[----:B------:R-:W-:Y:S02]  /*be10*/  IMAD.MOV.U32 R5, RZ, RZ, -0x7fffffe0 ;  /* 0x80000020ff057424 */ /* 0x000fe400078e00ff */
[----:B------:R-:W-:Y:S01]  /*be20*/  IMAD.MOV.U32 R9, RZ, RZ, -0x7fffffe0 ;  /* 0x80000020ff097424 */ /* 0x000fe200078e00ff */
[----:B------:R-:W-:Y:S02]  /*be30*/  R2UR UR34, R4 ;  /* 0x00000000042272ca */ /* 0x000fe400000e0000 */
[----:B------:R-:W-:-:S02]  /*be40*/  R2UR UR35, R5 ;  /* 0x00000000052372ca */ /* 0x000fc400000e0000 */
[----:B------:R-:W-:Y:S02]  /*be50*/  R2UR UR32, R8 ;  /* 0x00000000082072ca */ /* 0x000fe400000e0000 */
[----:B------:R-:W-:Y:S01]  /*be60*/  R2UR UR33, R9 ;  /* 0x00000000092172ca */ /* 0x000fe200000e0000 */
[----:B------:R-:W-:Y:S02]  /*be70*/  WARPGROUP.DEPBAR.LE gsb0, 0x0 ;  /* 0x00008000000079c5 */ /* 0x000fe40000010000 */
[----:B------:R-:W-:-:S10]  /*be80*/  WARPGROUP.ARRIVE ;  /* 0x00000000000079c5 */ /* 0x000fd40000000000 */
[----:B------:R-:W-:Y:S01]  /*be90*/  HGMMA.64x16x16.F32.BF16 R88, gdesc[UR32], R88, gsb0 ;  /* 0x00200000205879f0 */ /* 0x000fe20008001858 */
        /* <DEDUP_REMOVED lines=382> */
[----:B------:R-:W-:-:S02]  /*d680*/  R2UR UR9, R5 ;  /* 0x00000000050972ca */ /* 0x000fc400000e0000 */
[----:B---3--:R-:W-:-:S05]  /*d690*/  IADD3 R97, R114, 0x90, -R97 ;  /* 0x0000009072617810 */ /* 0x008fca0007ffe861 */
[----:B------:R-:W-:Y:S01]  /*d6a0*/  IMAD R97, R108, -0x90, R97 ;  /* 0xffffff706c617824 */ /* 0x000fe200078e0261 */
[----:B------:R-:W-:Y:S02]  /*d6b0*/  WARPGROUP.DEPBAR.LE gsb0, 0x0 ;  /* 0x00008000000079c5 */ /* 0x000fe40000010000 */
[----:B------:R-:W-:-:S06]  /*d6c0*/  WARPGROUP.ARRIVE ;  /* 0x00000000000079c5 */ /* 0x000fcc0000000000 */
[----:B------:R-:W-:Y:S01]  /*d6d0*/  HGMMA.64x16x16.F32.BF16 R40, gdesc[UR8], R40, gsb0 ;  /* 0x00200000082879f0 */ /* 0x000fe20008001828 */
[C---:B------:R-:W-:Y:S02]  /*d6e0*/  ISETP.GT.AND P1, PT, R97.reuse, RZ, PT ;  /* 0x000000ff6100720c */ /* 0x040fe40003f24270 */
[C---:B------:R-:W-:Y:S02]  /*d6f0*/  ISETP.GT.AND P2, PT, R97.reuse, 0x1, PT ;  /* 0x000000016100780c */ /* 0x040fe40003f44270 */
[----:B------:R-:W-:Y:S02]  /*d700*/  ISETP.GT.AND P3, PT, R97, 0x8, PT ;  /* 0x000000086100780c */ /* 0x000fe40003f64270 */
[----:B------:R-:W-:Y:S02]  /*d710*/  FSEL R88, R88, -INF , P1 ;  /* 0xff80000058587808 */ /* 0x000fe40000800000 */
[----:B------:R-:W-:Y:S02]  /*d720*/  FSEL R89, R89, -INF , P2 ;  /* 0xff80000059597808 */ /* 0x000fe40001000000 */
[----:B------:R-:W-:-:S02]  /*d730*/  ISETP.GT.AND P4, PT, R97, 0x9, PT ;  /* 0x000000096100780c */ /* 0x000fc40003f84270 */
[----:B------:R-:W-:Y:S02]  /*d740*/  FSEL R92, R92, -INF , P3 ;  /* 0xff8000005c5c7808 */ /* 0x000fe40001800000 */
[----:B------:R-:W-:Y:S02]  /*d750*/  FMNMX.FTZ R15, R88, R89, !PT ;  /* 0x00000059580f7209 */ /* 0x000fe40007810000 */
[----:B------:R-:W-:Y:S02]  /*d760*/  FSEL R93, R93, -INF , P4 ;  /* 0xff8000005d5d7808 */ /* 0x000fe40002000000 */
[----:B------:R-:W-:Y:S01]  /*d770*/  FMNMX.FTZ R20, R92, R15, !PT ;  /* 0x0000000f5c147209 */ /* 0x000fe20007810000 */
[----:B------:R-:W-:-:S03]  /*d780*/  IMAD.MOV.U32 R21, RZ, RZ, -0x7fffffe0 ;  /* 0x80000020ff157424 */ /* 0x000fc600078e00ff */
[----:B------:R-:W-:Y:S01]  /*d790*/  FMNMX.FTZ R15, R93, R20, !PT ;  /* 0x000000145d0f7209 */ /* 0x000fe20007810000 */
[----:B------:R-:W-:Y:S01]  /*d7a0*/  VIADD R20, R14, 0x642 ;  /* 0x000006420e147836 */ /* 0x000fe20000000000 */
[----:B------:R-:W-:Y:S02]  /*d7b0*/  R2UR UR7, R21 ;  /* 0x00000000150772ca */ /* 0x000fe400000e0000 */
[----:B------:R-:W-:Y:S02]  /*d7c0*/  R2UR UR4, R4 ;  /* 0x00000000040472ca */ /* 0x000fe400000e0000 */
[----:B------:R-:W-:Y:S02]  /*d7d0*/  R2UR UR6, R20 ;  /* 0x00000000140672ca */ /* 0x000fe400000e0000 */
[----:B------:R-:W-:Y:S02]  /*d7e0*/  R2UR UR5, R5 ;  /* 0x00000000050572ca */ /* 0x000fe400000e0000 */
[----:B------:R-:W-:-:S02]  /*d7f0*/  FSEL R90, R90, -INF , P1 ;  /* 0xff8000005a5a7808 */ /* 0x000fc40000800000 */
[----:B------:R-:W-:Y:S02]  /*d800*/  ISETP.GT.AND P1, PT, R97, 0x10, PT ;  /* 0x000000106100780c */ /* 0x000fe40003f24270 */
[----:B------:R-:W-:Y:S02]  /*d810*/  FSEL R91, R91, -INF , P2 ;  /* 0xff8000005b5b7808 */ /* 0x000fe40001000000 */
[----:B------:R-:W-:Y:S02]  /*d820*/  ISETP.GT.AND P2, PT, R97, 0x11, PT ;  /* 0x000000116100780c */ /* 0x000fe40003f44270 */
[----:B------:R-:W-:Y:S01]  /*d830*/  FSEL R80, R80, -INF , P1 ;  /* 0xff80000050507808 */ /* 0x000fe20000800000 */
[----:B------:R-:W-:Y:S02]  /*d840*/  WARPGROUP.DEPBAR.LE gsb0, 0x0 ;  /* 0x00008000000079c5 */ /* 0x000fe40000010000 */
[----:B------:R-:W-:Y:S01]  /*d850*/  WARPGROUP.ARRIVE ;  /* 0x00000000000079c5 */ /* 0x000fe20000000000 */
[----:B------:R-:W-:-:S05]  /*d860*/  FSEL R94, R94, -INF , P3 ;  /* 0xff8000005e5e7808 */ /* 0x000fca0001800000 */
[----:B------:R-:W-:Y:S01]  /*d870*/  HGMMA.64x16x16.F32.BF16 R32, gdesc[UR4], R32, gsb0 ;  /* 0x00200000042079f0 */ /* 0x000fe20008001820 */
[----:B------:R-:W-:Y:S02]  /*d880*/  ISETP.GT.AND P3, PT, R97, 0x18, PT ;  /* 0x000000186100780c */ /* 0x000fe40003f64270 */
[----:B------:R-:W-:Y:S01]  /*d890*/  FSEL R95, R95, -INF , P4 ;  /* 0xff8000005f5f7808 */ /* 0x000fe20002000000 */
[----:B------:R-:W-:Y:S01]  /*d8a0*/  VIADD R14, R14, 0x682 ;  /* 0x000006820e0e7836 */ /* 0x000fe20000000000 */
[----:B------:R-:W-:Y:S01]  /*d8b0*/  FSEL R81, R81, -INF , P2 ;  /* 0xff80000051517808 */ /* 0x000fe20001000000 */
[----:B------:R-:W-:Y:S01]  /*d8c0*/  ULDC UR4, c[0x0][0x988] ;  /* 0x0002620000047ab9 */ /* 0x000fe20000000800 */
[----:B------:R-:W-:Y:S02]  /*d8d0*/  FMNMX.FTZ R22, R80, R15, !PT ;  /* 0x0000000f50167209 */ /* 0x000fe40007810000 */
[----:B------:R-:W-:Y:S02]  /*d8e0*/  ISETP.GT.AND P4, PT, R97, 0x19, PT ;  /* 0x000000196100780c */ /* 0x000fe40003f84270 */
[----:B------:R-:W-:-:S02]  /*d8f0*/  FSEL R84, R84, -INF , P3 ;  /* 0xff80000054547808 */ /* 0x000fc40001800000 */
[----:B------:R-:W-:Y:S02]  /*d900*/  FMNMX.FTZ R15, R81, R22, !PT ;  /* 0x00000016510f7209 */ /* 0x000fe40007810000 */
[----:B------:R-:W-:Y:S02]  /*d910*/  FSEL R82, R82, -INF , P1 ;  /* 0xff80000052527808 */ /* 0x000fe40000800000 */
[----:B------:R-:W-:Y:S02]  /*d920*/  FSEL R85, R85, -INF , P4 ;  /* 0xff80000055557808 */ /* 0x000fe40002000000 */
[----:B------:R-:W-:Y:S02]  /*d930*/  ISETP.GT.AND P1, PT, R97, 0x20, PT ;  /* 0x000000206100780c */ /* 0x000fe40003f24270 */
[----:B------:R-:W-:Y:S02]  /*d940*/  FMNMX.FTZ R22, R84, R15, !PT ;  /* 0x0000000f54167209 */ /* 0x000fe40007810000 */
[----:B------:R-:W-:-:S02]  /*d950*/  FSEL R83, R83, -INF , P2 ;  /* 0xff80000053537808 */ /* 0x000fc40001000000 */
[----:B------:R-:W-:Y:S02]  /*d960*/  ISETP.GT.AND P2, PT, R97, 0x21, PT ;  /* 0x000000216100780c */ /* 0x000fe40003f44270 */
[----:B------:R-:W-:Y:S02]  /*d970*/  FSEL R72, R72, -INF , P1 ;  /* 0xff80000048487808 */ /* 0x000fe40000800000 */
[----:B------:R-:W-:Y:S02]  /*d980*/  FMNMX.FTZ R15, R85, R22, !PT ;  /* 0x00000016550f7209 */ /* 0x000fe40007810000 */
[----:B------:R-:W-:Y:S02]  /*d990*/  FSEL R86, R86, -INF , P3 ;  /* 0xff80000056567808 */ /* 0x000fe40001800000 */
[----:B------:R-:W-:Y:S02]  /*d9a0*/  ISETP.GT.AND P3, PT, R97, 0x28, PT ;  /* 0x000000286100780c */ /* 0x000fe40003f64270 */
[----:B------:R-:W-:-:S02]  /*d9b0*/  FSEL R73, R73, -INF , P2 ;  /* 0xff80000049497808 */ /* 0x000fc40001000000 */
[----:B------:R-:W-:Y:S02]  /*d9c0*/  FMNMX.FTZ R22, R72, R15, !PT ;  /* 0x0000000f48167209 */ /* 0x000fe40007810000 */
[----:B------:R-:W-:Y:S02]  /*d9d0*/  FSEL R87, R87, -INF , P4 ;  /* 0xff80000057577808 */ /* 0x000fe40002000000 */
[----:B------:R-:W-:Y:S02]  /*d9e0*/  ISETP.GT.AND P4, PT, R97, 0x29, PT ;  /* 0x000000296100780c */ /* 0x000fe40003f84270 */
[----:B------:R-:W-:Y:S02]  /*d9f0*/  FSEL R76, R76, -INF , P3 ;  /* 0xff8000004c4c7808 */ /* 0x000fe40001800000 */
[----:B------:R-:W-:Y:S01]  /*da00*/  FMNMX.FTZ R21, R73, R22, !PT ;  /* 0x0000001649157209 */ /* 0x000fe20007810000 */
[----:B------:R-:W-:Y:S01]  /*da10*/  IMAD.MOV.U32 R15, RZ, RZ, -0x7fffffe0 ;  /* 0x80000020ff0f7424 */ /* 0x000fe200078e00ff */
[----:B------:R-:W-:-:S02]  /*da20*/  R2UR UR14, R14 ;  /* 0x000000000e0e72ca */ /* 0x000fc400000e0000 */
[----:B------:R-:W-:Y:S02]  /*da30*/  FSEL R77, R77, -INF , P4 ;  /* 0xff8000004d4d7808 */ /* 0x000fe40002000000 */
[----:B------:R-:W-:Y:S02]  /*da40*/  ISETP.GT.AND P5, PT, R97, 0x30, PT ;  /* 0x000000306100780c */ /* 0x000fe40003fa4270 */
[----:B------:R-:W-:Y:S02]  /*da50*/  FMNMX.FTZ R14, R76, R21, !PT ;  /* 0x000000154c0e7209 */ /* 0x000fe40007810000 */
[----:B------:R-:W-:Y:S02]  /*da60*/  FSEL R79, R79, -INF , P4 ;  /* 0xff8000004f4f7808 */ /* 0x000fe40002000000 */
[----:B------:R-:W-:Y:S02]  /*da70*/  R2UR UR15, R15 ;  /* 0x000000000f0f72ca */ /* 0x000fe400000e0000 */
[----:B------:R-:W-:-:S02]  /*da80*/  ISETP.GT.AND P4, PT, R97, 0x31, PT ;  /* 0x000000316100780c */ /* 0x000fc40003f84270 */
[----:B------:R-:W-:Y:S02]  /*da90*/  FSEL R64, R64, -INF , P5 ;  /* 0xff80000040407808 */ /* 0x000fe40002800000 */
[----:B------:R-:W-:Y:S02]  /*daa0*/  FMNMX.FTZ R15, R77, R14, !PT ;  /* 0x0000000e4d0f7209 */ /* 0x000fe40007810000 */
[----:B------:R-:W-:Y:S02]  /*dab0*/  FSEL R74, R74, -INF , P1 ;  /* 0xff8000004a4a7808 */ /* 0x000fe40000800000 */
[----:B------:R-:W-:Y:S02]  /*dac0*/  ISETP.GT.AND P1, PT, R97, 0x38, PT ;  /* 0x000000386100780c */ /* 0x000fe40003f24270 */
[----:B------:R-:W-:Y:S02]  /*dad0*/  FSEL R65, R65, -INF , P4 ;  /* 0xff80000041417808 */ /* 0x000fe40002000000 */
[----:B------:R-:W-:-:S02]  /*dae0*/  FMNMX.FTZ R14, R64, R15, !PT ;  /* 0x0000000f400e7209 */ /* 0x000fc40007810000 */
[----:B------:R-:W-:Y:S02]  /*daf0*/  FSEL R78, R78, -INF , P3 ;  /* 0xff8000004e4e7808 */ /* 0x000fe40001800000 */
[----:B------:R-:W-:Y:S02]  /*db00*/  ISETP.GT.AND P3, PT, R97, 0x39, PT ;  /* 0x000000396100780c */ /* 0x000fe40003f64270 */
[----:B------:R-:W-:Y:S02]  /*db10*/  FSEL R68, R68, -INF , P1 ;  /* 0xff80000044447808 */ /* 0x000fe40000800000 */
[----:B------:R-:W-:Y:S02]  /*db20*/  FMNMX.FTZ R15, R65, R14, !PT ;  /* 0x0000000e410f7209 */ /* 0x000fe40007810000 */
[----:B------:R-:W-:Y:S02]  /*db30*/  FSEL R75, R75, -INF , P2 ;  /* 0xff8000004b4b7808 */ /* 0x000fe40001000000 */
[----:B------:R-:W-:-:S02]  /*db40*/  ISETP.GT.AND P2, PT, R97, 0x40, PT ;  /* 0x000000406100780c */ /* 0x000fc40003f44270 */
[----:B------:R-:W-:Y:S02]  /*db50*/  FSEL R69, R69, -INF , P3 ;  /* 0xff80000045457808 */ /* 0x000fe40001800000 */
[----:B------:R-:W-:Y:S02]  /*db60*/  FMNMX.FTZ R14, R68, R15, !PT ;  /* 0x0000000f440e7209 */ /* 0x000fe40007810000 */
[----:B------:R-:W-:Y:S02]  /*db70*/  R2UR UR12, R4 ;  /* 0x00000000040c72ca */ /* 0x000fe400000e0000 */
[----:B------:R-:W-:Y:S02]  /*db80*/  R2UR UR13, R5 ;  /* 0x00000000050d72ca */ /* 0x000fe400000e0000 */
[----:B------:R-:W-:Y:S02]  /*db90*/  FSEL R66, R66, -INF , P5 ;  /* 0xff80000042427808 */ /* 0x000fe40002800000 */
[----:B------:R-:W-:-:S02]  /*dba0*/  ISETP.GT.AND P5, PT, R97, 0x41, PT ;  /* 0x000000416100780c */ /* 0x000fc40003fa4270 */
[----:B------:R-:W-:Y:S02]  /*dbb0*/  FSEL R56, R56, -INF , P2 ;  /* 0xff80000038387808 */ /* 0x000fe40001000000 */
[----:B------:R-:W-:Y:S01]  /*dbc0*/  FMNMX.FTZ R15, R69, R14, !PT ;  /* 0x0000000e450f7209 */ /* 0x000fe20007810000 */
[----:B------:R-:W-:Y:S02]  /*dbd0*/  WARPGROUP.DEPBAR.LE gsb0, 0x0 ;  /* 0x00008000000079c5 */ /* 0x000fe40000010000 */
[----:B------:R-:W-:Y:S01]  /*dbe0*/  FSEL R67, R67, -INF , P4 ;  /* 0xff80000043437808 */ /* 0x000fe20002000000 */
[----:B------:R-:W-:Y:S01]  /*dbf0*/  WARPGROUP.ARRIVE ;  /* 0x00000000000079c5 */ /* 0x000fe20000000000 */
[----:B------:R-:W-:Y:S02]  /*dc00*/  ISETP.GT.AND P4, PT, R97, 0x48, PT ;  /* 0x000000486100780c */ /* 0x000fe40003f84270 */
[----:B------:R-:W-:Y:S02]  /*dc10*/  FSEL R57, R57, -INF , P5 ;  /* 0xff80000039397808 */ /* 0x000fe40002800000 */
[----:B------:R-:W-:Y:S01]  /*dc20*/  FMNMX.FTZ R14, R56, R15, !PT ;  /* 0x0000000f380e7209 */ /* 0x000fe20007810000 */
[----:B------:R-:W-:Y:S01]  /*dc30*/  HGMMA.64x16x16.F32.BF16 R24, gdesc[UR12], R24, gsb0 ;  /* 0x002000000c1879f0 */ /* 0x000fe20008001818 */
        /* <DEDUP_REMOVED lines=32> */
[----:B------:R-:W-:Y:S02]  /*de40*/  ISETP.GT.AND P0, PT, R97, 0x69, PT ;  /* 0x000000696100780c */ /* 0x000fe40003f04270 */
[----:B------:R-:W-:Y:S02]  /*de50*/  FSEL R44, R44, -INF , P2 ;  /* 0xff8000002c2c7808 */ /* 0x000fe40001000000 */
[----:B------:R-:W-:Y:S02]  /*de60*/  FMNMX.FTZ R15, R41, R14, !PT ;  /* 0x0000000e290f7209 */ /* 0x000fe40007810000 */
[----:B------:R-:W-:Y:S02]  /*de70*/  ISETP.GT.AND P6, PT, R97, 0x70, PT ;  /* 0x000000706100780c */ /* 0x000fe40003fc4270 */
[----:B------:R-:W-:-:S02]  /*de80*/  FSEL R45, R45, -INF , P0 ;  /* 0xff8000002d2d7808 */ /* 0x000fc40000000000 */
[----:B------:R-:W-:Y:S02]  /*de90*/  FMNMX.FTZ R14, R44, R15, !PT ;  /* 0x0000000f2c0e7209 */ /* 0x000fe40007810000 */
[----:B------:R-:W-:Y:S02]  /*dea0*/  ISETP.GT.AND P0, PT, R97, 0x71, PT ;  /* 0x000000716100780c */ /* 0x000fe40003f04270 */
[----:B------:R-:W-:Y:S02]  /*deb0*/  FSEL R32, R32, -INF , P6 ;  /* 0xff80000020207808 */ /* 0x000fe40003000000 */
[----:B------:R-:W-:Y:S02]  /*dec0*/  FMNMX.FTZ R15, R45, R14, !PT ;  /* 0x0000000e2d0f7209 */ /* 0x000fe40007810000 */
[----:B------:R-:W-:Y:S02]  /*ded0*/  FSEL R43, R43, -INF , P1 ;  /* 0xff8000002b2b7808 */ /* 0x000fe40000800000 */
        /* <DEDUP_REMOVED lines=8> */
[----:B------:R-:W-:Y:S02]  /*df60*/  FSEL R37, R37, -INF , P2 ;  /* 0xff80000025257808 */ /* 0x000fe40001000000 */
[----:B------:R-:W-:Y:S02]  /*df70*/  FMNMX.FTZ R14, R36, R15, !PT ;  /* 0x0000000f240e7209 */ /* 0x000fe40007810000 */
[----:B------:R-:W-:Y:S01]  /*df80*/  ISETP.GT.AND P3, PT, R97, 0x80, PT ;  /* 0x000000806100780c */ /* 0x000fe20003f64270 */
[----:B------:R-:W-:Y:S02]  /*df90*/  WARPGROUP.DEPBAR.LE gsb0, 0x0 ;  /* 0x00008000000079c5 */ /* 0x000fe40000010000 */
[----:B------:R-:W-:Y:S02]  /*dfa0*/  FSEL R55, R55, -INF , P4 ;  /* 0xff80000037377808 */ /* 0x000fe40002000000 */
[----:B------:R-:W-:-:S02]  /*dfb0*/  FSEL R24, R24, -INF , P3 ;  /* 0xff80000018187808 */ /* 0x000fc40001800000 */
[----:B------:R-:W-:Y:S02]  /*dfc0*/  FMNMX.FTZ R15, R37, R14, !PT ;  /* 0x0000000e250f7209 */ /* 0x000fe40007810000 */
[----:B------:R-:W-:Y:S02]  /*dfd0*/  ISETP.GT.AND P4, PT, R97, 0x81, PT ;  /* 0x000000816100780c */ /* 0x000fe40003f84270 */
[----:B------:R-:W-:Y:S02]  /*dfe0*/  FSEL R54, R54, -INF , P5 ;  /* 0xff80000036367808 */ /* 0x000fe40002800000 */
[----:B------:R-:W-:Y:S02]  /*dff0*/  FSEL R25, R25, -INF , P4 ;  /* 0xff80000019197808 */ /* 0x000fe40002000000 */
[----:B------:R-:W-:Y:S02]  /*e000*/  FMNMX.FTZ R14, R24, R15, !PT ;  /* 0x0000000f180e7209 */ /* 0x000fe40007810000 */
[----:B------:R-:W-:-:S02]  /*e010*/  ISETP.GT.AND P5, PT, R97, 0x88, PT ;  /* 0x000000886100780c */ /* 0x000fc40003fa4270 */
[----:B------:R-:W-:Y:S02]  /*e020*/  FMNMX.FTZ R15, R25, R14, !PT ;  /* 0x0000000e190f7209 */ /* 0x000fe40007810000 */
[----:B------:R-:W-:Y:S02]  /*e030*/  FSEL R28, R28, -INF , P5 ;  /* 0xff8000001c1c7808 */ /* 0x000fe40002800000 */
[----:B------:R-:W-:Y:S02]  /*e040*/  ISETP.GT.AND P6, PT, R97, 0x89, PT ;  /* 0x000000896100780c */ /* 0x000fe40003fc4270 */
[----:B------:R-:W-:Y:S02]  /*e050*/  FMNMX.FTZ R14, R28, R15, !PT ;  /* 0x0000000f1c0e7209 */ /* 0x000fe40007810000 */
[----:B------:R-:W-:-:S04]  /*e060*/  FSEL R29, R29, -INF , P6 ;  /* 0xff8000001d1d7808 */ /* 0x000fc80003000000 */
[----:B------:R-:W-:-:S05]  /*e070*/  FMNMX.FTZ R98, R29, R14, !PT ;  /* 0x0000000e1d627209 */ /* 0x000fca0007810000 */
[----:B------:R-:W0:Y:S02]  /*e080*/  SHFL.BFLY PT, R15, R98, 0x2, 0x1f ;  /* 0x0c401f00620f7f89 */ /* 0x000e2400000e0000 */
[----:B0-----:R-:W-:-:S05]  /*e090*/  FMNMX.FTZ R99, R98, R15, !PT ;  /* 0x0000000f62637209 */ /* 0x001fca0007810000 */
[----:B------:R-:W0:Y:S01]  /*e0a0*/  SHFL.BFLY PT, R14, R99, 0x1, 0x1f ;  /* 0x0c201f00630e7f89 */ /* 0x000e2200000e0000 */
[----:B------:R-:W-:Y:S01]  /*e0b0*/  IMAD.U32 R15, RZ, RZ, UR4 ;  /* 0x00000004ff0f7e24 */ /* 0x000fe2000f8e00ff */
[----:B------:R-:W-:Y:S02]  /*e0c0*/  P2R R23, PR, RZ, 0x4 ;  /* 0x00000004ff177803 */ /* 0x000fe40000000000 */
[----:B------:R-:W-:Y:S02]  /*e0d0*/  P2R R21, PR, RZ, 0x1 ;  /* 0x00000001ff157803 */ /* 0x000fe40000000000 */
[C---:B------:R-:W-:Y:S02]  /*e0e0*/  ISETP.GT.AND P0, PT, R97.reuse, 0x70, PT ;  /* 0x000000706100780c */ /* 0x040fe40003f04270 */
[----:B------:R-:W-:Y:S02]  /*e0f0*/  P2R R22, PR, RZ, 0x2 ;  /* 0x00000002ff167803 */ /* 0x000fe40000000000 */
[----:B------:R-:W-:-:S02]  /*e100*/  ISETP.GT.AND P1, PT, R97, 0x69, PT ;  /* 0x000000696100780c */ /* 0x000fc40003f24270 */
[----:B0-----:R-:W-:-:S04]  /*e110*/  FMNMX.FTZ R14, R99, R14, !PT ;  /* 0x0000000e630e7209 */ /* 0x001fc80007810000 */
[C---:B------:R-:W-:Y:S01]  /*e120*/  FSETP.NEU.FTZ.AND P2, PT, R14.reuse, -INF , PT ;  /* 0xff8000000e00780b */ /* 0x040fe20003f5d000 */
[----:B------:R-:W-:Y:S01]  /*e130*/  FMUL.FTZ R20, R14, R15 ;  /* 0x0000000f0e147220 */ /* 0x000fe20000410000 */
[----:B------:R-:W-:-:S04]  /*e140*/  FSEL R34, R34, -INF , P0 ;  /* 0xff80000022227808 */ /* 0x000fc80000000000 */
[----:B------:R-:W-:Y:S02]  /*e150*/  FSEL R20, R20, RZ, P2 ;  /* 0x000000ff14147208 */ /* 0x000fe40001000000 */
[----:B------:R-:W-:-:S03]  /*e160*/  ISETP.NE.AND P0, PT, R21, RZ, PT ;  /* 0x000000ff1500720c */ /* 0x000fc60003f05270 */
[-CC-:B------:R-:W-:Y:S01]  /*e170*/  FFMA.FTZ R21, R88, R15.reuse, -R20.reuse ;  /* 0x0000000f58157223 */ /* 0x180fe20000010814 */
[--C-:B------:R-:W-:Y:S01]  /*e180*/  FFMA.FTZ R88, R93, R15, -R20.reuse ;  /* 0x0000000f5d587223 */ /* 0x100fe20000010814 */
[----:B------:R-:W-:Y:S02]  /*e190*/  FSEL R47, R47, -INF , P1 ;  /* 0xff8000002f2f7808 */ /* 0x000fe40000800000 */
[----:B------:R-:W-:Y:S02]  /*e1a0*/  FMNMX.FTZ R93, R90, R91, !PT ;  /* 0x0000005b5a5d7209 */ /* 0x000fe40007810000 */
[----:B------:R-:W-:Y:S01]  /*e1b0*/  ISETP.NE.AND P1, PT, R22, RZ, PT ;  /* 0x000000ff1600720c */ /* 0x000fe20003f25270 */
[-CC-:B------:R-:W-:Y:S01]  /*e1c0*/  FFMA.FTZ R22, R89, R15.reuse, -R20.reuse ;  /* 0x0000000f59167223 */ /* 0x180fe20000010814 */
[----:B------:R-:W-:Y:S01]  /*e1d0*/  FFMA.FTZ R89, R80, R15, -R20 ;  /* 0x0000000f50597223 */ /* 0x000fe20000010814 */
[----:B------:R-:W-:-:S04]  /*e1e0*/  FMNMX.FTZ R80, R94, R93, !PT ;  /* 0x0000005d5e507209 */ /* 0x000fc80007810000 */
[----:B------:R-:W-:-:S04]  /*e1f0*/  FMNMX.FTZ R93, R95, R80, !PT ;  /* 0x000000505f5d7209 */ /* 0x000fc80007810000 */
[----:B------:R-:W-:-:S04]  /*e200*/  FMNMX.FTZ R80, R82, R93, !PT ;  /* 0x0000005d52507209 */ /* 0x000fc80007810000 */
[----:B------:R-:W-:-:S04]  /*e210*/  FMNMX.FTZ R93, R83, R80, !PT ;  /* 0x00000050535d7209 */ /* 0x000fc80007810000 */
[----:B------:R-:W-:Y:S02]  /*e220*/  FMNMX.FTZ R80, R86, R93, !PT ;  /* 0x0000005d56507209 */ /* 0x000fe40007810000 */
[----:B------:R-:W-:Y:S02]  /*e230*/  ISETP.NE.AND P2, PT, R23, RZ, PT ;  /* 0x000000ff1700720c */ /* 0x000fe40003f45270 */
[----:B------:R-:W-:Y:S01]  /*e240*/  FMNMX.FTZ R93, R87, R80, !PT ;  /* 0x00000050575d7209 */ /* 0x000fe20007810000 */
[-CC-:B------:R-:W-:Y:S01]  /*e250*/  FFMA.FTZ R23, R92, R15.reuse, -R20.reuse ;  /* 0x0000000f5c177223 */ /* 0x180fe20000010814 */
[----:B------:R-:W-:Y:S02]  /*e260*/  FFMA.FTZ R92, R72, R15, -R20 ;  /* 0x0000000f485c7223 */ /* 0x000fe40000010814 */
        /* <DEDUP_REMOVED lines=19> */
[----:B------:R-:W-:Y:S02]  /*e3a0*/  FMNMX.FTZ R93, R47, R72, !PT ;  /* 0x000000482f5d7209 */ /* 0x000fe40007810000 */
[----:B------:R-:W-:Y:S02]  /*e3b0*/  FSEL R35, R35, -INF , P0 ;  /* 0xff80000023237808 */ /* 0x000fe40000000000 */
[----:B------:R-:W-:Y:S01]  /*e3c0*/  FMNMX.FTZ R72, R34, R93, !PT ;  /* 0x0000005d22487209 */ /* 0x000fe20007810000 */
[----:B------:R0:W-:Y:S01]  /*e3d0*/  MUFU.EX2 R80, R92 ;  /* 0x0000005c00507308 */ /* 0x0001e20000000800 */
[----:B------:R-:W-:Y:S02]  /*e3e0*/  FSEL R38, R38, -INF , P1 ;  /* 0xff80000026267808 */ /* 0x000fe40000800000 */
[----:B------:R-:W-:Y:S01]  /*e3f0*/  FSEL R98, R39, -INF , P2 ;  /* 0xff80000027627808 */ /* 0x000fe20001000000 */
[----:B0-----:R-:W-:Y:S01]  /*e400*/  FFMA.FTZ R92, R61, R15, -R20 ;  /* 0x0000000f3d5c7223 */ /* 0x001fe20000010814 */
[----:B------:R-:W-:-:S04]  /*e410*/  FMNMX.FTZ R61, R35, R72, !PT ;  /* 0x00000048233d7209 */ /* 0x000fc80007810000 */
[----:B------:R-:W-:Y:S02]  /*e420*/  FMNMX.FTZ R61, R38, R61, !PT ;  /* 0x0000003d263d7209 */ /* 0x000fe40007810000 */
[----:B------:R-:W-:Y:S02]  /*e430*/  FSEL R99, R26, -INF , P3 ;  /* 0xff8000001a637808 */ /* 0x000fe40001800000 */
[----:B------:R-:W-:Y:S02]  /*e440*/  FMNMX.FTZ R26, R98, R61, !PT ;  /* 0x0000003d621a7209 */ /* 0x000fe40007810000 */
[----:B------:R-:W-:Y:S02]  /*e450*/  FSEL R100, R27, -INF , P4 ;  /* 0xff8000001b647808 */ /* 0x000fe40002000000 */
[----:B------:R-:W-:Y:S02]  /*e460*/  FMNMX.FTZ R27, R99, R26, !PT ;  /* 0x0000001a631b7209 */ /* 0x000fe40007810000 */
[----:B------:R-:W-:-:S02]  /*e470*/  FSEL R30, R30, -INF , P5 ;  /* 0xff8000001e1e7808 */ /* 0x000fc40002800000 */
[----:B------:R-:W-:Y:S02]  /*e480*/  FMNMX.FTZ R27, R100, R27, !PT ;  /* 0x0000001b641b7209 */ /* 0x000fe40007810000 */
[----:B------:R-:W-:Y:S02]  /*e490*/  FSEL R101, R31, -INF , P6 ;  /* 0xff8000001f657808 */ /* 0x000fe40003000000 */
[----:B------:R-:W-:-:S04]  /*e4a0*/  FMNMX.FTZ R26, R30, R27, !PT ;  /* 0x0000001b1e1a7209 */ /* 0x000fc80007810000 */
[----:B------:R-:W-:-:S05]  /*e4b0*/  FMNMX.FTZ R26, R101, R26, !PT ;  /* 0x0000001a651a7209 */ /* 0x000fca0007810000 */
[----:B------:R-:W0:Y:S02]  /*e4c0*/  SHFL.BFLY PT, R27, R26, 0x2, 0x1f ;  /* 0x0c401f001a1b7f89 */ /* 0x000e2400000e0000 */
[----:B0-----:R-:W-:-:S05]  /*e4d0*/  FMNMX.FTZ R27, R26, R27, !PT ;  /* 0x0000001b1a1b7209 */ /* 0x001fca0007810000 */
[----:B------:R-:W0:Y:S01]  /*e4e0*/  SHFL.BFLY PT, R72, R27, 0x1, 0x1f ;  /* 0x0c201f001b487f89 */ /* 0x000e2200000e0000 */
[-CC-:B------:R-:W-:Y:S01]  /*e4f0*/  FFMA.FTZ R97, R37, R15.reuse, -R20.reuse ;  /* 0x0000000f25617223 */ /* 0x180fe20000010814 */
[----:B------:R-:W-:Y:S01]  /*e500*/  FFMA.FTZ R37, R28, R15, -R20 ;  /* 0x0000000f1c257223 */ /* 0x000fe20000010814 */
[----:B0-----:R-:W-:-:S04]  /*e510*/  FMNMX.FTZ R72, R27, R72, !PT ;  /* 0x000000481b487209 */ /* 0x001fc80007810000 */
[C---:B------:R-:W-:Y:S01]  /*e520*/  FSETP.NEU.FTZ.AND P1, PT, R72.reuse, -INF , PT ;  /* 0xff8000004800780b */ /* 0x040fe20003f3d000 */
[----:B------:R-:W-:-:S05]  /*e530*/  FMUL.FTZ R28, R72, R15 ;  /* 0x0000000f481c7220 */ /* 0x000fca0000410000 */
[----:B------:R-:W-:-:S05]  /*e540*/  FSEL R28, R28, RZ, P1 ;  /* 0x000000ff1c1c7208 */ /* 0x000fca0000800000 */
[-C--:B------:R-:W-:Y:S02]  /*e550*/  FFMA.FTZ R27, R91, R15.reuse, -R28 ;  /* 0x0000000f5b1b7223 */ /* 0x080fe4000001081c */
[----:B------:R-:W2:Y:S01]  /*e560*/  LDL R91, [R1+0x78] ;  /* 0x00007800015b7983 */ /* 0x000ea20000100800 */
[----:B------:R-:W0:Y:S01]  /*e570*/  S2R R102, SR_TID.X ;  /* 0x0000000000667919 */ /* 0x000e220000002100 */
[----:B------:R1:W-:Y:S01]  /*e580*/  MUFU.EX2 R39, R92 ;  /* 0x0000005c00277308 */ /* 0x0003e20000000800 */
[----:B------:R-:W-:Y:S01]  /*e590*/  ISETP.NE.AND P0, PT, R96, RZ, PT ;  /* 0x000000ff6000720c */ /* 0x000fe20003f05270 */
[-CC-:B------:R-:W-:Y:S01]  /*e5a0*/  FFMA.FTZ R96, R53, R15.reuse, -R20.reuse ;  /* 0x0000000f35607223 */ /* 0x180fe20000010814 */
[-CC-:B------:R-:W-:Y:S01]  /*e5b0*/  FFMA.FTZ R53, R32, R15.reuse, -R20.reuse ;  /* 0x0000000f20357223 */ /* 0x180fe20000010814 */
[-CC-:B-1----:R-:W-:Y:S01]  /*e5c0*/  FFMA.FTZ R92, R36, R15.reuse, -R20.reuse ;  /* 0x0000000f245c7223 */ /* 0x182fe20000010814 */
[----:B------:R-:W-:-:S03]  /*e5d0*/  FFMA.FTZ R36, R25, R15, -R20 ;  /* 0x0000000f19247223 */ /* 0x000fc60000010814 */
[----:B------:R-:W-:Y:S01]  /*e5e0*/  MUFU.EX2 R21, R21 ;  /* 0x0000001500157308 */ /* 0x000fe20000000800 */
[-CC-:B------:R-:W-:Y:S01]  /*e5f0*/  FFMA.FTZ R25, R90, R15.reuse, -R28.reuse ;  /* 0x0000000f5a197223 */ /* 0x180fe2000001081c */
[----:B------:R-:W-:-:S06]  /*e600*/  FFMA.FTZ R32, R94, R15, -R28 ;  /* 0x0000000f5e207223 */ /* 0x000fcc000001081c */
[----:B------:R-:W1:Y:S01]  /*e610*/  MUFU.EX2 R22, R22 ;  /* 0x0000001600167308 */ /* 0x000e620000000800 */
[-C--:B------:R-:W-:Y:S01]  /*e620*/  FFMA.FTZ R90, R95, R15.reuse, -R28 ;  /* 0x0000000f5f5a7223 */ /* 0x080fe2000001081c */
[----:B------:R-:W-:-:S06]  /*e630*/  FFMA.FTZ R81, R81, R15, -R20 ;  /* 0x0000000f51517223 */ /* 0x000fcc0000010814 */
[----:B------:R-:W3:Y:S01]  /*e640*/  MUFU.EX2 R23, R23 ;  /* 0x0000001700177308 */ /* 0x000ee20000000800 */
[----:B0-----:R-:W-:-:S07]  /*e650*/  LOP3.LUT R102, R102, 0x7f, RZ, 0xc0, !PT ;  /* 0x0000007f66667812 */ /* 0x001fce00078ec0ff */
[----:B------:R-:W-:Y:S01]  /*e660*/  MUFU.EX2 R25, R25 ;  /* 0x0000001900197308 */ /* 0x000fe20000000800 */
[----:B------:R-:W-:Y:S01]  /*e670*/  ISETP.NE.AND P1, PT, R102, RZ, PT ;  /* 0x000000ff6600720c */ /* 0x000fe20003f25270 */
[----:B------:R-:W-:-:S06]  /*e680*/  FFMA.FTZ R61, R49, R15, -R20 ;  /* 0x0000000f313d7223 */ /* 0x000fcc0000010814 */
[----:B------:R-:W0:Y:S01]  /*e690*/  MUFU.EX2 R27, R27 ;  /* 0x0000001b001b7308 */ /* 0x000e220000000800 */
[-C--:B------:R-:W-:Y:S01]  /*e6a0*/  FFMA.FTZ R82, R82, R15.reuse, -R28 ;  /* 0x0000000f52527223 */ /* 0x080fe2000001081c */
[----:B------:R-:W-:-:S06]  /*e6b0*/  FFMA.FTZ R84, R84, R15, -R20 ;  /* 0x0000000f54547223 */ /* 0x000fcc0000010814 */
[----:B------:R-:W4:Y:S01]  /*e6c0*/  MUFU.EX2 R88, R88 ;  /* 0x0000005800587308 */ /* 0x000f220000000800 */
[----:B------:R-:W-:-:S07]  /*e6d0*/  FFMA.FTZ R83, R83, R15, -R28 ;  /* 0x0000000f53537223 */ /* 0x000fce000001081c */
[----:B------:R-:W4:Y:S01]  /*e6e0*/  MUFU.EX2 R32, R32 ;  /* 0x0000002000207308 */ /* 0x000f220000000800 */
[----:B-1----:R-:W-:Y:S01]  /*e6f0*/  FADD.FTZ R26, R21, R22 ;  /* 0x00000016151a7221 */ /* 0x002fe20000010000 */
[----:B------:R-:W-:-:S06]  /*e700*/  FFMA.FTZ R85, R85, R15, -R20 ;  /* 0x0000000f55557223 */ /* 0x000fcc0000010814 */
[----:B------:R-:W1:Y:S01]  /*e710*/  MUFU.EX2 R89, R89 ;  /* 0x0000005900597308 */ /* 0x000e620000000800 */
[-CC-:B------:R-:W-:Y:S01]  /*e720*/  FFMA.FTZ R93, R52, R15.reuse, -R20.reuse ;  /* 0x0000000f345d7223 */ /* 0x180fe20000010814 */
[----:B------:R-:W-:-:S06]  /*e730*/  FFMA.FTZ R52, R41, R15, -R20 ;  /* 0x0000000f29347223 */ /* 0x000fcc0000010814 */
[----:B------:R-:W1:Y:S01]  /*e740*/  MUFU.EX2 R90, R90 ;  /* 0x0000005a005a7308 */ /* 0x000e620000000800 */
[-CC-:B------:R-:W-:Y:S01]  /*e750*/  FFMA.FTZ R49, R40, R15.reuse, -R20.reuse ;  /* 0x0000000f28317223 */ /* 0x180fe20000010814 */
[-C--:B------:R-:W-:Y:S01]  /*e760*/  FFMA.FTZ R41, R24, R15.reuse, -R20 ;  /* 0x0000000f18297223 */ /* 0x080fe20000010814 */
[----:B------:R-:W-:-:S05]  /*e770*/  FFMA.FTZ R86, R86, R15, -R28 ;  /* 0x0000000f56567223 */ /* 0x000fca000001081c */
[----:B------:R3:W-:Y:S01]  /*e780*/  MUFU.EX2 R31, R61 ;  /* 0x0000003d001f7308 */ /* 0x0007e20000000800 */
[-CC-:B------:R-:W-:Y:S01]  /*e790*/  FFMA.FTZ R73, R73, R15.reuse, -R20.reuse ;  /* 0x0000000f49497223 */ /* 0x180fe20000010814 */
[-CC-:B------:R-:W-:Y:S01]  /*e7a0*/  FFMA.FTZ R76, R76, R15.reuse, -R20.reuse ;  /* 0x0000000f4c4c7223 */ /* 0x180fe20000010814 */
[----:B------:R-:W-:-:S05]  /*e7b0*/  FFMA.FTZ R77, R77, R15, -R20 ;  /* 0x0000000f4d4d7223 */ /* 0x000fca0000010814 */
[----:B------:R-:W1:Y:S01]  /*e7c0*/  MUFU.EX2 R81, R81 ;  /* 0x0000005100517308 */ /* 0x000e620000000800 */
[-C--:B---3--:R-:W-:Y:S01]  /*e7d0*/  FFMA.FTZ R61, R33, R15.reuse, -R20 ;  /* 0x0000000f213d7223 */ /* 0x088fe20000010814 */
[-CC-:B------:R-:W-:Y:S01]  /*e7e0*/  FFMA.FTZ R33, R58, R15.reuse, -R28.reuse ;  /* 0x0000000f3a217223 */ /* 0x180fe2000001081c */
[-CC-:B------:R-:W-:Y:S01]  /*e7f0*/  FFMA.FTZ R58, R59, R15.reuse, -R28.reuse ;  /* 0x0000000f3b3a7223 */ /* 0x180fe2000001081c */
[-CC-:B------:R-:W-:Y:S01]  /*e800*/  FFMA.FTZ R59, R62, R15.reuse, -R28.reuse ;  /* 0x0000000f3e3b7223 */ /* 0x180fe2000001081c */
[----:B------:R-:W-:-:S03]  /*e810*/  FFMA.FTZ R62, R63, R15, -R28 ;  /* 0x0000000f3f3e7223 */ /* 0x000fc6000001081c */
[----:B------:R-:W3:Y:S01]  /*e820*/  MUFU.EX2 R82, R82 ;  /* 0x0000005200527308 */ /* 0x000ee20000000800 */
[-CC-:B------:R-:W-:Y:S01]  /*e830*/  FFMA.FTZ R64, R64, R15.reuse, -R20.reuse ;  /* 0x0000000f40407223 */ /* 0x180fe20000010814 */
[-CC-:B------:R-:W-:Y:S01]  /*e840*/  FFMA.FTZ R65, R65, R15.reuse, -R20.reuse ;  /* 0x0000000f41417223 */ /* 0x180fe20000010814 */
[-CC-:B------:R-:W-:Y:S01]  /*e850*/  FFMA.FTZ R68, R68, R15.reuse, -R20.reuse ;  /* 0x0000000f44447223 */ /* 0x180fe20000010814 */
[-CC-:B------:R-:W-:Y:S01]  /*e860*/  FFMA.FTZ R69, R69, R15.reuse, -R20.reuse ;  /* 0x0000000f45457223 */ /* 0x180fe20000010814 */
[-CC-:B------:R-:W-:Y:S01]  /*e870*/  FFMA.FTZ R56, R56, R15.reuse, -R20.reuse ;  /* 0x0000000f38387223 */ /* 0x180fe20000010814 */
[-CC-:B------:R-:W-:Y:S01]  /*e880*/  FFMA.FTZ R57, R57, R15.reuse, -R20.reuse ;  /* 0x0000000f39397223 */ /* 0x180fe20000010814 */
[-CC-:B------:R-:W-:Y:S01]  /*e890*/  FFMA.FTZ R60, R60, R15.reuse, -R20.reuse ;  /* 0x0000000f3c3c7223 */ /* 0x180fe20000010814 */
[----:B------:R-:W3:Y:S01]  /*e8a0*/  MUFU.EX2 R84, R84 ;  /* 0x0000005400547308 */ /* 0x000ee20000000800 */
[-CC-:B------:R-:W-:Y:S01]  /*e8b0*/  FFMA.FTZ R48, R48, R15.reuse, -R20.reuse ;  /* 0x0000000f30307223 */ /* 0x180fe20000010814 */
[-CC-:B------:R-:W-:Y:S01]  /*e8c0*/  FFMA.FTZ R44, R44, R15.reuse, -R20.reuse ;  /* 0x0000000f2c2c7223 */ /* 0x180fe20000010814 */
[-CC-:B------:R-:W-:Y:S01]  /*e8d0*/  FFMA.FTZ R45, R45, R15.reuse, -R20.reuse ;  /* 0x0000000f2d2d7223 */ /* 0x180fe20000010814 */
[-C--:B------:R-:W-:Y:S01]  /*e8e0*/  FFMA.FTZ R40, R29, R15.reuse, -R20 ;  /* 0x0000000f1d287223 */ /* 0x080fe20000010814 */
[-C--:B------:R-:W-:Y:S01]  /*e8f0*/  FFMA.FTZ R24, R50, R15.reuse, -R28 ;  /* 0x0000000f32187223 */ /* 0x080fe2000001081c */
[----:B------:R-:W-:Y:S01]  /*e900*/  FADD.FTZ R63, R23, R26 ;  /* 0x0000001a173f7221 */ /* 0x000fe20000010000 */
[----:B------:R-:W-:Y:S01]  /*e910*/  @!P1 VIADD R20, R0, 0x31c40 ;  /* 0x00031c4000149836 */ /* 0x000fe20000000000 */
[----:B------:R-:W3:Y:S01]  /*e920*/  MUFU.EX2 R83, R83 ;  /* 0x0000005300537308 */ /* 0x000ee20000000800 */
[-CC-:B------:R-:W-:Y:S01]  /*e930*/  FFMA.FTZ R50, R51, R15.reuse, -R28.reuse ;  /* 0x0000000f33327223 */ /* 0x180fe2000001081c */
[----:B0-----:R-:W-:Y:S01]  /*e940*/  FADD.FTZ R51, R25, R27 ;  /* 0x0000001b19337221 */ /* 0x001fe20000010000 */
[----:B------:R-:W-:Y:S01]  /*e950*/  FFMA.FTZ R87, R87, R15, -R28 ;  /* 0x0000000f57577223 */ /* 0x000fe2000001081c */
[----:B----4-:R-:W-:Y:S01]  /*e960*/  FADD.FTZ R26, R88, R63 ;  /* 0x0000003f581a7221 */ /* 0x010fe20000010000 */
[----:B------:R-:W-:-:S03]  /*e970*/  @!P1 PRMT R20, RZ, 0x654, R20 ;  /* 0x00000654ff149816 */ /* 0x000fc60000000014 */
[----:B------:R-:W0:Y:S01]  /*e980*/  MUFU.EX2 R85, R85 ;  /* 0x0000005500557308 */ /* 0x000e220000000800 */
[----:B------:R-:W-:Y:S01]  /*e990*/  FADD.FTZ R63, R32, R51 ;  /* 0x00000033203f7221 */ /* 0x000fe20000010000 */
[-C--:B------:R-:W-:Y:S01]  /*e9a0*/  FFMA.FTZ R29, R74, R15.reuse, -R28 ;  /* 0x0000000f4a1d7223 */ /* 0x080fe2000001081c */
[----:B-1----:R-:W-:Y:S01]  /*e9b0*/  FADD.FTZ R26, R89, R26 ;  /* 0x0000001a591a7221 */ /* 0x002fe20000010000 */
[----:B------:R1:W-:Y:S04]  /*e9c0*/  @!P1 SYNCS.ARRIVE.TRANS64.RED.A1T0 RZ, [R20+URZ], RZ ;  /* 0x000000ff14ff99a7 */ /* 0x0003e8000810043f */
[----:B------:R-:W4:Y:S01]  /*e9d0*/  MUFU.EX2 R86, R86 ;  /* 0x0000005600567308 */ /* 0x000f220000000800 */
[----:B------:R-:W-:Y:S01]  /*e9e0*/  FADD.FTZ R63, R90, R63 ;  /* 0x0000003f5a3f7221 */ /* 0x000fe20000010000 */
[----:B------:R-:W-:Y:S01]  /*e9f0*/  FFMA.FTZ R74, R75, R15, -R28 ;  /* 0x0000000f4b4a7223 */ /* 0x000fe2000001081c */
[----:B-1----:R-:W-:Y:S01]  /*ea00*/  F2FP.BF16.F32.PACK_AB R20, R22, R21 ;  /* 0x000000151614723e */ /* 0x002fe200000010ff */
[----:B------:R-:W-:-:S04]  /*ea10*/  FADD.FTZ R21, R81, R26 ;  /* 0x0000001a51157221 */ /* 0x000fc80000010000 */
[----:B------:R-:W1:Y:S01]  /*ea20*/  MUFU.EX2 R87, R87 ;  /* 0x0000005700577308 */ /* 0x000e620000000800 */
[----:B---3--:R-:W-:Y:S01]  /*ea30*/  FADD.FTZ R26, R82, R63 ;  /* 0x0000003f521a7221 */ /* 0x008fe20000010000 */
[----:B------:R-:W-:Y:S01]  /*ea40*/  FFMA.FTZ R75, R78, R15, -R28 ;  /* 0x0000000f4e4b7223 */ /* 0x000fe2000001081c */
[----:B------:R-:W-:-:S05]  /*ea50*/  F2FP.BF16.F32.PACK_AB R22, R88, R23 ;  /* 0x000000175816723e */ /* 0x000fca00000010ff */
[----:B------:R-:W3:Y:S01]  /*ea60*/  MUFU.EX2 R73, R73 ;  /* 0x0000004900497308 */ /* 0x000ee20000000800 */
[----:B------:R-:W-:Y:S01]  /*ea70*/  FADD.FTZ R88, R84, R21 ;  /* 0x0000001554587221 */ /* 0x000fe20000010000 */
[----:B------:R-:W-:Y:S01]  /*ea80*/  FFMA.FTZ R51, R54, R15, -R28 ;  /* 0x0000000f36337223 */ /* 0x000fe2000001081c */
[----:B------:R-:W-:-:S05]  /*ea90*/  FADD.FTZ R23, R83, R26 ;  /* 0x0000001a53177221 */ /* 0x000fca0000010000 */
[----:B------:R-:W3:Y:S01]  /*eaa0*/  MUFU.EX2 R29, R29 ;  /* 0x0000001d001d7308 */ /* 0x000ee20000000800 */
[-CC-:B------:R-:W-:Y:S01]  /*eab0*/  FFMA.FTZ R78, R79, R15.reuse, -R28.reuse ;  /* 0x0000000f4f4e7223 */ /* 0x180fe2000001081c */
[----:B------:R-:W-:Y:S01]  /*eac0*/  FFMA.FTZ R54, R55, R15, -R28 ;  /* 0x0000000f37367223 */ /* 0x000fe2000001081c */
[----:B0-----:R-:W-:-:S05]  /*ead0*/  FADD.FTZ R55, R85, R88 ;  /* 0x0000005855377221 */ /* 0x001fca0000010000 */
[----:B------:R-:W0:Y:S01]  /*eae0*/  MUFU.EX2 R76, R76 ;  /* 0x0000004c004c7308 */ /* 0x000e220000000800 */
[----:B------:R-:W-:Y:S01]  /*eaf0*/  F2FP.BF16.F32.PACK_AB R26, R85, R84 ;  /* 0x00000054551a723e */ /* 0x000fe200000010ff */
[----:B----4-:R-:W-:-:S06]  /*eb00*/  FADD.FTZ R84, R86, R23 ;  /* 0x0000001756547221 */ /* 0x010fcc0000010000 */
[----:B------:R-:W4:Y:S01]  /*eb10*/  MUFU.EX2 R74, R74 ;  /* 0x0000004a004a7308 */ /* 0x000f220000000800 */
[----:B------:R-:W-:Y:S01]  /*eb20*/  FFMA.FTZ R66, R66, R15, -R28 ;  /* 0x0000000f42427223 */ /* 0x000fe2000001081c */
[----:B------:R-:W-:Y:S01]  /*eb30*/  F2FP.BF16.F32.PACK_AB R23, R90, R32 ;  /* 0x000000205a17723e */ /* 0x000fe200000010ff */
[----:B------:R-:W-:-:S05]  /*eb40*/  FADD.FTZ R32, R80, R55 ;  /* 0x0000003750207221 */ /* 0x000fca0000010000 */
[----:B------:R-:W4:Y:S01]  /*eb50*/  MUFU.EX2 R77, R77 ;  /* 0x0000004d004d7308 */ /* 0x000f220000000800 */
[----:B-1----:R-:W-:Y:S01]  /*eb60*/  FADD.FTZ R84, R87, R84 ;  /* 0x0000005457547221 */ /* 0x002fe20000010000 */
[----:B------:R-:W-:-:S06]  /*eb70*/  FFMA.FTZ R67, R67, R15, -R28 ;  /* 0x0000000f43437223 */ /* 0x000fcc000001081c */
[----:B------:R-:W1:Y:S01]  /*eb80*/  MUFU.EX2 R75, R75 ;  /* 0x0000004b004b7308 */ /* 0x000e620000000800 */
[----:B---3--:R-:W-:-:S07]  /*eb90*/  FADD.FTZ R79, R73, R32 ;  /* 0x00000020494f7221 */ /* 0x008fce0000010000 */
[----:B------:R-:W3:Y:S01]  /*eba0*/  MUFU.EX2 R64, R64 ;  /* 0x0000004000407308 */ /* 0x000ee20000000800 */
[----:B------:R-:W-:Y:S01]  /*ebb0*/  F2FP.BF16.F32.PACK_AB R21, R27, R25 ;  /* 0x000000191b15723e */ /* 0x000fe200000010ff */
[----:B------:R-:W-:-:S06]  /*ebc0*/  FADD.FTZ R63, R29, R84 ;  /* 0x000000541d3f7221 */ /* 0x000fcc0000010000 */
[----:B------:R-:W3:Y:S01]  /*ebd0*/  MUFU.EX2 R78, R78 ;  /* 0x0000004e004e7308 */ /* 0x000ee20000000800 */
[----:B------:R-:W-:Y:S01]  /*ebe0*/  FFMA.FTZ R70, R70, R15, -R28 ;  /* 0x0000000f46467223 */ /* 0x000fe2000001081c */
[----:B------:R-:W-:Y:S01]  /*ebf0*/  F2FP.BF16.F32.PACK_AB R25, R83, R82 ;  /* 0x000000525319723e */ /* 0x000fe200000010ff */
[----:B0-----:R-:W-:-:S05]  /*ec00*/  FADD.FTZ R82, R76, R79 ;  /* 0x0000004f4c527221 */ /* 0x001fca0000010000 */
[----:B------:R-:W0:Y:S01]  /*ec10*/  MUFU.EX2 R65, R65 ;  /* 0x0000004100417308 */ /* 0x000e220000000800 */
[----:B------:R-:W-:Y:S01]  /*ec20*/  FFMA.FTZ R55, R46, R15, -R28 ;  /* 0x0000000f2e377223 */ /* 0x000fe2000001081c */
[----:B----4-:R-:W-:-:S06]  /*ec30*/  FADD.FTZ R46, R74, R63 ;  /* 0x0000003f4a2e7221 */ /* 0x010fcc0000010000 */
[----:B------:R-:W4:Y:S01]  /*ec40*/  MUFU.EX2 R66, R66 ;  /* 0x0000004200427308 */ /* 0x000f220000000800 */
[----:B------:R-:W-:Y:S01]  /*ec50*/  FFMA.FTZ R71, R71, R15, -R28 ;  /* 0x0000000f47477223 */ /* 0x000fe2000001081c */
[----:B------:R-:W-:Y:S01]  /*ec60*/  FADD.FTZ R79, R77, R82 ;  /* 0x000000524d4f7221 */ /* 0x000fe20000010000 */
[----:B-1----:R-:W-:-:S05]  /*ec70*/  FADD.FTZ R63, R75, R46 ;  /* 0x0000002e4b3f7221 */ /* 0x002fca0000010000 */
[----:B------:R-:W-:Y:S01]  /*ec80*/  MUFU.EX2 R67, R67 ;  /* 0x0000004300437308 */ /* 0x000fe20000000800 */
[----:B---3--:R-:W-:Y:S01]  /*ec90*/  FADD.FTZ R46, R64, R79 ;  /* 0x0000004f402e7221 */ /* 0x008fe20000010000 */
[----:B------:R-:W-:-:S06]  /*eca0*/  FADD.FTZ R63, R78, R63 ;  /* 0x0000003f4e3f7221 */ /* 0x000fcc0000010000 */
[----:B------:R-:W1:Y:S01]  /*ecb0*/  MUFU.EX2 R68, R68 ;  /* 0x0000004400447308 */ /* 0x000e620000000800 */
[----:B0-----:R-:W-:-:S07]  /*ecc0*/  FADD.FTZ R79, R65, R46 ;  /* 0x0000002e414f7221 */ /* 0x001fce0000010000 */
[----:B------:R-:W-:Y:S01]  /*ecd0*/  MUFU.EX2 R70, R70 ;  /* 0x0000004600467308 */ /* 0x000fe20000000800 */
[----:B------:R-:W-:Y:S01]  /*ece0*/  FFMA.FTZ R46, R30, R15, -R28 ;  /* 0x0000000f1e2e7223 */ /* 0x000fe2000001081c */
[----:B----4-:R-:W-:-:S06]  /*ecf0*/  FADD.FTZ R30, R66, R63 ;  /* 0x0000003f421e7221 */ /* 0x010fcc0000010000 */
[----:B------:R-:W0:Y:S01]  /*ed00*/  MUFU.EX2 R69, R69 ;  /* 0x0000004500457308 */ /* 0x000e220000000800 */
[----:B------:R-:W-:-:S07]  /*ed10*/  FFMA.FTZ R32, R38, R15, -R28 ;  /* 0x0000000f26207223 */ /* 0x000fce000001081c */
[----:B------:R-:W3:Y:S08]  /*ed20*/  MUFU.EX2 R71, R71 ;  /* 0x0000004700477308 */ /* 0x000ef00000000800 */
[----:B------:R-:W4:Y:S08]  /*ed30*/  MUFU.EX2 R56, R56 ;  /* 0x0000003800387308 */ /* 0x000f300000000800 */
[----:B------:R-:W-:Y:S01]  /*ed40*/  MUFU.EX2 R33, R33 ;  /* 0x0000002100217308 */ /* 0x000fe20000000800 */
[-CC-:B------:R-:W-:Y:S01]  /*ed50*/  FFMA.FTZ R42, R42, R15.reuse, -R28.reuse ;  /* 0x0000000f2a2a7223 */ /* 0x180fe2000001081c */
[-CC-:B------:R-:W-:Y:S01]  /*ed60*/  FFMA.FTZ R43, R43, R15.reuse, -R28.reuse ;  /* 0x0000000f2b2b7223 */ /* 0x180fe2000001081c */
[----:B------:R-:W-:-:S05]  /*ed70*/  FFMA.FTZ R47, R47, R15, -R28 ;  /* 0x0000000f2f2f7223 */ /* 0x000fca000001081c */
[----:B------:R-:W2:Y:S01]  /*ed80*/  MUFU.EX2 R57, R57 ;  /* 0x0000003900397308 */ /* 0x000ea20000000800 */
[-CC-:B------:R-:W-:Y:S01]  /*ed90*/  FFMA.FTZ R34, R34, R15.reuse, -R28.reuse ;  /* 0x0000000f22227223 */ /* 0x180fe2000001081c */
[-CC-:B------:R-:W-:Y:S01]  /*eda0*/  FFMA.FTZ R35, R35, R15.reuse, -R28.reuse ;  /* 0x0000000f23237223 */ /* 0x180fe2000001081c */
[-CC-:B------:R-:W-:Y:S01]  /*edb0*/  FFMA.FTZ R98, R98, R15.reuse, -R28.reuse ;  /* 0x0000000f62627223 */ /* 0x180fe2000001081c */
[----:B------:R-:W-:-:S04]  /*edc0*/  FFMA.FTZ R99, R99, R15, -R28 ;  /* 0x0000000f63637223 */ /* 0x000fc8000001081c */
[----:B------:R-:W2:Y:S01]  /*edd0*/  MUFU.EX2 R58, R58 ;  /* 0x0000003a003a7308 */ /* 0x000ea20000000800 */
[-CC-:B------:R-:W-:Y:S01]  /*ede0*/  FFMA.FTZ R100, R100, R15.reuse, -R28.reuse ;  /* 0x0000000f64647223 */ /* 0x180fe2000001081c */
[----:B-1----:R-:W-:Y:S01]  /*edf0*/  FADD.FTZ R82, R68, R79 ;  /* 0x0000004f44527221 */ /* 0x002fe20000010000 */
[----:B------:R-:W-:-:S05]  /*ee00*/  FFMA.FTZ R101, R101, R15, -R28 ;  /* 0x0000000f65657223 */ /* 0x000fca000001081c */
[----:B------:R1:W-:Y:S01]  /*ee10*/  MUFU.EX2 R38, R55 ;  /* 0x0000003700267308 */ /* 0x0003e20000000800 */
[----:B0-----:R-:W-:Y:S01]  /*ee20*/  FADD.FTZ R63, R69, R82 ;  /* 0x00000052453f7221 */ /* 0x001fe20000010000 */
[----:B-1----:R-:W-:-:S06]  /*ee30*/  FADD.FTZ R55, R67, R30 ;  /* 0x0000001e43377221 */ /* 0x002fcc0000010000 */
[----:B------:R-:W0:Y:S01]  /*ee40*/  MUFU.EX2 R60, R60 ;  /* 0x0000003c003c7308 */ /* 0x000e220000000800 */
[----:B------:R-:W-:-:S07]  /*ee50*/  FADD.FTZ R28, R70, R55 ;  /* 0x00000037461c7221 */ /* 0x000fce0000010000 */
[----:B------:R-:W1:Y:S01]  /*ee60*/  MUFU.EX2 R59, R59 ;  /* 0x0000003b003b7308 */ /* 0x000e620000000800 */
[----:B---3--:R-:W-:Y:S01]  /*ee70*/  FADD.FTZ R28, R71, R28 ;  /* 0x0000001c471c7221 */ /* 0x008fe20000010000 */
[----:B------:R3:W-:Y:S01]  /*ee80*/  STSM.16.M88.4 [R18+0x24300], R20 ;  /* 0x0243001412007844 */ /* 0x0007e20000000200 */
[----:B----4-:R-:W-:-:S05]  /*ee90*/  FADD.FTZ R30, R56, R63 ;  /* 0x0000003f381e7221 */ /* 0x010fca0000010000 */
[----:B------:R-:W4:Y:S01]  /*eea0*/  MUFU.EX2 R62, R62 ;  /* 0x0000003e003e7308 */ /* 0x000f220000000800 */
[----:B------:R-:W-:Y:S01]  /*eeb0*/  F2FP.BF16.F32.PACK_AB R27, R87, R86 ;  /* 0x00000056571b723e */ /* 0x000fe200000010ff */
[----:B--2---:R-:W-:-:S06]  /*eec0*/  FADD.FTZ R63, R57, R30 ;  /* 0x0000001e393f7221 */ /* 0x004fcc0000010000 */
[----:B------:R-:W2:Y:S01]  /*eed0*/  MUFU.EX2 R48, R48 ;  /* 0x0000003000307308 */ /* 0x000ea20000000800 */
[----:B---3--:R-:W-:-:S07]  /*eee0*/  FADD.FTZ R21, R33, R28 ;  /* 0x0000001c21157221 */ /* 0x008fce0000010000 */
[----:B------:R3:W2:Y:S01]  /*eef0*/  MUFU.EX2 R0, R24 ;  /* 0x0000001800007308 */ /* 0x0006a20000000800 */
[----:B------:R-:W-:Y:S01]  /*ef00*/  FADD.FTZ R28, R58, R21 ;  /* 0x000000153a1c7221 */ /* 0x000fe20000010000 */
[----:B0-----:R-:W-:-:S06]  /*ef10*/  FADD.FTZ R30, R60, R63 ;  /* 0x0000003f3c1e7221 */ /* 0x001fcc0000010000 */
[----:B------:R-:W0:Y:S01]  /*ef20*/  MUFU.EX2 R50, R50 ;  /* 0x0000003200327308 */ /* 0x000e220000000800 */
[----:B---3--:R-:W-:-:S05]  /*ef30*/  F2FP.BF16.F32.PACK_AB R24, R81, R89 ;  /* 0x000000595118723e */ /* 0x008fca00000010ff */
[----:B------:R1:W-:Y:S02]  /*ef40*/  STSM.16.M88.4 [R18+0x25b00], R24 ;  /* 0x025b001812007844 */ /* 0x0003e40000000200 */
[----:B------:R-:W-:Y:S01]  /*ef50*/  MUFU.EX2 R93, R93 ;  /* 0x0000005d005d7308 */ /* 0x000fe20000000800 */
[----:B------:R-:W-:-:S07]  /*ef60*/  F2FP.BF16.F32.PACK_AB R21, R74, R29 ;  /* 0x0000001d4a15723e */ /* 0x000fce00000010ff */
[----:B------:R-:W3:Y:S01]  /*ef70*/  MUFU.EX2 R51, R51 ;  /* 0x0000003300337308 */ /* 0x000ee20000000800 */
[----:B-1----:R-:W-:Y:S01]  /*ef80*/  FADD.FTZ R27, R59, R28 ;  /* 0x0000001c3b1b7221 */ /* 0x002fe20000010000 */
[----:B------:R-:W-:-:S06]  /*ef90*/  FADD.FTZ R25, R39, R30 ;  /* 0x0000001e27197221 */ /* 0x000fcc0000010000 */
[----:B------:R-:W-:Y:S01]  /*efa0*/  MUFU.EX2 R96, R96 ;  /* 0x0000006000607308 */ /* 0x000fe20000000800 */
[----:B----4-:R-:W-:Y:S01]  /*efb0*/  FADD.FTZ R29, R62, R27 ;  /* 0x0000001b3e1d7221 */ /* 0x010fe20000010000 */
[----:B--2---:R-:W-:-:S06]  /*efc0*/  FADD.FTZ R28, R48, R25 ;  /* 0x00000019301c7221 */ /* 0x004fcc0000010000 */
[----:B------:R-:W1:Y:S01]  /*efd0*/  MUFU.EX2 R54, R54 ;  /* 0x0000003600367308 */ /* 0x000e620000000800 */
[----:B------:R-:W-:Y:S01]  /*efe0*/  FADD.FTZ R29, R0, R29 ;  /* 0x0000001d001d7221 */ /* 0x000fe20000010000 */
[----:B------:R-:W-:-:S06]  /*eff0*/  FADD.FTZ R28, R31, R28 ;  /* 0x0000001c1f1c7221 */ /* 0x000fcc0000010000 */
[----:B------:R-:W-:Y:S01]  /*f000*/  MUFU.EX2 R49, R49 ;  /* 0x0000003100317308 */ /* 0x000fe20000000800 */
[----:B------:R-:W-:-:S07]  /*f010*/  F2FP.BF16.F32.PACK_AB R24, R65, R64 ;  /* 0x000000404118723e */ /* 0x000fce00000010ff */
[----:B------:R-:W2:Y:S01]  /*f020*/  MUFU.EX2 R42, R42 ;  /* 0x0000002a002a7308 */ /* 0x000ea20000000800 */
[----:B------:R-:W-:Y:S02]  /*f030*/  F2FP.BF16.F32.PACK_AB R20, R73, R80 ;  /* 0x000000504914723e */ /* 0x000fe400000010ff */
[----:B------:R-:W-:-:S05]  /*f040*/  F2FP.BF16.F32.PACK_AB R22, R77, R76 ;  /* 0x0000004c4d16723e */ /* 0x000fca00000010ff */
[----:B------:R-:W4:Y:S01]  /*f050*/  MUFU.EX2 R52, R52 ;  /* 0x0000003400347308 */ /* 0x000f220000000800 */
[----:B------:R-:W-:-:S07]  /*f060*/  F2FP.BF16.F32.PACK_AB R23, R78, R75 ;  /* 0x0000004b4e17723e */ /* 0x000fce00000010ff */
[----:B------:R-:W4:Y:S08]  /*f070*/  MUFU.EX2 R43, R43 ;  /* 0x0000002b002b7308 */ /* 0x000f300000000800 */
[----:B------:R0:W-:Y:S01]  /*f080*/  MUFU.EX2 R63, R32 ;  /* 0x00000020003f7308 */ /* 0x0001e20000000800 */
[----:B------:R1:W-:Y:S01]  /*f090*/  STSM.16.M88.4 [R18+0x27300], R20 ;  /* 0x0273001412007844 */ /* 0x0003e20000000200 */
[----:B0-----:R-:W-:-:S06]  /*f0a0*/  FADD.FTZ R32, R50, R29 ;  /* 0x0000001d32207221 */ /* 0x001fcc0000010000 */
[----:B------:R-:W0:Y:S01]  /*f0b0*/  MUFU.EX2 R44, R44 ;  /* 0x0000002c002c7308 */ /* 0x000e220000000800 */
[----:B---3--:R-:W-:-:S07]  /*f0c0*/  FADD.FTZ R29, R51, R32 ;  /* 0x00000020331d7221 */ /* 0x008fce0000010000 */
[----:B------:R3:W-:Y:S01]  /*f0d0*/  MUFU.EX2 R64, R35 ;  /* 0x0000002300407308 */ /* 0x0007e20000000800 */
[----:B-1----:R-:W-:Y:S01]  /*f0e0*/  FADD.FTZ R21, R54, R29 ;  /* 0x0000001d36157221 */ /* 0x002fe20000010000 */
[----:B---3--:R-:W-:-:S06]  /*f0f0*/  FADD.FTZ R35, R93, R28 ;  /* 0x0000001c5d237221 */ /* 0x008fcc0000010000 */
[----:B------:R-:W1:Y:S01]  /*f100*/  MUFU.EX2 R45, R45 ;  /* 0x0000002d002d7308 */ /* 0x000e620000000800 */
[----:B--2---:R-:W-:-:S07]  /*f110*/  FADD.FTZ R20, R42, R21 ;  /* 0x000000152a147221 */ /* 0x004fce0000010000 */
[----:B------:R2:W-:Y:S08]  /*f120*/  MUFU.EX2 R55, R34 ;  /* 0x0000002200377308 */ /* 0x0005f00000000800 */
[----:B------:R-:W3:Y:S01]  /*f130*/  MUFU.EX2 R47, R47 ;  /* 0x0000002f002f7308 */ /* 0x000ee20000000800 */
[----:B--2---:R-:W-:-:S04]  /*f140*/  FADD.FTZ R34, R96, R35 ;  /* 0x0000002360227221 */ /* 0x004fc80000010000 */
[----:B------:R-:W-:-:S03]  /*f150*/  FADD.FTZ R23, R49, R34 ;  /* 0x0000002231177221 */ /* 0x000fc60000010000 */
[----:B------:R-:W2:Y:S01]  /*f160*/  MUFU.EX2 R53, R53 ;  /* 0x0000003500357308 */ /* 0x000ea20000000800 */
[----:B----4-:R-:W-:Y:S01]  /*f170*/  FADD.FTZ R23, R52, R23 ;  /* 0x0000001734177221 */ /* 0x010fe20000010000 */
[----:B------:R-:W-:Y:S01]  /*f180*/  FADD.FTZ R21, R43, R20 ;  /* 0x000000142b157221 */ /* 0x000fe20000010000 */
[----:B------:R-:W-:-:S05]  /*f190*/  F2FP.BF16.F32.PACK_AB R29, R58, R33 ;  /* 0x000000213a1d723e */ /* 0x000fca00000010ff */
[----:B------:R-:W4:Y:S01]  /*f1a0*/  MUFU.EX2 R61, R61 ;  /* 0x0000003d003d7308 */ /* 0x000f220000000800 */
[----:B0-----:R-:W-:Y:S01]  /*f1b0*/  FADD.FTZ R22, R44, R23 ;  /* 0x000000172c167221 */ /* 0x001fe20000010000 */
[----:B------:R-:W-:Y:S01]  /*f1c0*/  F2FP.BF16.F32.PACK_AB R33, R50, R0 ;  /* 0x000000003221723e */ /* 0x000fe200000010ff */
[----:B------:R-:W-:-:S05]  /*f1d0*/  FADD.FTZ R0, R38, R21 ;  /* 0x0000001526007221 */ /* 0x000fca0000010000 */
[----:B------:R-:W0:Y:S01]  /*f1e0*/  MUFU.EX2 R92, R92 ;  /* 0x0000005c005c7308 */ /* 0x000e220000000800 */
[----:B-1----:R-:W-:Y:S01]  /*f1f0*/  FADD.FTZ R22, R45, R22 ;  /* 0x000000162d167221 */ /* 0x002fe20000010000 */
[----:B---3--:R-:W-:-:S06]  /*f200*/  FADD.FTZ R0, R47, R0 ;  /* 0x000000002f007221 */ /* 0x008fcc0000010000 */
[----:B------:R-:W-:Y:S01]  /*f210*/  MUFU.EX2 R97, R97 ;  /* 0x0000006100617308 */ /* 0x000fe20000000800 */
[----:B--2---:R-:W-:Y:S01]  /*f220*/  FADD.FTZ R22, R53, R22 ;  /* 0x0000001635167221 */ /* 0x004fe20000010000 */
[----:B------:R-:W-:-:S06]  /*f230*/  FADD.FTZ R21, R55, R0 ;  /* 0x0000000037157221 */ /* 0x000fcc0000010000 */
[----:B------:R-:W1:Y:S01]  /*f240*/  MUFU.EX2 R98, R98 ;  /* 0x0000006200627308 */ /* 0x000e620000000800 */
[----:B------:R-:W-:Y:S02]  /*f250*/  F2FP.BF16.F32.PACK_AB R26, R69, R68 ;  /* 0x00000044451a723e */ /* 0x000fe400000010ff */
[----:B------:R-:W-:Y:S02]  /*f260*/  F2FP.BF16.F32.PACK_AB R25, R67, R66 ;  /* 0x000000424319723e */ /* 0x000fe400000010ff */
[----:B------:R-:W-:-:S03]  /*f270*/  F2FP.BF16.F32.PACK_AB R27, R71, R70 ;  /* 0x00000046471b723e */ /* 0x000fc600000010ff */
[----:B------:R-:W2:Y:S01]  /*f280*/  MUFU.EX2 R41, R41 ;  /* 0x0000002900297308 */ /* 0x000ea20000000800 */
[----:B----4-:R-:W-:Y:S01]  /*f290*/  FADD.FTZ R23, R61, R22 ;  /* 0x000000163d177221 */ /* 0x010fe20000010000 */
[----:B------:R-:W-:Y:S01]  /*f2a0*/  F2FP.BF16.F32.PACK_AB R32, R31, R48 ;  /* 0x000000301f20723e */ /* 0x000fe200000010ff */
[----:B------:R-:W-:-:S05]  /*f2b0*/  FADD.FTZ R0, R64, R21 ;  /* 0x0000001540007221 */ /* 0x000fca0000010000 */
[----:B------:R-:W3:Y:S01]  /*f2c0*/  MUFU.EX2 R99, R99 ;  /* 0x0000006300637308 */ /* 0x000ee20000000800 */
[----:B------:R-:W-:Y:S01]  /*f2d0*/  F2FP.BF16.F32.PACK_AB R28, R57, R56 ;  /* 0x00000038391c723e */ /* 0x000fe200000010ff */
[----:B------:R0:W-:Y:S01]  /*f2e0*/  STSM.16.M88.4 [R18+0x28b00], R24 ;  /* 0x028b001812007844 */ /* 0x0001e20000000200 */
[----:B------:R-:W-:-:S05]  /*f2f0*/  F2FP.BF16.F32.PACK_AB R30, R39, R60 ;  /* 0x0000003c271e723e */ /* 0x000fca00000010ff */
[----:B------:R-:W4:Y:S01]  /*f300*/  MUFU.EX2 R36, R36 ;  /* 0x0000002400247308 */ /* 0x000f220000000800 */
[----:B------:R-:W-:-:S07]  /*f310*/  F2FP.BF16.F32.PACK_AB R31, R62, R59 ;  /* 0x0000003b3e1f723e */ /* 0x000fce00000010ff */
[----:B------:R-:W-:Y:S01]  /*f320*/  MUFU.EX2 R37, R37 ;  /* 0x0000002500257308 */ /* 0x000fe20000000800 */
[----:B0-----:R-:W-:Y:S01]  /*f330*/  FADD.FTZ R26, R92, R23 ;  /* 0x000000175c1a7221 */ /* 0x001fe20000010000 */
[----:B------:R-:W-:-:S06]  /*f340*/  FADD.FTZ R27, R63, R0 ;  /* 0x000000003f1b7221 */ /* 0x000fcc0000010000 */
[----:B------:R-:W-:Y:S01]  /*f350*/  MUFU.EX2 R40, R40 ;  /* 0x0000002800287308 */ /* 0x000fe20000000800 */
[----:B------:R-:W-:-:S07]  /*f360*/  F2FP.BF16.F32.PACK_AB R34, R96, R93 ;  /* 0x0000005d6022723e */ /* 0x000fce00000010ff */
[----:B------:R-:W0:Y:S01]  /*f370*/  MUFU.EX2 R100, R100 ;  /* 0x0000006400647308 */ /* 0x000e220000000800 */
[----:B------:R-:W-:-:S07]  /*f380*/  F2FP.BF16.F32.PACK_AB R35, R54, R51 ;  /* 0x000000333623723e */ /* 0x000fce00000010ff */
[----:B------:R-:W-:Y:S01]  /*f390*/  MUFU.EX2 R46, R46 ;  /* 0x0000002e002e7308 */ /* 0x000fe20000000800 */
[----:B------:R2:W-:Y:S07]  /*f3a0*/  STSM.16.M88.4 [R18+0x2a300], R28 ;  /* 0x02a3001c12007844 */ /* 0x0005ee0000000200 */
[----:B------:R-:W0:Y:S01]  /*f3b0*/  MUFU.EX2 R101, R101 ;  /* 0x0000006500657308 */ /* 0x000e220000000800 */
[----:B-1----:R-:W-:Y:S01]  /*f3c0*/  FADD.FTZ R0, R98, R27 ;  /* 0x0000001b62007221 */ /* 0x002fe20000010000 */
[----:B------:R1:W-:Y:S01]  /*f3d0*/  STSM.16.M88.4 [R18+0x2bb00], R32 ;  /* 0x02bb002012007844 */ /* 0x0003e20000000200 */
[----:B--2---:R-:W-:Y:S01]  /*f3e0*/  FADD.FTZ R28, R97, R26 ;  /* 0x0000001a611c7221 */ /* 0x004fe20000010000 */
[----:B------:R-:W-:-:S02]  /*f3f0*/  F2FP.BF16.F32.PACK_AB R20, R52, R49 ;  /* 0x000000313414723e */ /* 0x000fc400000010ff */
[----:B------:R-:W-:Y:S02]  /*f400*/  F2FP.BF16.F32.PACK_AB R22, R45, R44 ;  /* 0x0000002c2d16723e */ /* 0x000fe400000010ff */
[----:B------:R-:W-:Y:S01]  /*f410*/  F2FP.BF16.F32.PACK_AB R21, R43, R42 ;  /* 0x0000002a2b15723e */ /* 0x000fe200000010ff */
[----:B-1----:R-:W-:Y:S01]  /*f420*/  FADD.FTZ R33, R41, R28 ;  /* 0x0000001c29217221 */ /* 0x002fe20000010000 */
[----:B---3--:R-:W-:Y:S01]  /*f430*/  FADD.FTZ R35, R99, R0 ;  /* 0x0000000063237221 */ /* 0x008fe20000010000 */
[----:B------:R-:W-:Y:S02]  /*f440*/  F2FP.BF16.F32.PACK_AB R23, R47, R38 ;  /* 0x000000262f17723e */ /* 0x000fe400000010ff */
[C---:B----4-:R-:W-:Y:S01]  /*f450*/  F2FP.BF16.F32.PACK_AB R28, R36.reuse, R41 ;  /* 0x00000029241c723e */ /* 0x050fe200000010ff */
[----:B------:R-:W-:Y:S01]  /*f460*/  FADD.FTZ R36, R36, R33 ;  /* 0x0000002124247221 */ /* 0x000fe20000010000 */
[----:B------:R-:W-:Y:S01]  /*f470*/  F2FP.BF16.F32.PACK_AB R24, R61, R53 ;  /* 0x000000353d18723e */ /* 0x000fe200000010ff */
[----:B0-----:R-:W-:Y:S01]  /*f480*/  FADD.FTZ R35, R100, R35 ;  /* 0x0000002364237221 */ /* 0x001fe20000010000 */
[----:B------:R-:W-:-:S02]  /*f490*/  F2FP.BF16.F32.PACK_AB R26, R97, R92 ;  /* 0x0000005c611a723e */ /* 0x000fc400000010ff */
[----:B------:R-:W-:Y:S02]  /*f4a0*/  F2FP.BF16.F32.PACK_AB R25, R64, R55 ;  /* 0x000000374019723e */ /* 0x000fe400000010ff */
[----:B------:R-:W-:Y:S02]  /*f4b0*/  F2FP.BF16.F32.PACK_AB R27, R98, R63 ;  /* 0x0000003f621b723e */ /* 0x000fe400000010ff */
[----:B------:R-:W-:Y:S02]  /*f4c0*/  F2FP.BF16.F32.PACK_AB R29, R100, R99 ;  /* 0x00000063641d723e */ /* 0x000fe400000010ff */
[----:B------:R-:W-:Y:S02]  /*f4d0*/  F2FP.BF16.F32.PACK_AB R30, R40, R37 ;  /* 0x00000025281e723e */ /* 0x000fe400000010ff */
[----:B------:R-:W-:Y:S01]  /*f4e0*/  F2FP.BF16.F32.PACK_AB R31, R101, R46 ;  /* 0x0000002e651f723e */ /* 0x000fe200000010ff */
[----:B------:R0:W-:Y:S01]  /*f4f0*/  STSM.16.M88.4 [R18+0x2d300], R20 ;  /* 0x02d3001412007844 */ /* 0x0001e20000000200 */
[----:B------:R-:W-:Y:S01]  /*f500*/  FADD.FTZ R37, R37, R36 ;  /* 0x0000002425257221 */ /* 0x000fe20000010000 */
[----:B------:R-:W-:-:S02]  /*f510*/  FADD.FTZ R46, R46, R35 ;  /* 0x000000232e2e7221 */ /* 0x000fc40000010000 */
[----:B------:R-:W-:Y:S04]  /*f520*/  STSM.16.M88.4 [R18+0x2eb00], R24 ;  /* 0x02eb001812007844 */ /* 0x000fe80000000200 */
[----:B------:R1:W-:Y:S01]  /*f530*/  STSM.16.M88.4 [R18+0x30300], R28 ;  /* 0x0303001c12007844 */ /* 0x0003e20000000200 */
[----:B------:R-:W-:Y:S01]  /*f540*/  FADD.FTZ R0, R101, R46 ;  /* 0x0000002e65007221 */ /* 0x000fe20000010000 */
[----:B------:R2:W-:Y:S06]  /*f550*/  MEMBAR.ALL.CTA ;  /* 0x0000000000007992 */ /* 0x0005ec0000008000 */
[----:B--2---:R-:W2:Y:S01]  /*f560*/  FENCE.VIEW.ASYNC.S ;  /* 0x00000000000073c6 */ /* 0x004ea20000000000 */
[----:B0-----:R-:W-:Y:S01]  /*f570*/  FADD.FTZ R20, R40, R37 ;  /* 0x0000002528147221 */ /* 0x001fe20000010000 */
[----:B------:R-:W-:-:S04]  /*f580*/  VIADD R108, R108, 0xfffffffe ;  /* 0xfffffffe6c6c7836 */ /* 0x000fc80000000000 */
[----:B------:R0:W-:Y:S04]  /*f590*/  STL [R1+0x40], R20 ;  /* 0x0000401401007387 */ /* 0x0001e80000100800 */
[----:B------:R0:W-:Y:S01]  /*f5a0*/  STL [R1+0x48], R0 ;  /* 0x0000480001007387 */ /* 0x0001e20000100800 */
[----:B------:R-:W-:Y:S01]  /*f5b0*/  ISETP.GE.AND P2, PT, R108, R91, PT ;  /* 0x0000005b6c00720c */ /* 0x000fe20003f46270 */
[----:B------:R-:W-:-:S04]  /*f5c0*/  IMAD.MOV.U32 R71, RZ, RZ, RZ ;  /* 0x000000ffff477224 */ /* 0x000fc800078e00ff */
[--C-:B------:R-:W-:Y:S02]  /*f5d0*/  IMAD.MOV.U32 R70, RZ, RZ, R71.reuse ;  /* 0x000000ffff467224 */ /* 0x100fe400078e0047 */
[--C-:B------:R-:W-:Y:S02]  /*f5e0*/  IMAD.MOV.U32 R69, RZ, RZ, R71.reuse ;  /* 0x000000ffff457224 */ /* 0x100fe400078e0047 */
[--C-:B------:R-:W-:Y:S02]  /*f5f0*/  IMAD.MOV.U32 R68, RZ, RZ, R71.reuse ;  /* 0x000000ffff447224 */ /* 0x100fe400078e0047 */
[--C-:B------:R-:W-:Y:S02]  /*f600*/  IMAD.MOV.U32 R67, RZ, RZ, R71.reuse ;  /* 0x000000ffff437224 */ /* 0x100fe400078e0047 */
[--C-:B------:R-:W-:Y:S02]  /*f610*/  IMAD.MOV.U32 R66, RZ, RZ, R71.reuse ;  /* 0x000000ffff427224 */ /* 0x100fe400078e0047 */
[----:B------:R-:W-:-:S02]  /*f620*/  IMAD.MOV.U32 R65, RZ, RZ, R71 ;  /* 0x000000ffff417224 */ /* 0x000fc400078e0047 */
        /* <DEDUP_REMOVED lines=33> */
[--C-:B-1----:R-:W-:Y:S02]  /*f840*/  IMAD.MOV.U32 R31, RZ, RZ, R71.reuse ;  /* 0x000000ffff1f7224 */ /* 0x102fe400078e0047 */
[--C-:B------:R-:W-:Y:S02]  /*f850*/  IMAD.MOV.U32 R30, RZ, RZ, R71.reuse ;  /* 0x000000ffff1e7224 */ /* 0x100fe400078e0047 */
[----:B------:R-:W-:-:S02]  /*f860*/  IMAD.MOV.U32 R29, RZ, RZ, R71 ;  /* 0x000000ffff1d7224 */ /* 0x000fc400078e0047 */
[--C-:B------:R-:W-:Y:S02]  /*f870*/  IMAD.MOV.U32 R28, RZ, RZ, R71.reuse ;  /* 0x000000ffff1c7224 */ /* 0x100fe400078e0047 */
[--C-:B------:R-:W-:Y:S02]  /*f880*/  IMAD.MOV.U32 R27, RZ, RZ, R71.reuse ;  /* 0x000000ffff1b7224 */ /* 0x100fe400078e0047 */
[--C-:B------:R-:W-:Y:S02]  /*f890*/  IMAD.MOV.U32 R26, RZ, RZ, R71.reuse ;  /* 0x000000ffff1a7224 */ /* 0x100fe400078e0047 */
[--C-:B------:R-:W-:Y:S02]  /*f8a0*/  IMAD.MOV.U32 R25, RZ, RZ, R71.reuse ;  /* 0x000000ffff197224 */ /* 0x100fe400078e0047 */
[----:B------:R-:W-:Y:S01]  /*f8b0*/  IMAD.MOV.U32 R24, RZ, RZ, R71 ;  /* 0x000000ffff187224 */ /* 0x000fe200078e0047 */
[----:B--2---:R-:W-:Y:S01]  /*f8c0*/  NOP ;  /* 0x0000000000007918 */ /* 0x004fe20000000000 */
[----:B0-----:R-:W-:Y:S05]  /*f8d0*/  @!P2 BRA `(.L_x_521) ;  /* 0x0000004800c8a947 */ /* 0x001fea0003800000 */
[----:B------:R-:W-:Y:S04]  /*f8e0*/  STL [R1+0x44], R108 ;  /* 0x0000446c01007387 */ /* 0x000fe80000100800 */
[----:B------:R-:W-:Y:S04]  /*f8f0*/  STL [R1+0x4], R72 ;  /* 0x0000044801007387 */ /* 0x000fe80000100800 */
[----:B------:R0:W-:Y:S04]  /*f900*/  STL [R1], R14 ;  /* 0x0000000e01007387 */ /* 0x0001e80000100800 */
[----:B0-----:R-:W2:Y:S01]  /*f910*/  LDL.LU R14, [R1+0x60] ;  /* 0x00006000010e7983 */ /* 0x001ea20000300800 */
[----:B------:R-:W-:Y:S01]  /*f920*/  IMAD.MOV.U32 R0, RZ, RZ, R154 ;  /* 0x000000ffff007224 */ /* 0x000fe200078e009a */
        /* <DEDUP_REMOVED lines=23> */
[----:B------:R-:W-:Y:S01]  /*faa0*/  CS2R R24, SRZ ;  /* 0x0000000000187805 */ /* 0x000fe2000001ff00 */
[----:B--2---:R0:W-:Y:S06]  /*fab0*/  STL [R1+0x8], R14 ;  /* 0x0000080e01007387 */ /* 0x0041ec0000100800 */
.L_x_532:
[----:B------:R-:W2:Y:S04]  /*fac0*/  LDL R15, [R1+0x8] ;  /* 0x00000800010f7983 */ /* 0x000ea80000100800 */
[----:B-1----:R-:W3:Y:S01]  /*fad0*/  LDL R20, [R1+0x7c] ;  /* 0x00007c0001147983 */ /* 0x002ee20000100800 */
[----:B------:R-:W-:-:S05]  /*fae0*/  VIADD R154, R0, 0x1 ;  /* 0x00000001009a7836 */ /* 0x000fca0000000000 */
[----:B------:R-:W-:-:S04]  /*faf0*/  ISETP.NE.AND P3, PT, R154, 0x2, PT ;  /* 0x000000029a00780c */ /* 0x000fc80003f65270 */
[----:B0-----:R-:W-:Y:S01]  /*fb00*/  SEL R14, RZ, 0x1, P3 ;  /* 0x00000001ff0e7807 */ /* 0x001fe20001800000 */
[----:B------:R-:W-:Y:S05]  /*fb10*/  YIELD ;  /* 0x0000000000007946 */ /* 0x000fea0003800000 */
[----:B------:R-:W-:Y:S02]  /*fb20*/  SEL R154, R154, RZ, P3 ;  /* 0x000000ff9a9a7207 */ /* 0x000fe40001800000 */
[----:B--2---:R-:W-:-:S05]  /*fb30*/  LOP3.LUT R15, R15, R14, RZ, 0x3c, !PT ;  /* 0x0000000e0f0f7212 */ /* 0x004fca00078e3cff */
[----:B------:R0:W-:Y:S01]  /*fb40*/  STL [R1+0x60], R15 ;  /* 0x0000600f01007387 */ /* 0x0001e20000100800 */
[----:B---3--:R-:W-:-:S13]  /*fb50*/  ISETP.NE.AND P2, PT, R20, RZ, PT ;  /* 0x000000ff1400720c */ /* 0x008fda0003f45270 */
[----:B0-----:R-:W-:Y:S05]  /*fb60*/  @P2 BRA `(.L_x_522) ;  /* 0x0000000000302947 */ /* 0x001fea0003800000 */
[----:B------:R-:W-:Y:S05]  /*fb70*/  @!P0 BRA `(.L_x_523) ;  /* 0x0000000000048947 */ /* 0x000fea0003800000 */
[----:B------:R-:W-:Y:S01]  /*fb80*/  BPT.TRAP 0x1 ;  /* 0x000000040000795c */ /* 0x000fe20000300000 */
.L_x_523:
[----:B------:R-:W-:Y:S01]  /*fb90*/  IMAD R14, R154, 0x8, R16 ;  /* 0x000000089a0e7824 */ /* 0x000fe200078e0210 */
[----:B------:R-:W-:-:S04]  /*fba0*/  SHF.L.U32 R15, R15, 0x1f, RZ ;  /* 0x0000001f0f0f7819 */ /* 0x000fc800000006ff */
[----:B------:R0:W1:Y:S01]  /*fbb0*/  SYNCS.PHASECHK.TRANS64.TRYWAIT P3, [R14+URZ+0x31c30], R15 ;  /* 0x031c300f0e0075a7 */ /* 0x000062000806017f */
[----:B------:R-:W-:Y:S05]  /*fbc0*/  @!P0 BRA `(.L_x_524) ;  /* 0x0000000000048947 */ /* 0x000fea0003800000 */
[----:B------:R-:W-:Y:S01]  /*fbd0*/  BPT.TRAP 0x1 ;  /* 0x000000040000795c */ /* 0x000fe20000300000 */
.L_x_524:
[----:B------:R-:W-:Y:S04]  /*fbe0*/  BSSY B0, `(.L_x_522) ;  /* 0x0000004000007945 */ /* 0x000fe80003800000 */
[----:B-1----:R-:W-:Y:S05]  /*fbf0*/  @P3 BRA `(.L_x_525) ;  /* 0x0000000000083947 */ /* 0x002fea0003800000 */
[----:B------:R-:W1:Y:S02]  /*fc00*/  SYNCS.PHASECHK.TRANS64.TRYWAIT P3, [R14+URZ+0x31c30], R15 ;  /* 0x031c300f0e0075a7 */ /* 0x000e64000806017f */
[----:B-1----:R-:W-:Y:S05]  /*fc10*/  @!P3 BRA `(.L_x_526) ;  /* 0x0000010400acb947 */ /* 0x002fea0003800000 */
.L_x_525:
[----:B------:R-:W-:Y:S05]  /*fc20*/  BSYNC B0 ;  /* 0x0000000000007941 */ /* 0x000fea0003800000 */
.L_x_522:
[----:B01----:R-:W2:Y:S01]  /*fc30*/  LDL R14, [R1+0x80] ;  /* 0x00008000010e7983 */ /* 0x003ea20000100800 */
[----:B------:R-:W-:Y:S05]  /*fc40*/  WARPSYNC.ALL ;  /* 0x0000000000007948 */ /* 0x000fea0003800000 */
[----:B------:R-:W0:Y:S01]  /*fc50*/  S2R R20, SR_TID.X ;  /* 0x0000000000147919 */ /* 0x000e220000002100 */
[----:B------:R-:W-:Y:S01]  /*fc60*/  IMAD.MOV.U32 R21, RZ, RZ, -0x7fffffe0 ;  /* 0x80000020ff157424 */ /* 0x000fe200078e00ff */
[----:B------:R-:W-:Y:S01]  /*fc70*/  R2UR UR52, R2 ;  /* 0x00000000023472ca */ /* 0x000fe200000e0000 */
[----:B------:R-:W-:Y:S01]  /*fc80*/  IMAD.MOV.U32 R23, RZ, RZ, -0x7fffffe0 ;  /* 0x80000020ff177424 */ /* 0x000fe200078e00ff */
[----:B------:R-:W-:Y:S01]  /*fc90*/  R2UR UR53, R3 ;  /* 0x00000000033572ca */ /* 0x000fe200000e0000 */
[----:B------:R-:W-:Y:S01]  /*fca0*/  IMAD.MOV.U32 R149, RZ, RZ, -0x7fffffe0 ;  /* 0x80000020ff957424 */ /* 0x000fe200078e00ff */
[C---:B------:R-:W-:Y:S01]  /*fcb0*/  R2UR UR7, R21.reuse ;  /* 0x00000000150772ca */ /* 0x040fe200000e0000 */
[----:B------:R-:W-:Y:S01]  /*fcc0*/  IMAD.MOV.U32 R15, RZ, RZ, -0x7fffffe0 ;  /* 0x80000020ff0f7424 */ /* 0x000fe200078e00ff */
[----:B------:R-:W-:Y:S01]  /*fcd0*/  R2UR UR11, R21 ;  /* 0x00000000150b72ca */ /* 0x000fe200000e0000 */
[----:B------:R-:W-:Y:S01]  /*fce0*/  IMAD.MOV.U32 R81, RZ, RZ, -0x7fffffe0 ;  /* 0x80000020ff517424 */ /* 0x000fe200078e00ff */
[----:B------:R-:W-:Y:S01]  /*fcf0*/  R2UR UR55, R23 ;  /* 0x00000000173772ca */ /* 0x000fe200000e0000 */
[----:B------:R-:W-:Y:S01]  /*fd00*/  STL [R1+0x118], R30 ;  /* 0x0001181e01007387 */ /* 0x000fe20000100800 */
[----:B------:R-:W-:Y:S01]  /*fd10*/  R2UR UR5, R21 ;  /* 0x00000000150572ca */ /* 0x000fe200000e0000 */
[----:B------:R-:W-:Y:S01]  /*fd20*/  IMAD.MOV.U32 R151, RZ, RZ, -0x7fffffe0 ;  /* 0x80000020ff977424 */ /* 0x000fe200078e00ff */
[C---:B------:R-:W-:Y:S01]  /*fd30*/  R2UR UR59, R15.reuse ;  /* 0x000000000f3b72ca */ /* 0x040fe200000e0000 */
[----:B------:R-:W-:Y:S01]  /*fd40*/  STL [R1+0x114], R29 ;  /* 0x0001141d01007387 */ /* 0x000fe20000100800 */
[----:B------:R-:W-:-:S02]  /*fd50*/  R2UR UR9, R15 ;  /* 0x000000000f0972ca */ /* 0x000fc400000e0000 */
[----:B------:R-:W-:Y:S01]  /*fd60*/  R2UR UR56, R2 ;  /* 0x00000000023872ca */ /* 0x000fe200000e0000 */
[----:B------:R-:W-:Y:S01]  /*fd70*/  STL [R1+0x110], R28 ;  /* 0x0001101c01007387 */ /* 0x000fe20000100800 */
[----:B------:R-:W-:Y:S01]  /*fd80*/  MOV R74, UR7 ;  /* 0x00000007004a7c02 */ /* 0x000fe20008000f00 */
[----:B------:R-:W-:Y:S01]  /*fd90*/  UMOV UR7, UR11 ;  /* 0x0000000b00077c82 */ /* 0x000fe20008000000 */
[----:B------:R-:W-:Y:S01]  /*fda0*/  R2UR UR57, R3 ;  /* 0x00000000033972ca */ /* 0x000fe200000e0000 */
[----:B------:R-:W-:Y:S01]  /*fdb0*/  STL [R1+0x10c], R27 ;  /* 0x00010c1b01007387 */ /* 0x000fe20000100800 */
[----:B------:R-:W-:Y:S01]  /*fdc0*/  MOV R76, UR55 ;  /* 0x00000037004c7c02 */ /* 0x000fe20008000f00 */
[----:B------:R-:W-:Y:S01]  /*fdd0*/  UMOV UR55, UR5 ;  /* 0x0000000500377c82 */ /* 0x000fe20008000000 */
[----:B------:R-:W-:Y:S01]  /*fde0*/  MOV R21, UR7 ;  /* 0x0000000700157c02 */ /* 0x000fe20008000f00 */
[----:B------:R-:W-:Y:S01]  /*fdf0*/  STL [R1+0x108], R26 ;  /* 0x0001081a01007387 */ /* 0x000fe20000100800 */
[----:B------:R-:W-:-:S02]  /*fe00*/  R2UR UR7, R149 ;  /* 0x00000000950772ca */ /* 0x000fc400000e0000 */
[----:B------:R-:W-:Y:S01]  /*fe10*/  R2UR UR5, R3 ;  /* 0x00000000030572ca */ /* 0x000fe200000e0000 */
[----:B------:R-:W-:Y:S01]  /*fe20*/  STL [R1+0x104], R25 ;  /* 0x0001041901007387 */ /* 0x000fe20000100800 */
[----:B0-----:R-:W-:Y:S02]  /*fe30*/  SHF.R.U32.HI R20, RZ, 0x7, R20 ;  /* 0x00000007ff147819 */ /* 0x001fe40000011614 */
[C---:B------:R-:W-:Y:S01]  /*fe40*/  R2UR UR11, R15.reuse ;  /* 0x000000000f0b72ca */ /* 0x040fe200000e0000 */
[----:B------:R-:W-:Y:S01]  /*fe50*/  STL [R1+0x100], R24 ;  /* 0x0001001801007387 */ /* 0x000fe20000100800 */
[C---:B------:R-:W-:Y:S01]  /*fe60*/  R2UR UR23, R15.reuse ;  /* 0x000000000f1772ca */ /* 0x040fe200000e0000 */
[----:B------:R-:W-:Y:S01]  /*fe70*/  VIADD R72, R20, 0x8 ;  /* 0x0000000814487836 */ /* 0x000fe20000000000 */
[C---:B------:R-:W-:Y:S01]  /*fe80*/  R2UR UR35, R15.reuse ;  /* 0x000000000f2372ca */ /* 0x040fe200000e0000 */
[----:B------:R-:W-:Y:S01]  /*fe90*/  STL [R1+0xfc], R19 ;  /* 0x0000fc1301007387 */ /* 0x000fe20000100800 */
[----:B------:R-:W-:-:S02]  /*fea0*/  R2UR UR47, R15 ;  /* 0x000000000f2f72ca */ /* 0x000fc400000e0000 */
[C---:B------:R-:W-:Y:S01]  /*feb0*/  R2UR UR33, R15.reuse ;  /* 0x000000000f2172ca */ /* 0x040fe200000e0000 */
[----:B------:R0:W-:Y:S01]  /*fec0*/  BAR.SYNC.DEFER_BLOCKING R72, 0x100 ;  /* 0x000400480000751d */ /* 0x0001e20000010000 */
[----:B------:R-:W-:Y:S02]  /*fed0*/  R2UR UR29, R15 ;  /* 0x000000000f1d72ca */ /* 0x000fe400000e0000 */
[C---:B------:R-:W-:Y:S02]  /*fee0*/  R2UR UR15, R81.reuse ;  /* 0x00000000510f72ca */ /* 0x040fe400000e0000 */
[C---:B------:R-:W-:Y:S02]  /*fef0*/  R2UR UR31, R81.reuse ;  /* 0x00000000511f72ca */ /* 0x040fe400000e0000 */
[----:B------:R-:W-:Y:S01]  /*ff00*/  R2UR UR39, R81 ;  /* 0x00000000512772ca */ /* 0x000fe200000e0000 */
[----:B------:R-:W-:Y:S01]  /*ff10*/  STL [R1+0xf8], R18 ;  /* 0x0000f81201007387 */ /* 0x000fe20000100800 */
[----:B0-----:R-:W-:Y:S01]  /*ff20*/  MOV R72, UR59 ;  /* 0x0000003b00487c02 */ /* 0x001fe20008000f00 */
[----:B------:R-:W-:Y:S01]  /*ff30*/  UMOV UR59, UR9 ;  /* 0x00000009003b7c82 */ /* 0x000fe20008000000 */
[----:B------:R-:W-:Y:S01]  /*ff40*/  R2UR UR9, R23 ;  /* 0x00000000170972ca */ /* 0x000fe200000e0000 */
[----:B------:R-:W-:Y:S01]  /*ff50*/  STL [R1+0xf4], R17 ;  /* 0x0000f41101007387 */ /* 0x000fe20000100800 */
[----:B------:R-:W-:-:S02]  /*ff60*/  R2UR UR51, R81 ;  /* 0x00000000513372ca */ /* 0x000fc400000e0000 */
[----:B------:R-:W-:Y:S01]  /*ff70*/  R2UR UR25, R81 ;  /* 0x00000000511972ca */ /* 0x000fe200000e0000 */
[----:B------:R-:W-:Y:S01]  /*ff80*/  STL [R1+0xf0], R16 ;  /* 0x0000f01001007387 */ /* 0x000fe20000100800 */
[C---:B------:R-:W-:Y:S02]  /*ff90*/  R2UR UR19, R23.reuse ;  /* 0x00000000171372ca */ /* 0x040fe400000e0000 */
[C---:B------:R-:W-:Y:S01]  /*ffa0*/  R2UR UR27, R23.reuse ;  /* 0x00000000171b72ca */ /* 0x040fe200000e0000 */
[----:B------:R0:W-:Y:S01]  /*ffb0*/  STL [R1+0xec], R0 ;  /* 0x0000ec0001007387 */ /* 0x0001e20000100800 */
[C---:B------:R-:W-:Y:S02]  /*ffc0*/  R2UR UR43, R23.reuse ;  /* 0x00000000172b72ca */ /* 0x040fe400000e0000 */
[----:B------:R-:W-:Y:S01]  /*ffd0*/  R2UR UR21, R23 ;  /* 0x00000000171572ca */ /* 0x000fe200000e0000 */
[----:B------:R-:W-:Y:S01]  /*ffe0*/  WARPGROUP.ARRIVE ;  /* 0x00000000000079c5 */ /* 0x000fe20000000000 */
[----:B------:R-:W-:Y:S01]  /*fff0*/  IMAD.U32 R153, RZ, RZ, UR9 ;  /* 0x00000009ff997e24 */ /* 0x000fe2000f8e00ff */
[----:B------:R-:W-:-:S02]  /*10000*/  R2UR UR9, R15 ;  /* 0x000000000f0972ca */ /* 0x000fc400000e0000 */
[----:B------:R-:W-:Y:S01]  /*10010*/  R2UR UR17, R23 ;  /* 0x00000000171172ca */ /* 0x000fe200000e0000 */
[----:B------:R-:W-:Y:S01]  /*10020*/  IMAD.MOV.U32 R23, RZ, RZ, -0x7fffffe0 ;  /* 0x80000020ff177424 */ /* 0x000fe200078e00ff */
[----:B0-----:R-:W-:Y:S02]  /*10030*/  MOV R0, UR61 ;  /* 0x0000003d00007c02 */ /* 0x001fe40008000f00 */
[----:B------:R-:W-:Y:S02]  /*10040*/  MOV R30, UR60 ;  /* 0x0000003c001e7c02 */ /* 0x000fe40008000f00 */
[----:B------:R-:W-:Y:S02]  /*10050*/  R2UR UR13, R23 ;  /* 0x00000000170d72ca */ /* 0x000fe400000e0000 */
[C---:B------:R-:W-:Y:S02]  /*10060*/  R2UR UR40, R8.reuse ;  /* 0x00000000082872ca */ /* 0x040fe400000e0000 */
[----:B------:R-:W-:Y:S01]  /*10070*/  R2UR UR41, R9 ;  /* 0x00000000092972ca */ /* 0x000fe200000e0000 */
[----:B------:R-:W-:Y:S01]  /*10080*/  IMAD.U32 R15, RZ, RZ, UR9 ;  /* 0x00000009ff0f7e24 */ /* 0x000fe2000f8e00ff */
[----:B------:R-:W-:-:S02]  /*10090*/  R2UR UR44, R8 ;  /* 0x00000000082c72ca */ /* 0x000fc400000e0000 */
[C---:B------:R-:W-:Y:S02]  /*100a0*/  R2UR UR45, R9.reuse ;  /* 0x00000000092d72ca */ /* 0x040fe400000e0000 */
[----:B------:R-:W-:Y:S02]  /*100b0*/  R2UR UR48, R8 ;  /* 0x00000000083072ca */ /* 0x000fe400000e0000 */
[----:B------:R-:W-:Y:S01]  /*100c0*/  R2UR UR49, R9 ;  /* 0x00000000093172ca */ /* 0x000fe200000e0000 */
[----:B--2---:R-:W-:-:S04]  /*100d0*/  IMAD R148, R154, 0x6c0, R14 ;  /* 0x000006c09a947824 */ /* 0x004fc800078e020e */
[C---:B------:R-:W-:Y:S02]  /*100e0*/  VIADD R20, R148.reuse, 0x40 ;  /* 0x0000004094147836 */ /* 0x040fe40000000000 */
[C---:B------:R-:W-:Y:S02]  /*100f0*/  VIADD R22, R148.reuse, 0x100 ;  /* 0x0000010094167836 */ /* 0x040fe40000000000 */
[----:B------:R-:W-:Y:S01]  /*10100*/  VIADD R14, R148, 0x80 ;  /* 0x00000080940e7836 */ /* 0x000fe20000000000 */
[----:B------:R-:W-:Y:S01]  /*10110*/  R2UR UR4, R20 ;  /* 0x00000000140472ca */ /* 0x000fe200000e0000 */
        /* <DEDUP_REMOVED lines=15> */
[----:B------:R-:W-:Y:S01]  /*10210*/  MOV R77, UR54 ;  /* 0x00000036004d7c02 */ /* 0x000fe20008000f00 */
[----:B------:R-:W-:Y:S01]  /*10220*/  UMOV UR54, UR4 ;  /* 0x0000000400367c82 */ /* 0x000fe20008000000 */
        /* <DEDUP_REMOVED lines=8> */
[----:B------:R-:W-:Y:S01]  /*102b0*/  MOV R73, UR6 ;  /* 0x0000000600497c02 */ /* 0x000fe20008000f00 */
[----:B------:R-:W-:Y:S01]  /*102c0*/  UMOV UR6, UR10 ;  /* 0x0000000a00067c82 */ /* 0x000fe20008000000 */
[----:B------:R-:W-:Y:S01]  /*102d0*/  R2UR UR10, R14 ;  /* 0x000000000e0a72ca */ /* 0x000fe200000e0000 */
[C---:B------:R-:W-:Y:S01]  /*102e0*/  VIADD R14, R148.reuse, 0x42 ;  /* 0x00000042940e7836 */ /* 0x040fe20000000000 */
[----:B------:R-:W-:Y:S01]  /*102f0*/  MOV R78, UR6 ;  /* 0x00000006004e7c02 */ /* 0x000fe20008000f00 */
[C---:B------:R-:W-:Y:S01]  /*10300*/  VIADD R150, R148.reuse, 0x402 ;  /* 0x0000040294967836 */ /* 0x040fe20000000000 */
[----:B------:R-:W-:-:S02]  /*10310*/  R2UR UR6, R148 ;  /* 0x00000000940672ca */ /* 0x000fc400000e0000 */
        /* <DEDUP_REMOVED lines=11> */
[----:B------:R-:W-:Y:S01]  /*103d0*/  HGMMA.64x16x16.F32.BF16 R136, gdesc[UR4], RZ, !UPT, gsb0 ;  /* 0x00200000048879f0 */ /* 0x000fe2000c0018ff */
[----:B------:R-:W-:Y:S01]  /*103e0*/  R2UR UR7, R21 ;  /* 0x00000000150772ca */ /* 0x000fe200000e0000 */
[----:B------:R-:W-:Y:S01]  /*103f0*/  IMAD.MOV.U32 R21, RZ, RZ, -0x7fffffe0 ;  /* 0x80000020ff157424 */ /* 0x000fe200078e00ff */
[----:B------:R-:W-:Y:S01]  /*10400*/  R2UR UR6, R78 ;  /* 0x000000004e0672ca */ /* 0x000fe200000e0000 */
[----:B------:R-:W-:Y:S01]  /*10410*/  VIADD R80, R148, 0x202 ;  /* 0x0000020294507836 */ /* 0x000fe20000000000 */
[----:B------:R-:W-:-:S02]  /*10420*/  R2UR UR4, R2 ;  /* 0x00000000020472ca */ /* 0x000fc400000e0000 */
[----:B------:R-:W-:Y:S02]  /*10430*/  R2UR UR5, R3 ;  /* 0x00000000030572ca */ /* 0x000fe400000e0000 */
[----:B------:R-:W-:Y:S01]  /*10440*/  R2UR UR46, R14 ;  /* 0x000000000e2e72ca */ /* 0x000fe200000e0000 */
[----:B------:R-:W-:Y:S01]  /*10450*/  VIADD R14, R148, 0x240 ;  /* 0x00000240940e7836 */ /* 0x000fe20000000000 */
[----:B------:R-:W-:Y:S01]  /*10460*/  R2UR UR9, R21 ;  /* 0x00000000150972ca */ /* 0x000fe200000e0000 */
[----:B------:R-:W-:Y:S01]  /*10470*/  IMAD.U32 R152, RZ, RZ, UR8 ;  /* 0x00000008ff987e24 */ /* 0x000fe2000f8e00ff */
[----:B------:R-:W-:Y:S01]  /*10480*/  R2UR UR50, R80 ;  /* 0x00000000503272ca */ /* 0x000fe200000e0000 */
[----:B------:R-:W-:Y:S01]  /*10490*/  VIADD R80, R148, 0x280 ;  /* 0x0000028094507836 */ /* 0x000fe20000000000 */
[----:B------:R-:W-:Y:S01]  /*104a0*/  R2UR UR32, R14 ;  /* 0x000000000e2072ca */ /* 0x000fe200000e0000 */
[----:B------:R-:W-:Y:S01]  /*104b0*/  VIADD R14, R148, 0x300 ;  /* 0x00000300940e7836 */ /* 0x000fe20000000000 */
[----:B------:R-:W-:Y:S01]  /*104c0*/  R2UR UR16, R22 ;  /* 0x00000000161072ca */ /* 0x000fe200000e0000 */
[----:B------:R-:W-:Y:S01]  /*104d0*/  IMAD.MOV.U32 R21, RZ, RZ, -0x7fffffe0 ;  /* 0x80000020ff157424 */ /* 0x000fe200078e00ff */
[----:B------:R-:W-:Y:S01]  /*104e0*/  R2UR UR24, R80 ;  /* 0x00000000501872ca */ /* 0x000fe200000e0000 */
[----:B------:R-:W-:Y:S01]  /*104f0*/  VIADD R22, R148, 0x440 ;  /* 0x0000044094167836 */ /* 0x000fe20000000000 */
[----:B------:R-:W-:Y:S01]  /*10500*/  R2UR UR28, R14 ;  /* 0x000000000e1c72ca */ /* 0x000fe200000e0000 */
[----:B------:R-:W-:Y:S01]  /*10510*/  VIADD R14, R148, 0x380 ;  /* 0x00000380940e7836 */ /* 0x000fe20000000000 */
[----:B------:R-:W-:Y:S01]  /*10520*/  R2UR UR37, R21 ;  /* 0x00000000152572ca */ /* 0x000fe200000e0000 */
[----:B------:R-:W-:Y:S01]  /*10530*/  IMAD.MOV.U32 R21, RZ, RZ, -0x7fffffe0 ;  /* 0x80000020ff157424 */ /* 0x000fe200078e00ff */
[----:B------:R-:W-:-:S02]  /*10540*/  R2UR UR12, R22 ;  /* 0x00000000160c72ca */ /* 0x000fc400000e0000 */
[----:B------:R-:W-:-:S09]  /*10550*/  R2UR UR8, R14 ;  /* 0x000000000e0872ca */ /* 0x000fd200000e0000 */
[----:B------:R-:W-:Y:S01]  /*10560*/  IMAD.U32 R23, RZ, RZ, UR37 ;  /* 0x00000025ff177e24 */ /* 0x000fe2000f8e00ff */
[----:B------:R-:W-:Y:S01]  /*10570*/  R2UR UR37, R21 ;  /* 0x00000000152572ca */ /* 0x000fe200000e0000 */
[----:B------:R-:W-:Y:S02]  /*10580*/  IMAD.MOV.U32 R21, RZ, RZ, -0x7fffffe0 ;  /* 0x80000020ff157424 */ /* 0x000fe400078e00ff */
[----:B------:R-:W-:Y:S01]  /*10590*/  IMAD.U32 R14, RZ, RZ, UR8 ;  /* 0x00000008ff0e7e24 */ /* 0x000fe2000f8e00ff */
[----:B------:R-:W-:Y:S01]  /*105a0*/  R2UR UR8, R20 ;  /* 0x00000000140872ca */ /* 0x000fe200000e0000 */
[----:B------:R-:W-:-:S05]  /*105b0*/  VIADD R20, R148, 0x242 ;  /* 0x0000024294147836 */ /* 0x000fca0000000000 */
[----:B------:R-:W-:Y:S01]  /*105c0*/  R2UR UR36, R20 ;  /* 0x00000000142472ca */ /* 0x000fe200000e0000 */
[----:B------:R-:W-:Y:S02]  /*105d0*/  VIADD R20, R148, 0x282 ;  /* 0x0000028294147836 */ /* 0x000fe40000000000 */
[----:B------:R-:W-:Y:S01]  /*105e0*/  IMAD.U32 R147, RZ, RZ, UR37 ;  /* 0x00000025ff937e24 */ /* 0x000fe2000f8e00ff */
[----:B------:R-:W-:Y:S01]  /*105f0*/  R2UR UR37, R9 ;  /* 0x00000000092572ca */ /* 0x000fe200000e0000 */
[----:B------:R-:W-:Y:S02]  /*10600*/  WARPGROUP.DEPBAR.LE gsb0, 0x0 ;  /* 0x00008000000079c5 */ /* 0x000fe40000010000 */
[----:B------:R-:W-:-:S06]  /*10610*/  WARPGROUP.ARRIVE ;  /* 0x00000000000079c5 */ /* 0x000fcc0000000000 */
[----:B------:R-:W-:Y:S01]  /*10620*/  HGMMA.64x16x16.F32.BF16 R128, gdesc[UR52], RZ, !UPT, gsb0 ;  /* 0x00200000348079f0 */ /* 0x000fe2000c0018ff */
[----:B------:R-:W-:Y:S01]  /*10630*/  R2UR UR55, R76 ;  /* 0x000000004c3772ca */ /* 0x000fe200000e0000 */
[----:B------:R-:W-:Y:S01]  /*10640*/  IMAD.U32 R22, RZ, RZ, UR36 ;  /* 0x00000024ff167e24 */ /* 0x000fe2000f8e00ff */
[----:B------:R-:W-:Y:S02]  /*10650*/  R2UR UR54, R77 ;  /* 0x000000004d3672ca */ /* 0x000fe400000e0000 */
[----:B------:R-:W-:Y:S02]  /*10660*/  R2UR UR52, R2 ;  /* 0x00000000023472ca */ /* 0x000fe400000e0000 */
[----:B------:R-:W-:Y:S02]  /*10670*/  R2UR UR53, R3 ;  /* 0x00000000033572ca */ /* 0x000fe400000e0000 */
[----:B------:R-:W-:Y:S01]  /*10680*/  R2UR UR36, R20 ;  /* 0x00000000142472ca */ /* 0x000fe200000e0000 */
[----:B------:R-:W-:-:S12]  /*10690*/  VIADD R20, R148, 0x302 ;  /* 0x0000030294147836 */ /* 0x000fd80000000000 */
[----:B------:R-:W-:Y:S01]  /*106a0*/  IMAD.U32 R146, RZ, RZ, UR36 ;  /* 0x00000024ff927e24 */ /* 0x000fe2000f8e00ff */
[----:B------:R-:W-:Y:S01]  /*106b0*/  R2UR UR36, R8 ;  /* 0x00000000082472ca */ /* 0x000fe200000e0000 */
[----:B------:R-:W-:Y:S02]  /*106c0*/  WARPGROUP.DEPBAR.LE gsb0, 0x0 ;  /* 0x00008000000079c5 */ /* 0x000fe40000010000 */
[----:B------:R-:W-:-:S06]  /*106d0*/  WARPGROUP.ARRIVE ;  /* 0x00000000000079c5 */ /* 0x000fcc0000000000 */
[----:B------:R-:W-:Y:S01]  /*106e0*/  HGMMA.64x16x16.F32.BF16 R120, gdesc[UR56], RZ, !UPT, gsb0 ;  /* 0x00200000387879f0 */ /* 0x000fe2000c0018ff */
[----:B------:R-:W-:Y:S01]  /*106f0*/  R2UR UR59, R72 ;  /* 0x00000000483b72ca */ /* 0x000fe200000e0000 */
[----:B------:R-:W-:Y:S01]  /*10700*/  VIADD R72, R148, 0x2c2 ;  /* 0x000002c294487836 */ /* 0x000fe20000000000 */
[----:B------:R-:W-:Y:S01]  /*10710*/  R2UR UR58, R75 ;  /* 0x000000004b3a72ca */ /* 0x000fe200000e0000 */
[----:B------:R-:W-:Y:S01]  /*10720*/  IMAD.MOV.U32 R75, RZ, RZ, -0x7fffffe0 ;  /* 0x80000020ff4b7424 */ /* 0x000fe200078e00ff */
[----:B------:R-:W-:Y:S02]  /*10730*/  R2UR UR56, R2 ;  /* 0x00000000023872ca */ /* 0x000fe400000e0000 */
[----:B------:R-:W-:Y:S02]  /*10740*/  R2UR UR57, R3 ;  /* 0x00000000033972ca */ /* 0x000fe400000e0000 */
[----:B------:R-:W-:Y:S01]  /*10750*/  R2UR UR60, R72 ;  /* 0x00000000483c72ca */ /* 0x000fe200000e0000 */
[----:B------:R-:W-:Y:S01]  /*10760*/  VIADD R72, R148, 0x342 ;  /* 0x0000034294487836 */ /* 0x000fe20000000000 */
[----:B------:R-:W-:-:S02]  /*10770*/  WARPGROUP.DEPBAR.LE gsb0, 0x0 ;  /* 0x00008000000079c5 */ /* 0x000fc40000010000 */
        /* <DEDUP_REMOVED lines=9> */
[----:B------:R-:W-:Y:S01]  /*10810*/  IMAD.MOV.U32 R73, RZ, RZ, -0x7fffffe0 ;  /* 0x80000020ff497424 */ /* 0x000fe200078e00ff */
[----:B------:R-:W-:-:S02]  /*10820*/  WARPGROUP.DEPBAR.LE gsb0, 0x0 ;  /* 0x00008000000079c5 */ /* 0x000fc40000010000 */
[----:B------:R-:W-:-:S06]  /*10830*/  WARPGROUP.ARRIVE ;  /* 0x00000000000079c5 */ /* 0x000fcc0000000000 */
[----:B------:R-:W-:Y:S01]  /*10840*/  HGMMA.64x16x16.F32.BF16 R104, gdesc[UR52], RZ, !UPT, gsb0 ;  /* 0x00200000346879f0 */ /* 0x000fe2000c0018ff */
[----:B------:R-:W-:Y:S01]  /*10850*/  UMOV UR54, UR12 ;  /* 0x0000000c00367c82 */ /* 0x000fe20008000000 */
[----:B------:R-:W-:Y:S01]  /*10860*/  UMOV UR55, UR13 ;  /* 0x0000000d00377c82 */ /* 0x000fe20008000000 */
[----:B------:R-:W-:Y:S01]  /*10870*/  R2UR UR12, R20 ;  /* 0x00000000140c72ca */ /* 0x000fe200000e0000 */
[----:B------:R-:W-:Y:S01]  /*10880*/  UMOV UR52, UR16 ;  /* 0x0000001000347c82 */ /* 0x000fe20008000000 */
[----:B------:R-:W-:Y:S01]  /*10890*/  R2UR UR13, R21 ;  /* 0x00000000150d72ca */ /* 0x000fe200000e0000 */
[----:B------:R-:W-:Y:S01]  /*108a0*/  UMOV UR53, UR17 ;  /* 0x0000001100357c82 */ /* 0x000fe20008000000 */
[C---:B------:R-:W-:Y:S02]  /*108b0*/  R2UR UR16, R8.reuse ;  /* 0x00000000081072ca */ /* 0x040fe400000e0000 */
[----:B------:R-:W-:Y:S02]  /*108c0*/  R2UR UR17, R9 ;  /* 0x00000000091172ca */ /* 0x000fe400000e0000 */
[----:B------:R-:W-:Y:S01]  /*108d0*/  MOV R29, UR55 ;  /* 0x00000037001d7c02 */ /* 0x000fe20008000f00 */
[----:B------:R-:W-:Y:S01]  /*108e0*/  UMOV UR55, UR25 ;  /* 0x0000001900377c82 */ /* 0x000fe20008000000 */
[----:B------:R-:W-:Y:S01]  /*108f0*/  MOV R28, UR54 ;  /* 0x00000036001c7c02 */ /* 0x000fe20008000f00 */
[----:B------:R-:W-:Y:S01]  /*10900*/  UMOV UR54, UR24 ;  /* 0x0000001800367c82 */ /* 0x000fe20008000000 */
[----:B------:R-:W-:Y:S01]  /*10910*/  R2UR UR24, R8 ;  /* 0x00000000081872ca */ /* 0x000fe200000e0000 */
[----:B------:R-:W-:Y:S01]  /*10920*/  IMAD.U32 R20, RZ, RZ, UR12 ;  /* 0x0000000cff147e24 */ /* 0x000fe2000f8e00ff */
[----:B------:R-:W-:Y:S01]  /*10930*/  R2UR UR12, R2 ;  /* 0x00000000020c72ca */ /* 0x000fe200000e0000 */
[----:B------:R-:W-:Y:S01]  /*10940*/  IMAD.U32 R21, RZ, RZ, UR13 ;  /* 0x0000000dff157e24 */ /* 0x000fe2000f8e00ff */
[----:B------:R-:W-:-:S02]  /*10950*/  R2UR UR13, R3 ;  /* 0x00000000030d72ca */ /* 0x000fc400000e0000 */
[----:B------:R-:W-:Y:S01]  /*10960*/  R2UR UR25, R9 ;  /* 0x00000000091972ca */ /* 0x000fe200000e0000 */
[----:B------:R-:W-:Y:S02]  /*10970*/  WARPGROUP.DEPBAR.LE gsb0, 0x0 ;  /* 0x00008000000079c5 */ /* 0x000fe40000010000 */
[----:B------:R-:W-:-:S06]  /*10980*/  WARPGROUP.ARRIVE ;  /* 0x00000000000079c5 */ /* 0x000fcc0000000000 */
[----:B------:R-:W-:Y:S01]  /*10990*/  HGMMA.64x16x16.F32.BF16 R96, gdesc[UR56], RZ, !UPT, gsb0 ;  /* 0x00200000386079f0 */ /* 0x000fe2000c0018ff */
[----:B------:R-:W-:Y:S01]  /*109a0*/  UMOV UR58, UR8 ;  /* 0x00000008003a7c82 */ /* 0x000fe20008000000 */
[----:B------:R-:W-:Y:S01]  /*109b0*/  UMOV UR59, UR9 ;  /* 0x00000009003b7c82 */ /* 0x000fe20008000000 */
[----:B------:R-:W-:Y:S02]  /*109c0*/  R2UR UR8, R2 ;  /* 0x00000000020872ca */ /* 0x000fe400000e0000 */
[----:B------:R-:W-:Y:S02]  /*109d0*/  R2UR UR9, R3 ;  /* 0x00000000030972ca */ /* 0x000fe400000e0000 */
[----:B------:R-:W-:Y:S01]  /*109e0*/  R2UR UR56, R72 ;  /* 0x00000000483872ca */ /* 0x000fe200000e0000 */
[----:B------:R-:W-:Y:S01]  /*109f0*/  VIADD R72, R148, 0x3c2 ;  /* 0x000003c294487836 */ /* 0x000fe20000000000 */
[----:B------:R-:W-:Y:S01]  /*10a00*/  R2UR UR57, R73 ;  /* 0x00000000493972ca */ /* 0x000fe200000e0000 */
[----:B------:R-:W-:Y:S01]  /*10a10*/  IMAD.MOV.U32 R73, RZ, RZ, -0x7fffffe0 ;  /* 0x80000020ff497424 */ /* 0x000fe200078e00ff */
[----:B------:R-:W-:-:S02]  /*10a20*/  WARPGROUP.DEPBAR.LE gsb0, 0x0 ;  /* 0x00008000000079c5 */ /* 0x000fc40000010000 */
[----:B------:R-:W-:-:S06]  /*10a30*/  WARPGROUP.ARRIVE ;  /* 0x00000000000079c5 */ /* 0x000fcc0000000000 */
[----:B------:R-:W-:Y:S01]  /*10a40*/  HGMMA.64x16x16.F32.BF16 R88, gdesc[UR4], RZ, !UPT, gsb0 ;  /* 0x00200000045879f0 */ /* 0x000fe2000c0018ff */
[----:B------:R-:W-:Y:S01]  /*10a50*/  R2UR UR6, R74 ;  /* 0x000000004a0672ca */ /* 0x000fe200000e0000 */
[----:B------:R-:W-:Y:S01]  /*10a60*/  UMOV UR4, UR20 ;  /* 0x0000001400047c82 */ /* 0x000fe20008000000 */
[----:B------:R-:W-:Y:S01]  /*10a70*/  R2UR UR7, R75 ;  /* 0x000000004b0772ca */ /* 0x000fe200000e0000 */
[----:B------:R-:W-:Y:S01]  /*10a80*/  UMOV UR5, UR21 ;  /* 0x0000001500057c82 */ /* 0x000fe20008000000 */
[----:B------:R-:W-:Y:S02]  /*10a90*/  R2UR UR20, R8 ;  /* 0x00000000081472ca */ /* 0x000fe400000e0000 */
[----:B------:R-:W-:-:S07]  /*10aa0*/  R2UR UR21, R9 ;  /* 0x00000000091572ca */ /* 0x000fce00000e0000 */
[----:B------:R-:W-:Y:S01]  /*10ab0*/  MOV R24, UR6 ;  /* 0x0000000600187c02 */ /* 0x000fe20008000f00 */
[----:B------:R-:W-:Y:S01]  /*10ac0*/  UMOV UR6, UR32 ;  /* 0x0000002000067c82 */ /* 0x000fe20008000000 */
[----:B------:R-:W-:Y:S01]  /*10ad0*/  MOV R25, UR7 ;  /* 0x0000000700197c02 */ /* 0x000fe20008000f00 */
[----:B------:R-:W-:Y:S01]  /*10ae0*/  UMOV UR7, UR33 ;  /* 0x0000002100077c82 */ /* 0x000fe20008000000 */
[----:B------:R-:W-:Y:S02]  /*10af0*/  R2UR UR32, R8 ;  /* 0x00000000082072ca */ /* 0x000fe400000e0000 */
[----:B------:R-:W-:Y:S01]  /*10b00*/  R2UR UR33, R9 ;  /* 0x00000000092172ca */ /* 0x000fe200000e0000 */
[----:B------:R-:W-:Y:S02]  /*10b10*/  WARPGROUP.DEPBAR.LE gsb0, 0x0 ;  /* 0x00008000000079c5 */ /* 0x000fe40000010000 */
[----:B------:R-:W-:-:S06]  /*10b20*/  WARPGROUP.ARRIVE ;  /* 0x00000000000079c5 */ /* 0x000fcc0000000000 */
[----:B------:R-:W-:Y:S01]  /*10b30*/  HGMMA.64x16x16.F32.BF16 R80, gdesc[UR8], RZ, !UPT, gsb0 ;  /* 0x00200000085079f0 */ /* 0x000fe2000c0018ff */
[----:B------:R-:W-:Y:S02]  /*10b40*/  R2UR UR10, R72 ;  /* 0x00000000480a72ca */ /* 0x000fe400000e0000 */
[----:B------:R-:W-:Y:S02]  /*10b50*/  R2UR UR11, R73 ;  /* 0x00000000490b72ca */ /* 0x000fe400000e0000 */
        /* <DEDUP_REMOVED lines=15> */
[----:B------:R-:W-:Y:S02]  /*10c50*/  WARPGROUP.DEPBAR.LE gsb0, 0x0 ;  /* 0x00008000000079c5 */ /* 0x000fe40000010000 */
[----:B------:R-:W-:-:S06]  /*10c60*/  WARPGROUP.ARRIVE ;  /* 0x00000000000079c5 */ /* 0x000fcc0000000000 */
[----:B------:R-:W-:Y:S01]  /*10c70*/  HGMMA.64x16x16.F32.BF16 R136, gdesc[UR16], R136, gsb0 ;  /* 0x00200000108879f0 */ /* 0x000fe20008001888 */
        /* <DEDUP_REMOVED lines=8> */
[----:B------:R-:W-:Y:S01]  /*10d00*/  IMAD.MOV.U32 R150, RZ, RZ, R0 ;  /* 0x000000ffff967224 */ /* 0x000fe200078e0000 */
        /* <DEDUP_REMOVED lines=24> */
[----:B------:R-:W-:Y:S01]  /*10e90*/  R2UR UR40, R12 ;  /* 0x000000000c2872ca */ /* 0x000fe200000e0000 */
[----:B------:R-:W-:Y:S01]  /*10ea0*/  UMOV UR42, UR4 ;  /* 0x00000004002a7c82 */ /* 0x000fe20008000000 */
[----:B------:R-:W-:Y:S01]  /*10eb0*/  R2UR UR41, R13 ;  /* 0x000000000d2972ca */ /* 0x000fe200000e0000 */
[----:B------:R-:W-:Y:S01]  /*10ec0*/  UMOV UR43, UR5 ;  /* 0x00000005002b7c82 */ /* 0x000fe20008000000 */
[----:B------:R-:W-:Y:S02]  /*10ed0*/  WARPGROUP.DEPBAR.LE gsb0, 0x0 ;  /* 0x00008000000079c5 */ /* 0x000fe40000010000 */
[----:B------:R-:W-:-:S06]  /*10ee0*/  WARPGROUP.ARRIVE ;  /* 0x00000000000079c5 */ /* 0x000fcc0000000000 */
[----:B------:R-:W-:Y:S01]  /*10ef0*/  HGMMA.64x16x16.F32.BF16 R80, gdesc[UR44], R80, gsb0 ;  /* 0x002000002c5079f0 */ /* 0x000fe20008001850 */
[----:B------:R-:W-:Y:S01]  /*10f00*/  UMOV UR46, UR52 ;  /* 0x00000034002e7c82 */ /* 0x000fe20008000000 */
[----:B------:R-:W-:Y:S01]  /*10f10*/  UMOV UR47, UR53 ;  /* 0x00000035002f7c82 */ /* 0x000fe20008000000 */
[----:B------:R-:W-:Y:S02]  /*10f20*/  R2UR UR52, R12 ;  /* 0x000000000c3472ca */ /* 0x000fe400000e0000 */
[----:B------:R-:W-:Y:S01]  /*10f30*/  R2UR UR53, R13 ;  /* 0x000000000d3572ca */ /* 0x000fe200000e0000 */
[----:B------:R-:W-:Y:S02]  /*10f40*/  WARPGROUP.DEPBAR.LE gsb0, 0x0 ;  /* 0x00008000000079c5 */ /* 0x000fe40000010000 */
[----:B------:R-:W-:-:S06]  /*10f50*/  WARPGROUP.ARRIVE ;  /* 0x00000000000079c5 */ /* 0x000fcc0000000000 */
[----:B------:R-:W-:Y:S01]  /*10f60*/  HGMMA.64x16x16.F32.BF16 R72, gdesc[UR48], R72, gsb0 ;  /* 0x00200000304879f0 */ /* 0x000fe20008001848 */
[----:B------:R-:W-:Y:S02]  /*10f70*/  R2UR UR4, R12 ;  /* 0x000000000c0472ca */ /* 0x000fe400000e0000 */
[----:B------:R-:W-:Y:S02]  /*10f80*/  R2UR UR5, R13 ;  /* 0x000000000d0572ca */ /* 0x000fe400000e0000 */
[----:B------:R-:W-:Y:S01]  /*10f90*/  R2UR UR50, R14 ;  /* 0x000000000e3272ca */ /* 0x000fe200000e0000 */
[----:B------:R-:W-:Y:S01]  /*10fa0*/  VIADD R14, R148, 0x4c0 ;  /* 0x000004c0940e7836 */ /* 0x000fe20000000000 */
[----:B------:R-:W-:Y:S01]  /*10fb0*/  R2UR UR51, R15 ;  /* 0x000000000f3372ca */ /* 0x000fe200000e0000 */
[----:B------:R-:W-:Y:S01]  /*10fc0*/  IMAD.MOV.U32 R15, RZ, RZ, -0x7fffffe0 ;  /* 0x80000020ff0f7424 */ /* 0x000fe200078e00ff */
[----:B------:R-:W-:Y:S02]  /*10fd0*/  R2UR UR48, R12 ;  /* 0x000000000c3072ca */ /* 0x000fe400000e0000 */
[----:B------:R-:W-:-:S02]  /*10fe0*/  R2UR UR49, R13 ;  /* 0x000000000d3172ca */ /* 0x000fc400000e0000 */
[----:B------:R-:W-:Y:S02]  /*10ff0*/  R2UR UR44, R12 ;  /* 0x000000000c2c72ca */ /* 0x000fe400000e0000 */
[----:B------:R-:W-:Y:S02]  /*11000*/  R2UR UR45, R13 ;  /* 0x000000000d2d72ca */ /* 0x000fe400000e0000 */
[----:B------:R-:W-:Y:S01]  /*11010*/  R2UR UR26, R14 ;  /* 0x000000000e1a72ca */ /* 0x000fe200000e0000 */
[----:B------:R-:W-:Y:S01]  /*11020*/  VIADD R14, R148, 0x500 ;  /* 0x00000500940e7836 */ /* 0x000fe20000000000 */
[----:B------:R-:W-:Y:S01]  /*11030*/  R2UR UR27, R15 ;  /* 0x000000000f1b72ca */ /* 0x000fe200000e0000 */
[----:B------:R-:W-:-:S03]  /*11040*/  IMAD.MOV.U32 R15, RZ, RZ, -0x7fffffe0 ;  /* 0x80000020ff0f7424 */ /* 0x000fc600078e00ff */
[----:B------:R-:W-:Y:S01]  /*11050*/  R2UR UR30, R14 ;  /* 0x000000000e1e72ca */ /* 0x000fe200000e0000 */
[----:B------:R-:W-:Y:S01]  /*11060*/  VIADD R14, R148, 0x540 ;  /* 0x00000540940e7836 */ /* 0x000fe20000000000 */
[----:B------:R-:W-:Y:S01]  /*11070*/  R2UR UR31, R15 ;  /* 0x000000000f1f72ca */ /* 0x000fe200000e0000 */
[----:B------:R-:W-:-:S03]  /*11080*/  IMAD.MOV.U32 R15, RZ, RZ, -0x7fffffe0 ;  /* 0x80000020ff0f7424 */ /* 0x000fc600078e00ff */
[----:B------:R-:W-:Y:S01]  /*11090*/  R2UR UR34, R14 ;  /* 0x000000000e2272ca */ /* 0x000fe200000e0000 */
[----:B------:R-:W-:Y:S01]  /*110a0*/  VIADD R14, R148, 0x580 ;  /* 0x00000580940e7836 */ /* 0x000fe20000000000 */
[----:B------:R-:W-:Y:S01]  /*110b0*/  R2UR UR35, R15 ;  /* 0x000000000f2372ca */ /* 0x000fe200000e0000 */
[----:B------:R-:W-:Y:S01]  /*110c0*/  IMAD.MOV.U32 R15, RZ, RZ, -0x7fffffe0 ;  /* 0x80000020ff0f7424 */ /* 0x000fe200078e00ff */
[----:B------:R-:W-:Y:S02]  /*110d0*/  R2UR UR36, R10 ;  /* 0x000000000a2472ca */ /* 0x000fe400000e0000 */
[----:B------:R-:W-:Y:S01]  /*110e0*/  R2UR UR38, R14 ;  /* 0x000000000e2672ca */ /* 0x000fe200000e0000 */
[----:B------:R-:W-:Y:S01]  /*110f0*/  IMAD.MOV.U32 R14, RZ, RZ, R150 ;  /* 0x000000ffff0e7224 */ /* 0x000fe200078e0096 */
[----:B------:R-:W-:Y:S02]  /*11100*/  R2UR UR39, R15 ;  /* 0x000000000f2772ca */ /* 0x000fe400000e0000 */
[----:B------:R-:W-:-:S02]  /*11110*/  R2UR UR37, R11 ;  /* 0x000000000b2572ca */ /* 0x000fc400000e0000 */
[----:B------:R-:W-:Y:S02]  /*11120*/  R2UR UR32, R10 ;  /* 0x000000000a2072ca */ /* 0x000fe400000e0000 */
[----:B------:R-:W-:Y:S02]  /*11130*/  MOV R151, UR34 ;  /* 0x0000002200977c02 */ /* 0x000fe40008000f00 */
[----:B------:R-:W-:Y:S02]  /*11140*/  MOV R152, UR35 ;  /* 0x0000002300987c02 */ /* 0x000fe40008000f00 */
[----:B------:R-:W-:Y:S02]  /*11150*/  R2UR UR34, R146 ;  /* 0x00000000922272ca */ /* 0x000fe400000e0000 */
[----:B------:R-:W-:Y:S02]  /*11160*/  MOV R149, UR38 ;  /* 0x0000002600957c02 */ /* 0x000fe40008000f00 */
[----:B------:R-:W-:Y:S01]  /*11170*/  MOV R150, UR39 ;  /* 0x0000002700967c02 */ /* 0x000fe20008000f00 */
[----:B------:R-:W-:-:S02]  /*11180*/  WARPGROUP.DEPBAR.LE gsb0, 0x0 ;  /* 0x00008000000079c5 */ /* 0x000fc40000010000 */
[----:B------:R-:W-:Y:S01]  /*11190*/  WARPGROUP.ARRIVE ;  /* 0x00000000000079c5 */ /* 0x000fe20000000000 */
[----:B------:R-:W-:Y:S02]  /*111a0*/  R2UR UR38, R22 ;  /* 0x00000000162672ca */ /* 0x000fe400000e0000 */
[----:B------:R-:W-:Y:S02]  /*111b0*/  R2UR UR39, R23 ;  /* 0x00000000172772ca */ /* 0x000fe400000e0000 */
[----:B------:R-:W-:Y:S01]  /*111c0*/  R2UR UR35, R147 ;  /* 0x00000000932372ca */ /* 0x000fe200000e0000 */
[----:B------:R-:W-:Y:S01]  /*111d0*/  HGMMA.64x16x16.F32.BF16 R136, gdesc[UR20], R136, gsb0 ;  /* 0x00200000148879f0 */ /* 0x000fe20008001888 */
[----:B------:R-:W-:Y:S01]  /*111e0*/  UMOV UR22, UR56 ;  /* 0x0000003800167c82 */ /* 0x000fe20008000000 */
[----:B------:R-:W-:Y:S01]  /*111f0*/  UMOV UR23, UR57 ;  /* 0x0000003900177c82 */ /* 0x000fe20008000000 */
[----:B------:R-:W-:Y:S02]  /*11200*/  R2UR UR33, R11 ;  /* 0x000000000b2172ca */ /* 0x000fe400000e0000 */
[----:B------:R-:W-:-:S02]  /*11210*/  R2UR UR28, R10 ;  /* 0x000000000a1c72ca */ /* 0x000fc400000e0000 */
[----:B------:R-:W-:Y:S02]  /*11220*/  R2UR UR29, R11 ;  /* 0x000000000b1d72ca */ /* 0x000fe400000e0000 */
[----:B------:R-:W-:Y:S01]  /*11230*/  MOV R19, UR31 ;  /* 0x0000001f00137c02 */ /* 0x000fe20008000f00 */
[----:B------:R-:W-:Y:S01]  /*11240*/  UMOV UR31, UR61 ;  /* 0x0000003d001f7c82 */ /* 0x000fe20008000000 */
[----:B------:R-:W-:Y:S01]  /*11250*/  MOV R153, UR30 ;  /* 0x0000001e00997c02 */ /* 0x000fe20008000f00 */
[----:B------:R-:W-:Y:S01]  /*11260*/  UMOV UR30, UR60 ;  /* 0x0000003c001e7c82 */ /* 0x000fe20008000000 */
[----:B------:R-:W-:Y:S02]  /*11270*/  MOV R18, UR27 ;  /* 0x0000001b00127c02 */ /* 0x000fe40008000f00 */
[----:B------:R-:W-:Y:S01]  /*11280*/  MOV R17, UR26 ;  /* 0x0000001a00117c02 */ /* 0x000fe20008000f00 */
[----:B------:R-:W-:Y:S02]  /*11290*/  WARPGROUP.DEPBAR.LE gsb0, 0x0 ;  /* 0x00008000000079c5 */ /* 0x000fe40000010000 */
[----:B------:R-:W-:Y:S01]  /*112a0*/  WARPGROUP.ARRIVE ;  /* 0x00000000000079c5 */ /* 0x000fe20000000000 */
[----:B------:R-:W-:-:S02]  /*112b0*/  R2UR UR56, R12 ;  /* 0x000000000c3872ca */ /* 0x000fc400000e0000 */
[----:B------:R-:W-:Y:S02]  /*112c0*/  R2UR UR57, R13 ;  /* 0x000000000d3972ca */ /* 0x000fe400000e0000 */
[----:B------:R-:W-:Y:S01]  /*112d0*/  R2UR UR26, R20 ;  /* 0x00000000141a72ca */ /* 0x000fe200000e0000 */
[----:B------:R-:W-:Y:S01]  /*112e0*/  HGMMA.64x16x16.F32.BF16 R128, gdesc[UR52], R128, gsb0 ;  /* 0x00200000348079f0 */ /* 0x000fe20008001880 */
[----:B------:R-:W-:Y:S02]  /*112f0*/  R2UR UR27, R21 ;  /* 0x00000000151b72ca */ /* 0x000fe400000e0000 */
[C---:B------:R-:W-:Y:S02]  /*11300*/  R2UR UR24, R10.reuse ;  /* 0x000000000a1872ca */ /* 0x040fe400000e0000 */
[----:B------:R-:W-:Y:S02]  /*11310*/  R2UR UR25, R11 ;  /* 0x000000000b1972ca */ /* 0x000fe400000e0000 */
[----:B------:R-:W-:-:S02]  /*11320*/  R2UR UR20, R10 ;  /* 0x000000000a1472ca */ /* 0x000fc400000e0000 */
[C---:B------:R-:W-:Y:S02]  /*11330*/  R2UR UR21, R11.reuse ;  /* 0x000000000b1572ca */ /* 0x040fe400000e0000 */
[C---:B------:R-:W-:Y:S02]  /*11340*/  R2UR UR12, R10.reuse ;  /* 0x000000000a0c72ca */ /* 0x040fe400000e0000 */
[C---:B------:R-:W-:Y:S02]  /*11350*/  R2UR UR13, R11.reuse ;  /* 0x000000000b0d72ca */ /* 0x040fe400000e0000 */
[----:B------:R-:W-:Y:S02]  /*11360*/  R2UR UR16, R10 ;  /* 0x000000000a1072ca */ /* 0x000fe400000e0000 */
[----:B------:R-:W-:Y:S01]  /*11370*/  R2UR UR17, R11 ;  /* 0x000000000b1172ca */ /* 0x000fe200000e0000 */
[----:B------:R-:W-:Y:S01]  /*11380*/  IMAD.MOV.U32 R15, RZ, RZ, -0x7fffffe0 ;  /* 0x80000020ff0f7424 */ /* 0x000fe200078e00ff */
[----:B------:R-:W-:-:S02]  /*11390*/  R2UR UR61, R14 ;  /* 0x000000000e3d72ca */ /* 0x000fc400000e0000 */
[----:B------:R-:W-:Y:S01]  /*113a0*/  R2UR UR60, R30 ;  /* 0x000000001e3c72ca */ /* 0x000fe200000e0000 */
[----:B------:R-:W-:Y:S02]  /*113b0*/  WARPGROUP.DEPBAR.LE gsb0, 0x0 ;  /* 0x00008000000079c5 */ /* 0x000fe40000010000 */
[----:B------:R-:W-:Y:S01]  /*113c0*/  WARPGROUP.ARRIVE ;  /* 0x00000000000079c5 */ /* 0x000fe20000000000 */
[----:B------:R-:W-:Y:S02]  /*113d0*/  R2UR UR55, R29 ;  /* 0x000000001d3772ca */ /* 0x000fe400000e0000 */
[----:B------:R-:W-:Y:S02]  /*113e0*/  R2UR UR54, R28 ;  /* 0x000000001c3672ca */ /* 0x000fe400000e0000 */
[----:B------:R-:W-:Y:S01]  /*113f0*/  R2UR UR52, R12 ;  /* 0x000000000c3472ca */ /* 0x000fe200000e0000 */
[----:B------:R-:W-:Y:S01]  /*11400*/  HGMMA.64x16x16.F32.BF16 R120, gdesc[UR40], R120, gsb0 ;  /* 0x00200000287879f0 */ /* 0x000fe20008001878 */
[----:B------:R-:W-:Y:S01]  /*11410*/  R2UR UR53, R13 ;  /* 0x000000000d3572ca */ /* 0x000fe200000e0000 */
[----:B------:R-:W-:Y:S01]  /*11420*/  VIADD R14, R148, 0x5c0 ;  /* 0x000005c0940e7836 */ /* 0x000fe20000000000 */
[----:B------:R0:W5:Y:S01]  /*11430*/  LDL.LU R30, [R1+0x118] ;  /* 0x00011800011e7983 */ /* 0x0001620000300800 */
[----:B------:R-:W-:-:S02]  /*11440*/  WARPGROUP.DEPBAR.LE gsb0, 0x0 ;  /* 0x00008000000079c5 */ /* 0x000fc40000010000 */
[----:B------:R-:W-:Y:S01]  /*11450*/  WARPGROUP.ARRIVE ;  /* 0x00000000000079c5 */ /* 0x000fe20000000000 */
[----:B------:R-:W-:Y:S01]  /*11460*/  R2UR UR42, R14 ;  /* 0x000000000e2a72ca */ /* 0x000fe200000e0000 */
[----:B------:R0:W5:Y:S04]  /*11470*/  LDL.LU R29, [R1+0x114] ;  /* 0x00011400011d7983 */ /* 0x0001680000300800 */
[----:B------:R-:W-:Y:S01]  /*11480*/  HGMMA.64x16x16.F32.BF16 R112, gdesc[UR8], R112, gsb0 ;  /* 0x00200000087079f0 */ /* 0x000fe20008001870 */
[----:B------:R-:W-:Y:S02]  /*11490*/  R2UR UR43, R15 ;  /* 0x000000000f2b72ca */ /* 0x000fe400000e0000 */
[----:B------:R-:W-:Y:S02]  /*114a0*/  R2UR UR40, R6 ;  /* 0x00000000062872ca */ /* 0x000fe400000e0000 */
[----:B------:R-:W-:Y:S01]  /*114b0*/  R2UR UR41, R7 ;  /* 0x00000000072972ca */ /* 0x000fe200000e0000 */
[----:B------:R-:W-:Y:S01]  /*114c0*/  VIADD R14, R148, 0x600 ;  /* 0x00000600940e7836 */ /* 0x000fe20000000000 */
[----:B------:R0:W5:Y:S01]  /*114d0*/  LDL.LU R28, [R1+0x110] ;  /* 0x00011000011c7983 */ /* 0x0001620000300800 */
[----:B------:R-:W-:Y:S01]  /*114e0*/  R2UR UR11, R27 ;  /* 0x000000001b0b72ca */ /* 0x000fe200000e0000 */
[----:B------:R-:W-:-:S02]  /*114f0*/  WARPGROUP.DEPBAR.LE gsb0, 0x0 ;  /* 0x00008000000079c5 */ /* 0x000fc40000010000 */
[----:B------:R-:W-:Y:S01]  /*11500*/  WARPGROUP.ARRIVE ;  /* 0x00000000000079c5 */ /* 0x000fe20000000000 */
[----:B------:R-:W-:Y:S02]  /*11510*/  R2UR UR10, R26 ;  /* 0x000000001a0a72ca */ /* 0x000fe400000e0000 */
[----:B------:R-:W-:Y:S02]  /*11520*/  R2UR UR8, R10 ;  /* 0x000000000a0872ca */ /* 0x000fe400000e0000 */
[----:B------:R-:W-:Y:S01]  /*11530*/  R2UR UR9, R11 ;  /* 0x000000000b0972ca */ /* 0x000fe200000e0000 */
[----:B------:R-:W-:Y:S01]  /*11540*/  HGMMA.64x16x16.F32.BF16 R104, gdesc[UR4], R104, gsb0 ;  /* 0x00200000046879f0 */ /* 0x000fe20008001868 */
[----:B------:R-:W-:Y:S01]  /*11550*/  IMAD.MOV.U32 R15, RZ, RZ, -0x7fffffe0 ;  /* 0x80000020ff0f7424 */ /* 0x000fe200078e00ff */
[----:B------:R0:W5:Y:S01]  /*11560*/  LDL.LU R27, [R1+0x10c] ;  /* 0x00010c00011b7983 */ /* 0x0001620000300800 */
[----:B------:R-:W-:Y:S02]  /*11570*/  R2UR UR7, R25 ;  /* 0x00000000190772ca */ /* 0x000fe400000e0000 */
[----:B------:R-:W-:Y:S01]  /*11580*/  R2UR UR6, R24 ;  /* 0x00000000180672ca */ /* 0x000fe200000e0000 */
[----:B------:R0:W5:Y:S01]  /*11590*/  LDL.LU R26, [R1+0x108] ;  /* 0x00010800011a7983 */ /* 0x0001620000300800 */
[----:B------:R-:W-:-:S02]  /*115a0*/  R2UR UR4, R10 ;  /* 0x000000000a0472ca */ /* 0x000fc400000e0000 */
[----:B------:R-:W-:Y:S01]  /*115b0*/  R2UR UR5, R11 ;  /* 0x000000000b0572ca */ /* 0x000fe200000e0000 */
[----:B------:R0:W5:Y:S04]  /*115c0*/  LDL.LU R25, [R1+0x104] ;  /* 0x0001040001197983 */ /* 0x0001680000300800 */
[----:B------:R0:W5:Y:S01]  /*115d0*/  LDL.LU R24, [R1+0x100] ;  /* 0x0001000001187983 */ /* 0x0001620000300800 */
        /* <DEDUP_REMOVED lines=39> */
[----:B------:R-:W-:Y:S02]  /*11850*/  R2UR UR23, R16 ;  /* 0x00000000101772ca */ /* 0x000fe400000e0000 */
[----:B------:R-:W-:Y:S02]  /*11860*/  R2UR UR22, R0 ;  /* 0x00000000001672ca */ /* 0x000fe400000e0000 */
[----:B------:R-:W-:Y:S02]  /*11870*/  R2UR UR20, R6 ;  /* 0x00000000061472ca */ /* 0x000fe400000e0000 */
[----:B------:R-:W-:Y:S01]  /*11880*/  R2UR UR21, R7 ;  /* 0x00000000071572ca */ /* 0x000fe200000e0000 */
[----:B------:R-:W-:Y:S02]  /*11890*/  WARPGROUP.DEPBAR.LE gsb0, 0x0 ;  /* 0x00008000000079c5 */ /* 0x000fe40000010000 */
[----:B------:R-:W-:-:S10]  /*118a0*/  WARPGROUP.ARRIVE ;  /* 0x00000000000079c5 */ /* 0x000fd40000000000 */
        /* <DEDUP_REMOVED lines=9> */
[----:B------:R-:W-:Y:S01]  /*11940*/  R2UR UR30, R153 ;  /* 0x00000000991e72ca */ /* 0x000fe200000e0000 */
[----:B------:R0:W5:Y:S01]  /*11950*/  LDL.LU R19, [R1+0xfc] ;  /* 0x0000fc0001137983 */ /* 0x0001620000300800 */
[----:B------:R-:W-:Y:S02]  /*11960*/  R2UR UR28, R6 ;  /* 0x00000000061c72ca */ /* 0x000fe400000e0000 */
[----:B------:R-:W-:Y:S01]  /*11970*/  R2UR UR29, R7 ;  /* 0x00000000071d72ca */ /* 0x000fe200000e0000 */
[----:B------:R0:W5:Y:S01]  /*11980*/  LDL.LU R18, [R1+0xf8] ;  /* 0x0000f80001127983 */ /* 0x0001620000300800 */
[----:B------:R-:W-:Y:S02]  /*11990*/  R2UR UR35, R152 ;  /* 0x00000000982372ca */ /* 0x000fe400000e0000 */
[----:B------:R-:W-:Y:S01]  /*119a0*/  R2UR UR34, R151 ;  /* 0x00000000972272ca */ /* 0x000fe200000e0000 */
[----:B------:R0:W5:Y:S01]  /*119b0*/  LDL.LU R17, [R1+0xf4] ;  /* 0x0000f40001117983 */ /* 0x0001620000300800 */
[----:B------:R-:W-:-:S02]  /*119c0*/  R2UR UR32, R6 ;  /* 0x00000000062072ca */ /* 0x000fc400000e0000 */
[----:B------:R-:W-:Y:S01]  /*119d0*/  R2UR UR33, R7 ;  /* 0x00000000072172ca */ /* 0x000fe200000e0000 */
[----:B------:R0:W5:Y:S01]  /*119e0*/  LDL.LU R16, [R1+0xf0] ;  /* 0x0000f00001107983 */ /* 0x0001620000300800 */
[----:B------:R-:W-:Y:S02]  /*119f0*/  R2UR UR39, R150 ;  /* 0x00000000962772ca */ /* 0x000fe400000e0000 */
[----:B------:R-:W-:Y:S01]  /*11a00*/  R2UR UR38, R149 ;  /* 0x00000000952672ca */ /* 0x000fe200000e0000 */
[----:B------:R0:W5:Y:S01]  /*11a10*/  LDL.LU R0, [R1+0xec] ;  /* 0x0000ec0001007983 */ /* 0x0001620000300800 */
[----:B------:R-:W-:Y:S02]  /*11a20*/  WARPGROUP.DEPBAR.LE gsb0, 0x0 ;  /* 0x00008000000079c5 */ /* 0x000fe40000010000 */
[----:B------:R-:W-:-:S06]  /*11a30*/  WARPGROUP.ARRIVE ;  /* 0x00000000000079c5 */ /* 0x000fcc0000000000 */
[----:B------:R-:W-:Y:S03]  /*11a40*/  HGMMA.64x16x16.F32.BF16 R120, gdesc[UR28], R120, gsb0 ;  /* 0x002000001c7879f0 */ /* 0x000fe60008001878 */
[----:B------:R-:W-:Y:S02]  /*11a50*/  WARPGROUP.DEPBAR.LE gsb0, 0x0 ;  /* 0x00008000000079c5 */ /* 0x000fe40000010000 */
[----:B------:R-:W-:-:S06]  /*11a60*/  WARPGROUP.ARRIVE ;  /* 0x00000000000079c5 */ /* 0x000fcc0000000000 */
[----:B------:R-:W-:Y:S01]  /*11a70*/  HGMMA.64x16x16.F32.BF16 R112, gdesc[UR32], R112, gsb0 ;  /* 0x00200000207079f0 */ /* 0x000fe20008001870 */
[----:B------:R-:W-:Y:S02]  /*11a80*/  R2UR UR36, R6 ;  /* 0x00000000062472ca */ /* 0x000fe400000e0000 */
[----:B------:R-:W-:Y:S01]  /*11a90*/  R2UR UR37, R7 ;  /* 0x00000000072572ca */ /* 0x000fe200000e0000 */
[----:B------:R-:W-:Y:S02]  /*11aa0*/  WARPGROUP.DEPBAR.LE gsb0, 0x0 ;  /* 0x00008000000079c5 */ /* 0x000fe40000010000 */
[----:B------:R-:W-:-:S10]  /*11ab0*/  WARPGROUP.ARRIVE ;  /* 0x00000000000079c5 */ /* 0x000fd40000000000 */
        /* <DEDUP_REMOVED lines=109> */
[----:B------:R-:W-:Y:S03]  /*12190*/  HGMMA.64x16x16.F32.BF16 R72, gdesc[UR32], R72, gsb0 ;  /* 0x00200000204879f0 */ /* 0x000fe60008001848 */
[----:B------:R-:W-:Y:S02]  /*121a0*/  WARPGROUP.DEPBAR.LE gsb0, 0x0 ;  /* 0x00008000000079c5 */ /* 0x000fe40000010000 */
[----:B0-----:R-:W-:Y:S05]  /*121b0*/  @P2 BRA `(.L_x_527) ;  /* 0x0000000000342947 */ /* 0x001fea0003800000 */
[----:B------:R-:W-:Y:S05]  /*121c0*/  @!P0 BRA `(.L_x_528) ;  /* 0x0000000000048947 */ /* 0x000fea0003800000 */
[----:B------:R-:W-:Y:S01]  /*121d0*/  BPT.TRAP 0x1 ;  /* 0x000000040000795c */ /* 0x000fe20000300000 */
.L_x_528:
[----:B------:R-:W2:Y:S01]  /*121e0*/  LDL.LU R14, [R1+0x8] ;  /* 0x00000800010e7983 */ /* 0x000ea20000300800 */
[----:B-----5:R-:W-:Y:S01]  /*121f0*/  IMAD R15, R0, 0x8, R16 ;  /* 0x00000008000f7824 */ /* 0x020fe200078e0210 */
[----:B--2---:R-:W-:-:S04]  /*12200*/  SHF.L.U32 R14, R14, 0x1f, RZ ;  /* 0x0000001f0e0e7819 */ /* 0x004fc800000006ff */
[----:B------:R0:W1:Y:S01]  /*12210*/  SYNCS.PHASECHK.TRANS64.TRYWAIT P2, [R15+URZ+0x31c50], R14 ;  /* 0x031c500e0f0075a7 */ /* 0x000062000804017f */
[----:B------:R-:W-:Y:S05]  /*12220*/  @!P0 BRA `(.L_x_529) ;  /* 0x0000000000048947 */ /* 0x000fea0003800000 */
[----:B------:R-:W-:Y:S01]  /*12230*/  BPT.TRAP 0x1 ;  /* 0x000000040000795c */ /* 0x000fe20000300000 */
.L_x_529:
[----:B------:R-:W-:Y:S04]  /*12240*/  BSSY B0, `(.L_x_527) ;  /* 0x0000004000007945 */ /* 0x000fe80003800000 */
[----:B-1----:R-:W-:Y:S05]  /*12250*/  @P2 BRA `(.L_x_530) ;  /* 0x0000000000082947 */ /* 0x002fea0003800000 */
[----:B------:R-:W1:Y:S02]  /*12260*/  SYNCS.PHASECHK.TRANS64.TRYWAIT P2, [R15+URZ+0x31c50], R14 ;  /* 0x031c500e0f0075a7 */ /* 0x000e64000804017f */
[----:B-1----:R-:W-:Y:S05]  /*12270*/  @!P2 BRA `(.L_x_531) ;  /* 0x000000e00028a947 */ /* 0x002fea0003800000 */
.L_x_530:
[----:B------:R-:W-:Y:S05]  /*12280*/  BSYNC B0 ;  /* 0x0000000000007941 */ /* 0x000fea0003800000 */
.L_x_527:
[----:B------:R-:W0:Y:S01]  /*12290*/  LDL.LU R21, [R1] ;  /* 0x0000000001157983 */ /* 0x000e220000300800 */
[----:B------:R-:W-:Y:S05]  /*122a0*/  WARPSYNC.ALL ;  /* 0x0000000000007948 */ /* 0x000fea0003800000 */
[----:B------:R-:W2:Y:S01]  /*122b0*/  LDL.LU R22, [R1+0x40] ;  /* 0x0000400001167983 */ /* 0x000ea20000300800 */
[----:B------:R-:W-:-:S03]  /*122c0*/  ULDC UR4, c[0x0][0x988] ;  /* 0x0002620000047ab9 */ /* 0x000fc60000000800 */
[----:B------:R-:W3:Y:S01]  /*122d0*/  LDL.LU R152, [R1+0x4] ;  /* 0x0000040001987983 */ /* 0x000ee20000300800 */
[----:B01----:R-:W-:-:S04]  /*122e0*/  FMNMX.FTZ R14, R136, R21, !PT ;  /* 0x00000015880e7209 */ /* 0x003fc80007810000 */
        /* <DEDUP_REMOVED lines=34> */
[----:B------:R-:W-:-:S05]  /*12510*/  FMNMX.FTZ R14, R77, R14, !PT ;  /* 0x0000000e4d0e7209 */ /* 0x000fca0007810000 */
[----:B------:R-:W0:Y:S02]  /*12520*/  SHFL.BFLY PT, R15, R14, 0x2, 0x1f ;  /* 0x0c401f000e0f7f89 */ /* 0x000e2400000e0000 */
[----:B0-----:R-:W-:-:S05]  /*12530*/  FMNMX.FTZ R14, R14, R15, !PT ;  /* 0x0000000f0e0e7209 */ /* 0x001fca0007810000 */
[----:B------:R-:W0:Y:S02]  /*12540*/  SHFL.BFLY PT, R15, R14, 0x1, 0x1f ;  /* 0x0c201f000e0f7f89 */ /* 0x000e2400000e0000 */
[----:B0-----:R-:W-:Y:S01]  /*12550*/  FMNMX.FTZ R14, R14, R15, !PT ;  /* 0x0000000f0e0e7209 */ /* 0x001fe20007810000 */
[----:B------:R-:W-:-:S04]  /*12560*/  IMAD.U32 R15, RZ, RZ, UR4 ;  /* 0x00000004ff0f7e24 */ /* 0x000fc8000f8e00ff */
[C---:B------:R-:W-:Y:S01]  /*12570*/  FMUL.FTZ R20, R14.reuse, R15 ;  /* 0x0000000f0e147220 */ /* 0x040fe20000410000 */
[----:B------:R-:W-:-:S03]  /*12580*/  FADD.FTZ R21, -R14, R21 ;  /* 0x000000150e157221 */ /* 0x000fc60000010100 */
        /* <DEDUP_REMOVED lines=35> */
[----:B------:R-:W-:-:S02]  /*127c0*/  FFMA.FTZ R84, R77, R15, -R20 ;  /* 0x0000000f4d547223 */ /* 0x000fc40000010814 */
[----:B------:R0:W-:Y:S01]  /*127d0*/  MUFU.EX2 R20, R136 ;  /* 0x0000008800147308 */ /* 0x0001e20000000800 */
[----:B------:R-:W-:Y:S01]  /*127e0*/  FMUL.FTZ R21, R21, R15 ;  /* 0x0000000f15157220 */ /* 0x000fe20000410000 */
[----:B0-----:R-:W4:Y:S06]  /*127f0*/  LDL R136, [R1+0x84] ;  /* 0x0000840001887983 */ /* 0x001f2c0000100800 */
[----:B------:R-:W2:Y:S08]  /*12800*/  MUFU.EX2 R80, R21 ;  /* 0x0000001500507308 */ /* 0x000eb00000000800 */
[----:B------:R-:W0:Y:S01]  /*12810*/  MUFU.EX2 R137, R137 ;  /* 0x0000008900897308 */ /* 0x000e220000000800 */
[----:B--2---:R-:W-:-:S07]  /*12820*/  FFMA.FTZ R21, R80, R22, R20 ;  /* 0x0000001650157223 */ /* 0x004fce0000010014 */
[----:B------:R1:W2:Y:S08]  /*12830*/  MUFU.EX2 R22, R140 ;  /* 0x0000008c00167308 */ /* 0x0002b00000000800 */
[----:B------:R-:W3:Y:S01]  /*12840*/  MUFU.EX2 R141, R141 ;  /* 0x0000008d008d7308 */ /* 0x000ee20000000800 */
[C---:B0-----:R-:W-:Y:S01]  /*12850*/  FADD.FTZ R21, R137.reuse, R21 ;  /* 0x0000001589157221 */ /* 0x041fe20000010000 */
[----:B------:R-:W-:Y:S01]  /*12860*/  F2FP.BF16.F32.PACK_AB R20, R137, R20 ;  /* 0x000000148914723e */ /* 0x000fe200000010ff */
[----:B------:R-:W-:Y:S01]  /*12870*/  IMAD.MOV.U32 R77, RZ, RZ, -0x7fffffe0 ;  /* 0x80000020ff4d7424 */ /* 0x000fe200078e00ff */
[----:B-----5:R-:W-:Y:S01]  /*12880*/  WARPGROUP.ARRIVE ;  /* 0x00000000000079c5 */ /* 0x020fe20000000000 */
[----:B-1----:R-:W4:Y:S01]  /*12890*/  LDL.LU R140, [R1+0x48] ;  /* 0x00004800018c7983 */ /* 0x002f220000300800 */
[----:B--2---:R-:W-:-:S04]  /*128a0*/  FADD.FTZ R21, R22, R21 ;  /* 0x0000001516157221 */ /* 0x004fc80000010000 */
[----:B---3--:R-:W-:Y:S01]  /*128b0*/  FADD.FTZ R137, R141, R21 ;  /* 0x000000158d897221 */ /* 0x008fe20000010000 */
        /* <DEDUP_REMOVED lines=38> */
[----:B------:R-:W0:Y:S01]  /*12b20*/  SHFL.BFLY PT, R72, R23, 0x1, 0x1f ;  /* 0x0c201f0017487f89 */ /* 0x000e2200000e0000 */
[----:B------:R-:W-:-:S05]  /*12b30*/  VIADD R21, R16, 0x200 ;  /* 0x0000020010157836 */ /* 0x000fca0000000000 */
[----:B------:R-:W-:-:S04]  /*12b40*/  SHF.R.U32.HI R21, RZ, 0x4, R21 ;  /* 0x00000004ff157819 */ /* 0x000fc80000011615 */
[----:B------:R-:W-:-:S04]  /*12b50*/  LOP3.LUT R21, R21, 0x3fff, RZ, 0xc0, !PT ;  /* 0x00003fff15157812 */ /* 0x000fc800078ec0ff */
[----:B------:R-:W-:Y:S02]  /*12b60*/  LOP3.LUT R21, R21, 0x2400000, RZ, 0xfc, !PT ;  /* 0x0240000015157812 */ /* 0x000fe400078efcff */
[----:B0-----:R-:W-:-:S05]  /*12b70*/  FMNMX.FTZ R72, R23, R72, !PT ;  /* 0x0000004817487209 */ /* 0x001fca0007810000 */
[----:B------:R-:W-:-:S04]  /*12b80*/  FMUL.FTZ R76, R72, R15 ;  /* 0x0000000f484c7220 */ /* 0x000fc80000410000 */
        /* <DEDUP_REMOVED lines=35> */
[----:B------:R-:W-:Y:S01]  /*12dc0*/  FFMA.FTZ R81, R79, R15, -R76 ;  /* 0x0000000f4f517223 */ /* 0x000fe2000001084c */
[----:B------:R-:W-:-:S04]  /*12dd0*/  IMAD R76, R0, 0x6c0, R21 ;  /* 0x000006c0004c7824 */ /* 0x000fc800078e0215 */
[----:B------:R-:W-:-:S05]  /*12de0*/  VIADD R78, R76, 0x40 ;  /* 0x000000404c4e7836 */ /* 0x000fca0000000000 */
[----:B------:R-:W-:Y:S01]  /*12df0*/  R2UR UR10, R78 ;  /* 0x000000004e0a72ca */ /* 0x000fe200000e0000 */
        /* <DEDUP_REMOVED lines=8> */
[C---:B------:R-:W-:Y:S01]  /*12e80*/  VIADD R78, R76.reuse, 0x180 ;  /* 0x000001804c4e7836 */ /* 0x040fe20000000000 */
[----:B------:R-:W-:-:S04]  /*12e90*/  R2UR UR6, R76 ;  /* 0x000000004c0672ca */ /* 0x000fc800000e0000 */
[----:B------:R-:W-:Y:S01]  /*12ea0*/  R2UR UR30, R78 ;  /* 0x000000004e1e72ca */ /* 0x000fe200000e0000 */
[C---:B------:R-:W-:Y:S02]  /*12eb0*/  VIADD R78, R76.reuse, 0x1c0 ;  /* 0x000001c04c4e7836 */ /* 0x040fe40000000000 */
[----:B------:R-:W-:Y:S01]  /*12ec0*/  VIADD R76, R76, 0x200 ;  /* 0x000002004c4c7836 */ /* 0x000fe20000000000 */
[C---:B------:R-:W-:Y:S02]  /*12ed0*/  R2UR UR7, R77.reuse ;  /* 0x000000004d0772ca */ /* 0x040fe400000e0000 */
[----:B------:R-:W-:Y:S01]  /*12ee0*/  R2UR UR39, R77 ;  /* 0x000000004d2772ca */ /* 0x000fe200000e0000 */
[----:B------:R-:W-:Y:S01]  /*12ef0*/  IMAD.MOV.U32 R77, RZ, RZ, -0x3ffffff0 ;  /* 0xc0000010ff4d7424 */ /* 0x000fe200078e00ff */
[----:B------:R-:W-:Y:S02]  /*12f00*/  R2UR UR38, R76 ;  /* 0x000000004c2672ca */ /* 0x000fe400000e0000 */
[----:B----4-:R-:W-:-:S02]  /*12f10*/  LOP3.LUT R76, R136, 0x10000, RZ, 0xfc, !PT ;  /* 0x00010000884c7812 */ /* 0x010fc400078efcff */
[----:B------:R-:W-:Y:S02]  /*12f20*/  R2UR UR5, R77 ;  /* 0x000000004d0572ca */ /* 0x000fe400000e0000 */
[----:B------:R-:W-:-:S13]  /*12f30*/  R2UR UR4, R76 ;  /* 0x000000004c0472ca */ /* 0x000fda00000e0000 */
[----:B------:R-:W-:Y:S01]  /*12f40*/  HGMMA.64x96x16.F32.BF16 R24, gdesc[UR4].tnspB, R24, gsb0 ;  /* 0x41600000041879f0 */ /* 0x000fe20008001818 */
[----:B------:R-:W-:Y:S01]  /*12f50*/  IMAD.MOV.U32 R79, RZ, RZ, -0x7fffffe0 ;  /* 0x80000020ff4f7424 */ /* 0x000fe200078e00ff */
[----:B------:R-:W-:Y:S01]  /*12f60*/  R2UR UR34, R78 ;  /* 0x000000004e2272ca */ /* 0x000fe200000e0000 */
[----:B------:R-:W-:-:S03]  /*12f70*/  VIADD R78, R76, 0x180 ;  /* 0x000001804c4e7836 */ /* 0x000fc60000000000 */
[C---:B------:R-:W-:Y:S02]  /*12f80*/  R2UR UR11, R79.reuse ;  /* 0x000000004f0b72ca */ /* 0x040fe400000e0000 */
[C---:B------:R-:W-:Y:S02]  /*12f90*/  R2UR UR15, R79.reuse ;  /* 0x000000004f0f72ca */ /* 0x040fe400000e0000 */
[C---:B------:R-:W-:Y:S02]  /*12fa0*/  R2UR UR19, R79.reuse ;  /* 0x000000004f1372ca */ /* 0x040fe400000e0000 */
[C---:B------:R-:W-:Y:S02]  /*12fb0*/  R2UR UR23, R79.reuse ;  /* 0x000000004f1772ca */ /* 0x040fe400000e0000 */
[C---:B------:R-:W-:Y:S02]  /*12fc0*/  R2UR UR27, R79.reuse ;  /* 0x000000004f1b72ca */ /* 0x040fe400000e0000 */
[----:B------:R-:W-:-:S02]  /*12fd0*/  R2UR UR31, R79 ;  /* 0x000000004f1f72ca */ /* 0x000fc400000e0000 */
[----:B------:R-:W-:Y:S01]  /*12fe0*/  R2UR UR35, R79 ;  /* 0x000000004f2372ca */ /* 0x000fe200000e0000 */
[----:B------:R-:W-:Y:S01]  /*12ff0*/  IMAD.MOV.U32 R79, RZ, RZ, -0x3ffffff0 ;  /* 0xc0000010ff4f7424 */ /* 0x000fe200078e00ff */
[----:B------:R-:W-:-:S04]  /*13000*/  R2UR UR8, R78 ;  /* 0x000000004e0872ca */ /* 0x000fc800000e0000 */
[----:B------:R-:W-:Y:S01]  /*13010*/  R2UR UR9, R79 ;  /* 0x000000004f0972ca */ /* 0x000fe200000e0000 */
[----:B------:R-:W-:Y:S02]  /*13020*/  WARPGROUP.DEPBAR.LE gsb0, 0x0 ;  /* 0x00008000000079c5 */ /* 0x000fe40000010000 */
[----:B------:R-:W-:-:S10]  /*13030*/  WARPGROUP.ARRIVE ;  /* 0x00000000000079c5 */ /* 0x000fd40000000000 */
[----:B------:R-:W-:Y:S01]  /*13040*/  HGMMA.64x96x16.F32.BF16 R24, gdesc[UR8].tnspB, R24, gsb0 ;  /* 0x41600000081879f0 */ /* 0x000fe20008001818 */
[----:B------:R-:W-:Y:S02]  /*13050*/  VIADD R78, R76, 0x300 ;  /* 0x000003004c4e7836 */ /* 0x000fe40000000000 */
[----:B------:R-:W-:-:S03]  /*13060*/  IMAD.MOV.U32 R79, RZ, RZ, -0x3ffffff0 ;  /* 0xc0000010ff4f7424 */ /* 0x000fc600078e00ff */
[----:B------:R-:W-:Y:S02]  /*13070*/  R2UR UR12, R78 ;  /* 0x000000004e0c72ca */ /* 0x000fe400000e0000 */
[----:B------:R-:W-:Y:S01]  /*13080*/  R2UR UR13, R79 ;  /* 0x000000004f0d72ca */ /* 0x000fe200000e0000 */
[----:B------:R-:W-:Y:S02]  /*13090*/  VIADD R78, R76, 0x480 ;  /* 0x000004804c4e7836 */ /* 0x000fe40000000000 */
[----:B------:R-:W-:Y:S01]  /*130a0*/  IMAD.MOV.U32 R79, RZ, RZ, -0x3ffffff0 ;  /* 0xc0000010ff4f7424 */ /* 0x000fe200078e00ff */
[----:B------:R-:W-:Y:S02]  /*130b0*/  WARPGROUP.DEPBAR.LE gsb0, 0x0 ;  /* 0x00008000000079c5 */ /* 0x000fe40000010000 */
[----:B------:R-:W-:-:S07]  /*130c0*/  WARPGROUP.ARRIVE ;  /* 0x00000000000079c5 */ /* 0x000fce0000000000 */
[----:B------:R-:W-:Y:S01]  /*130d0*/  HGMMA.64x96x16.F32.BF16 R24, gdesc[UR12].tnspB, R24, gsb0 ;  /* 0x416000000c1879f0 */ /* 0x000fe20008001818 */
[----:B------:R-:W-:Y:S02]  /*130e0*/  R2UR UR16, R78 ;  /* 0x000000004e1072ca */ /* 0x000fe400000e0000 */
[----:B------:R-:W-:Y:S01]  /*130f0*/  R2UR UR17, R79 ;  /* 0x000000004f1172ca */ /* 0x000fe200000e0000 */
[----:B------:R-:W-:Y:S02]  /*13100*/  VIADD R78, R76, 0x600 ;  /* 0x000006004c4e7836 */ /* 0x000fe40000000000 */
[----:B------:R-:W-:-:S03]  /*13110*/  IMAD.MOV.U32 R79, RZ, RZ, -0x3ffffff0 ;  /* 0xc0000010ff4f7424 */ /* 0x000fc600078e00ff */
[----:B------:R-:W-:Y:S01]  /*13120*/  R2UR UR20, R78 ;  /* 0x000000004e1472ca */ /* 0x000fe200000e0000 */
[----:B------:R-:W-:Y:S02]  /*13130*/  WARPGROUP.DEPBAR.LE gsb0, 0x0 ;  /* 0x00008000000079c5 */ /* 0x000fe40000010000 */
[----:B------:R-:W-:-:S06]  /*13140*/  WARPGROUP.ARRIVE ;  /* 0x00000000000079c5 */ /* 0x000fcc0000000000 */
[----:B------:R-:W-:Y:S01]  /*13150*/  HGMMA.64x96x16.F32.BF16 R24, gdesc[UR16].tnspB, R24, gsb0 ;  /* 0x41600000101879f0 */ /* 0x000fe20008001818 */
[----:B------:R-:W-:Y:S01]  /*13160*/  R2UR UR21, R79 ;  /* 0x000000004f1572ca */ /* 0x000fe200000e0000 */
[----:B------:R-:W-:Y:S02]  /*13170*/  VIADD R78, R76, 0x780 ;  /* 0x000007804c4e7836 */ /* 0x000fe40000000000 */
[----:B------:R-:W-:-:S03]  /*13180*/  IMAD.MOV.U32 R79, RZ, RZ, -0x3ffffff0 ;  /* 0xc0000010ff4f7424 */ /* 0x000fc600078e00ff */
[----:B------:R-:W-:Y:S02]  /*13190*/  R2UR UR24, R78 ;  /* 0x000000004e1872ca */ /* 0x000fe400000e0000 */
[----:B------:R-:W-:Y:S01]  /*131a0*/  R2UR UR25, R79 ;  /* 0x000000004f1972ca */ /* 0x000fe200000e0000 */
[----:B------:R-:W-:Y:S02]  /*131b0*/  WARPGROUP.DEPBAR.LE gsb0, 0x0 ;  /* 0x00008000000079c5 */ /* 0x000fe40000010000 */
[----:B------:R-:W-:-:S06]  /*131c0*/  WARPGROUP.ARRIVE ;  /* 0x00000000000079c5 */ /* 0x000fcc0000000000 */
[----:B------:R-:W-:Y:S01]  /*131d0*/  HGMMA.64x96x16.F32.BF16 R24, gdesc[UR20].tnspB, R24, gsb0 ;  /* 0x41600000141879f0 */ /* 0x000fe20008001818 */
        /* <DEDUP_REMOVED lines=21> */
[----:B------:R-:W-:Y:S02]  /*13330*/  FADD.FTZ R21, -R72, R152 ;  /* 0x0000009848157221 */ /* 0x000fe40000010100 */
[----:B------:R-:W0:Y:S02]  /*13340*/  S2R R152, SR_TID.X ;  /* 0x0000000000987919 */ /* 0x000e240000002100 */
[----:B------:R-:W-:-:S04]  /*13350*/  FMUL.FTZ R21, R21, R15 ;  /* 0x0000000f15157220 */ /* 0x000fc80000410000 */
[----:B------:R-:W-:Y:S01]  /*13360*/  MUFU.EX2 R136, R21 ;  /* 0x0000001500887308 */ /* 0x000fe20000000800 */
[----:B------:R-:W-:-:S07]  /*13370*/  F2FP.BF16.F32.PACK_AB R22, R141, R22 ;  /* 0x000000168d16723e */ /* 0x000fce00000010ff */
[----:B------:R-:W1:Y:S01]  /*13380*/  MUFU.EX2 R21, R138 ;  /* 0x0000008a00157308 */ /* 0x000e620000000800 */
[----:B------:R-:W-:Y:S02]  /*13390*/  WARPGROUP.DEPBAR.LE gsb0, 0x0 ;  /* 0x00008000000079c5 */ /* 0x000fe40000010000 */
[----:B------:R-:W-:-:S06]  /*133a0*/  WARPGROUP.ARRIVE ;  /* 0x00000000000079c5 */ /* 0x000fcc0000000000 */
[----:B------:R-:W-:Y:S01]  /*133b0*/  HGMMA.64x96x16.F32.BF16 R24, gdesc[UR36].tnspB, R24, gsb0 ;  /* 0x41600000241879f0 */ /* 0x000fe20008001818 */
[----:B------:R-:W2:Y:S01]  /*133c0*/  MUFU.EX2 R139, R139 ;  /* 0x0000008b008b7308 */ /* 0x000ea20000000800 */
[----:B0-----:R-:W-:Y:S02]  /*133d0*/  SHF.R.U32.HI R141, RZ, 0x7, R152 ;  /* 0x00000007ff8d7819 */ /* 0x001fe40000011698 */
[----:B------:R-:W-:-:S03]  /*133e0*/  ISETP.GE.U32.AND P2, PT, R152, 0x180, PT ;  /* 0x000001809800780c */ /* 0x000fc60003f46070 */
[----:B------:R-:W-:Y:S02]  /*133f0*/  VIADD R76, R141, 0x9 ;  /* 0x000000098d4c7836 */ /* 0x000fe40000000000 */
[----:B------:R-:W-:Y:S01]  /*13400*/  MUFU.EX2 R23, R142 ;  /* 0x0000008e00177308 */ /* 0x000fe20000000800 */
[----:B-1----:R-:W-:Y:S02]  /*13410*/  FFMA.FTZ R77, R136, R140, R21 ;  /* 0x0000008c884d7223 */ /* 0x002fe40000010015 */
[----:B------:R-:W-:-:S05]  /*13420*/  SEL R76, R76, 0x9, !P2 ;  /* 0x000000094c4c7807 */ /* 0x000fca0005000000 */
[----:B------:R-:W-:Y:S01]  /*13430*/  MUFU.EX2 R143, R143 ;  /* 0x0000008f008f7308 */ /* 0x000fe20000000800 */
[----:B------:R-:W-:-:S04]  /*13440*/  @!P1 IMAD R78, R154, 0x8, R16 ;  /* 0x000000089a4e9824 */ /* 0x000fc800078e0210 */
[----:B------:R-:W-:Y:S01]  /*13450*/  @!P1 VIADD R78, R78, 0x31c40 ;  /* 0x00031c404e4e9836 */ /* 0x000fe20000000000 */
[----:B--2---:R-:W-:-:S04]  /*13460*/  F2FP.BF16.F32.PACK_AB R21, R139, R21 ;  /* 0x000000158b15723e */ /* 0x004fc800000010ff */
[----:B------:R-:W-:Y:S01]  /*13470*/  @!P1 PRMT R78, RZ, 0x654, R78 ;  /* 0x00000654ff4e9816 */ /* 0x000fe2000000004e */
[----:B------:R-:W0:Y:S08]  /*13480*/  MUFU.EX2 R151, R151 ;  /* 0x0000009700977308 */ /* 0x000e300000000800 */
[----:B------:R-:W-:Y:S08]  /*13490*/  MUFU.EX2 R149, R149 ;  /* 0x0000009500957308 */ /* 0x000ff00000000800 */
[----:B------:R-:W-:Y:S01]  /*134a0*/  MUFU.EX2 R131, R131 ;  /* 0x0000008300837308 */ /* 0x000fe20000000800 */
[----:B0-----:R-:W-:-:S07]  /*134b0*/  FADD.FTZ R137, R151, R137 ;  /* 0x0000008997897221 */ /* 0x001fce0000010000 */
[----:B------:R-:W-:Y:S08]  /*134c0*/  MUFU.EX2 R147, R147 ;  /* 0x0000009300937308 */ /* 0x000ff00000000800 */
[----:B------:R-:W-:Y:S01]  /*134d0*/  MUFU.EX2 R135, R135 ;  /* 0x0000008700877308 */ /* 0x000fe20000000800 */
[----:B------:R-:W-:Y:S02]  /*134e0*/  WARPGROUP.DEPBAR.LE gsb0, 0x0 ;  /* 0x00008000000079c5 */ /* 0x000fe40000010000 */
[----:B------:R0:W-:Y:S06]  /*134f0*/  BAR.ARV R76, 0x100 ;  /* 0x0004004c0000751d */ /* 0x0001ec0000002000 */
[----:B------:R-:W-:Y:S01]  /*13500*/  @!P1 SYNCS.ARRIVE.TRANS64.RED.A1T0 RZ, [R78+URZ], RZ ;  /* 0x000000ff4eff99a7 */ /* 0x000fe2000810043f */
[----:B0-----:R-:W-:Y:S01]  /*13510*/  FADD.FTZ R76, R139, R77 ;  /* 0x0000004d8b4c7221 */ /* 0x001fe20000010000 */
[----:B------:R-:W-:-:S04]  /*13520*/  @!P1 IMAD R77, R0, 0x8, R16 ;  /* 0x00000008004d9824 */ /* 0x000fc800078e0210 */
[----:B------:R-:W-:Y:S02]  /*13530*/  @!P1 VIADD R77, R77, 0x31c60 ;  /* 0x00031c604d4d9836 */ /* 0x000fe40000000000 */
[----:B------:R-:W-:Y:S01]  /*13540*/  FADD.FTZ R0, R23, R76 ;  /* 0x0000004c17007221 */ /* 0x000fe20000010000 */
[----:B------:R-:W-:Y:S02]  /*13550*/  F2FP.BF16.F32.PACK_AB R23, R143, R23 ;  /* 0x000000178f17723e */ /* 0x000fe400000010ff */
[----:B------:R-:W-:-:S04]  /*13560*/  @!P1 PRMT R77, RZ, 0x654, R77 ;  /* 0x00000654ff4d9816 */ /* 0x000fc8000000004d */
[----:B------:R0:W-:Y:S01]  /*13570*/  @!P1 SYNCS.ARRIVE.TRANS64.RED.A1T0 RZ, [R77+URZ], RZ ;  /* 0x000000ff4dff99a7 */ /* 0x0001e2000810043f */
[----:B------:R1:W-:Y:S01]  /*13580*/  STSM.16.M88.4 [R18+0x24300], R20 ;  /* 0x0243001412007844 */ /* 0x0003e20000000200 */
[----:B------:R-:W-:Y:S01]  /*13590*/  FADD.FTZ R0, R143, R0 ;  /* 0x000000008f007221 */ /* 0x000fe20000010000 */
[----:B-1----:R-:W1:Y:S08]  /*135a0*/  MUFU.EX2 R20, R150 ;  /* 0x0000009600147308 */ /* 0x002e700000000800 */
[----:B------:R-:W2:Y:S08]  /*135b0*/  MUFU.EX2 R21, R130 ;  /* 0x0000008200157308 */ /* 0x000eb00000000800 */
[----:B------:R-:W3:Y:S08]  /*135c0*/  MUFU.EX2 R22, R148 ;  /* 0x0000009400167308 */ /* 0x000ef00000000800 */
[----:B------:R-:W4:Y:S01]  /*135d0*/  MUFU.EX2 R23, R134 ;  /* 0x0000008600177308 */ /* 0x000f220000000800 */
[----:B-1----:R-:W-:Y:S01]  /*135e0*/  FADD.FTZ R137, R20, R137 ;  /* 0x0000008914897221 */ /* 0x002fe20000010000 */
[----:B--2---:R-:W-:-:S06]  /*135f0*/  FADD.FTZ R0, R21, R0 ;  /* 0x0000000015007221 */ /* 0x004fcc0000010000 */
[----:B------:R-:W1:Y:S01]  /*13600*/  MUFU.EX2 R76, R146 ;  /* 0x00000092004c7308 */ /* 0x000e620000000800 */
[----:B------:R-:W-:Y:S01]  /*13610*/  FADD.FTZ R137, R149, R137 ;  /* 0x0000008995897221 */ /* 0x000fe20000010000 */
[----:B------:R-:W-:-:S06]  /*13620*/  FADD.FTZ R0, R131, R0 ;  /* 0x0000000083007221 */ /* 0x000fcc0000010000 */
[----:B0-----:R-:W0:Y:S01]  /*13630*/  MUFU.EX2 R77, R122 ;  /* 0x0000007a004d7308 */ /* 0x001e220000000800 */
[----:B---3--:R-:W-:Y:S01]  /*13640*/  FADD.FTZ R137, R22, R137 ;  /* 0x0000008916897221 */ /* 0x008fe20000010000 */
[----:B----4-:R-:W-:-:S06]  /*13650*/  FADD.FTZ R0, R23, R0 ;  /* 0x0000000017007221 */ /* 0x010fcc0000010000 */
[----:B------:R-:W2:Y:S08]  /*13660*/  MUFU.EX2 R79, R133 ;  /* 0x00000085004f7308 */ /* 0x000eb00000000800 */
[----:B------:R-:W3:Y:S01]  /*13670*/  MUFU.EX2 R123, R123 ;  /* 0x0000007b007b7308 */ /* 0x000ee20000000800 */
[----:B------:R-:W-:-:S07]  /*13680*/  FADD.FTZ R137, R147, R137 ;  /* 0x0000008993897221 */ /* 0x000fce0000010000 */
[----:B------:R-:W4:Y:S08]  /*13690*/  MUFU.EX2 R78, R132 ;  /* 0x00000084004e7308 */ /* 0x000f300000000800 */
[----:B------:R-:W-:Y:S08]  /*136a0*/  MUFU.EX2 R132, R125 ;  /* 0x0000007d00847308 */ /* 0x000ff00000000800 */
[----:B------:R-:W4:Y:S01]  /*136b0*/  MUFU.EX2 R126, R126 ;  /* 0x0000007e007e7308 */ /* 0x000f220000000800 */
[----:B-1----:R-:W-:-:S07]  /*136c0*/  FADD.FTZ R137, R76, R137 ;  /* 0x000000894c897221 */ /* 0x002fce0000010000 */
[----:B------:R-:W-:Y:S08]  /*136d0*/  MUFU.EX2 R125, R113 ;  /* 0x00000071007d7308 */ /* 0x000ff00000000800 */
[----:B------:R-:W-:Y:S08]  /*136e0*/  MUFU.EX2 R113, R112 ;  /* 0x0000007000717308 */ /* 0x000ff00000000800 */
[----:B------:R-:W-:Y:S08]  /*136f0*/  MUFU.EX2 R133, R129 ;  /* 0x0000008100857308 */ /* 0x000ff00000000800 */
[----:B------:R-:W-:Y:S08]  /*13700*/  MUFU.EX2 R112, R104 ;  /* 0x0000006800707308 */ /* 0x000ff00000000800 */
[----:B------:R-:W-:Y:S08]  /*13710*/  MUFU.EX2 R129, R117 ;  /* 0x0000007500817308 */ /* 0x000ff00000000800 */
[----:B------:R1:W-:Y:S08]  /*13720*/  MUFU.EX2 R104, R88 ;  /* 0x0000005800687308 */ /* 0x0003f00000000800 */
[----:B------:R-:W4:Y:S01]  /*13730*/  MUFU.EX2 R127, R127 ;  /* 0x0000007f007f7308 */ /* 0x000f220000000800 */
[----:B-1----:R-:W-:-:S07]  /*13740*/  FADD.FTZ R88, R135, R0 ;  /* 0x0000000087587221 */ /* 0x002fce0000010000 */
[----:B------:R-:W-:Y:S01]  /*13750*/  MUFU.EX2 R117, R109 ;  /* 0x0000006d00757308 */ /* 0x000fe20000000800 */
[----:B0-----:R-:W-:Y:S01]  /*13760*/  FADD.FTZ R88, R77, R88 ;  /* 0x000000584d587221 */ /* 0x001fe20000010000 */
[----:B--2---:R-:W-:-:S06]  /*13770*/  FADD.FTZ R137, R79, R137 ;  /* 0x000000894f897221 */ /* 0x004fcc0000010000 */
[----:B------:R-:W-:Y:S01]  /*13780*/  MUFU.EX2 R109, R92 ;  /* 0x0000005c006d7308 */ /* 0x000fe20000000800 */
[----:B---3--:R-:W-:-:S07]  /*13790*/  FADD.FTZ R88, R123, R88 ;  /* 0x000000587b587221 */ /* 0x008fce0000010000 */
[----:B------:R-:W-:Y:S08]  /*137a0*/  MUFU.EX2 R128, R128 ;  /* 0x0000008000807308 */ /* 0x000ff00000000800 */
[----:B------:R-:W-:Y:S08]  /*137b0*/  MUFU.EX2 R92, R89 ;  /* 0x00000059005c7308 */ /* 0x000ff00000000800 */
[----:B------:R-:W0:Y:S01]  /*137c0*/  MUFU.EX2 R89, R114 ;  /* 0x0000007200597308 */ /* 0x000e220000000800 */
[----:B----4-:R-:W-:Y:S01]  /*137d0*/  FADD.FTZ R137, R78, R137 ;  /* 0x000000894e897221 */ /* 0x010fe20000010000 */
[----:B------:R-:W-:-:S06]  /*137e0*/  FADD.FTZ R88, R126, R88 ;  /* 0x000000587e587221 */ /* 0x000fcc0000010000 */
[----:B------:R-:W1:Y:S01]  /*137f0*/  MUFU.EX2 R115, R115 ;  /* 0x0000007300737308 */ /* 0x000e620000000800 */
[----:B------:R-:W-:-:S07]  /*13800*/  FADD.FTZ R88, R127, R88 ;  /* 0x000000587f587221 */ /* 0x000fce0000010000 */
[----:B------:R-:W2:Y:S08]  /*13810*/  MUFU.EX2 R124, R124 ;  /* 0x0000007c007c7308 */ /* 0x000eb00000000800 */
[----:B------:R-:W3:Y:S01]  /*13820*/  MUFU.EX2 R118, R118 ;  /* 0x0000007600767308 */ /* 0x000ee20000000800 */
[----:B0-----:R-:W-:-:S07]  /*13830*/  FADD.FTZ R88, R89, R88 ;  /* 0x0000005859587221 */ /* 0x001fce0000010000 */
[----:B------:R-:W0:Y:S08]  /*13840*/  MUFU.EX2 R121, R121 ;  /* 0x0000007900797308 */ /* 0x000e300000000800 */
[----:B------:R4:W-:Y:S08]  /*13850*/  MUFU.EX2 R0, R90 ;  /* 0x0000005a00007308 */ /* 0x0009f00000000800 */
[----:B------:R-:W0:Y:S01]  /*13860*/  MUFU.EX2 R119, R119 ;  /* 0x0000007700777308 */ /* 0x000e220000000800 */
[----:B----4-:R-:W-:-:S04]  /*13870*/  FADD.FTZ R90, R133, R137 ;  /* 0x00000089855a7221 */ /* 0x010fc80000010000 */
[----:B------:R-:W-:-:S03]  /*13880*/  FADD.FTZ R90, R128, R90 ;  /* 0x0000005a805a7221 */ /* 0x000fc60000010000 */
[----:B------:R-:W4:Y:S01]  /*13890*/  MUFU.EX2 R120, R120 ;  /* 0x0000007800787308 */ /* 0x000f220000000800 */
[----:B------:R-:W-:Y:S01]  /*138a0*/  FADD.FTZ R90, R132, R90 ;  /* 0x0000005a845a7221 */ /* 0x000fe20000010000 */
[----:B-1----:R-:W-:-:S06]  /*138b0*/  FADD.FTZ R88, R115, R88 ;  /* 0x0000005873587221 */ /* 0x002fcc0000010000 */
[----:B------:R-:W1:Y:S01]  /*138c0*/  MUFU.EX2 R106, R106 ;  /* 0x0000006a006a7308 */ /* 0x000e620000000800 */
[----:B--2---:R-:W-:Y:S01]  /*138d0*/  FADD.FTZ R90, R124, R90 ;  /* 0x0000005a7c5a7221 */ /* 0x004fe20000010000 */
[----:B---3--:R-:W-:-:S06]  /*138e0*/  FADD.FTZ R88, R118, R88 ;  /* 0x0000005876587221 */ /* 0x008fcc0000010000 */
[----:B------:R-:W2:Y:S08]  /*138f0*/  MUFU.EX2 R107, R107 ;  /* 0x0000006b006b7308 */ /* 0x000eb00000000800 */
[----:B------:R-:W3:Y:S08]  /*13900*/  MUFU.EX2 R116, R116 ;  /* 0x0000007400747308 */ /* 0x000ef00000000800 */
[----:B------:R-:W3:Y:S08]  /*13910*/  MUFU.EX2 R110, R110 ;  /* 0x0000006e006e7308 */ /* 0x000ef00000000800 */
[----:B------:R0:W-:Y:S08]  /*13920*/  MUFU.EX2 R114, R91 ;  /* 0x0000005b00727308 */ /* 0x0001f00000000800 */
[----:B------:R-:W3:Y:S01]  /*13930*/  MUFU.EX2 R111, R111 ;  /* 0x0000006f006f7308 */ /* 0x000ee20000000800 */
[----:B0-----:R-:W-:Y:S01]  /*13940*/  FADD.FTZ R91, R121, R90 ;  /* 0x0000005a795b7221 */ /* 0x001fe20000010000 */
[----:B------:R-:W-:-:S03]  /*13950*/  FADD.FTZ R90, R119, R88 ;  /* 0x00000058775a7221 */ /* 0x000fc60000010000 */
[----:B----4-:R-:W-:Y:S01]  /*13960*/  FADD.FTZ R88, R120, R91 ;  /* 0x0000005b78587221 */ /* 0x010fe20000010000 */
[----:B-1----:R-:W-:Y:S02]  /*13970*/  FADD.FTZ R90, R106, R90 ;  /* 0x0000005a6a5a7221 */ /* 0x002fe40000010000 */
[----:B------:R-:W0:Y:S01]  /*13980*/  MUFU.EX2 R98, R98 ;  /* 0x0000006200627308 */ /* 0x000e220000000800 */
[----:B------:R-:W-:Y:S01]  /*13990*/  FADD.FTZ R88, R129, R88 ;  /* 0x0000005881587221 */ /* 0x000fe20000010000 */
[----:B--2---:R-:W-:Y:S01]  /*139a0*/  FADD.FTZ R90, R107, R90 ;  /* 0x0000005a6b5a7221 */ /* 0x004fe20000010000 */
[----:B------:R-:W-:Y:S02]  /*139b0*/  F2FP.BF16.F32.PACK_AB R20, R20, R151 ;  /* 0x000000971414723e */ /* 0x000fe400000010ff */
[----:B------:R-:W-:-:S03]  /*139c0*/  F2FP.BF16.F32.PACK_AB R21, R131, R21 ;  /* 0x000000158315723e */ /* 0x000fc600000010ff */
[----:B------:R-:W1:Y:S01]  /*139d0*/  MUFU.EX2 R99, R99 ;  /* 0x0000006300637308 */ /* 0x000e620000000800 */
[----:B------:R-:W-:Y:S02]  /*139e0*/  F2FP.BF16.F32.PACK_AB R22, R22, R149 ;  /* 0x000000951616723e */ /* 0x000fe400000010ff */
[----:B------:R-:W-:Y:S01]  /*139f0*/  F2FP.BF16.F32.PACK_AB R23, R135, R23 ;  /* 0x000000178717723e */ /* 0x000fe200000010ff */
[----:B---3--:R-:W-:Y:S01]  /*13a00*/  FADD.FTZ R88, R116, R88 ;  /* 0x0000005874587221 */ /* 0x008fe20000010000 */
[----:B------:R-:W-:-:S03]  /*13a10*/  FADD.FTZ R90, R110, R90 ;  /* 0x0000005a6e5a7221 */ /* 0x000fc60000010000 */
[----:B------:R-:W2:Y:S01]  /*13a20*/  MUFU.EX2 R108, R108 ;  /* 0x0000006c006c7308 */ /* 0x000ea20000000800 */
[----:B------:R3:W-:Y:S01]  /*13a30*/  STSM.16.M88.4 [R18+0x25b00], R20 ;  /* 0x025b001412007844 */ /* 0x0007e20000000200 */
[----:B------:R-:W-:-:S06]  /*13a40*/  FADD.FTZ R90, R111, R90 ;  /* 0x0000005a6f5a7221 */ /* 0x000fcc0000010000 */
[----:B------:R-:W4:Y:S08]  /*13a50*/  MUFU.EX2 R102, R102 ;  /* 0x0000006600667308 */ /* 0x000f300000000800 */
[----:B------:R-:W4:Y:S01]  /*13a60*/  MUFU.EX2 R105, R105 ;  /* 0x0000006900697308 */ /* 0x000f220000000800 */
[----:B---3--:R-:W-:Y:S01]  /*13a70*/  FADD.FTZ R20, R125, R88 ;  /* 0x000000587d147221 */ /* 0x008fe20000010000 */
[----:B0-----:R-:W-:-:S06]  /*13a80*/  FADD.FTZ R21, R98, R90 ;  /* 0x0000005a62157221 */ /* 0x001fcc0000010000 */
[----:B------:R-:W0:Y:S01]  /*13a90*/  MUFU.EX2 R103, R103 ;  /* 0x0000006700677308 */ /* 0x000e220000000800 */
[----:B------:R-:W-:Y:S01]  /*13aa0*/  FADD.FTZ R20, R113, R20 ;  /* 0x0000001471147221 */ /* 0x000fe20000010000 */
[----:B-1----:R-:W-:-:S03]  /*13ab0*/  FADD.FTZ R21, R99, R21 ;  /* 0x0000001563157221 */ /* 0x002fc60000010000 */
[----:B------:R-:W-:-:S03]  /*13ac0*/  FADD.FTZ R20, R117, R20 ;  /* 0x0000001475147221 */ /* 0x000fc60000010000 */
[----:B------:R-:W1:Y:S01]  /*13ad0*/  MUFU.EX2 R101, R101 ;  /* 0x0000006500657308 */ /* 0x000e620000000800 */
[----:B--2---:R-:W-:Y:S01]  /*13ae0*/  FADD.FTZ R20, R108, R20 ;  /* 0x000000146c147221 */ /* 0x004fe20000010000 */
[----:B----4-:R-:W-:-:S06]  /*13af0*/  FADD.FTZ R21, R102, R21 ;  /* 0x0000001566157221 */ /* 0x010fcc0000010000 */
[----:B------:R-:W2:Y:S01]  /*13b00*/  MUFU.EX2 R100, R100 ;  /* 0x0000006400647308 */ /* 0x000ea20000000800 */
[----:B------:R-:W-:Y:S01]  /*13b10*/  FADD.FTZ R20, R105, R20 ;  /* 0x0000001469147221 */ /* 0x000fe20000010000 */
[----:B0-----:R-:W-:-:S06]  /*13b20*/  FADD.FTZ R21, R103, R21 ;  /* 0x0000001567157221 */ /* 0x001fcc0000010000 */
[----:B------:R-:W0:Y:S01]  /*13b30*/  MUFU.EX2 R94, R94 ;  /* 0x0000005e005e7308 */ /* 0x000e220000000800 */
[----:B------:R-:W-:Y:S01]  /*13b40*/  FADD.FTZ R20, R112, R20 ;  /* 0x0000001470147221 */ /* 0x000fe20000010000 */
[----:B------:R-:W-:-:S06]  /*13b50*/  FADD.FTZ R21, R0, R21 ;  /* 0x0000001500157221 */ /* 0x000fcc0000010000 */
[----:B------:R-:W3:Y:S01]  /*13b60*/  MUFU.EX2 R97, R97 ;  /* 0x0000006100617308 */ /* 0x000ee20000000800 */
[----:B------:R-:W-:-:S07]  /*13b70*/  F2FP.BF16.F32.PACK_AB R78, R78, R79 ;  /* 0x0000004f4e4e723e */ /* 0x000fce00000010ff */
[----:B------:R-:W4:Y:S01]  /*13b80*/  MUFU.EX2 R95, R95 ;  /* 0x0000005f005f7308 */ /* 0x000f220000000800 */
[----:B------:R-:W-:Y:S01]  /*13b90*/  F2FP.BF16.F32.PACK_AB R76, R76, R147 ;  /* 0x000000934c4c723e */ /* 0x000fe200000010ff */
[----:B-1----:R-:W-:Y:S01]  /*13ba0*/  FADD.FTZ R22, R101, R20 ;  /* 0x0000001465167221 */ /* 0x002fe20000010000 */
[----:B------:R-:W-:-:S05]  /*13bb0*/  F2FP.BF16.F32.PACK_AB R77, R123, R77 ;  /* 0x0000004d7b4d723e */ /* 0x000fca00000010ff */
[----:B------:R-:W-:Y:S01]  /*13bc0*/  MUFU.EX2 R96, R96 ;  /* 0x0000006000607308 */ /* 0x000fe20000000800 */
[----:B------:R-:W-:Y:S01]  /*13bd0*/  F2FP.BF16.F32.PACK_AB R79, R127, R126 ;  /* 0x0000007e7f4f723e */ /* 0x000fe200000010ff */
[----:B------:R-:W-:-:S06]  /*13be0*/  FADD.FTZ R21, R114, R21 ;  /* 0x0000001572157221 */ /* 0x000fcc0000010000 */
[----:B------:R-:W1:Y:S01]  /*13bf0*/  MUFU.EX2 R82, R82 ;  /* 0x0000005200527308 */ /* 0x000e620000000800 */
[----:B------:R0:W-:Y:S01]  /*13c00*/  STSM.16.M88.4 [R18+0x27300], R76 ;  /* 0x0273004c12007844 */ /* 0x0001e20000000200 */
[----:B--2---:R-:W-:-:S06]  /*13c10*/  FADD.FTZ R22, R100, R22 ;  /* 0x0000001664167221 */ /* 0x004fcc0000010000 */
[----:B------:R-:W-:Y:S01]  /*13c20*/  MUFU.EX2 R93, R93 ;  /* 0x0000005d005d7308 */ /* 0x000fe20000000800 */
[----:B------:R-:W-:-:S07]  /*13c30*/  F2FP.BF16.F32.PACK_AB R88, R128, R133 ;  /* 0x000000858058723e */ /* 0x000fce00000010ff */
[----:B------:R-:W2:Y:S01]  /*13c40*/  MUFU.EX2 R83, R83 ;  /* 0x0000005300537308 */ /* 0x000ea20000000800 */
[----:B0-----:R-:W-:Y:S01]  /*13c50*/  FADD.FTZ R76, R94, R21 ;  /* 0x000000155e4c7221 */ /* 0x001fe20000010000 */
[----:B------:R-:W-:Y:S02]  /*13c60*/  F2FP.BF16.F32.PACK_AB R89, R115, R89 ;  /* 0x000000597359723e */ /* 0x000fe400000010ff */
[----:B------:R-:W-:Y:S02]  /*13c70*/  F2FP.BF16.F32.PACK_AB R90, R124, R132 ;  /* 0x000000847c5a723e */ /* 0x000fe400000010ff */
[----:B------:R-:W-:Y:S02]  /*13c80*/  F2FP.BF16.F32.PACK_AB R91, R119, R118 ;  /* 0x00000076775b723e */ /* 0x000fe400000010ff */
[----:B------:R-:W0:Y:S01]  /*13c90*/  MUFU.EX2 R86, R86 ;  /* 0x0000005600567308 */ /* 0x000e220000000800 */
[----:B---3--:R-:W-:Y:S01]  /*13ca0*/  FADD.FTZ R79, R97, R22 ;  /* 0x00000016614f7221 */ /* 0x008fe20000010000 */
[----:B----4-:R-:W-:Y:S01]  /*13cb0*/  FADD.FTZ R77, R95, R76 ;  /* 0x0000004c5f4d7221 */ /* 0x010fe20000010000 */
[----:B------:R3:W-:Y:S05]  /*13cc0*/  STSM.16.M88.4 [R18+0x28b00], R88 ;  /* 0x028b005812007844 */ /* 0x0007ea0000000200 */
[----:B------:R-:W4:Y:S01]  /*13cd0*/  MUFU.EX2 R87, R87 ;  /* 0x0000005700577308 */ /* 0x000f220000000800 */
[----:B-1----:R-:W-:Y:S01]  /*13ce0*/  FADD.FTZ R78, R82, R77 ;  /* 0x0000004d524e7221 */ /* 0x002fe20000010000 */
[----:B------:R-:W-:-:S06]  /*13cf0*/  F2FP.BF16.F32.PACK_AB R77, R114, R0 ;  /* 0x00000000724d723e */ /* 0x000fcc00000010ff */
[----:B------:R-:W1:Y:S01]  /*13d00*/  MUFU.EX2 R74, R74 ;  /* 0x0000004a004a7308 */ /* 0x000e620000000800 */
[----:B---3--:R-:W-:Y:S01]  /*13d10*/  FADD.FTZ R88, R96, R79 ;  /* 0x0000004f60587221 */ /* 0x008fe20000010000 */
[----:B--2---:R-:W-:-:S03]  /*13d20*/  FADD.FTZ R79, R83, R78 ;  /* 0x0000004e534f7221 */ /* 0x004fc60000010000 */
[----:B------:R-:W-:-:S03]  /*13d30*/  FADD.FTZ R88, R93, R88 ;  /* 0x000000585d587221 */ /* 0x000fc60000010000 */
[----:B------:R-:W2:Y:S01]  /*13d40*/  MUFU.EX2 R75, R75 ;  /* 0x0000004b004b7308 */ /* 0x000ea20000000800 */
[----:B------:R-:W-:Y:S01]  /*13d50*/  FADD.FTZ R89, R109, R88 ;  /* 0x000000586d597221 */ /* 0x000fe20000010000 */
[----:B0-----:R-:W-:-:S06]  /*13d60*/  FADD.FTZ R88, R86, R79 ;  /* 0x0000004f56587221 */ /* 0x001fcc0000010000 */
[----:B------:R-:W0:Y:S01]  /*13d70*/  MUFU.EX2 R85, R85 ;  /* 0x0000005500557308 */ /* 0x000e220000000800 */
[----:B------:R-:W-:Y:S01]  /*13d80*/  FADD.FTZ R91, R92, R89 ;  /* 0x000000595c5b7221 */ /* 0x000fe20000010000 */
[----:B----4-:R-:W-:-:S06]  /*13d90*/  FADD.FTZ R89, R87, R88 ;  /* 0x0000005857597221 */ /* 0x010fcc0000010000 */
[----:B------:R-:W-:Y:S08]  /*13da0*/  MUFU.EX2 R73, R73 ;  /* 0x0000004900497308 */ /* 0x000ff00000000800 */
[----:B------:R0:W3:Y:S01]  /*13db0*/  MUFU.EX2 R0, R81 ;  /* 0x0000005100007308 */ /* 0x0000e20000000800 */
[----:B------:R-:W-:Y:S02]  /*13dc0*/  F2FP.BF16.F32.PACK_AB R96, R96, R97 ;  /* 0x000000616060723e */ /* 0x000fe400000010ff */
[----:B------:R-:W-:-:S05]  /*13dd0*/  F2FP.BF16.F32.PACK_AB R97, R83, R82 ;  /* 0x000000525361723e */ /* 0x000fca00000010ff */
[----:B------:R-:W4:Y:S01]  /*13de0*/  MUFU.EX2 R84, R84 ;  /* 0x0000005400547308 */ /* 0x000f220000000800 */
[----:B-1----:R-:W-:Y:S01]  /*13df0*/  FADD.FTZ R82, R74, R89 ;  /* 0x000000594a527221 */ /* 0x002fe20000010000 */
[----:B------:R-:W-:Y:S01]  /*13e00*/  FADD.FTZ R88, R104, R91 ;  /* 0x0000005b68587221 */ /* 0x000fe20000010000 */
[----:B------:R-:W-:Y:S02]  /*13e10*/  F2FP.BF16.F32.PACK_AB R79, R95, R94 ;  /* 0x0000005e5f4f723e */ /* 0x000fe400000010ff */
[----:B--2---:R-:W-:Y:S01]  /*13e20*/  FADD.FTZ R82, R75, R82 ;  /* 0x000000524b527221 */ /* 0x004fe20000010000 */
[----:B0-----:R-:W-:Y:S01]  /*13e30*/  FADD.FTZ R81, R85, R88 ;  /* 0x0000005855517221 */ /* 0x001fe20000010000 */
[----:B------:R-:W-:Y:S02]  /*13e40*/  F2FP.BF16.F32.PACK_AB R21, R99, R98 ;  /* 0x000000626315723e */ /* 0x000fe400000010ff */
[----:B---3--:R-:W-:Y:S01]  /*13e50*/  F2FP.BF16.F32.PACK_AB R95, R0, R73 ;  /* 0x00000049005f723e */ /* 0x008fe200000010ff */
[----:B------:R-:W-:Y:S01]  /*13e60*/  FADD.FTZ R73, R73, R82 ;  /* 0x0000005249497221 */ /* 0x000fe20000010000 */
[----:B------:R-:W-:-:S02]  /*13e70*/  F2FP.BF16.F32.PACK_AB R98, R109, R93 ;  /* 0x0000005d6d62723e */ /* 0x000fc400000010ff */
[----:B------:R-:W-:Y:S02]  /*13e80*/  F2FP.BF16.F32.PACK_AB R120, R120, R121 ;  /* 0x000000797878723e */ /* 0x000fe400000010ff */
[----:B------:R-:W-:Y:S01]  /*13e90*/  F2FP.BF16.F32.PACK_AB R93, R75, R74 ;  /* 0x0000004a4b5d723e */ /* 0x000fe200000010ff */
[----:B------:R-:W-:Y:S01]  /*13ea0*/  FADD.FTZ R0, R0, R73 ;  /* 0x0000004900007221 */ /* 0x000fe20000010000 */
[----:B------:R-:W-:Y:S01]  /*13eb0*/  F2FP.BF16.F32.PACK_AB R121, R107, R106 ;  /* 0x0000006a6b79723e */ /* 0x000fe200000010ff */
[----:B----4-:R-:W-:Y:S01]  /*13ec0*/  FADD.FTZ R81, R84, R81 ;  /* 0x0000005154517221 */ /* 0x010fe20000010000 */
[----:B------:R-:W-:Y:S01]  /*13ed0*/  F2FP.BF16.F32.PACK_AB R122, R116, R129 ;  /* 0x00000081747a723e */ /* 0x000fe200000010ff */
[----:B------:R-:W2:Y:S01]  /*13ee0*/  LDL R75, [R1+0x78] ;  /* 0x00007800014b7983 */ /* 0x000ea20000100800 */
[----:B------:R-:W-:Y:S02]  /*13ef0*/  F2FP.BF16.F32.PACK_AB R123, R111, R110 ;  /* 0x0000006e6f7b723e */ /* 0x000fe400000010ff */
[----:B------:R-:W-:Y:S01]  /*13f00*/  F2FP.BF16.F32.PACK_AB R20, R113, R125 ;  /* 0x0000007d7114723e */ /* 0x000fe200000010ff */
[----:B------:R-:W3:Y:S01]  /*13f10*/  LDL.LU R74, [R1+0x44] ;  /* 0x00004400014a7983 */ /* 0x000ee20000300800 */
[----:B------:R-:W-:-:S02]  /*13f20*/  F2FP.BF16.F32.PACK_AB R22, R108, R117 ;  /* 0x000000756c16723e */ /* 0x000fc400000010ff */
[----:B------:R-:W-:Y:S01]  /*13f30*/  F2FP.BF16.F32.PACK_AB R23, R103, R102 ;  /* 0x000000666717723e */ /* 0x000fe200000010ff */
[----:B------:R-:W-:Y:S04]  /*13f40*/  STSM.16.M88.4 [R18+0x2a300], R120 ;  /* 0x02a3007812007844 */ /* 0x000fe80000000200 */
[----:B------:R-:W-:Y:S04]  /*13f50*/  STL [R1+0x40], R81 ;  /* 0x0000405101007387 */ /* 0x000fe80000100800 */
[----:B------:R0:W-:Y:S04]  /*13f60*/  STSM.16.M88.4 [R18+0x2bb00], R20 ;  /* 0x02bb001412007844 */ /* 0x0001e80000000200 */
[----:B------:R3:W-:Y:S04]  /*13f70*/  STL [R1+0x48], R0 ;  /* 0x0000480001007387 */ /* 0x0007e80000100800 */
[----:B0-----:R-:W4:Y:S01]  /*13f80*/  LDL R20, [R1+0x60] ;  /* 0x0000600001147983 */ /* 0x001f220000100800 */
[----:B------:R-:W-:-:S02]  /*13f90*/  F2FP.BF16.F32.PACK_AB R76, R112, R105 ;  /* 0x00000069704c723e */ /* 0x000fc400000010ff */
[----:B------:R-:W-:Y:S02]  /*13fa0*/  F2FP.BF16.F32.PACK_AB R78, R100, R101 ;  /* 0x00000065644e723e */ /* 0x000fe400000010ff */
[----:B------:R-:W-:Y:S02]  /*13fb0*/  F2FP.BF16.F32.PACK_AB R99, R87, R86 ;  /* 0x000000565763723e */ /* 0x000fe400000010ff */
[----:B------:R-:W-:Y:S02]  /*13fc0*/  F2FP.BF16.F32.PACK_AB R92, R104, R92 ;  /* 0x0000005c685c723e */ /* 0x000fe400000010ff */
[----:B------:R-:W-:Y:S01]  /*13fd0*/  F2FP.BF16.F32.PACK_AB R94, R84, R85 ;  /* 0x00000055545e723e */ /* 0x000fe200000010ff */
[----:B------:R-:W-:Y:S04]  /*13fe0*/  STSM.16.M88.4 [R18+0x2d300], R76 ;  /* 0x02d3004c12007844 */ /* 0x000fe80000000200 */
[----:B------:R-:W-:Y:S04]  /*13ff0*/  STSM.16.M88.4 [R18+0x2eb00], R96 ;  /* 0x02eb006012007844 */ /* 0x000fe80000000200 */
[----:B------:R-:W-:Y:S01]  /*14000*/  STSM.16.M88.4 [R18+0x30300], R92 ;  /* 0x0303005c12007844 */ /* 0x000fe20000000200 */
[----:B------:R-:W-:Y:S01]  /*14010*/  @!PT LDS RZ, [RZ] ;  /* 0x00000000fffff984 */ /* 0x000fe20000000800 */
[----:B------:R-:W-:Y:S01]  /*14020*/  @!PT LDS RZ, [RZ] ;  /* 0x00000000fffff984 */ /* 0x000fe20000000800 */
[----:B------:R-:W-:Y:S01]  /*14030*/  @!PT LDS RZ, [RZ] ;  /* 0x00000000fffff984 */ /* 0x000fe20000000800 */
[----:B------:R-:W-:Y:S01]  /*14040*/  @!PT LDS RZ, [RZ] ;  /* 0x00000000fffff984 */ /* 0x000fe20000000800 */
[----:B------:R0:W-:Y:S06]  /*14050*/  MEMBAR.ALL.CTA ;  /* 0x0000000000007992 */ /* 0x0001ec0000008000 */
[----:B0-----:R-:W0:Y:S01]  /*14060*/  FENCE.VIEW.ASYNC.S ;  /* 0x00000000000073c6 */ /* 0x001e220000000000 */
        /* <DEDUP_REMOVED lines=48> */
[----:B0-----:R-:W-:Y:S01]  /*14370*/  NOP ;  /* 0x0000000000007918 */ /* 0x001fe20000000000 */
[----:B---3--:R-:W-:-:S05]  /*14380*/  VIADD R0, R74, 0xffffffff ;  /* 0xffffffff4a007836 */ /* 0x008fca0000000000 */
[----:B------:R0:W-:Y:S01]  /*14390*/  STL [R1+0x44], R0 ;  /* 0x0000440001007387 */ /* 0x0001e20000100800 */
[----:B--2---:R-:W-:-:S03]  /*143a0*/  ISETP.GT.AND P2, PT, R74, R75, PT ;  /* 0x0000004b4a00720c */ /* 0x004fc60003f44270 */
[----:B----4-:R1:W-:Y:S04]  /*143b0*/  STL [R1+0x8], R20 ;  /* 0x0000081401007387 */ /* 0x0103e80000100800 */
[----:B------:R1:W-:Y:S04]  /*143c0*/  STL [R1+0x4], R72 ;  /* 0x0000044801007387 */ /* 0x0003e80000100800 */
[----:B------:R1:W-:Y:S01]  /*143d0*/  STL [R1], R14 ;  /* 0x0000000e01007387 */ /* 0x0003e20000100800 */
[----:B0-----:R-:W-:Y:S01]  /*143e0*/  IMAD.MOV.U32 R0, RZ, RZ, R154 ;  /* 0x000000ffff007224 */ /* 0x001fe200078e009a */
[----:B------:R-:W-:Y:S06]  /*143f0*/  @P2 BRA `(.L_x_532) ;  /* 0xffffffb400b02947 */ /* 0x000fec000383ffff */
.L_x_521:
[----:B------:R-:W-:Y:S05]  /*14400*/  WARPSYNC.ALL ;  /* 0x0000000000007948 */ /* 0x000fea0003800000 */
[----:B------:R-:W-:Y:S06]  /*14410*/  BAR.ARV 0x8, 0x200 ;  /* 0x0208000000007b1d */ /* 0x000fec0000002000 */
[----:B------:R-:W-:Y:S05]  /*14420*/  @!P0 BRA `(.L_x_533) ;  /* 0x0000000000048947 */ /* 0x000fea0003800000 */
[----:B------:R-:W-:Y:S01]  /*14430*/  BPT.TRAP 0x1 ;  /* 0x000000040000795c */ /* 0x000fe20000300000 */
.L_x_533:
[----:B------:R-:W2:Y:S01]  /*14440*/  LDL R2, [R1+0x60] ;  /* 0x0000600001027983 */ /* 0x000ea20000100800 */
[----:B------:R-:W-:Y:S01]  /*14450*/  IMAD R0, R154, 0x8, R16 ;  /* 0x000000089a007824 */ /* 0x000fe200078e0210 */
[----:B--2---:R-:W-:-:S04]  /*14460*/  SHF.L.U32 R3, R2, 0x1f, RZ ;  /* 0x0000001f02037819 */ /* 0x004fc800000006ff */
[----:B------:R0:W2:Y:S01]  /*14470*/  SYNCS.PHASECHK.TRANS64.TRYWAIT P2, [R0+URZ+0x31c50], R3 ;  /* 0x031c5003000075a7 */ /* 0x0000a2000804017f */
[----:B------:R-:W-:Y:S05]  /*14480*/  @!P0 BRA `(.L_x_534) ;  /* 0x0000000000048947 */ /* 0x000fea0003800000 */
[----:B------:R-:W-:Y:S01]  /*14490*/  BPT.TRAP 0x1 ;  /* 0x000000040000795c */ /* 0x000fe20000300000 */
.L_x_534:
[----:B------:R-:W3:Y:S01]  /*144a0*/  LDL.LU R2, [R1+0x84] ;  /* 0x0000840001027983 */ /* 0x000ee20000300800 */
[----:B------:R-:W-:Y:S02]  /*144b0*/  VIADD R16, R16, 0x200 ;  /* 0x0000020010107836 */ /* 0x000fe40000000000 */
[----:B------:R-:W-:-:S03]  /*144c0*/  IMAD.MOV.U32 R5, RZ, RZ, -0x3ffffff0 ;  /* 0xc0000010ff057424 */ /* 0x000fc600078e00ff */
[----:B------:R-:W-:-:S04]  /*144d0*/  SHF.R.U32.HI R16, RZ, 0x4, R16 ;  /* 0x00000004ff107819 */ /* 0x000fc80000011610 */
[----:B------:R-:W-:-:S04]  /*144e0*/  LOP3.LUT R16, R16, 0x3fff, RZ, 0xc0, !PT ;  /* 0x00003fff10107812 */ /* 0x000fc800078ec0ff */
[----:B------:R-:W-:Y:S02]  /*144f0*/  LOP3.LUT R7, R16, 0x2400000, RZ, 0xfc, !PT ;  /* 0x0240000010077812 */ /* 0x000fe400078efcff */
[----:B---3--:R-:W-:Y:S01]  /*14500*/  LOP3.LUT R4, R2, 0x10000, RZ, 0xfc, !PT ;  /* 0x0001000002047812 */ /* 0x008fe200078efcff */
[----:B--2---:R-:W-:Y:S06]  /*14510*/  @P2 BRA `(.L_x_535) ;  /* 0x0000000000082947 */ /* 0x004fec0003800000 */
[----:B------:R-:W2:Y:S02]  /*14520*/  SYNCS.PHASECHK.TRANS64.TRYWAIT P0, [R0+URZ+0x31c50], R3 ;  /* 0x031c5003000075a7 */ /* 0x000ea4000800017f */
[----:B--2---:R-:W-:Y:S05]  /*14530*/  @!P0 BRA `(.L_x_536) ;  /* 0x000000bc008c8947 */ /* 0x004fea0003800000 */
.L_x_535:
[----:B------:R-:W-:Y:S01]  /*14540*/  IMAD R2, R154, 0x6c0, R7 ;  /* 0x000006c09a027824 */ /* 0x000fe200078e0207 */
[----:B------:R-:W3:Y:S01]  /*14550*/  LDL.LU R11, [R1+0x40] ;  /* 0x00004000010b7983 */ /* 0x000ee20000300800 */
[----:B0-2---:R-:W-:Y:S01]  /*14560*/  IMAD.MOV.U32 R3, RZ, RZ, -0x7fffffe0 ;  /* 0x80000020ff037424 */ /* 0x005fe200078e00ff */
[----:B------:R-:W-:Y:S05]  /*14570*/  WARPSYNC.ALL ;  /* 0x0000000000007948 */ /* 0x000fea0003800000 */
[C---:B------:R-:W-:Y:S01]  /*14580*/  R2UR UR4, R4.reuse ;  /* 0x00000000040472ca */ /* 0x040fe200000e0000 */
[----:B------:R-:W-:Y:S01]  /*14590*/  VIADD R6, R4, 0x180 ;  /* 0x0000018004067836 */ /* 0x000fe20000000000 */
[----:B------:R-:W-:Y:S01]  /*145a0*/  R2UR UR5, R5 ;  /* 0x00000000050572ca */ /* 0x000fe200000e0000 */
[C---:B------:R-:W-:Y:S01]  /*145b0*/  VIADD R8, R2.reuse, 0x40 ;  /* 0x0000004002087836 */ /* 0x040fe20000000000 */
[----:B------:R-:W-:Y:S01]  /*145c0*/  R2UR UR6, R2 ;  /* 0x00000000020672ca */ /* 0x000fe200000e0000 */
[----:B------:R-:W-:Y:S01]  /*145d0*/  IMAD.MOV.U32 R7, RZ, RZ, -0x3ffffff0 ;  /* 0xc0000010ff077424 */ /* 0x000fe200078e00ff */
[----:B------:R-:W-:Y:S01]  /*145e0*/  R2UR UR7, R3 ;  /* 0x00000000030772ca */ /* 0x000fe200000e0000 */
[----:B------:R-:W-:Y:S01]  /*145f0*/  WARPGROUP.ARRIVE ;  /* 0x00000000000079c5 */ /* 0x000fe20000000000 */
[----:B------:R-:W-:Y:S01]  /*14600*/  IMAD.MOV.U32 R9, RZ, RZ, -0x7fffffe0 ;  /* 0x80000020ff097424 */ /* 0x000fe200078e00ff */
[----:B------:R-:W2:Y:S04]  /*14610*/  LDL.LU R10, [R1+0x48] ;  /* 0x00004800010a7983 */ /* 0x000ea80000300800 */
[----:B------:R-:W4:Y:S01]  /*14620*/  LDL.LU R12, [R1+0x60] ;  /* 0x00006000010c7983 */ /* 0x000f220000300800 */
[----:B------:R-:W-:-:S02]  /*14630*/  IMAD.MOV.U32 R5, RZ, RZ, -0x3ffffff0 ;  /* 0xc0000010ff057424 */ /* 0x000fc400078e00ff */
[----:B------:R-:W-:Y:S01]  /*14640*/  IMAD.MOV.U32 R3, RZ, RZ, -0x7fffffe0 ;  /* 0x80000020ff037424 */ /* 0x000fe200078e00ff */
[----:B------:R-:W5:Y:S01]  /*14650*/  LDL.LU R13, [R1+0xa4] ;  /* 0x0000a400010d7983 */ /* 0x000f620000300800 */
[----:B------:R-:W-:Y:S01]  /*14660*/  VIADD R154, R154, 0x1 ;  /* 0x000000019a9a7836 */ /* 0x000fe20000000000 */
[----:B------:R-:W-:Y:S01]  /*14670*/  HGMMA.64x96x16.F32.BF16 R24, gdesc[UR4].tnspB, R24, gsb0 ;  /* 0x41600000041879f0 */ /* 0x000fe20008001818 */
[----:B------:R-:W-:Y:S01]  /*14680*/  R2UR UR4, R6 ;  /* 0x00000000060472ca */ /* 0x000fe200000e0000 */
[----:B------:R-:W-:Y:S01]  /*14690*/  VIADD R6, R4, 0x300 ;  /* 0x0000030004067836 */ /* 0x000fe20000000000 */
[----:B------:R-:W-:Y:S01]  /*146a0*/  R2UR UR5, R7 ;  /* 0x00000000070572ca */ /* 0x000fe200000e0000 */
[----:B------:R-:W-:Y:S01]  /*146b0*/  IMAD.MOV.U32 R7, RZ, RZ, -0x3ffffff0 ;  /* 0xc0000010ff077424 */ /* 0x000fe200078e00ff */
[----:B------:R-:W-:Y:S01]  /*146c0*/  R2UR UR6, R8 ;  /* 0x00000000080672ca */ /* 0x000fe200000e0000 */
[----:B------:R-:W-:Y:S01]  /*146d0*/  VIADD R8, R2, 0x80 ;  /* 0x0000008002087836 */ /* 0x000fe20000000000 */
[----:B------:R-:W-:Y:S01]  /*146e0*/  R2UR UR7, R9 ;  /* 0x00000000090772ca */ /* 0x000fe200000e0000 */
[----:B------:R-:W-:Y:S01]  /*146f0*/  IMAD.MOV.U32 R9, RZ, RZ, -0x7fffffe0 ;  /* 0x80000020ff097424 */ /* 0x000fe200078e00ff */
[----:B------:R-:W-:Y:S01]  /*14700*/  ISETP.NE.AND P2, PT, R154, 0x2, PT ;  /* 0x000000029a00780c */ /* 0x000fe20003f45270 */
[----:B------:R-:W-:-:S02]  /*14710*/  WARPGROUP.DEPBAR.LE gsb0, 0x0 ;  /* 0x00008000000079c5 */ /* 0x000fc40000010000 */
[----:B------:R-:W-:-:S08]  /*14720*/  WARPGROUP.ARRIVE ;  /* 0x00000000000079c5 */ /* 0x000fd00000000000 */
        /* <DEDUP_REMOVED lines=9> */
[----:B------:R-:W-:Y:S02]  /*147c0*/  WARPGROUP.DEPBAR.LE gsb0, 0x0 ;  /* 0x00008000000079c5 */ /* 0x000fe40000010000 */
[----:B------:R-:W-:-:S09]  /*147d0*/  WARPGROUP.ARRIVE ;  /* 0x00000000000079c5 */ /* 0x000fd20000000000 */
        /* <DEDUP_REMOVED lines=41> */
[----:B------:R-:W-:Y:S02]  /*14a70*/  IMAD.MOV.U32 R9, RZ, RZ, -0x7fffffe0 ;  /* 0x80000020ff097424 */ /* 0x000fe400078e00ff */
[----:B------:R-:W-:-:S02]  /*14a80*/  VIADD R4, R4, 0xc00 ;  /* 0x00000c0004047836 */ /* 0x000fc40000000000 */
[----:B------:R-:W-:Y:S01]  /*14a90*/  VIADD R2, R2, 0x200 ;  /* 0x0000020002027836 */ /* 0x000fe20000000000 */
[----:B------:R-:W-:Y:S02]  /*14aa0*/  WARPGROUP.DEPBAR.LE gsb0, 0x0 ;  /* 0x00008000000079c5 */ /* 0x000fe40000010000 */
[----:B------:R-:W-:-:S06]  /*14ab0*/  WARPGROUP.ARRIVE ;  /* 0x00000000000079c5 */ /* 0x000fcc0000000000 */
[----:B------:R-:W-:Y:S01]  /*14ac0*/  HGMMA.64x96x16.F32.BF16 R24, gdesc[UR4].tnspB, R24, gsb0 ;  /* 0x41600000041879f0 */ /* 0x000fe20008001818 */
[----:B------:R-:W-:Y:S02]  /*14ad0*/  R2UR UR4, R6 ;  /* 0x00000000060472ca */ /* 0x000fe400000e0000 */
[----:B------:R-:W-:Y:S02]  /*14ae0*/  R2UR UR5, R7 ;  /* 0x00000000070572ca */ /* 0x000fe400000e0000 */
[----:B------:R-:W-:Y:S02]  /*14af0*/  R2UR UR6, R8 ;  /* 0x00000000080672ca */ /* 0x000fe400000e0000 */
[----:B------:R-:W-:Y:S01]  /*14b00*/  R2UR UR7, R9 ;  /* 0x00000000090772ca */ /* 0x000fe200000e0000 */
[----:B------:R-:W-:Y:S02]  /*14b10*/  WARPGROUP.DEPBAR.LE gsb0, 0x0 ;  /* 0x00008000000079c5 */ /* 0x000fe40000010000 */
[----:B------:R-:W-:-:S10]  /*14b20*/  WARPGROUP.ARRIVE ;  /* 0x00000000000079c5 */ /* 0x000fd40000000000 */
[----:B------:R-:W-:Y:S01]  /*14b30*/  HGMMA.64x96x16.F32.BF16 R24, gdesc[UR4].tnspB, R24, gsb0 ;  /* 0x41600000041879f0 */ /* 0x000fe20008001818 */
[----:B------:R-:W-:Y:S02]  /*14b40*/  R2UR UR4, R4 ;  /* 0x00000000040472ca */ /* 0x000fe400000e0000 */
[----:B------:R-:W-:Y:S02]  /*14b50*/  R2UR UR5, R5 ;  /* 0x00000000050572ca */ /* 0x000fe400000e0000 */
[----:B------:R-:W-:Y:S02]  /*14b60*/  R2UR UR6, R2 ;  /* 0x00000000020672ca */ /* 0x000fe400000e0000 */
[----:B------:R-:W-:Y:S01]  /*14b70*/  R2UR UR7, R3 ;  /* 0x00000000030772ca */ /* 0x000fe200000e0000 */
[----:B---3--:R-:W0:Y:S04]  /*14b80*/  SHFL.BFLY PT, R2, R11, 0x2, 0x1f ;  /* 0x0c401f000b027f89 */ /* 0x008e2800000e0000 */
[----:B--2---:R-:W2:Y:S01]  /*14b90*/  SHFL.BFLY PT, R3, R10, 0x2, 0x1f ;  /* 0x0c401f000a037f89 */ /* 0x004ea200000e0000 */
[----:B0-----:R-:W-:Y:S01]  /*14ba0*/  FADD.FTZ R2, R2, R11 ;  /* 0x0000000b02027221 */ /* 0x001fe20000010000 */
[----:B--2---:R-:W-:Y:S01]  /*14bb0*/  FADD.FTZ R4, R3, R10 ;  /* 0x0000000a03047221 */ /* 0x004fe20000010000 */
[----:B------:R-:W-:-:S03]  /*14bc0*/  IMAD.MOV.U32 R10, RZ, RZ, RZ ;  /* 0x000000ffff0a7224 */ /* 0x000fc600078e00ff */
[----:B------:R-:W0:Y:S04]  /*14bd0*/  SHFL.BFLY PT, R3, R2, 0x1, 0x1f ;  /* 0x0c201f0002037f89 */ /* 0x000e2800000e0000 */
[----:B------:R-:W2:Y:S01]  /*14be0*/  SHFL.BFLY PT, R5, R4, 0x1, 0x1f ;  /* 0x0c201f0004057f89 */ /* 0x000ea200000e0000 */
[----:B0-----:R-:W-:Y:S01]  /*14bf0*/  FADD.FTZ R8, R2, R3 ;  /* 0x0000000302087221 */ /* 0x001fe20000010000 */
[----:B------:R-:W-:Y:S01]  /*14c00*/  SEL R2, RZ, 0x1, P2 ;  /* 0x00000001ff027807 */ /* 0x000fe20001000000 */
[----:B--2---:R-:W-:-:S03]  /*14c10*/  FADD.FTZ R11, R4, R5 ;  /* 0x00000005040b7221 */ /* 0x004fc60000010000 */
[----:B------:R-:W-:Y:S01]  /*14c20*/  FSETP.NE.FTZ.AND P0, PT, R8, RZ, PT ;  /* 0x000000ff0800720b */ /* 0x000fe20003f15000 */
[----:B-----5:R-:W-:Y:S01]  /*14c30*/  VIADD R13, R13, 0x1 ;  /* 0x000000010d0d7836 */ /* 0x020fe20000000000 */
[----:B----4-:R-:W-:Y:S02]  /*14c40*/  LOP3.LUT R12, R12, R2, RZ, 0x3c, !PT ;  /* 0x000000020c0c7212 */ /* 0x010fe400078e3cff */
[----:B------:R-:W-:-:S09]  /*14c50*/  FSETP.NE.FTZ.AND P3, PT, R11, RZ, PT ;  /* 0x000000ff0b00720b */ /* 0x000fd20003f75000 */
[----:B------:R-:W0:Y:S08]  /*14c60*/  @P0 MUFU.LG2 R6, R8 ;  /* 0x0000000800060308 */ /* 0x000e300000000c00 */
[----:B------:R-:W2:Y:S01]  /*14c70*/  @P3 MUFU.LG2 R7, R11 ;  /* 0x0000000b00073308 */ /* 0x000ea20000000c00 */
[----:B------:R-:W-:Y:S02]  /*14c80*/  WARPGROUP.DEPBAR.LE gsb0, 0x0 ;  /* 0x00008000000079c5 */ /* 0x000fe40000010000 */
[----:B------:R-:W-:-:S05]  /*14c90*/  WARPGROUP.ARRIVE ;  /* 0x00000000000079c5 */ /* 0x000fca0000000000 */
[----:B------:R-:W3:Y:S01]  /*14ca0*/  @P0 MUFU.RCP R10, R8 ;  /* 0x00000008000a0308 */ /* 0x000ee20000001000 */
[----:B------:R-:W-:Y:S01]  /*14cb0*/  HGMMA.64x96x16.F32.BF16 R24, gdesc[UR4].tnspB, R24, gsb0 ;  /* 0x41600000041879f0 */ /* 0x000fe20008001818 */
[----:B------:R-:W-:Y:S01]  /*14cc0*/  IMAD.MOV.U32 R3, RZ, RZ, RZ ;  /* 0x000000ffff037224 */ /* 0x000fe200078e00ff */
[----:B------:R4:W-:Y:S04]  /*14cd0*/  STL [R1+0x60], R12 ;  /* 0x0000600c01007387 */ /* 0x0009e80000100800 */
[----:B------:R1:W-:Y:S01]  /*14ce0*/  STL [R1+0xa4], R13 ;  /* 0x0000a40d01007387 */ /* 0x0003e20000100800 */
[----:B------:R-:W5:Y:S01]  /*14cf0*/  @P3 MUFU.RCP R3, R11 ;  /* 0x0000000b00033308 */ /* 0x000f620000001000 */
[----:B------:R-:W-:Y:S01]  /*14d00*/  @P0 FMUL.FTZ R5, R15, 0.69314718246459960938 ;  /* 0x3f3172180f050820 */ /* 0x000fe20000410000 */
[----:B0-----:R-:W-:Y:S01]  /*14d10*/  @P0 FMUL.FTZ R6, R6, 0.69314718246459960938 ;  /* 0x3f31721806060820 */ /* 0x001fe20000410000 */
[----:B--2---:R-:W-:Y:S01]  /*14d20*/  @P3 FMUL.FTZ R7, R7, 0.69314718246459960938 ;  /* 0x3f31721807073820 */ /* 0x004fe20000410000 */
[----:B----4-:R-:W-:Y:S01]  /*14d30*/  @P3 FMUL.FTZ R12, R15, 0.69314718246459960938 ;  /* 0x3f3172180f0c3820 */ /* 0x010fe20000410000 */
[----:B------:R-:W-:-:S02]  /*14d40*/  @!P1 VIADD R4, R0, 0x31c60 ;  /* 0x00031c6000049836 */ /* 0x000fc40000000000 */
[----:B------:R-:W-:Y:S02]  /*14d50*/  IMAD.MOV.U32 R2, RZ, RZ, -0x800000 ;  /* 0xff800000ff027424 */ /* 0x000fe400078e00ff */
[----:B------:R-:W-:Y:S01]  /*14d60*/  @P0 FFMA.FTZ R2, R5, R14, R6 ;  /* 0x0000000e05020223 */ /* 0x000fe20000010006 */
[----:B------:R-:W-:Y:S02]  /*14d70*/  IMAD.MOV.U32 R0, RZ, RZ, -0x800000 ;  /* 0xff800000ff007424 */ /* 0x000fe400078e00ff */
[----:B------:R-:W-:Y:S01]  /*14d80*/  @P3 FFMA.FTZ R0, R12, R72, R7 ;  /* 0x000000480c003223 */ /* 0x000fe20000010007 */
[----:B------:R-:W-:Y:S02]  /*14d90*/  @!P1 PRMT R4, RZ, 0x654, R4 ;  /* 0x00000654ff049816 */ /* 0x000fe40000000004 */
[----:B------:R-:W-:Y:S02]  /*14da0*/  PLOP3.LUT P0, PT, PT, PT, PT, 0x8, 0x0 ;  /* 0x000000000000781c */ /* 0x000fe40003f0e170 */
[----:B------:R-:W-:Y:S01]  /*14db0*/  SEL R154, R154, RZ, P2 ;  /* 0x000000ff9a9a7207 */ /* 0x000fe20001000000 */
[----:B------:R-:W-:-:S02]  /*14dc0*/  WARPGROUP.DEPBAR.LE gsb0, 0x0 ;  /* 0x00008000000079c5 */ /* 0x000fc40000010000 */
[-C--:B---3--:R-:W-:Y:S01]  /*14dd0*/  FMUL.FTZ R6, R28, R10.reuse ;  /* 0x0000000a1c067220 */ /* 0x088fe20000410000 */
        /* <DEDUP_REMOVED lines=23> */
[-C--:B-----5:R-:W-:Y:S01]  /*14f50*/  FMUL.FTZ R68, R26, R3.reuse ;  /* 0x000000031a447220 */ /* 0x0a0fe20000410000 */
[-C--:B------:R-:W-:Y:S01]  /*14f60*/  FMUL.FTZ R69, R27, R3.reuse ;  /* 0x000000031b457220 */ /* 0x080fe20000410000 */
[----:B0-----:R-:W-:Y:S01]  /*14f70*/  FMUL.FTZ R4, R24, R10 ;  /* 0x0000000a18047220 */ /* 0x001fe20000410000 */
[-C--:B------:R-:W-:Y:S01]  /*14f80*/  FMUL.FTZ R30, R30, R3.reuse ;  /* 0x000000031e1e7220 */ /* 0x080fe20000410000 */
[-C--:B------:R-:W-:Y:S01]  /*14f90*/  FMUL.FTZ R31, R31, R3.reuse ;  /* 0x000000031f1f7220 */ /* 0x080fe20000410000 */
        /* <DEDUP_REMOVED lines=20> */
.L_x_480:
[----:B------:R-:W-:Y:S05]  /*150e0*/  WARPSYNC.ALL ;  /* 0x0000000000007948 */ /* 0x000fea0003800000 */
[----:B------:R-:W0:Y:S08]  /*150f0*/  S2UR UR5, SR_CgaCtaId ;  /* 0x00000000000579c3 */ /* 0x000e300000008800 */
[----:B------:R-:W-:Y:S06]  /*15100*/  BAR.SYNC.DEFER_BLOCKING 0x5, 0x200 ;  /* 0x0148000000007b1d */ /* 0x000fec0000010000 */
[----:B------:R-:W-:Y:S01]  /*15110*/  UMOV UR4, 0x400 ;  /* 0x0000040000047882 */ /* 0x000fe20000000000 */
[----:B------:R-:W-:Y:S01]  /*15120*/  BSSY B0, `(.L_x_537) ;  /* 0x00002bb000007945 */ /* 0x000fe20003800000 */
[----:B0-----:R-:W-:-:S06]  /*15130*/  ULEA UR4, UR5, UR4, 0x18 ;  /* 0x0000000405047291 */ /* 0x001fcc000f8ec03f */
[----:B------:R-:W-:-:S05]  /*15140*/  IMAD.U32 R16, RZ, RZ, UR4 ;  /* 0x00000004ff107e24 */ /* 0x000fca000f8e00ff */
[----:B------:R0:W2:Y:S01]  /*15150*/  LDS.128 R108, [R16+0x31cd0] ;  /* 0x031cd000106c7984 */ /* 0x0000a20000000c00 */
[----:B------:R-:W-:Y:S06]  /*15160*/  BAR.ARV 0x4, 0x200 ;  /* 0x0108000000007b1d */ /* 0x000fec0000002000 */
[----:B------:R-:W-:Y:S05]  /*15170*/  @P0 BRA `(.L_x_538) ;  /* 0x0000001c00f00947 */ /* 0x000fea0003800000 */
[----:B------:R-:W3:Y:S01]  /*15180*/  LDL R12, [R1+0xe8] ;  /* 0x0000e800010c7983 */ /* 0x000ee20000100800 */
[----:B------:R-:W-:-:S03]  /*15190*/  ULDC UR4, c[0x0][0xad4] ;  /* 0x0002b50000047ab9 */ /* 0x000fc60000000800 */
[----:B------:R-:W4:Y:S04]  /*151a0*/  LDL.LU R74, [R1+0x94] ;  /* 0x00009400014a7983 */ /* 0x000f280000300800 */
[----:B------:R-:W2:Y:S04]  /*151b0*/  LDL.LU R80, [R1+0x9c] ;  /* 0x00009c0001507983 */ /* 0x000ea80000300800 */
[----:B------:R-:W2:Y:S01]  /*151c0*/  LDL.LU R79, [R1+0xa0] ;  /* 0x0000a000014f7983 */ /* 0x000ea20000300800 */
[----:B------:R-:W1:Y:S01]  /*151d0*/  S2R R3, SR_SWINHI ;  /* 0x0000000000037919 */ /* 0x000e620000002f00 */
[----:B------:R-:W-:-:S02]  /*151e0*/  MOV R10, R16 ;  /* 0x00000010000a7202 */ /* 0x000fc40000000f00 */
[----:B-1----:R-:W-:-:S03]  /*151f0*/  MOV R11, R3 ;  /* 0x00000003000b7202 */ /* 0x002fc60000000f00 */
[----:B---3--:R-:W-:-:S03]  /*15200*/  IMAD.WIDE R12, R12, 0x2, R10 ;  /* 0x000000020c0c7825 */ /* 0x008fc600078e020a */
[C---:B------:R-:W-:Y:S02]  /*15210*/  IADD3 R75, P0, R12.reuse, 0x6020, RZ ;  /* 0x000060200c4b7810 */ /* 0x040fe40007f1e0ff */
[----:B------:R-:W-:-:S03]  /*15220*/  LOP3.LUT R3, R12, 0x180, RZ, 0xc0, !PT ;  /* 0x000001800c037812 */ /* 0x000fc600078ec0ff */
[----:B------:R-:W-:Y:S01]  /*15230*/  IMAD.X R23, RZ, RZ, R13, P0 ;  /* 0x000000ffff177224 */ /* 0x000fe200000e060d */
[----:B----4-:R-:W-:Y:S02]  /*15240*/  ISETP.NE.AND P0, PT, R74, RZ, PT ;  /* 0x000000ff4a00720c */ /* 0x010fe40003f05270 */
[----:B------:R-:W-:Y:S02]  /*15250*/  IADD3 R20, P4, R12, 0x20, RZ ;  /* 0x000000200c147810 */ /* 0x000fe40007f9e0ff */
[----:B------:R-:W-:Y:S01]  /*15260*/  SEL R78, R74, UR4, P0 ;  /* 0x000000044a4e7c07 */ /* 0x000fe20008000000 */
[----:B------:R-:W-:Y:S05]  /*15270*/  WARPSYNC.ALL ;  /* 0x0000000000007948 */ /* 0x000fea0003800000 */
[----:B------:R-:W-:-:S02]  /*15280*/  SHF.R.U64 R3, R3, 0x3, RZ ;  /* 0x0000000303037819 */ /* 0x000fc400000012ff */
[----:B------:R-:W-:Y:S01]  /*15290*/  LOP3.LUT R14, R20, 0x180, RZ, 0xc0, !PT ;  /* 0x00000180140e7812 */ /* 0x000fe200078ec0ff */
[----:B------:R-:W-:Y:S01]  /*152a0*/  BAR.SYNC.DEFER_BLOCKING 0x1, 0x180 ;  /* 0x0046000000007b1d */ /* 0x000fe20000010000 */
[C---:B------:R-:W-:Y:S02]  /*152b0*/  IADD3 R22, P3, R12.reuse, 0x3000, RZ ;  /* 0x000030000c167810 */ /* 0x040fe40007f7e0ff */
[C---:B------:R-:W-:Y:S02]  /*152c0*/  IADD3 R15, P2, R12.reuse, 0x3020, RZ ;  /* 0x000030200c0f7810 */ /* 0x040fe40007f5e0ff */
[----:B------:R-:W-:Y:S02]  /*152d0*/  IADD3 R35, P1, R12, 0x6000, RZ ;  /* 0x000060000c237810 */ /* 0x000fe40007f3e0ff */
[----:B------:R-:W-:Y:S01]  /*152e0*/  LOP3.LUT R34, R75, 0x180, RZ, 0xc0, !PT ;  /* 0x000001804b227812 */ /* 0x000fe200078ec0ff */
[----:B------:R-:W-:Y:S01]  /*152f0*/  IMAD.X R25, RZ, RZ, R13, P4 ;  /* 0x000000ffff197224 */ /* 0x000fe200020e060d */
[----:B------:R-:W-:Y:S01]  /*15300*/  LOP3.LUT R12, R3, R12, RZ, 0x3c, !PT ;  /* 0x0000000c030c7212 */ /* 0x000fe200078e3cff */
[----:B------:R-:W-:Y:S01]  /*15310*/  ULDC.64 UR6, c[0x0][0xc08] ;  /* 0x0003020000067ab9 */ /* 0x000fe20000000a00 */
[----:B------:R-:W-:Y:S01]  /*15320*/  SHF.R.U64 R3, R14, 0x3, RZ ;  /* 0x000000030e037819 */ /* 0x000fe200000012ff */
[----:B------:R-:W-:Y:S01]  /*15330*/  ULDC.64 UR4, c[0x0][0xc00] ;  /* 0x0003000000047ab9 */ /* 0x000fe20000000a00 */
[----:B------:R-:W-:-:S02]  /*15340*/  LOP3.LUT R14, R15, 0x180, RZ, 0xc0, !PT ;  /* 0x000001800f0e7812 */ /* 0x000fc400078ec0ff */
[----:B------:R-:W-:Y:S02]  /*15350*/  LOP3.LUT R24, R3, R20, RZ, 0x3c, !PT ;  /* 0x0000001403187212 */ /* 0x000fe400078e3cff */
[----:B------:R-:W-:Y:S02]  /*15360*/  LOP3.LUT R3, R22, 0x180, RZ, 0xc0, !PT ;  /* 0x0000018016037812 */ /* 0x000fe400078ec0ff */
[----:B------:R-:W-:Y:S02]  /*15370*/  LOP3.LUT R20, R35, 0x180, RZ, 0xc0, !PT ;  /* 0x0000018023147812 */ /* 0x000fe400078ec0ff */
[----:B------:R-:W-:Y:S02]  /*15380*/  SHF.R.U64 R3, R3, 0x3, RZ ;  /* 0x0000000303037819 */ /* 0x000fe400000012ff */
[----:B------:R-:W-:Y:S02]  /*15390*/  SHF.R.U64 R20, R20, 0x3, RZ ;  /* 0x0000000314147819 */ /* 0x000fe400000012ff */
[----:B------:R-:W-:Y:S01]  /*153a0*/  SHF.R.U64 R14, R14, 0x3, RZ ;  /* 0x000000030e0e7819 */ /* 0x000fe200000012ff */
[--C-:B------:R-:W-:Y:S01]  /*153b0*/  IMAD.X R27, RZ, RZ, R13.reuse, P3 ;  /* 0x000000ffff1b7224 */ /* 0x100fe200018e060d */
[----:B------:R-:W-:Y:S01]  /*153c0*/  LOP3.LUT R26, R3, R22, RZ, 0x3c, !PT ;  /* 0x00000016031a7212 */ /* 0x000fe200078e3cff */
[--C-:B------:R-:W-:Y:S01]  /*153d0*/  IMAD.X R33, RZ, RZ, R13.reuse, P2 ;  /* 0x000000ffff217224 */ /* 0x100fe200010e060d */
[----:B------:R-:W-:Y:S01]  /*153e0*/  LOP3.LUT R20, R20, R35, RZ, 0x3c, !PT ;  /* 0x0000002314147212 */ /* 0x000fe200078e3cff */
[----:B------:R-:W-:Y:S01]  /*153f0*/  IMAD.X R21, RZ, RZ, R13, P1 ;  /* 0x000000ffff157224 */ /* 0x000fe200008e060d */
[----:B------:R-:W-:-:S02]  /*15400*/  SHF.R.U64 R34, R34, 0x3, RZ ;  /* 0x0000000322227819 */ /* 0x000fc400000012ff */
[----:B------:R-:W-:Y:S02]  /*15410*/  LOP3.LUT R32, R14, R15, RZ, 0x3c, !PT ;  /* 0x0000000f0e207212 */ /* 0x000fe400078e3cff */
[----:B------:R-:W-:Y:S02]  /*15420*/  MOV R35, R12 ;  /* 0x0000000c00237202 */ /* 0x000fe40000000f00 */
[----:B------:R-:W-:Y:S02]  /*15430*/  F2FP.BF16.F32.PACK_AB R12, R5, R4 ;  /* 0x00000004050c723e */ /* 0x000fe400000010ff */
[----:B------:R-:W-:Y:S02]  /*15440*/  F2FP.BF16.F32.PACK_AB R13, R69, R68 ;  /* 0x00000044450d723e */ /* 0x000fe400000010ff */
[----:B------:R-:W-:Y:S02]  /*15450*/  F2FP.BF16.F32.PACK_AB R14, R7, R6 ;  /* 0x00000006070e723e */ /* 0x000fe400000010ff */
[----:B------:R-:W-:-:S02]  /*15460*/  F2FP.BF16.F32.PACK_AB R15, R31, R30 ;  /* 0x0000001e1f0f723e */ /* 0x000fc400000010ff */
[----:B------:R-:W-:Y:S02]  /*15470*/  MOV R77, R24 ;  /* 0x00000018004d7202 */ /* 0x000fe40000000f00 */
[----:B------:R-:W-:Y:S02]  /*15480*/  MOV R3, R26 ;  /* 0x0000001a00037202 */ /* 0x000fe40000000f00 */
[----:B------:R-:W-:Y:S02]  /*15490*/  LOP3.LUT R22, R34, R75, RZ, 0x3c, !PT ;  /* 0x0000004b22167212 */ /* 0x000fe400078e3cff */
[----:B------:R-:W-:Y:S02]  /*154a0*/  F2FP.BF16.F32.PACK_AB R24, R9, R8 ;  /* 0x000000080918723e */ /* 0x000fe400000010ff */
[----:B------:R-:W-:Y:S02]  /*154b0*/  F2FP.BF16.F32.PACK_AB R25, R73, R72 ;  /* 0x000000484919723e */ /* 0x000fe400000010ff */
[----:B------:R-:W-:-:S02]  /*154c0*/  F2FP.BF16.F32.PACK_AB R26, R29, R28 ;  /* 0x0000001c1d1a723e */ /* 0x000fc400000010ff */
[----:B------:R-:W-:Y:S01]  /*154d0*/  F2FP.BF16.F32.PACK_AB R27, R39, R38 ;  /* 0x00000026271b723e */ /* 0x000fe200000010ff */
[----:B------:R1:W-:Y:S01]  /*154e0*/  STSM.16.M88.4 [R35], R12 ;  /* 0x0000000c23007844 */ /* 0x0003e20000000200 */
[----:B------:R-:W-:Y:S02]  /*154f0*/  MOV R76, R32 ;  /* 0x00000020004c7202 */ /* 0x000fe40000000f00 */
[----:B------:R-:W-:Y:S02]  /*15500*/  F2FP.BF16.F32.PACK_AB R32, R37, R36 ;  /* 0x000000242520723e */ /* 0x000fe400000010ff */
[----:B------:R-:W-:Y:S02]  /*15510*/  F2FP.BF16.F32.PACK_AB R33, R43, R42 ;  /* 0x0000002a2b21723e */ /* 0x000fe400000010ff */
[----:B------:R-:W-:Y:S01]  /*15520*/  F2FP.BF16.F32.PACK_AB R34, R41, R40 ;  /* 0x000000282922723e */ /* 0x000fe200000010ff */
[----:B------:R3:W-:Y:S01]  /*15530*/  STSM.16.M88.4 [R77], R24 ;  /* 0x000000184d007844 */ /* 0x0007e20000000200 */
[----:B------:R-:W-:-:S02]  /*15540*/  MOV R75, R20 ;  /* 0x00000014004b7202 */ /* 0x000fc40000000f00 */
[----:B------:R-:W-:Y:S02]  /*15550*/  MOV R74, R22 ;  /* 0x00000016004a7202 */ /* 0x000fe40000000f00 */
[----:B------:R-:W-:Y:S02]  /*15560*/  F2FP.BF16.F32.PACK_AB R20, R53, R52 ;  /* 0x000000343514723e */ /* 0x000fe400000010ff */
[----:B-1----:R-:W-:Y:S02]  /*15570*/  F2FP.BF16.F32.PACK_AB R35, R47, R46 ;  /* 0x0000002e2f23723e */ /* 0x002fe400000010ff */
[----:B------:R-:W-:Y:S02]  /*15580*/  F2FP.BF16.F32.PACK_AB R12, R45, R44 ;  /* 0x0000002c2d0c723e */ /* 0x000fe400000010ff */
[----:B------:R-:W-:Y:S02]  /*15590*/  F2FP.BF16.F32.PACK_AB R13, R51, R50 ;  /* 0x00000032330d723e */ /* 0x000fe400000010ff */
[----:B------:R-:W-:-:S02]  /*155a0*/  F2FP.BF16.F32.PACK_AB R14, R49, R48 ;  /* 0x00000030310e723e */ /* 0x000fc400000010ff */
[----:B------:R-:W-:Y:S02]  /*155b0*/  F2FP.BF16.F32.PACK_AB R15, R55, R54 ;  /* 0x00000036370f723e */ /* 0x000fe400000010ff */
[----:B------:R-:W-:Y:S02]  /*155c0*/  F2FP.BF16.F32.PACK_AB R21, R59, R58 ;  /* 0x0000003a3b15723e */ /* 0x000fe400000010ff */
[----:B------:R-:W-:Y:S02]  /*155d0*/  F2FP.BF16.F32.PACK_AB R22, R57, R56 ;  /* 0x000000383916723e */ /* 0x000fe400000010ff */
[----:B------:R-:W-:Y:S02]  /*155e0*/  F2FP.BF16.F32.PACK_AB R23, R63, R62 ;  /* 0x0000003e3f17723e */ /* 0x000fe400000010ff */
[----:B---3--:R-:W-:Y:S02]  /*155f0*/  F2FP.BF16.F32.PACK_AB R24, R61, R60 ;  /* 0x0000003c3d18723e */ /* 0x008fe400000010ff */
[----:B------:R-:W-:-:S02]  /*15600*/  F2FP.BF16.F32.PACK_AB R25, R67, R66 ;  /* 0x000000424319723e */ /* 0x000fc400000010ff */
[----:B------:R-:W-:Y:S02]  /*15610*/  F2FP.BF16.F32.PACK_AB R26, R65, R64 ;  /* 0x00000040411a723e */ /* 0x000fe400000010ff */
[----:B------:R-:W-:Y:S01]  /*15620*/  F2FP.BF16.F32.PACK_AB R27, R71, R70 ;  /* 0x00000046471b723e */ /* 0x000fe200000010ff */
[----:B------:R2:W-:Y:S01]  /*15630*/  STSM.16.M88.4 [R3], R32 ;  /* 0x0000002003007844 */ /* 0x0005e20000000200 */
[----:B------:R-:W-:-:S03]  /*15640*/  ISETP.NE.U32.AND P3, PT, RZ, UR6, PT ;  /* 0x00000006ff007c0c */ /* 0x000fc6000bf65070 */
[----:B------:R-:W-:Y:S01]  /*15650*/  STSM.16.M88.4 [R76], R12 ;  /* 0x0000000c4c007844 */ /* 0x000fe20000000200 */
[----:B------:R-:W-:-:S03]  /*15660*/  ISETP.NE.AND.EX P3, PT, RZ, UR7, PT, P3 ;  /* 0x00000007ff007c0c */ /* 0x000fc6000bf65330 */
[----:B------:R1:W-:Y:S04]  /*15670*/  STSM.16.M88.4 [R75], R20 ;  /* 0x000000144b007844 */ /* 0x0003e80000000200 */
[----:B------:R3:W-:Y:S01]  /*15680*/  STSM.16.M88.4 [R74], R24 ;  /* 0x000000184a007844 */ /* 0x0007e20000000200 */
[----:B------:R-:W-:Y:S01]  /*15690*/  BAR.SYNC.DEFER_BLOCKING 0x1, 0x180 ;  /* 0x0046000000007b1d */ /* 0x000fe20000010000 */
[----:B------:R-:W-:Y:S02]  /*156a0*/  ISETP.NE.U32.AND P0, PT, RZ, UR4, PT ;  /* 0x00000004ff007c0c */ /* 0x000fe4000bf05070 */
[----:B--2---:R-:W-:Y:S02]  /*156b0*/  IADD3 R32, P1, R80, UR4, RZ ;  /* 0x0000000450207c10 */ /* 0x004fe4000ff3e0ff */
[----:B------:R-:W-:-:S02]  /*156c0*/  ISETP.NE.AND.EX P0, PT, RZ, UR5, PT, P0 ;  /* 0x00000005ff007c0c */ /* 0x000fc4000bf05300 */
[C---:B------:R-:W-:Y:S02]  /*156d0*/  IADD3.X R33, R79.reuse, UR5, RZ, P1, !PT ;  /* 0x000000054f217c10 */ /* 0x040fe40008ffe4ff */
[----:B------:R-:W-:Y:S01]  /*156e0*/  @P3 IADD3 R34, P1, R80, UR6, RZ ;  /* 0x0000000650223c10 */ /* 0x000fe2000ff3e0ff */
[----:B------:R-:W-:Y:S01]  /*156f0*/  ULDC UR6, c[0x0][0xa88] ;  /* 0x0002a20000067ab9 */ /* 0x000fe20000000800 */
[----:B------:R-:W-:Y:S01]  /*15700*/  IMAD.MOV.U32 R3, RZ, RZ, RZ ;  /* 0x000000ffff037224 */ /* 0x000fe200078e00ff */
[----:B------:R-:W-:Y:S01]  /*15710*/  ISETP.GT.AND P2, PT, R78, 0x1, PT ;  /* 0x000000014e00780c */ /* 0x000fe20003f44270 */
[----:B-1----:R-:W-:Y:S01]  /*15720*/  IMAD.MOV.U32 R22, RZ, RZ, 0x9b8 ;  /* 0x000009b8ff167424 */ /* 0x002fe200078e00ff */
[----:B------:R-:W-:Y:S01]  /*15730*/  @P3 IADD3.X R35, R79, UR7, RZ, P1, !PT ;  /* 0x000000074f233c10 */ /* 0x000fe20008ffe4ff */
[----:B------:R-:W-:Y:S01]  /*15740*/  IMAD.U32 R79, RZ, RZ, UR6 ;  /* 0x00000006ff4f7e24 */ /* 0x000fe2000f8e00ff */
[----:B---3--:R-:W1:Y:S02]  /*15750*/  LDC R74, c[0x0][0xbe8] ;  /* 0x0002fa00ff4a7b82 */ /* 0x008e640000000800 */
[----:B------:R2:W5:Y:S04]  /*15760*/  @P0 LDG.E R3, desc[UR60][R32.64] ;  /* 0x0000003c20030981 */ /* 0x000568000c1e1900 */
[----:B------:R2:W5:Y:S01]  /*15770*/  @P3 LDG.E R79, desc[UR60][R34.64] ;  /* 0x0000003c224f3981 */ /* 0x000562000c1e1900 */
[----:B------:R-:W-:-:S04]  /*15780*/  SEL R22, R22, 0x978, P2 ;  /* 0x0000097816167807 */ /* 0x000fc80001000000 */
[----:B------:R2:W3:Y:S08]  /*15790*/  LDC.64 R12, c[0x0][R22+0x220] ;  /* 0x00008800160c7b82 */ /* 0x0004f00000000a00 */
[----:B------:R2:W4:Y:S08]  /*157a0*/  LDC.64 R14, c[0x0][R22+0x218] ;  /* 0x00008600160e7b82 */ /* 0x0005300000000a00 */
[----:B------:R2:W0:Y:S01]  /*157b0*/  LDC.64 R20, c[0x0][R22+0x228] ;  /* 0x00008a0016147b82 */ /* 0x0004220000000a00 */
[----:B-1----:R-:W-:Y:S01]  /*157c0*/  ISETP.NE.AND P1, PT, R74, 0x1, PT ;  /* 0x000000014a00780c */ /* 0x002fe20003f25270 */
[----:B--2---:R-:W-:-:S12]  /*157d0*/  @P3 BRA `(.L_x_539) ;  /* 0x0000000000103947 */ /* 0x004fd80003800000 */
[----:B------:R-:W-:Y:S05]  /*157e0*/  @!P0 BRA `(.L_x_539) ;  /* 0x00000000000c8947 */ /* 0x000fea0003800000 */
[----:B------:R-:W2:Y:S04]  /*157f0*/  LDG.E R24, desc[UR60][R32.64] ;  /* 0x0000003c20187981 */ /* 0x000ea8000c1e1900 */
[----:B-----5:R-:W2:Y:S02]  /*15800*/  LDG.E R79, desc[UR60][R32.64+0x4] ;  /* 0x0000043c204f7981 */ /* 0x020ea4000c1e1900 */
[----:B--2---:R-:W-:-:S07]  /*15810*/  IMAD.IADD R79, R79, 0x1, -R24 ;  /* 0x000000014f4f7824 */ /* 0x004fce00078e0a18 */
.L_x_539:
[----:B------:R-:W2:Y:S01]  /*15820*/  LDL.LU R24, [R1+0x98] ;  /* 0x0000980001187983 */ /* 0x000ea20000300800 */
[----:B------:R-:W1:Y:S03]  /*15830*/  LDC.64 R22, c[0x0][R22+0x210] ;  /* 0x0000840016167b82 */ /* 0x000e660000000a00 */
[----:B------:R-:W3:Y:S04]  /*15840*/  LDL.LU R27, [R1+0xc4] ;  /* 0x0000c400011b7983 */ /* 0x000ee80000300800 */
[----:B------:R-:W4:Y:S01]  /*15850*/  LDL R80, [R1+0x90] ;  /* 0x0000900001507983 */ /* 0x000f220000100800 */
[----:B------:R-:W-:Y:S01]  /*15860*/  ISETP.NE.U32.AND P0, PT, RZ, UR4, PT ;  /* 0x00000004ff007c0c */ /* 0x000fe2000bf05070 */
[----:B------:R-:W0:Y:S02]  /*15870*/  @P1 LDC R26, c[0x0][0xbec] ;  /* 0x0002fb00ff1a1b82 */ /* 0x000e240000000800 */
[----:B------:R-:W4:Y:S04]  /*15880*/  LDL R32, [R1+0xe4] ;  /* 0x0000e40001207983 */ /* 0x000f280000100800 */
[----:B------:R-:W4:Y:S02]  /*15890*/  LDL R82, [R1+0xa8] ;  /* 0x0000a80001527983 */ /* 0x000f240000100800 */
[----:B------:R-:W1:Y:S02]  /*158a0*/  @P1 LDC R81, c[0x0][0xbf0] ;  /* 0x0002fc00ff511b82 */ /* 0x000e640000000800 */
[----:B------:R-:W4:Y:S04]  /*158b0*/  LDL R78, [R1+0xb0] ;  /* 0x0000b000014e7983 */ /* 0x000f280000100800 */
[----:B------:R-:W4:Y:S04]  /*158c0*/  LDL R76, [R1+0xe0] ;  /* 0x0000e000014c7983 */ /* 0x000f280000100800 */
[----:B------:R-:W4:Y:S01]  /*158d0*/  LDL R34, [R1+0xcc] ;  /* 0x0000cc0001227983 */ /* 0x000f220000100800 */
[----:B------:R-:W-:-:S04]  /*158e0*/  ISETP.NE.AND.EX P0, PT, RZ, UR5, PT, P0 ;  /* 0x00000005ff007c0c */ /* 0x000fc8000bf05300 */
[----:B--2---:R-:W-:Y:S02]  /*158f0*/  SEL R75, R24, RZ, !P0 ;  /* 0x000000ff184b7207 */ /* 0x004fe40004000000 */
[----:B------:R-:W2:Y:S01]  /*15900*/  LDC.64 R24, c[0x0][0xba8] ;  /* 0x0002ea00ff187b82 */ /* 0x000ea20000000a00 */
[----:B---3--:R-:W-:Y:S02]  /*15910*/  SEL R27, R27, RZ, !P0 ;  /* 0x000000ff1b1b7207 */ /* 0x008fe40004000000 */
[----:B------:R-:W-:Y:S02]  /*15920*/  IMAD R13, R13, R75, RZ ;  /* 0x0000004b0d0d7224 */ /* 0x000fe400078e02ff */
[-C--:B----4-:R-:W-:Y:S02]  /*15930*/  IMAD R35, R15, R80.reuse, RZ ;  /* 0x000000500f237224 */ /* 0x090fe400078e02ff */
[----:B------:R-:W-:Y:S02]  /*15940*/  IMAD R77, R12, R27, R13 ;  /* 0x0000001b0c4d7224 */ /* 0x000fe400078e020d */
[----:B------:R-:W-:-:S04]  /*15950*/  IMAD.WIDE.U32 R14, R14, R80, RZ ;  /* 0x000000500e0e7225 */ /* 0x000fc800078e00ff */
[----:B------:R-:W-:-:S04]  /*15960*/  IMAD.WIDE.U32 R12, R12, R75, RZ ;  /* 0x0000004b0c0c7225 */ /* 0x000fc800078e00ff */
[----:B------:R-:W-:Y:S01]  /*15970*/  IMAD R27, R82, 0xc0, R32 ;  /* 0x000000c0521b7824 */ /* 0x000fe200078e0220 */
[----:B-----5:R-:W-:Y:S01]  /*15980*/  IADD3 R14, P0, P3, R12, R14, R3 ;  /* 0x0000000e0c0e7210 */ /* 0x020fe20007b1e003 */
[----:B------:R-:W-:Y:S02]  /*15990*/  IMAD.IADD R32, R15, 0x1, R35 ;  /* 0x000000010f207824 */ /* 0x000fe400078e0223 */
[----:B0-----:R-:W-:Y:S01]  /*159a0*/  @P1 IMAD.HI.U32 R12, R27, R26, RZ ;  /* 0x0000001a1b0c1227 */ /* 0x001fe200078e00ff */
[----:B------:R-:W-:Y:S01]  /*159b0*/  SEL R33, R78, RZ, P2 ;  /* 0x000000ff4e217207 */ /* 0x000fe20001000000 */
[----:B--2---:R-:W0:Y:S02]  /*159c0*/  @!P2 LDC R24, c[0x0][0xb50] ;  /* 0x0002d400ff18ab82 */ /* 0x004e240000000800 */
[----:B------:R-:W-:Y:S02]  /*159d0*/  IMAD.IADD R15, R13, 0x1, R77 ;  /* 0x000000010d0f7824 */ /* 0x000fe400078e024d */
[----:B------:R-:W-:Y:S01]  /*159e0*/  IMAD.MOV.U32 R13, RZ, RZ, R27 ;  /* 0x000000ffff0d7224 */ /* 0x000fe200078e001b */
[----:B-1----:R-:W-:Y:S01]  /*159f0*/  @P1 SHF.R.U32.HI R13, RZ, R81, R12 ;  /* 0x00000051ff0d1219 */ /* 0x002fe2000001160c */
[-C--:B------:R-:W-:Y:S01]  /*15a00*/  IMAD R35, R21, R33.reuse, RZ ;  /* 0x0000002115237224 */ /* 0x080fe200078e02ff */
[----:B------:R-:W-:Y:S01]  /*15a10*/  SHF.R.S32.HI R77, RZ, 0x1f, R3 ;  /* 0x0000001fff4d7819 */ /* 0x000fe20000011403 */
[----:B------:R-:W-:Y:S01]  /*15a20*/  IMAD.WIDE.U32 R20, R20, R33, RZ ;  /* 0x0000002114147225 */ /* 0x000fe200078e00ff */
[----:B------:R-:W1:Y:S03]  /*15a30*/  @!P2 LDC R25, c[0x0][0xb54] ;  /* 0x0002d500ff19ab82 */ /* 0x000e660000000800 */
[----:B------:R-:W-:Y:S01]  /*15a40*/  IMAD.MOV R26, RZ, RZ, -R13 ;  /* 0x000000ffff1a7224 */ /* 0x000fe200078e0a0d */
[----:B------:R-:W-:Y:S01]  /*15a50*/  IADD3.X R15, R15, R32, R77, P0, P3 ;  /* 0x000000200f0f7210 */ /* 0x000fe200007e644d */
[----:B------:R-:W-:Y:S01]  /*15a60*/  IMAD.IADD R35, R21, 0x1, R35 ;  /* 0x0000000115237824 */ /* 0x000fe200078e0223 */
[----:B------:R-:W-:-:S02]  /*15a70*/  IADD3 R20, P0, P3, R13, R14, R20 ;  /* 0x0000000e0d147210 */ /* 0x000fc40007b1e014 */
[----:B------:R-:W-:Y:S01]  /*15a80*/  SHF.R.S32.HI R12, RZ, 0x1f, R13 ;  /* 0x0000001fff0c7819 */ /* 0x000fe2000001140d */
[----:B------:R-:W-:-:S03]  /*15a90*/  IMAD R13, R74, R26, R27 ;  /* 0x0000001a4a0d7224 */ /* 0x000fc600078e021b */
[----:B------:R-:W-:Y:S01]  /*15aa0*/  IADD3.X R21, R12, R15, R35, P0, P3 ;  /* 0x0000000f0c157210 */ /* 0x000fe200007e6423 */
[-C--:B------:R-:W-:Y:S01]  /*15ab0*/  IMAD R12, R23, R13.reuse, RZ ;  /* 0x0000000d170c7224 */ /* 0x080fe200078e02ff */
[----:B------:R-:W-:Y:S01]  /*15ac0*/  SHF.R.S32.HI R15, RZ, 0x1f, R13 ;  /* 0x0000001fff0f7819 */ /* 0x000fe2000001140d */
[----:B------:R-:W-:-:S04]  /*15ad0*/  IMAD.WIDE.U32 R20, R22, R13, R20 ;  /* 0x0000000d16147225 */ /* 0x000fc800078e0014 */
[----:B------:R-:W-:Y:S01]  /*15ae0*/  IMAD R15, R22, R15, R12 ;  /* 0x0000000f160f7224 */ /* 0x000fe200078e020c */
[----:B0-----:R-:W-:-:S03]  /*15af0*/  LEA R24, P0, R20, R24, 0x2 ;  /* 0x0000001814187211 */ /* 0x001fc600078010ff */
[----:B------:R-:W-:-:S05]  /*15b00*/  IMAD.IADD R12, R21, 0x1, R15 ;  /* 0x00000001150c7824 */ /* 0x000fca00078e020f */
[----:B-1----:R-:W-:Y:S01]  /*15b10*/  LEA.HI.X R25, R20, R25, R12, 0x2, P0 ;  /* 0x0000001914197211 */ /* 0x002fe200000f140c */
[----:B------:R-:W-:Y:S01]  /*15b20*/  SHFL.IDX PT, R14, R24, 0x1, 0x1c1f ;  /* 0x003c1f00180e7f89 */ /* 0x000fe200000e0000 */
[----:B------:R-:W-:-:S03]  /*15b30*/  IMAD R23, R82, 0xc0, R76 ;  /* 0x000000c052177824 */ /* 0x000fc600078e024c */
[----:B------:R-:W-:Y:S04]  /*15b40*/  SHFL.IDX PT, R12, R24, RZ, 0x1c1f ;  /* 0x001c1fff180c7589 */ /* 0x000fe800000e0000 */
[----:B------:R-:W0:Y:S04]  /*15b50*/  SHFL.IDX PT, R13, R25, RZ, 0x1c1f ;  /* 0x001c1fff190d7589 */ /* 0x000e2800000e0000 */
[----:B------:R-:W1:Y:S01]  /*15b60*/  SHFL.IDX PT, R15, R25, 0x1, 0x1c1f ;  /* 0x003c1f00190f7f89 */ /* 0x000e6200000e0000 */
[----:B------:R-:W-:Y:S01]  /*15b70*/  IMAD R76, R79, R74, RZ ;  /* 0x0000004a4f4c7224 */ /* 0x000fe200078e02ff */
[----:B------:R-:W-:Y:S01]  /*15b80*/  LOP3.LUT P0, RZ, R34, 0x3, RZ, 0xc0, !PT ;  /* 0x0000000322ff7812 */ /* 0x000fe2000780c0ff */
[----:B------:R-:W-:-:S03]  /*15b90*/  VIADD R21, R23, 0x8 ;  /* 0x0000000817157836 */ /* 0x000fc60000000000 */
[-C--:B------:R-:W-:Y:S02]  /*15ba0*/  ISETP.GE.OR P3, PT, R23, R76.reuse, P0 ;  /* 0x0000004c1700720c */ /* 0x080fe40000766670 */
[----:B------:R-:W-:-:S11]  /*15bb0*/  ISETP.GE.OR P0, PT, R21, R76, P0 ;  /* 0x0000004c1500720c */ /* 0x000fd60000706670 */
[----:B0-----:R0:W-:Y:S04]  /*15bc0*/  @!P3 ST.E desc[UR60][R12.64], R2 ;  /* 0x000000020c00b985 */ /* 0x0011e8000c10193c */
[----:B-1----:R0:W-:Y:S01]  /*15bd0*/  @!P0 ST.E desc[UR60][R14.64], R0 ;  /* 0x000000000e008985 */ /* 0x0021e2000c10193c */
[----:B------:R-:W-:Y:S05]  /*15be0*/  @P2 BRA `(.L_x_540) ;  /* 0x00000008002c2947 */ /* 0x000fea0003800000 */
[----:B------:R-:W1:Y:S01]  /*15bf0*/  S2R R34, SR_TID.X ;  /* 0x0000000000227919 */ /* 0x000e620000002100 */
[----:B0-----:R-:W0:Y:S01]  /*15c00*/  @P1 LDC R15, c[0x0][0xbec] ;  /* 0x0002fb00ff0f1b82 */ /* 0x001e220000000800 */
[----:B------:R-:W-:-:S07]  /*15c10*/  ULDC.64 UR4, c[0x0][0xaa0] ;  /* 0x0002a80000047ab9 */ /* 0x000fce0000000a00 */
[----:B------:R-:W2:Y:S01]  /*15c20*/  @P1 LDC R41, c[0x0][0xbf0] ;  /* 0x0002fc00ff291b82 */ /* 0x000ea20000000800 */
[----:B-1----:R-:W-:-:S05]  /*15c30*/  VIADD R0, R34, 0xffffff80 ;  /* 0xffffff8022007836 */ /* 0x002fca0000000000 */
[----:B------:R-:W-:-:S04]  /*15c40*/  SHF.R.S32.HI R5, RZ, 0x1f, R0 ;  /* 0x0000001fff057819 */ /* 0x000fc80000011400 */
[----:B------:R-:W-:-:S04]  /*15c50*/  LEA.HI R5, R5, R0, RZ, 0x2 ;  /* 0x0000000005057211 */ /* 0x000fc800078f10ff */
[----:B------:R-:W-:Y:S02]  /*15c60*/  LOP3.LUT R7, R5, 0xfffffffc, RZ, 0xc0, !PT ;  /* 0xfffffffc05077812 */ /* 0x000fe400078ec0ff */
[----:B------:R-:W-:-:S03]  /*15c70*/  SHF.R.S32.HI R9, RZ, 0x2, R5 ;  /* 0x00000002ff097819 */ /* 0x000fc60000011405 */
[----:B------:R-:W-:-:S04]  /*15c80*/  IMAD.IADD R12, R0, 0x1, -R7 ;  /* 0x00000001000c7824 */ /* 0x000fc800078e0a07 */
[----:B------:R-:W-:-:S04]  /*15c90*/  IMAD.SHL.U32 R8, R12, 0x8, RZ ;  /* 0x000000080c087824 */ /* 0x000fc800078e00ff */
[----:B------:R-:W-:-:S04]  /*15ca0*/  IMAD R5, R9, 0x20, R8 ;  /* 0x0000002009057824 */ /* 0x000fc800078e0208 */
[----:B------:R-:W-:-:S03]  /*15cb0*/  IMAD.WIDE R10, R5, 0x2, R10 ;  /* 0x00000002050a7825 */ /* 0x000fc600078e020a */
[C---:B------:R-:W-:Y:S02]  /*15cc0*/  IADD3 R5, P5, R10.reuse, 0x7800, RZ ;  /* 0x000078000a057810 */ /* 0x040fe40007fbe0ff */
[C---:B------:R-:W-:Y:S02]  /*15cd0*/  LOP3.LUT R7, R10.reuse, 0x180, RZ, 0xc0, !PT ;  /* 0x000001800a077812 */ /* 0x040fe400078ec0ff */
[----:B------:R-:W-:Y:S01]  /*15ce0*/  LOP3.LUT R0, R5, 0x180, RZ, 0xc0, !PT ;  /* 0x0000018005007812 */ /* 0x000fe200078ec0ff */
[----:B------:R-:W-:Y:S01]  /*15cf0*/  IMAD.X R37, RZ, RZ, R11, P5 ;  /* 0x000000ffff257224 */ /* 0x000fe200028e060b */
[----:B------:R-:W-:Y:S02]  /*15d00*/  IADD3 R21, P0, R10, 0x1800, RZ ;  /* 0x000018000a157810 */ /* 0x000fe40007f1e0ff */
[----:B------:R-:W-:Y:S02]  /*15d10*/  SHF.R.U64 R0, R0, 0x3, RZ ;  /* 0x0000000300007819 */ /* 0x000fe400000012ff */
[----:B------:R-:W-:-:S02]  /*15d20*/  IADD3 R25, P2, R10, 0x3000, RZ ;  /* 0x000030000a197810 */ /* 0x000fc40007f5e0ff */
[----:B------:R-:W-:Y:S01]  /*15d30*/  LOP3.LUT R36, R0, R5, RZ, 0x3c, !PT ;  /* 0x0000000500247212 */ /* 0x000fe200078e3cff */
[----:B------:R-:W-:Y:S01]  /*15d40*/  IMAD R0, R77, UR4, RZ ;  /* 0x000000044d007c24 */ /* 0x000fe2000f8e02ff */
[C---:B------:R-:W-:Y:S02]  /*15d50*/  IADD3 R29, P3, R10.reuse, 0x4800, RZ ;  /* 0x000048000a1d7810 */ /* 0x040fe40007f7e0ff */
[----:B------:R-:W-:Y:S01]  /*15d60*/  IADD3 R33, P4, R10, 0x6000, RZ ;  /* 0x000060000a217810 */ /* 0x000fe20007f9e0ff */
[----:B------:R-:W-:Y:S01]  /*15d70*/  IMAD R13, R3, UR5, R0 ;  /* 0x00000005030d7c24 */ /* 0x000fe2000f8e0200 */
[----:B------:R-:W-:Y:S01]  /*15d80*/  SHF.R.U64 R7, R7, 0x3, RZ ;  /* 0x0000000307077819 */ /* 0x000fe200000012ff */
[----:B------:R-:W-:Y:S01]  /*15d90*/  IMAD.WIDE.U32 R2, R3, UR4, RZ ;  /* 0x0000000403027c25 */ /* 0x000fe2000f8e00ff */
[----:B------:R-:W-:Y:S01]  /*15da0*/  LOP3.LUT R20, R21, 0x180, RZ, 0xc0, !PT ;  /* 0x0000018015147812 */ /* 0x000fe200078ec0ff */
[----:B------:R-:W-:Y:S01]  /*15db0*/  ULDC.64 UR4, c[0x0][0xae8] ;  /* 0x0002ba0000047ab9 */ /* 0x000fe20000000a00 */
[----:B------:R-:W-:Y:S01]  /*15dc0*/  LOP3.LUT R24, R25, 0x180, RZ, 0xc0, !PT ;  /* 0x0000018019187812 */ /* 0x000fe200078ec0ff */
[----:B------:R-:W-:Y:S01]  /*15dd0*/  IMAD R0, R12, 0x60, R9 ;  /* 0x000000600c007824 */ /* 0x000fe200078e0209 */
[----:B------:R-:W-:Y:S01]  /*15de0*/  LOP3.LUT R28, R29, 0x180, RZ, 0xc0, !PT ;  /* 0x000001801d1c7812 */ /* 0x000fe200078ec0ff */
[----:B------:R-:W5:Y:S01]  /*15df0*/  LD.E.128 R36, desc[UR60][R36.64] ;  /* 0x0000003c24247980 */ /* 0x000f62000c101d00 */
[----:B------:R-:W-:Y:S01]  /*15e00*/  LOP3.LUT R32, R33, 0x180, RZ, 0xc0, !PT ;  /* 0x0000018021207812 */ /* 0x000fe200078ec0ff */
[----:B------:R-:W-:Y:S01]  /*15e10*/  IMAD.IADD R3, R3, 0x1, R13 ;  /* 0x0000000103037824 */ /* 0x000fe200078e020d */
[----:B------:R-:W-:Y:S01]  /*15e20*/  LOP3.LUT R10, R7, R10, RZ, 0x3c, !PT ;  /* 0x0000000a070a7212 */ /* 0x000fe200078e3cff */
[----:B------:R-:W-:Y:S01]  /*15e30*/  IMAD R12, R82, 0xc0, R0 ;  /* 0x000000c0520c7824 */ /* 0x000fe200078e0200 */
[----:B------:R-:W-:-:S02]  /*15e40*/  SHF.R.U64 R20, R20, 0x3, RZ ;  /* 0x0000000314147819 */ /* 0x000fc400000012ff */
[----:B------:R-:W-:Y:S02]  /*15e50*/  SHF.R.U64 R24, R24, 0x3, RZ ;  /* 0x0000000318187819 */ /* 0x000fe400000012ff */
[----:B------:R-:W-:Y:S02]  /*15e60*/  SHF.R.U64 R28, R28, 0x3, RZ ;  /* 0x000000031c1c7819 */ /* 0x000fe400000012ff */
[----:B------:R-:W-:Y:S01]  /*15e70*/  SHF.R.U64 R32, R32, 0x3, RZ ;  /* 0x0000000320207819 */ /* 0x000fe200000012ff */
[----:B------:R-:W-:Y:S01]  /*15e80*/  IMAD.WIDE.U32 R2, R80, UR4, R2 ;  /* 0x0000000450027c25 */ /* 0x000fe2000f8e0002 */
[----:B------:R1:W5:Y:S01]  /*15e90*/  LD.E.128 R4, desc[UR60][R10.64] ;  /* 0x0000003c0a047980 */ /* 0x000362000c101d00 */
[----:B------:R-:W-:Y:S02]  /*15ea0*/  LOP3.LUT R20, R20, R21, RZ, 0x3c, !PT ;  /* 0x0000001514147212 */ /* 0x000fe400078e3cff */
[----:B------:R-:W-:Y:S01]  /*15eb0*/  LOP3.LUT R24, R24, R25, RZ, 0x3c, !PT ;  /* 0x0000001918187212 */ /* 0x000fe200078e3cff */
[----:B0-----:R-:W-:Y:S01]  /*15ec0*/  @P1 IMAD.HI.U32 R0, R12, R15, RZ ;  /* 0x0000000f0c001227 */ /* 0x001fe200078e00ff */
[----:B------:R-:W-:-:S02]  /*15ed0*/  LOP3.LUT R28, R28, R29, RZ, 0x3c, !PT ;  /* 0x0000001d1c1c7212 */ /* 0x000fc400078e3cff */
[----:B------:R-:W-:Y:S01]  /*15ee0*/  LOP3.LUT R32, R32, R33, RZ, 0x3c, !PT ;  /* 0x0000002120207212 */ /* 0x000fe200078e3cff */
[----:B------:R-:W-:Y:S01]  /*15ef0*/  IMAD.X R21, RZ, RZ, R11, P0 ;  /* 0x000000ffff157224 */ /* 0x000fe200000e060b */
[----:B-1----:R-:W-:Y:S01]  /*15f00*/  SHF.R.S32.HI R10, RZ, 0x1f, R75 ;  /* 0x0000001fff0a7819 */ /* 0x002fe2000001144b */
[--C-:B------:R-:W-:Y:S02]  /*15f10*/  IMAD.X R25, RZ, RZ, R11.reuse, P2 ;  /* 0x000000ffff197224 */ /* 0x100fe400010e060b */
[--C-:B------:R-:W-:Y:S02]  /*15f20*/  IMAD.X R29, RZ, RZ, R11.reuse, P3 ;  /* 0x000000ffff1d7224 */ /* 0x100fe400018e060b */
[----:B------:R-:W5:Y:S01]  /*15f30*/  LD.E.128 R20, desc[UR60][R20.64] ;  /* 0x0000003c14147980 */ /* 0x000f62000c101d00 */
[----:B------:R-:W-:Y:S02]  /*15f40*/  IMAD.X R33, RZ, RZ, R11, P4 ;  /* 0x000000ffff217224 */ /* 0x000fe400020e060b */
[----:B------:R-:W-:Y:S01]  /*15f50*/  IMAD R3, R80, UR5, R3 ;  /* 0x0000000550037c24 */ /* 0x000fe2000f8e0203 */
[----:B------:R-:W-:Y:S01]  /*15f60*/  ULDC.64 UR4, c[0x0][0xaf0] ;  /* 0x0002bc0000047ab9 */ /* 0x000fe20000000a00 */
[----:B------:R-:W-:Y:S01]  /*15f70*/  IMAD.MOV.U32 R11, RZ, RZ, R12 ;  /* 0x000000ffff0b7224 */ /* 0x000fe200078e000c */
[----:B--2---:R-:W-:Y:S01]  /*15f80*/  @P1 SHF.R.U32.HI R11, RZ, R41, R0 ;  /* 0x00000029ff0b1219 */ /* 0x004fe20000011600 */
[----:B------:R-:W-:Y:S01]  /*15f90*/  IMAD R10, R10, UR4, RZ ;  /* 0x000000040a0a7c24 */ /* 0x000fe2000f8e02ff */
[----:B------:R-:W5:Y:S01]  /*15fa0*/  LD.E.128 R24, desc[UR60][R24.64] ;  /* 0x0000003c18187980 */ /* 0x000f62000c101d00 */
[----:B------:R-:W-:-:S03]  /*15fb0*/  IMAD.WIDE.U32 R2, R75, UR4, R2 ;  /* 0x000000044b027c25 */ /* 0x000fc6000f8e0002 */
[----:B------:R-:W5:Y:S01]  /*15fc0*/  LD.E.128 R28, desc[UR60][R28.64] ;  /* 0x0000003c1c1c7980 */ /* 0x000f62000c101d00 */
[----:B------:R-:W-:-:S03]  /*15fd0*/  IMAD R13, R75, UR5, R10 ;  /* 0x000000054b0d7c24 */ /* 0x000fc6000f8e020a */
[----:B------:R-:W5:Y:S01]  /*15fe0*/  LD.E.128 R32, desc[UR60][R32.64] ;  /* 0x0000003c20207980 */ /* 0x000f62000c101d00 */
[--C-:B------:R-:W-:Y:S01]  /*15ff0*/  IMAD.MOV R15, RZ, RZ, -R11.reuse ;  /* 0x000000ffff0f7224 */ /* 0x100fe200078e0a0b */
[----:B------:R-:W-:Y:S01]  /*16000*/  SHF.R.S32.HI R0, RZ, 0x1f, R11 ;  /* 0x0000001fff007819 */ /* 0x000fe2000001140b */
[----:B------:R-:W-:Y:S01]  /*16010*/  ULDC.64 UR4, c[0x0][0xae0] ;  /* 0x0002b80000047ab9 */ /* 0x000fe20000000a00 */
[----:B------:R-:W-:Y:S01]  /*16020*/  @!PT LDS RZ, [RZ] ;  /* 0x00000000fffff984 */ /* 0x000fe20000000800 */
[----:B------:R-:W-:Y:S01]  /*16030*/  @!PT LDS RZ, [RZ] ;  /* 0x00000000fffff984 */ /* 0x000fe20000000800 */
[----:B------:R-:W-:Y:S01]  /*16040*/  @!PT LDS RZ, [RZ] ;  /* 0x00000000fffff984 */ /* 0x000fe20000000800 */
[----:B------:R-:W-:Y:S01]  /*16050*/  @!PT LDS RZ, [RZ] ;  /* 0x00000000fffff984 */ /* 0x000fe20000000800 */
[----:B------:R0:W-:Y:S06]  /*16060*/  MEMBAR.ALL.CTA ;  /* 0x0000000000007992 */ /* 0x0001ec0000008000 */
[----:B0-----:R-:W0:Y:S01]  /*16070*/  FENCE.VIEW.ASYNC.S ;  /* 0x00000000000073c6 */ /* 0x001e220000000000 */
[----:B------:R-:W-:-:S02]  /*16080*/  IMAD.IADD R3, R3, 0x1, R13 ;  /* 0x0000000103037824 */ /* 0x000fc400078e020d */
[----:B------:R-:W-:Y:S02]  /*16090*/  IMAD R13, R74, R15, R12 ;  /* 0x0000000f4a0d7224 */ /* 0x000fe400078e020c */
[----:B------:R-:W-:Y:S02]  /*160a0*/  IMAD R0, R0, UR4, RZ ;  /* 0x0000000400007c24 */ /* 0x000fe4000f8e02ff */
[----:B------:R-:W-:Y:S01]  /*160b0*/  IMAD.WIDE.U32 R2, R11, UR4, R2 ;  /* 0x000000040b027c25 */ /* 0x000fe2000f8e0002 */
[----:B------:R-:W-:-:S03]  /*160c0*/  SHF.R.S32.HI R10, RZ, 0x1f, R13 ;  /* 0x0000001fff0a7819 */ /* 0x000fc6000001140d */
[----:B------:R-:W-:Y:S01]  /*160d0*/  IMAD R11, R11, UR5, R0 ;  /* 0x000000050b0b7c24 */ /* 0x000fe2000f8e0200 */
[----:B------:R-:W-:Y:S01]  /*160e0*/  ULDC.64 UR4, c[0x0][0xad8] ;  /* 0x0002b60000047ab9 */ /* 0x000fe20000000a00 */
[----:B------:R-:W-:Y:S02]  /*160f0*/  VIADD R0, R16, 0x31c20 ;  /* 0x00031c2010007836 */ /* 0x000fe40000000000 */
[----:B------:R-:W-:Y:S02]  /*16100*/  IMAD.IADD R3, R3, 0x1, R11 ;  /* 0x0000000103037824 */ /* 0x000fe400078e020b */
[----:B------:R-:W-:Y:S01]  /*16110*/  IMAD R10, R10, UR4, RZ ;  /* 0x000000040a0a7c24 */ /* 0x000fe2000f8e02ff */
[----:B------:R-:W-:Y:S01]  /*16120*/  PRMT R0, RZ, 0x654, R0 ;  /* 0x00000654ff007816 */ /* 0x000fe20000000000 */
[----:B------:R-:W-:-:S04]  /*16130*/  IMAD.WIDE.U32 R2, R13, UR4, R2 ;  /* 0x000000040d027c25 */ /* 0x000fc8000f8e0002 */
[----:B------:R-:W-:Y:S01]  /*16140*/  IMAD R11, R13, UR5, R10 ;  /* 0x000000050d0b7c24 */ /* 0x000fe2000f8e020a */
[----:B------:R-:W-:Y:S01]  /*16150*/  ULDC.64 UR4, c[0x0][0xa80] ;  /* 0x0002a00000047ab9 */ /* 0x000fe20000000a00 */
[----:B0-----:R0:W-:Y:S02]  /*16160*/  SYNCS.ARRIVE.TRANS64.RED.A1T0 RZ, [R0+URZ], RZ ;  /* 0x000000ff00ff79a7 */ /* 0x0011e4000810043f */
[----:B------:R-:W-:Y:S02]  /*16170*/  IMAD.IADD R3, R3, 0x1, R11 ;  /* 0x0000000103037824 */ /* 0x000fe400078e020b */
[C---:B------:R-:W-:Y:S02]  /*16180*/  VIADD R42, R8.reuse, 0x20 ;  /* 0x00000020082a7836 */ /* 0x040fe40000000000 */
[----:B------:R-:W-:Y:S01]  /*16190*/  VIADD R44, R8, 0x40 ;  /* 0x00000040082c7836 */ /* 0x000fe20000000000 */
[----:B0-----:R-:W-:Y:S01]  /*161a0*/  LEA R0, P0, R2, UR4, 0x1 ;  /* 0x0000000402007c11 */ /* 0x001fe2000f8008ff */
[----:B------:R-:W-:-:S03]  /*161b0*/  UMOV UR4, 0xffffffff ;  /* 0xffffffff00047882 */ /* 0x000fc60000000000 */
[----:B------:R-:W-:Y:S02]  /*161c0*/  LEA.HI.X R2, R2, UR5, R3, 0x1, P0 ;  /* 0x0000000502027c11 */ /* 0x000fe400080f0c03 */
[----:B------:R-:W-:Y:S02]  /*161d0*/  SHF.R.S32.HI R43, RZ, 0x1f, R42 ;  /* 0x0000001fff2b7819 */ /* 0x000fe4000001142a */
[----:B------:R-:W-:Y:S01]  /*161e0*/  SHF.R.S32.HI R45, RZ, 0x1f, R44 ;  /* 0x0000001fff2d7819 */ /* 0x000fe2000001142c */
[----:B------:R-:W-:Y:S06]  /*161f0*/  BRA.DIV UR4, `(.L_x_541) ;  /* 0x000000a204707947 */ /* 0x000fec000b800000 */
[----:B------:R0:W1:Y:S04]  /*16200*/  SHFL.IDX PT, R3, R2, RZ, 0x1c1f ;  /* 0x001c1fff02037589 */ /* 0x00006800000e0000 */
[----:B------:R0:W2:Y:S02]  /*16210*/  SHFL.IDX PT, R14, R0, RZ, 0x1c1f ;  /* 0x001c1fff000e7589 */ /* 0x0000a400000e0000 */
.L_x_745:
[----:B------:R-:W-:Y:S01]  /*16220*/  IMAD R9, R82, 0xc0, R9 ;  /* 0x000000c052097824 */ /* 0x000fe200078e0209 */
[----:B------:R-:W-:Y:S04]  /*16230*/  BSSY B1, `(.L_x_542) ;  /* 0x0000010000017945 */ /* 0x000fe80003800000 */
[----:B------:R-:W-:-:S13]  /*16240*/  ISETP.GE.AND P0, PT, R9, R76, PT ;  /* 0x0000004c0900720c */ /* 0x000fda0003f06270 */
[----:B------:R-:W-:Y:S05]  /*16250*/  @P0 BRA `(.L_x_543) ;  /* 0x0000000000340947 */ /* 0x000fea0003800000 */
[----:B------:R-:W-:Y:S02]  /*16260*/  ULDC UR4, c[0x0][0xac8] ;  /* 0x0002b20000047ab9 */ /* 0x000fe40000000800 */
[----:B------:R-:W-:Y:S02]  /*16270*/  ISETP.GE.AND P0, PT, R8, UR4, PT ;  /* 0x0000000408007c0c */ /* 0x000fe4000bf06270 */
[----:B------:R-:W-:Y:S02]  /*16280*/  ISETP.GE.AND P1, PT, R42, UR4, PT ;  /* 0x000000042a007c0c */ /* 0x000fe4000bf26270 */
[----:B------:R-:W-:-:S09]  /*16290*/  ISETP.GE.AND P2, PT, R44, UR4, PT ;  /* 0x000000042c007c0c */ /* 0x000fd2000bf46270 */
[----:B-1----:R-:W-:Y:S02]  /*162a0*/  @!P0 IMAD.MOV.U32 R15, RZ, RZ, R3 ;  /* 0x000000ffff0f8224 */ /* 0x002fe400078e0003 */
[-C--:B--2---:R-:W-:Y:S02]  /*162b0*/  @!P1 LEA R12, P3, R42, R14.reuse, 0x1 ;  /* 0x0000000e2a0c9211 */ /* 0x084fe400078608ff */
[----:B------:R-:W-:Y:S01]  /*162c0*/  @!P2 LEA R40, P4, R44, R14, 0x1 ;  /* 0x0000000e2c28a211 */ /* 0x000fe200078808ff */
[----:B------:R-:W-:Y:S01]  /*162d0*/  @!P0 IMAD.WIDE R10, R8, 0x2, R14 ;  /* 0x00000002080a8825 */ /* 0x000fe200078e020e */
[-C--:B------:R-:W-:Y:S02]  /*162e0*/  @!P1 LEA.HI.X R13, R42, R3.reuse, R43, 0x1, P3 ;  /* 0x000000032a0d9211 */ /* 0x080fe400018f0c2b */
[----:B------:R-:W-:Y:S02]  /*162f0*/  @!P2 LEA.HI.X R41, R44, R3, R45, 0x1, P4 ;  /* 0x000000032c29a211 */ /* 0x000fe400020f0c2d */
[----:B-----5:R3:W-:Y:S04]  /*16300*/  @!P0 ST.E.128 desc[UR60][R10.64], R4 ;  /* 0x000000040a008985 */ /* 0x0207e8000c101d3c */
[----:B------:R3:W-:Y:S04]  /*16310*/  @!P1 ST.E.128 desc[UR60][R12.64], R24 ;  /* 0x000000180c009985 */ /* 0x0007e8000c101d3c */
[----:B------:R3:W-:Y:S02]  /*16320*/  @!P2 ST.E.128 desc[UR60][R40.64], R32 ;  /* 0x000000202800a985 */ /* 0x0007e4000c101d3c */
.L_x_543:
[----:B------:R-:W-:Y:S05]  /*16330*/  BSYNC B1 ;  /* 0x0000000000017941 */ /* 0x000fea0003800000 */
.L_x_542:
[----:B------:R-:W-:-:S03]  /*16340*/  UMOV UR4, 0xffffffff ;  /* 0xffffffff00047882 */ /* 0x000fc60000000000 */
[----:B------:R-:W-:Y:S05]  /*16350*/  BRA.DIV UR4, `(.L_x_544) ;  /* 0x000000a2044c7947 */ /* 0x000fea000b800000 */
[----:B-1----:R1:W4:Y:S04]  /*16360*/  SHFL.IDX PT, R3, R2, 0x1, 0x1c1f ;  /* 0x003c1f0002037f89 */ /* 0x00232800000e0000 */
[----:B--2---:R1:W2:Y:S02]  /*16370*/  SHFL.IDX PT, R14, R0, 0x1, 0x1c1f ;  /* 0x003c1f00000e7f89 */ /* 0x0042a400000e0000 */
.L_x_749:
[----:B---3-5:R-:W-:-:S05]  /*16380*/  VIADD R5, R9, 0x60 ;  /* 0x0000006009057836 */ /* 0x028fca0000000000 */
[----:B------:R-:W-:-:S13]  /*16390*/  ISETP.GE.AND P0, PT, R5, R76, PT ;  /* 0x0000004c0500720c */ /* 0x000fda0003f06270 */
[----:B------:R-:W-:Y:S05]  /*163a0*/  @P0 BRA `(.L_x_545) ;  /* 0x0000001800480947 */ /* 0x000fea0003800000 */
[----:B------:R-:W-:Y:S02]  /*163b0*/  ULDC UR4, c[0x0][0xac8] ;  /* 0x0002b20000047ab9 */ /* 0x000fe40000000800 */
[----:B------:R-:W-:Y:S02]  /*163c0*/  ISETP.GE.AND P1, PT, R8, UR4, PT ;  /* 0x0000000408007c0c */ /* 0x000fe4000bf26270 */
[----:B------:R-:W-:-:S11]  /*163d0*/  ISETP.GE.AND P2, PT, R42, UR4, PT ;  /* 0x000000042a007c0c */ /* 0x000fd6000bf46270 */
[----:B012---:R-:W-:Y:S02]  /*163e0*/  @!P1 IMAD.MOV.U32 R2, RZ, RZ, R14 ;  /* 0x000000ffff029224 */ /* 0x007fe400078e000e */
[----:B------:R-:W-:Y:S02]  /*163f0*/  @!P2 LEA R4, P0, R42, R14, 0x1 ;  /* 0x0000000e2a04a211 */ /* 0x000fe400078008ff */
[----:B----4-:R-:W-:Y:S02]  /*16400*/  @!P1 IMAD.WIDE R8, R8, 0x2, R2 ;  /* 0x0000000208089825 */ /* 0x010fe400078e0202 */
[----:B------:R-:W-:Y:S02]  /*16410*/  @!P2 LEA.HI.X R5, R42, R3, R43, 0x1, P0 ;  /* 0x000000032a05a211 */ /* 0x000fe400000f0c2b */
[----:B------:R-:W-:Y:S01]  /*16420*/  ISETP.GE.AND P0, PT, R44, UR4, PT ;  /* 0x000000042c007c0c */ /* 0x000fe2000bf06270 */
[----:B------:R0:W-:Y:S04]  /*16430*/  @!P1 ST.E.128 desc[UR60][R8.64], R20 ;  /* 0x0000001408009985 */ /* 0x0001e8000c101d3c */
[----:B------:R0:W-:Y:S08]  /*16440*/  @!P2 ST.E.128 desc[UR60][R4.64], R28 ;  /* 0x0000001c0400a985 */ /* 0x0001f0000c101d3c */
[----:B------:R-:W-:Y:S05]  /*16450*/  @P0 BRA `(.L_x_545) ;  /* 0x00000018001c0947 */ /* 0x000fea0003800000 */
[----:B------:R-:W-:-:S04]  /*16460*/  LEA R14, P0, R44, R14, 0x1 ;  /* 0x0000000e2c0e7211 */ /* 0x000fc800078008ff */
[----:B------:R-:W-:-:S05]  /*16470*/  LEA.HI.X R15, R44, R3, R45, 0x1, P0 ;  /* 0x000000032c0f7211 */ /* 0x000fca00000f0c2d */
[----:B------:R1:W-:Y:S01]  /*16480*/  ST.E.128 desc[UR60][R14.64], R36 ;  /* 0x000000240e007985 */ /* 0x0003e2000c101d3c */
[----:B------:R-:W-:Y:S05]  /*16490*/  BRA `(.L_x_545) ;  /* 0x00000018000c7947 */ /* 0x000fea0003800000 */
.L_x_540:
[----:B------:R-:W-:Y:S01]  /*164a0*/  ULDC.64 UR4, c[0x0][0xb08] ;  /* 0x0002c20000047ab9 */ /* 0x000fe20000000a00 */
[----:B0-----:R-:W0:Y:S01]  /*164b0*/  @P1 LDC R12, c[0x0][0xbec] ;  /* 0x0002fb00ff0c1b82 */ /* 0x001e220000000800 */
[----:B------:R-:W-:Y:S02]  /*164c0*/  IMAD R0, R77, UR4, RZ ;  /* 0x000000044d007c24 */ /* 0x000fe4000f8e02ff */
[----:B------:R-:W-:-:S04]  /*164d0*/  IMAD.WIDE.U32 R10, R3, UR4, RZ ;  /* 0x00000004030a7c25 */ /* 0x000fc8000f8e00ff */
[----:B------:R-:W-:Y:S01]  /*164e0*/  IMAD R3, R3, UR5, R0 ;  /* 0x0000000503037c24 */ /* 0x000fe2000f8e0200 */
[----:B------:R-:W1:Y:S01]  /*164f0*/  @P1 LDC R15, c[0x0][0xbf0] ;  /* 0x0002fc00ff0f1b82 */ /* 0x000e620000000800 */
[----:B------:R-:W-:Y:S01]  /*16500*/  ULDC.64 UR4, c[0x0][0xb38] ;  /* 0x0002ce0000047ab9 */ /* 0x000fe20000000a00 */
[----:B------:R-:W-:Y:S01]  /*16510*/  SHF.R.S32.HI R0, RZ, 0x1f, R75 ;  /* 0x0000001fff007819 */ /* 0x000fe2000001144b */
[----:B------:R-:W-:Y:S02]  /*16520*/  IMAD.IADD R11, R11, 0x1, R3 ;  /* 0x000000010b0b7824 */ /* 0x000fe400078e0203 */
[----:B------:R-:W-:-:S04]  /*16530*/  IMAD.WIDE.U32 R2, R80, UR4, R10 ;  /* 0x0000000450027c25 */ /* 0x000fc8000f8e000a */
[----:B------:R-:W-:Y:S01]  /*16540*/  IMAD R3, R80, UR5, R3 ;  /* 0x0000000550037c24 */ /* 0x000fe2000f8e0203 */
[----:B------:R-:W-:Y:S01]  /*16550*/  ULDC.64 UR4, c[0x0][0xb40] ;  /* 0x0002d00000047ab9 */ /* 0x000fe20000000a00 */
[----:B------:R-:W-:Y:S02]  /*16560*/  IMAD.MOV.U32 R11, RZ, RZ, R27 ;  /* 0x000000ffff0b7224 */ /* 0x000fe400078e001b */
[----:B------:R-:W-:Y:S02]  /*16570*/  IMAD R0, R0, UR4, RZ ;  /* 0x0000000400007c24 */ /* 0x000fe4000f8e02ff */
[----:B------:R-:W-:-:S04]  /*16580*/  IMAD.WIDE.U32 R2, R75, UR4, R2 ;  /* 0x000000044b027c25 */ /* 0x000fc8000f8e0002 */
[----:B------:R-:W-:Y:S01]  /*16590*/  IMAD R13, R75, UR5, R0 ;  /* 0x000000054b0d7c24 */ /* 0x000fe2000f8e0200 */
[----:B------:R-:W-:Y:S01]  /*165a0*/  ULDC.64 UR4, c[0x0][0xb48] ;  /* 0x0002d20000047ab9 */ /* 0x000fe20000000a00 */
[----:B0-----:R-:W-:-:S04]  /*165b0*/  @P1 IMAD.HI.U32 R12, R27, R12, RZ ;  /* 0x0000000c1b0c1227 */ /* 0x001fc800078e00ff */
[----:B------:R-:W-:Y:S01]  /*165c0*/  IMAD.IADD R3, R3, 0x1, R13 ;  /* 0x0000000103037824 */ /* 0x000fe200078e020d */
[----:B-1----:R-:W-:Y:S01]  /*165d0*/  @P1 SHF.R.U32.HI R11, RZ, R15, R12 ;  /* 0x0000000fff0b1219 */ /* 0x002fe2000001160c */
[----:B------:R-:W-:Y:S02]  /*165e0*/  VIADD R10, R16, 0x31c20 ;  /* 0x00031c20100a7836 */ /* 0x000fe40000000000 */
[C---:B------:R-:W-:Y:S01]  /*165f0*/  IMAD.WIDE.U32 R2, R78.reuse, UR4, R2 ;  /* 0x000000044e027c25 */ /* 0x040fe2000f8e0002 */
[--C-:B------:R-:W-:Y:S02]  /*16600*/  SHF.R.S32.HI R0, RZ, 0x1f, R11.reuse ;  /* 0x0000001fff007819 */ /* 0x100fe4000001140b */
[----:B------:R-:W-:Y:S01]  /*16610*/  PRMT R10, RZ, 0x654, R10 ;  /* 0x00000654ff0a7816 */ /* 0x000fe2000000000a */
[----:B------:R-:W-:Y:S02]  /*16620*/  IMAD.MOV R13, RZ, RZ, -R11 ;  /* 0x000000ffff0d7224 */ /* 0x000fe400078e0a0b */
[----:B------:R-:W-:Y:S01]  /*16630*/  IMAD R3, R78, UR5, R3 ;  /* 0x000000054e037c24 */ /* 0x000fe2000f8e0203 */
[----:B------:R-:W-:Y:S01]  /*16640*/  ULDC.64 UR4, c[0x0][0xb30] ;  /* 0x0002cc0000047ab9 */ /* 0x000fe20000000a00 */
[----:B------:R-:W-:Y:S01]  /*16650*/  IMAD R13, R74, R13, R27 ;  /* 0x0000000d4a0d7224 */ /* 0x000fe200078e021b */
[----:B------:R0:W-:Y:S01]  /*16660*/  SYNCS.ARRIVE.TRANS64.RED.A1T0 RZ, [R10+URZ], RZ ;  /* 0x000000ff0aff79a7 */ /* 0x0001e2000810043f */
[----:B------:R-:W-:-:S02]  /*16670*/  IMAD R0, R0, UR4, RZ ;  /* 0x0000000400007c24 */ /* 0x000fc4000f8e02ff */
[----:B------:R-:W-:-:S04]  /*16680*/  IMAD.WIDE.U32 R2, R11, UR4, R2 ;  /* 0x000000040b027c25 */ /* 0x000fc8000f8e0002 */
[----:B------:R-:W-:Y:S01]  /*16690*/  IMAD R15, R11, UR5, R0 ;  /* 0x000000050b0f7c24 */ /* 0x000fe2000f8e0200 */
[----:B------:R-:W-:Y:S01]  /*166a0*/  SHF.R.S32.HI R0, RZ, 0x1f, R13 ;  /* 0x0000001fff007819 */ /* 0x000fe2000001140d */
[----:B------:R-:W-:Y:S02]  /*166b0*/  ULDC.64 UR4, c[0x0][0xb28] ;  /* 0x0002ca0000047ab9 */ /* 0x000fe40000000a00 */
[----:B------:R-:W-:Y:S02]  /*166c0*/  IMAD.IADD R3, R3, 0x1, R15 ;  /* 0x0000000103037824 */ /* 0x000fe400078e020f */
[----:B------:R-:W-:Y:S02]  /*166d0*/  IMAD R0, R0, UR4, RZ ;  /* 0x0000000400007c24 */ /* 0x000fe4000f8e02ff */
[----:B------:R-:W-:-:S04]  /*166e0*/  IMAD.WIDE.U32 R2, R13, UR4, R2 ;  /* 0x000000040d027c25 */ /* 0x000fc8000f8e0002 */
[----:B------:R-:W-:Y:S01]  /*166f0*/  IMAD R13, R13, UR5, R0 ;  /* 0x000000050d0d7c24 */ /* 0x000fe2000f8e0200 */
[----:B------:R-:W-:Y:S02]  /*16700*/  ULDC.64 UR4, c[0x0][0xb00] ;  /* 0x0002c00000047ab9 */ /* 0x000fe40000000a00 */
[----:B------:R-:W-:Y:S01]  /*16710*/  LEA R0, P0, R2, UR4, 0x2 ;  /* 0x0000000402007c11 */ /* 0x000fe2000f8010ff */
[----:B------:R-:W-:Y:S01]  /*16720*/  IMAD.IADD R3, R3, 0x1, R13 ;  /* 0x0000000103037824 */ /* 0x000fe200078e020d */
[----:B------:R-:W-:-:S04]  /*16730*/  UMOV UR4, 0xffffffff ;  /* 0xffffffff00047882 */ /* 0x000fc80000000000 */
[----:B------:R-:W-:Y:S01]  /*16740*/  LEA.HI.X R2, R2, UR5, R3, 0x2, P0 ;  /* 0x0000000502027c11 */ /* 0x000fe200080f1403 */
[----:B0-----:R-:W-:Y:S06]  /*16750*/  BRA.DIV UR4, `(.L_x_546) ;  /* 0x0000009e04947947 */ /* 0x001fec000b800000 */
[----:B------:R0:W1:Y:S04]  /*16760*/  SHFL.IDX PT, R3, R2, RZ, 0x1c1f ;  /* 0x001c1fff02037589 */ /* 0x00006800000e0000 */
[----:B------:R0:W2:Y:S02]  /*16770*/  SHFL.IDX PT, R14, R0, RZ, 0x1c1f ;  /* 0x001c1fff000e7589 */ /* 0x0000a400000e0000 */
.L_x_752:
[----:B------:R-:W-:Y:S01]  /*16780*/  ISETP.GE.AND P0, PT, R23, R76, PT ;  /* 0x0000004c1700720c */ /* 0x000fe20003f06270 */
[----:B------:R-:W-:-:S12]  /*16790*/  BSSY B1, `(.L_x_547) ;  /* 0x000004a000017945 */ /* 0x000fd80003800000 */
[----:B------:R-:W-:Y:S05]  /*167a0*/  @P0 BRA `(.L_x_548) ;  /* 0x0000000400200947 */ /* 0x000fea0003800000 */
[----:B------:R-:W3:Y:S01]  /*167b0*/  LDL R35, [R1+0x8c] ;  /* 0x00008c0001237983 */ /* 0x000ee20000100800 */
[----:B------:R-:W-:-:S03]  /*167c0*/  ULDC UR4, c[0x0][0xac8] ;  /* 0x0002b20000047ab9 */ /* 0x000fc60000000800 */
[----:B------:R-:W4:Y:S04]  /*167d0*/  LDL R33, [R1+0xc0] ;  /* 0x0000c00001217983 */ /* 0x000f280000100800 */
[----:B------:R-:W5:Y:S04]  /*167e0*/  LDL R27, [R1+0xbc] ;  /* 0x0000bc00011b7983 */ /* 0x000f680000100800 */
[----:B------:R-:W2:Y:S04]  /*167f0*/  LDL R20, [R1+0xb8] ;  /* 0x0000b80001147983 */ /* 0x000ea80000100800 */
[----:B------:R-:W2:Y:S04]  /*16800*/  LDL R34, [R1+0xdc] ;  /* 0x0000dc0001227983 */ /* 0x000ea80000100800 */
[----:B------:R-:W2:Y:S04]  /*16810*/  LDL R32, [R1+0xd8] ;  /* 0x0000d80001207983 */ /* 0x000ea80000100800 */
[----:B------:R-:W2:Y:S04]  /*16820*/  LDL R75, [R1+0xb4] ;  /* 0x0000b400014b7983 */ /* 0x000ea80000100800 */
[----:B------:R-:W2:Y:S04]  /*16830*/  LDL R74, [R1+0xac] ;  /* 0x0000ac00014a7983 */ /* 0x000ea80000100800 */
[----:B------:R-:W2:Y:S04]  /*16840*/  LDL R26, [R1+0xd4] ;  /* 0x0000d400011a7983 */ /* 0x000ea80000100800 */
[----:B------:R-:W2:Y:S01]  /*16850*/  LDL R77, [R1+0xd0] ;  /* 0x0000d000014d7983 */ /* 0x000ea20000100800 */
[----:B---3--:R-:W-:-:S02]  /*16860*/  ISETP.GE.AND P1, PT, R35, UR4, PT ;  /* 0x0000000423007c0c */ /* 0x008fc4000bf26270 */
[----:B----4-:R-:W-:Y:S02]  /*16870*/  ISETP.GE.AND P0, PT, R33, UR4, PT ;  /* 0x0000000421007c0c */ /* 0x010fe4000bf06270 */
[----:B-----5:R-:W-:-:S09]  /*16880*/  ISETP.GE.AND P3, PT, R27, UR4, PT ;  /* 0x000000041b007c0c */ /* 0x020fd2000bf66270 */
[----:B-1----:R-:W-:Y:S01]  /*16890*/  @!P1 IMAD.MOV.U32 R15, RZ, RZ, R3 ;  /* 0x000000ffff0f9224 */ /* 0x002fe200078e0003 */
[----:B--2---:R-:W-:Y:S01]  /*168a0*/  ISETP.GE.AND P4, PT, R20, UR4, PT ;  /* 0x0000000414007c0c */ /* 0x004fe2000bf86270 */
[----:B------:R-:W-:Y:S01]  /*168b0*/  @!P1 IMAD.WIDE R10, R35, 0x4, R14 ;  /* 0x00000004230a9825 */ /* 0x000fe200078e020e */
[----:B------:R-:W-:-:S04]  /*168c0*/  @!P0 LEA R12, P2, R33, R14, 0x2 ;  /* 0x0000000e210c8211 */ /* 0x000fc800078410ff */
[----:B------:R1:W-:Y:S01]  /*168d0*/  @!P1 ST.E.64 desc[UR60][R10.64], R4 ;  /* 0x000000040a009985 */ /* 0x0003e2000c101b3c */
[-C--:B------:R-:W-:Y:S02]  /*168e0*/  @!P3 LEA R22, P1, R27, R14.reuse, 0x2 ;  /* 0x0000000e1b16b211 */ /* 0x080fe400078210ff */
[-C--:B------:R-:W-:Y:S02]  /*168f0*/  @!P0 LEA.HI.X R13, R33, R3.reuse, R34, 0x2, P2 ;  /* 0x00000003210d8211 */ /* 0x080fe400010f1422 */
[----:B------:R-:W-:Y:S02]  /*16900*/  ISETP.GE.AND P2, PT, R75, UR4, PT ;  /* 0x000000044b007c0c */ /* 0x000fe4000bf46270 */
[----:B------:R-:W-:Y:S02]  /*16910*/  @!P3 LEA.HI.X R23, R27, R3, R32, 0x2, P1 ;  /* 0x000000031b17b211 */ /* 0x000fe400008f1420 */
[----:B------:R-:W-:Y:S02]  /*16920*/  ISETP.GE.AND P1, PT, R74, UR4, PT ;  /* 0x000000044a007c0c */ /* 0x000fe4000bf26270 */
[----:B------:R-:W-:Y:S01]  /*16930*/  @!P4 LEA R24, P5, R20, R14, 0x2 ;  /* 0x0000000e1418c211 */ /* 0x000fe200078a10ff */
[----:B------:R-:W-:-:S02]  /*16940*/  VIADD R15, R35, 0x30 ;  /* 0x00000030230f7836 */ /* 0x000fc40000000000 */
[----:B------:R-:W-:Y:S01]  /*16950*/  VIADD R33, R35, 0x38 ;  /* 0x0000003823217836 */ /* 0x000fe20000000000 */
[----:B------:R-:W-:Y:S01]  /*16960*/  @!P4 LEA.HI.X R25, R20, R3, R26, 0x2, P5 ;  /* 0x000000031419c211 */ /* 0x000fe200028f141a */
[----:B------:R2:W-:Y:S01]  /*16970*/  @!P0 ST.E.64 desc[UR60][R12.64], R6 ;  /* 0x000000060c008985 */ /* 0x0005e2000c101b3c */
[----:B------:R-:W-:-:S03]  /*16980*/  ISETP.GE.AND P0, PT, R15, UR4, PT ;  /* 0x000000040f007c0c */ /* 0x000fc6000bf06270 */
[----:B------:R3:W-:Y:S01]  /*16990*/  @!P3 ST.E.64 desc[UR60][R22.64], R8 ;  /* 0x000000081600b985 */ /* 0x0007e2000c101b3c */
[----:B------:R-:W-:Y:S01]  /*169a0*/  ISETP.GE.AND P3, PT, R33, UR4, PT ;  /* 0x0000000421007c0c */ /* 0x000fe2000bf66270 */
[----:B------:R-:W-:Y:S01]  /*169b0*/  VIADD R34, R35, 0x40 ;  /* 0x0000004023227836 */ /* 0x000fe20000000000 */
[CC--:B-1----:R-:W-:Y:S01]  /*169c0*/  @!P2 LEA R10, P5, R75.reuse, R14.reuse, 0x2 ;  /* 0x0000000e4b0aa211 */ /* 0x0c2fe200078a10ff */
[----:B------:R-:W-:Y:S01]  /*169d0*/  @!P4 ST.E.64 desc[UR60][R24.64], R28 ;  /* 0x0000001c1800c985 */ /* 0x000fe2000c101b3c */
[----:B------:R-:W-:Y:S02]  /*169e0*/  SHF.R.S32.HI R20, RZ, 0x1f, R74 ;  /* 0x0000001fff147819 */ /* 0x000fe4000001144a */
[CC--:B------:R-:W-:Y:S02]  /*169f0*/  @!P1 LEA R26, P4, R74.reuse, R14.reuse, 0x2 ;  /* 0x0000000e4a1a9211 */ /* 0x0c0fe400078810ff */
[-C--:B------:R-:W-:Y:S02]  /*16a00*/  @!P2 LEA.HI.X R11, R75, R3.reuse, R77, 0x2, P5 ;  /* 0x000000034b0ba211 */ /* 0x080fe400028f144d */
[----:B------:R-:W-:Y:S01]  /*16a10*/  @!P1 LEA.HI.X R27, R74, R3, R20, 0x2, P4 ;  /* 0x000000034a1b9211 */ /* 0x000fe200020f1414 */
[C---:B------:R-:W-:Y:S01]  /*16a20*/  VIADD R20, R35.reuse, 0x48 ;  /* 0x0000004823147836 */ /* 0x040fe20000000000 */
[----:B------:R-:W-:Y:S01]  /*16a30*/  ISETP.GE.AND P4, PT, R34, UR4, PT ;  /* 0x0000000422007c0c */ /* 0x000fe2000bf86270 */
[----:B------:R1:W-:Y:S01]  /*16a40*/  @!P2 ST.E.64 desc[UR60][R10.64], R36 ;  /* 0x000000240a00a985 */ /* 0x0003e2000c101b3c */
[----:B------:R-:W-:Y:S01]  /*16a50*/  SHF.R.S32.HI R32, RZ, 0x1f, R15 ;  /* 0x0000001fff207819 */ /* 0x000fe2000001140f */
[----:B--2---:R-:W-:Y:S01]  /*16a60*/  VIADD R13, R35, 0x50 ;  /* 0x00000050230d7836 */ /* 0x004fe20000000000 */
[----:B------:R-:W-:Y:S01]  /*16a70*/  @!P0 LEA R4, P5, R15, R14, 0x2 ;  /* 0x0000000e0f048211 */ /* 0x000fe200078a10ff */
[----:B------:R4:W-:Y:S01]  /*16a80*/  @!P1 ST.E.64 desc[UR60][R26.64], R40 ;  /* 0x000000281a009985 */ /* 0x0009e2000c101b3c */
[----:B------:R-:W-:-:S02]  /*16a90*/  ISETP.GE.AND P2, PT, R20, UR4, PT ;  /* 0x0000000414007c0c */ /* 0x000fc4000bf46270 */
[----:B------:R-:W-:Y:S02]  /*16aa0*/  SHF.R.S32.HI R12, RZ, 0x1f, R33 ;  /* 0x0000001fff0c7819 */ /* 0x000fe40000011421 */
[----:B---3--:R-:W-:Y:S02]  /*16ab0*/  @!P3 LEA R8, P1, R33, R14, 0x2 ;  /* 0x0000000e2108b211 */ /* 0x008fe400078210ff */
[-C--:B------:R-:W-:Y:S01]  /*16ac0*/  @!P0 LEA.HI.X R5, R15, R3.reuse, R32, 0x2, P5 ;  /* 0x000000030f058211 */ /* 0x080fe200028f1420 */
[----:B------:R-:W-:Y:S01]  /*16ad0*/  VIADD R15, R35, 0x58 ;  /* 0x00000058230f7836 */ /* 0x000fe20000000000 */
[----:B------:R-:W-:Y:S02]  /*16ae0*/  @!P3 LEA.HI.X R9, R33, R3, R12, 0x2, P1 ;  /* 0x000000032109b211 */ /* 0x000fe400008f140c */
[----:B------:R-:W-:Y:S01]  /*16af0*/  ISETP.GE.AND P1, PT, R13, UR4, PT ;  /* 0x000000040d007c0c */ /* 0x000fe2000bf26270 */
[----:B------:R4:W-:Y:S01]  /*16b00*/  @!P0 ST.E.64 desc[UR60][R4.64], R44 ;  /* 0x0000002c04008985 */ /* 0x0009e2000c101b3c */
[----:B------:R-:W-:-:S02]  /*16b10*/  SHF.R.S32.HI R7, RZ, 0x1f, R34 ;  /* 0x0000001fff077819 */ /* 0x000fc40000011422 */
[CC--:B------:R-:W-:Y:S02]  /*16b20*/  @!P4 LEA R6, P5, R34.reuse, R14.reuse, 0x2 ;  /* 0x0000000e2206c211 */ /* 0x0c0fe400078a10ff */
[----:B------:R-:W-:Y:S02]  /*16b30*/  ISETP.GE.AND P0, PT, R15, UR4, PT ;  /* 0x000000040f007c0c */ /* 0x000fe4000bf06270 */
[----:B------:R-:W-:Y:S02]  /*16b40*/  @!P4 LEA.HI.X R7, R34, R3, R7, 0x2, P5 ;  /* 0x000000032207c211 */ /* 0x000fe400028f1407 */
[----:B-1----:R-:W-:Y:S02]  /*16b50*/  SHF.R.S32.HI R11, RZ, 0x1f, R20 ;  /* 0x0000001fff0b7819 */ /* 0x002fe40000011414 */
[----:B------:R-:W-:-:S04]  /*16b60*/  @!P2 LEA R10, P5, R20, R14, 0x2 ;  /* 0x0000000e140aa211 */ /* 0x000fc800078a10ff */
[----:B------:R-:W-:Y:S02]  /*16b70*/  @!P2 LEA.HI.X R11, R20, R3, R11, 0x2, P5 ;  /* 0x00000003140ba211 */ /* 0x000fe400028f140b */
[----:B------:R-:W-:Y:S02]  /*16b80*/  SHF.R.S32.HI R20, RZ, 0x1f, R13 ;  /* 0x0000001fff147819 */ /* 0x000fe4000001140d */
[----:B------:R-:W-:-:S04]  /*16b90*/  @!P1 LEA R12, P5, R13, R14, 0x2 ;  /* 0x0000000e0d0c9211 */ /* 0x000fc800078a10ff */
[-C--:B------:R-:W-:Y:S02]  /*16ba0*/  @!P1 LEA.HI.X R13, R13, R3.reuse, R20, 0x2, P5 ;  /* 0x000000030d0d9211 */ /* 0x080fe400028f1414 */
[----:B------:R-:W-:Y:S02]  /*16bb0*/  SHF.R.S32.HI R20, RZ, 0x1f, R15 ;  /* 0x0000001fff147819 */ /* 0x000fe4000001140f */
[C---:B------:R-:W-:Y:S01]  /*16bc0*/  @!P0 LEA R14, P5, R15.reuse, R14, 0x2 ;  /* 0x0000000e0f0e8211 */ /* 0x040fe200078a10ff */
[----:B------:R4:W-:Y:S03]  /*16bd0*/  @!P3 ST.E.64 desc[UR60][R8.64], R48 ;  /* 0x000000300800b985 */ /* 0x0009e6000c101b3c */
[----:B------:R-:W-:Y:S01]  /*16be0*/  @!P0 LEA.HI.X R15, R15, R3, R20, 0x2, P5 ;  /* 0x000000030f0f8211 */ /* 0x000fe200028f1414 */
[----:B------:R4:W-:Y:S04]  /*16bf0*/  @!P4 ST.E.64 desc[UR60][R6.64], R52 ;  /* 0x000000340600c985 */ /* 0x0009e8000c101b3c */
[----:B------:R4:W-:Y:S04]  /*16c00*/  @!P2 ST.E.64 desc[UR60][R10.64], R56 ;  /* 0x000000380a00a985 */ /* 0x0009e8000c101b3c */
[----:B------:R4:W-:Y:S04]  /*16c10*/  @!P1 ST.E.64 desc[UR60][R12.64], R60 ;  /* 0x0000003c0c009985 */ /* 0x0009e8000c101b3c */
[----:B------:R4:W-:Y:S02]  /*16c20*/  @!P0 ST.E.64 desc[UR60][R14.64], R64 ;  /* 0x000000400e008985 */ /* 0x0009e4000c101b3c */
.L_x_548:
[----:B------:R-:W-:Y:S05]  /*16c30*/  BSYNC B1 ;  /* 0x0000000000017941 */ /* 0x000fea0003800000 */
.L_x_547:
[----:B------:R-:W-:-:S03]  /*16c40*/  UMOV UR4, 0xffffffff ;  /* 0xffffffff00047882 */ /* 0x000fc60000000000 */
[----:B------:R-:W-:Y:S05]  /*16c50*/  BRA.DIV UR4, `(.L_x_549) ;  /* 0x0000009a04887947 */ /* 0x000fea000b800000 */
[----:B-1----:R1:W3:Y:S04]  /*16c60*/  SHFL.IDX PT, R3, R2, 0x1, 0x1c1f ;  /* 0x003c1f0002037f89 */ /* 0x0022e800000e0000 */
[----:B--2-4-:R1:W2:Y:S02]  /*16c70*/  SHFL.IDX PT, R14, R0, 0x1, 0x1c1f ;  /* 0x003c1f00000e7f89 */ /* 0x0142a400000e0000 */
.L_x_756:
[----:B------:R-:W-:-:S13]  /*16c80*/  ISETP.GE.AND P0, PT, R21, R76, PT ;  /* 0x0000004c1500720c */ /* 0x000fda0003f06270 */
[----:B------:R-:W-:Y:S05]  /*16c90*/  @P0 BRA `(.L_x_545) ;  /* 0x00000010000c0947 */ /* 0x000fea0003800000 */
[----:B------:R-:W4:Y:S01]  /*16ca0*/  LDL R8, [R1+0xc0] ;  /* 0x0000c00001087983 */ /* 0x000f220000100800 */
[----:B------:R-:W-:-:S03]  /*16cb0*/  ULDC UR4, c[0x0][0xac8] ;  /* 0x0002b20000047ab9 */ /* 0x000fc60000000800 */
[----:B------:R-:W5:Y:S04]  /*16cc0*/  LDL R23, [R1+0x8c] ;  /* 0x00008c0001177983 */ /* 0x000f680000100800 */
[----:B------:R-:W3:Y:S04]  /*16cd0*/  LDL R12, [R1+0xbc] ;  /* 0x0000bc00010c7983 */ /* 0x000ee80000100800 */
[----:B------:R-:W2:Y:S04]  /*16ce0*/  LDL R9, [R1+0xdc] ;  /* 0x0000dc0001097983 */ /* 0x000ea80000100800 */
[----:B------:R-:W2:Y:S04]  /*16cf0*/  LDL R22, [R1+0xb8] ;  /* 0x0000b80001167983 */ /* 0x000ea80000100800 */
[----:B01----:R-:W2:Y:S04]  /*16d00*/  LDL R0, [R1+0xb4] ;  /* 0x0000b40001007983 */ /* 0x003ea80000100800 */
[----:B------:R-:W2:Y:S04]  /*16d10*/  LDL R13, [R1+0xd8] ;  /* 0x0000d800010d7983 */ /* 0x000ea80000100800 */
[----:B------:R-:W2:Y:S04]  /*16d20*/  LDL R24, [R1+0xac] ;  /* 0x0000ac0001187983 */ /* 0x000ea80000100800 */
[----:B------:R-:W2:Y:S04]  /*16d30*/  LDL R25, [R1+0xd4] ;  /* 0x0000d40001197983 */ /* 0x000ea80000100800 */
[----:B------:R-:W2:Y:S01]  /*16d40*/  LDL R20, [R1+0xd0] ;  /* 0x0000d00001147983 */ /* 0x000ea20000100800 */
[----:B----4-:R-:W-:-:S02]  /*16d50*/  ISETP.GE.AND P1, PT, R8, UR4, PT ;  /* 0x0000000408007c0c */ /* 0x010fc4000bf26270 */
[----:B-----5:R-:W-:Y:S02]  /*16d60*/  ISETP.GE.AND P5, PT, R23, UR4, PT ;  /* 0x0000000417007c0c */ /* 0x020fe4000bfa6270 */
[----:B---3--:R-:W-:-:S09]  /*16d70*/  ISETP.GE.AND P0, PT, R12, UR4, PT ;  /* 0x000000040c007c0c */ /* 0x008fd2000bf06270 */
[-C--:B--2---:R-:W-:Y:S02]  /*16d80*/  @!P1 LEA R6, P2, R8, R14.reuse, 0x2 ;  /* 0x0000000e08069211 */ /* 0x084fe400078410ff */
[----:B------:R-:W-:Y:S01]  /*16d90*/  ISETP.GE.AND P3, PT, R22, UR4, PT ;  /* 0x0000000416007c0c */ /* 0x000fe2000bf66270 */
[----:B------:R-:W-:Y:S01]  /*16da0*/  @!P5 IMAD.MOV.U32 R2, RZ, RZ, R14 ;  /* 0x000000ffff02d224 */ /* 0x000fe200078e000e */
[----:B------:R-:W-:Y:S02]  /*16db0*/  @!P1 LEA.HI.X R7, R8, R3, R9, 0x2, P2 ;  /* 0x0000000308079211 */ /* 0x000fe400010f1409 */
[----:B------:R-:W-:Y:S02]  /*16dc0*/  ISETP.GE.AND P4, PT, R0, UR4, PT ;  /* 0x0000000400007c0c */ /* 0x000fe4000bf86270 */
[----:B------:R-:W-:Y:S01]  /*16dd0*/  @!P0 LEA R8, P2, R12, R14, 0x2 ;  /* 0x0000000e0c088211 */ /* 0x000fe200078410ff */
[----:B------:R-:W-:-:S03]  /*16de0*/  @!P5 IMAD.WIDE R4, R23, 0x4, R2 ;  /* 0x000000041704d825 */ /* 0x000fc600078e0202 */
[----:B------:R-:W-:Y:S01]  /*16df0*/  @!P0 LEA.HI.X R9, R12, R3, R13, 0x2, P2 ;  /* 0x000000030c098211 */ /* 0x000fe200010f140d */
[----:B------:R-:W-:Y:S01]  /*16e00*/  VIADD R2, R23, 0x30 ;  /* 0x0000003017027836 */ /* 0x000fe20000000000 */
[----:B------:R0:W-:Y:S04]  /*16e10*/  @!P5 ST.E.64 desc[UR60][R4.64], R68 ;  /* 0x000000440400d985 */ /* 0x0001e8000c101b3c */
[----:B------:R1:W-:Y:S01]  /*16e20*/  @!P1 ST.E.64 desc[UR60][R6.64], R30 ;  /* 0x0000001e06009985 */ /* 0x0003e2000c101b3c */
[----:B------:R-:W-:-:S03]  /*16e30*/  ISETP.GE.AND P1, PT, R24, UR4, PT ;  /* 0x0000000418007c0c */ /* 0x000fc6000bf26270 */
[----:B------:R2:W-:Y:S01]  /*16e40*/  @!P0 ST.E.64 desc[UR60][R8.64], R72 ;  /* 0x0000004808008985 */ /* 0x0005e2000c101b3c */
[----:B------:R-:W-:Y:S01]  /*16e50*/  ISETP.GE.AND P0, PT, R2, UR4, PT ;  /* 0x0000000402007c0c */ /* 0x000fe2000bf06270 */
[C---:B------:R-:W-:Y:S01]  /*16e60*/  VIADD R15, R23.reuse, 0x38 ;  /* 0x00000038170f7836 */ /* 0x040fe20000000000 */
[-C--:B------:R-:W-:Y:S02]  /*16e70*/  @!P3 LEA R10, P5, R22, R14.reuse, 0x2 ;  /* 0x0000000e160ab211 */ /* 0x080fe400078a10ff */
[-C--:B------:R-:W-:Y:S02]  /*16e80*/  @!P4 LEA R12, P2, R0, R14.reuse, 0x2 ;  /* 0x0000000e000cc211 */ /* 0x080fe400078410ff */
[-C--:B------:R-:W-:Y:S01]  /*16e90*/  @!P3 LEA.HI.X R11, R22, R3.reuse, R25, 0x2, P5 ;  /* 0x00000003160bb211 */ /* 0x080fe200028f1419 */
[----:B------:R-:W-:Y:S01]  /*16ea0*/  VIADD R21, R23, 0x40 ;  /* 0x0000004017157836 */ /* 0x000fe20000000000 */
[----:B------:R-:W-:Y:S02]  /*16eb0*/  @!P4 LEA.HI.X R13, R0, R3, R20, 0x2, P2 ;  /* 0x00000003000dc211 */ /* 0x000fe400010f1414 */
[----:B------:R-:W-:Y:S01]  /*16ec0*/  ISETP.GE.AND P2, PT, R15, UR4, PT ;  /* 0x000000040f007c0c */ /* 0x000fe2000bf46270 */
[----:B------:R-:W-:Y:S01]  /*16ed0*/  @!P3 ST.E.64 desc[UR60][R10.64], R38 ;  /* 0x000000260a00b985 */ /* 0x000fe2000c101b3c */
[----:B------:R-:W-:Y:S01]  /*16ee0*/  SHF.R.S32.HI R22, RZ, 0x1f, R24 ;  /* 0x0000001fff167819 */ /* 0x000fe20000011418 */
[----:B------:R-:W-:Y:S01]  /*16ef0*/  VIADD R0, R23, 0x48 ;  /* 0x0000004817007836 */ /* 0x000fe20000000000 */
[----:B------:R-:W-:Y:S01]  /*16f00*/  ISETP.GE.AND P3, PT, R21, UR4, PT ;  /* 0x0000000415007c0c */ /* 0x000fe2000bf66270 */
[----:B------:R3:W-:Y:S01]  /*16f10*/  @!P4 ST.E.64 desc[UR60][R12.64], R42 ;  /* 0x0000002a0c00c985 */ /* 0x0007e2000c101b3c */
[----:B0-----:R-:W-:-:S02]  /*16f20*/  @!P1 LEA R4, P4, R24, R14, 0x2 ;  /* 0x0000000e18049211 */ /* 0x001fc400078810ff */
[----:B-1----:R-:W-:Y:S02]  /*16f30*/  SHF.R.S32.HI R7, RZ, 0x1f, R2 ;  /* 0x0000001fff077819 */ /* 0x002fe40000011402 */
[----:B------:R-:W-:Y:S02]  /*16f40*/  @!P0 LEA R6, P5, R2, R14, 0x2 ;  /* 0x0000000e02068211 */ /* 0x000fe400078a10ff */
[-C--:B------:R-:W-:Y:S02]  /*16f50*/  @!P1 LEA.HI.X R5, R24, R3.reuse, R22, 0x2, P4 ;  /* 0x0000000318059211 */ /* 0x080fe400020f1416 */
[----:B------:R-:W-:Y:S01]  /*16f60*/  @!P0 LEA.HI.X R7, R2, R3, R7, 0x2, P5 ;  /* 0x0000000302078211 */ /* 0x000fe200028f1407 */
[----:B------:R-:W-:Y:S01]  /*16f70*/  VIADD R2, R23, 0x50 ;  /* 0x0000005017027836 */ /* 0x000fe20000000000 */
[----:B------:R-:W-:Y:S01]  /*16f80*/  ISETP.GE.AND P5, PT, R0, UR4, PT ;  /* 0x0000000400007c0c */ /* 0x000fe2000bfa6270 */
[----:B------:R0:W-:Y:S01]  /*16f90*/  @!P1 ST.E.64 desc[UR60][R4.64], R46 ;  /* 0x0000002e04009985 */ /* 0x0001e2000c101b3c */
[----:B------:R-:W-:-:S02]  /*16fa0*/  SHF.R.S32.HI R20, RZ, 0x1f, R15 ;  /* 0x0000001fff147819 */ /* 0x000fc4000001140f */
[CC--:B--2---:R-:W-:Y:S02]  /*16fb0*/  @!P2 LEA R8, P4, R15.reuse, R14.reuse, 0x2 ;  /* 0x0000000e0f08a211 */ /* 0x0c4fe400078810ff */
[----:B------:R-:W-:Y:S02]  /*16fc0*/  ISETP.GE.AND P1, PT, R2, UR4, PT ;  /* 0x0000000402007c0c */ /* 0x000fe4000bf26270 */
[----:B------:R-:W-:Y:S02]  /*16fd0*/  @!P2 LEA.HI.X R9, R15, R3, R20, 0x2, P4 ;  /* 0x000000030f09a211 */ /* 0x000fe400020f1414 */
[----:B---3--:R-:W-:Y:S02]  /*16fe0*/  SHF.R.S32.HI R12, RZ, 0x1f, R21 ;  /* 0x0000001fff0c7819 */ /* 0x008fe40000011415 */
[----:B------:R-:W-:Y:S02]  /*16ff0*/  @!P3 LEA R10, P4, R21, R14, 0x2 ;  /* 0x0000000e150ab211 */ /* 0x000fe400078810ff */
[----:B------:R-:W-:-:S02]  /*17000*/  SHF.R.S32.HI R13, RZ, 0x1f, R0 ;  /* 0x0000001fff0d7819 */ /* 0x000fc40000011400 */
[----:B------:R-:W-:Y:S02]  /*17010*/  @!P3 LEA.HI.X R11, R21, R3, R12, 0x2, P4 ;  /* 0x00000003150bb211 */ /* 0x000fe400020f140c */
[----:B------:R-:W-:-:S04]  /*17020*/  @!P5 LEA R12, P4, R0, R14, 0x2 ;  /* 0x0000000e000cd211 */ /* 0x000fc800078810ff */
[-C--:B------:R-:W-:Y:S02]  /*17030*/  @!P5 LEA.HI.X R13, R0, R3.reuse, R13, 0x2, P4 ;  /* 0x00000003000dd211 */ /* 0x080fe400020f140d */
[----:B------:R-:W-:Y:S02]  /*17040*/  SHF.R.S32.HI R0, RZ, 0x1f, R2 ;  /* 0x0000001fff007819 */ /* 0x000fe40000011402 */
[C---:B------:R-:W-:Y:S01]  /*17050*/  @!P1 LEA R20, P4, R2.reuse, R14, 0x2 ;  /* 0x0000000e02149211 */ /* 0x040fe200078810ff */
[----:B------:R0:W-:Y:S03]  /*17060*/  @!P0 ST.E.64 desc[UR60][R6.64], R50 ;  /* 0x0000003206008985 */ /* 0x0001e6000c101b3c */
[----:B------:R-:W-:Y:S01]  /*17070*/  @!P1 LEA.HI.X R21, R2, R3, R0, 0x2, P4 ;  /* 0x0000000302159211 */ /* 0x000fe200020f1400 */
[----:B------:R0:W-:Y:S01]  /*17080*/  @!P2 ST.E.64 desc[UR60][R8.64], R54 ;  /* 0x000000360800a985 */ /* 0x0001e2000c101b3c */
[----:B------:R-:W-:-:S03]  /*17090*/  VIADD R0, R23, 0x58 ;  /* 0x0000005817007836 */ /* 0x000fc60000000000 */
[----:B------:R0:W-:Y:S04]  /*170a0*/  @!P3 ST.E.64 desc[UR60][R10.64], R58 ;  /* 0x0000003a0a00b985 */ /* 0x0001e8000c101b3c */
[----:B------:R0:W-:Y:S04]  /*170b0*/  @!P5 ST.E.64 desc[UR60][R12.64], R62 ;  /* 0x0000003e0c00d985 */ /* 0x0001e8000c101b3c */
[----:B------:R0:W-:Y:S01]  /*170c0*/  @!P1 ST.E.64 desc[UR60][R20.64], R66 ;  /* 0x0000004214009985 */ /* 0x0001e2000c101b3c */
[----:B------:R-:W-:-:S13]  /*170d0*/  ISETP.GE.AND P0, PT, R0, UR4, PT ;  /* 0x0000000400007c0c */ /* 0x000fda000bf06270 */
[----:B0-----:R-:W-:Y:S05]  /*170e0*/  @P0 BRA `(.L_x_545) ;  /* 0x0000000800f80947 */ /* 0x001fea0003800000 */
[----:B------:R-:W-:Y:S02]  /*170f0*/  LEA R14, P0, R0, R14, 0x2 ;  /* 0x0000000e000e7211 */ /* 0x000fe400078010ff */
[----:B------:R-:W-:-:S04]  /*17100*/  SHF.R.S32.HI R2, RZ, 0x1f, R0 ;  /* 0x0000001fff027819 */ /* 0x000fc80000011400 */
[----:B------:R-:W-:-:S05]  /*17110*/  LEA.HI.X R15, R0, R3, R2, 0x2, P0 ;  /* 0x00000003000f7211 */ /* 0x000fca00000f1402 */
[----:B------:R0:W-:Y:S01]  /*17120*/  ST.E.64 desc[UR60][R14.64], R70 ;  /* 0x000000460e007985 */ /* 0x0001e2000c101b3c */
[----:B------:R-:W-:Y:S05]  /*17130*/  BRA `(.L_x_545) ;  /* 0x0000000800e47947 */ /* 0x000fea0003800000 */
.L_x_538:
[----:B------:R-:W3:Y:S01]  /*17140*/  LDL.LU R4, [R1+0x9c] ;  /* 0x00009c0001047983 */ /* 0x000ee20000300800 */
[----:B------:R-:W-:Y:S01]  /*17150*/  ULDC.64 UR6, c[0x0][0xc08] ;  /* 0x0003020000067ab9 */ /* 0x000fe20000000a00 */
[----:B------:R-:W-:Y:S02]  /*17160*/  ULDC.64 UR4, c[0x0][0xc00] ;  /* 0x0003000000047ab9 */ /* 0x000fe40000000a00 */
[----:B------:R-:W4:Y:S04]  /*17170*/  LDL.LU R0, [R1+0xa0] ;  /* 0x0000a00001007983 */ /* 0x000f280000300800 */
[----:B------:R-:W2:Y:S01]  /*17180*/  LDL R8, [R1+0x94] ;  /* 0x0000940001087983 */ /* 0x000ea20000100800 */
[----:B------:R-:W-:Y:S01]  /*17190*/  ISETP.NE.U32.AND P1, PT, RZ, UR6, PT ;  /* 0x00000006ff007c0c */ /* 0x000fe2000bf25070 */
[----:B------:R-:W-:Y:S01]  /*171a0*/  IMAD.MOV.U32 R7, RZ, RZ, RZ ;  /* 0x000000ffff077224 */ /* 0x000fe200078e00ff */
[----:B------:R-:W-:-:S02]  /*171b0*/  ISETP.NE.U32.AND P0, PT, RZ, UR4, PT ;  /* 0x00000004ff007c0c */ /* 0x000fc4000bf05070 */
[----:B------:R-:W-:Y:S02]  /*171c0*/  ISETP.NE.AND.EX P1, PT, RZ, UR7, PT, P1 ;  /* 0x00000007ff007c0c */ /* 0x000fe4000bf25310 */
[----:B------:R-:W-:Y:S01]  /*171d0*/  ISETP.NE.AND.EX P0, PT, RZ, UR5, PT, P0 ;  /* 0x00000005ff007c0c */ /* 0x000fe2000bf05300 */
[----:B------:R-:W1:Y:S01]  /*171e0*/  S2R R9, SR_TID.X ;  /* 0x0000000000097919 */ /* 0x000e620000002100 */
[----:B---3--:R-:W-:Y:S01]  /*171f0*/  IADD3 R2, P2, R4, UR4, RZ ;  /* 0x0000000404027c10 */ /* 0x008fe2000ff5e0ff */
[----:B------:R-:W-:-:S03]  /*17200*/  ULDC UR4, c[0x0][0xa88] ;  /* 0x0002a20000047ab9 */ /* 0x000fc60000000800 */
[----:B----4-:R-:W-:-:S05]  /*17210*/  IADD3.X R3, R0, UR5, RZ, P2, !PT ;  /* 0x0000000500037c10 */ /* 0x010fca00097fe4ff */
[----:B------:R-:W-:Y:S01]  /*17220*/  @P1 IADD3 R4, P2, R4, UR6, RZ ;  /* 0x0000000604041c10 */ /* 0x000fe2000ff5e0ff */
[----:B------:R-:W-:Y:S01]  /*17230*/  IMAD.U32 R6, RZ, RZ, UR4 ;  /* 0x00000004ff067e24 */ /* 0x000fe2000f8e00ff */
[----:B------:R3:W5:Y:S02]  /*17240*/  @P0 LDG.E R7, desc[UR60][R2.64] ;  /* 0x0000003c02070981 */ /* 0x000764000c1e1900 */
[----:B------:R-:W-:-:S05]  /*17250*/  @P1 IADD3.X R5, R0, UR7, RZ, P2, !PT ;  /* 0x0000000700051c10 */ /* 0x000fca00097fe4ff */
[----:B------:R3:W5:Y:S01]  /*17260*/  @P1 LDG.E R6, desc[UR60][R4.64] ;  /* 0x0000003c04061981 */ /* 0x000762000c1e1900 */
[----:B--2---:R-:W-:Y:S01]  /*17270*/  ISETP.NE.AND P2, PT, R8, RZ, PT ;  /* 0x000000ff0800720c */ /* 0x004fe20003f45270 */
[----:B-1----:R-:W-:-:S05]  /*17280*/  VIADD R26, R9, 0xffffff80 ;  /* 0xffffff80091a7836 */ /* 0x002fca0000000000 */
[----:B------:R-:W-:-:S07]  /*17290*/  ISETP.GT.AND P3, PT, R26, 0xbf, PT ;  /* 0x000000bf1a00780c */ /* 0x000fce0003f64270 */
[----:B------:R-:W1:Y:S02]  /*172a0*/  @!P2 LDC R8, c[0x0][0xad4] ;  /* 0x0002b500ff08ab82 */ /* 0x000e640000000800 */
[----:B-1----:R3:W-:Y:S01]  /*172b0*/  @!P2 STL [R1+0x94], R8 ;  /* 0x000094080100a387 */ /* 0x0027e20000100800 */
[----:B------:R-:W-:Y:S01]  /*172c0*/  ISETP.GT.AND P2, PT, R8, 0x1, PT ;  /* 0x000000010800780c */ /* 0x000fe20003f44270 */
[----:B------:R-:W-:-:S12]  /*172d0*/  @P1 BRA `(.L_x_550) ;  /* 0x0000000000101947 */ /* 0x000fd80003800000 */
[----:B------:R-:W-:Y:S05]  /*172e0*/  @!P0 BRA `(.L_x_550) ;  /* 0x00000000000c8947 */ /* 0x000fea0003800000 */
[----:B---3--:R-:W2:Y:S04]  /*172f0*/  LDG.E R5, desc[UR60][R2.64] ;  /* 0x0000003c02057981 */ /* 0x008ea8000c1e1900 */
[----:B-----5:R-:W2:Y:S02]  /*17300*/  LDG.E R6, desc[UR60][R2.64+0x4] ;  /* 0x0000043c02067981 */ /* 0x020ea4000c1e1900 */
[----:B--2---:R-:W-:-:S07]  /*17310*/  IMAD.IADD R6, R6, 0x1, -R5 ;  /* 0x0000000106067824 */ /* 0x004fce00078e0a05 */
.L_x_550:
[----:B------:R-:W2:Y:S04]  /*17320*/  LDL.LU R0, [R1+0xc4] ;  /* 0x0000c40001007983 */ /* 0x000ea80000300800 */
[----:B---3--:R-:W3:Y:S01]  /*17330*/  LDL.LU R2, [R1+0x98] ;  /* 0x0000980001027983 */ /* 0x008ee20000300800 */
[----:B------:R-:W-:Y:S01]  /*17340*/  BSSY B1, `(.L_x_551) ;  /* 0x0000039000017945 */ /* 0x000fe20003800000 */
[----:B-----5:R-:W-:Y:S02]  /*17350*/  SHF.R.S32.HI R22, RZ, 0x1f, R7 ;  /* 0x0000001fff167819 */ /* 0x020fe40000011407 */
[----:B--2---:R-:W-:Y:S02]  /*17360*/  SEL R24, R0, RZ, !P0 ;  /* 0x000000ff00187207 */ /* 0x004fe40004000000 */
[----:B---3--:R-:W-:Y:S01]  /*17370*/  SEL R27, R2, RZ, !P0 ;  /* 0x000000ff021b7207 */ /* 0x008fe20004000000 */
[----:B------:R-:W-:Y:S06]  /*17380*/  @P3 BRA `(.L_x_552) ;  /* 0x0000000000d03947 */ /* 0x000fec0003800000 */
[----:B------:R-:W2:Y:S01]  /*17390*/  LDL R0, [R1+0xa8] ;  /* 0x0000a80001007983 */ /* 0x000ea20000100800 */
[----:B------:R-:W1:Y:S02]  /*173a0*/  LDC R31, c[0x0][0xbe8] ;  /* 0x0002fa00ff1f7b82 */ /* 0x000e640000000800 */
[----:B-1----:R-:W-:Y:S02]  /*173b0*/  IMAD R2, R6, R31, RZ ;  /* 0x0000001f06027224 */ /* 0x002fe400078e02ff */
[----:B--2---:R-:W-:-:S04]  /*173c0*/  IMAD R0, R0, 0xc0, R9 ;  /* 0x000000c000007824 */ /* 0x004fc800078e0209 */
[----:B------:R-:W-:-:S05]  /*173d0*/  VIADD R29, R0, 0xffffff80 ;  /* 0xffffff80001d7836 */ /* 0x000fca0000000000 */
[----:B------:R-:W-:-:S13]  /*173e0*/  ISETP.GE.AND P0, PT, R29, R2, PT ;  /* 0x000000021d00720c */ /* 0x000fda0003f06270 */
[----:B------:R-:W-:Y:S05]  /*173f0*/  @P0 BRA `(.L_x_552) ;  /* 0x0000000000b40947 */ /* 0x000fea0003800000 */
[----:B------:R-:W2:Y:S01]  /*17400*/  LDL R14, [R1+0x90] ;  /* 0x00009000010e7983 */ /* 0x000ea20000100800 */
[----:B------:R-:W-:Y:S01]  /*17410*/  IMAD.MOV.U32 R20, RZ, RZ, 0x9b8 ;  /* 0x000009b8ff147424 */ /* 0x000fe200078e00ff */
[----:B------:R-:W-:Y:S01]  /*17420*/  ISETP.GT.AND P0, PT, R8, 0x1, PT ;  /* 0x000000010800780c */ /* 0x000fe20003f04270 */
[----:B------:R-:W1:Y:S01]  /*17430*/  LDC.64 R2, c[0x0][0xba8] ;  /* 0x0002ea00ff027b82 */ /* 0x000e620000000a00 */
[----:B------:R-:W3:Y:S01]  /*17440*/  LDL.LU R28, [R1+0xb0] ;  /* 0x0000b000011c7983 */ /* 0x000ee20000300800 */
[----:B------:R-:W-:Y:S01]  /*17450*/  ISETP.NE.AND P1, PT, R31, 0x1, PT ;  /* 0x000000011f00780c */ /* 0x000fe20003f25270 */
[----:B------:R-:W-:Y:S01]  /*17460*/  IMAD.MOV.U32 R21, RZ, RZ, R29 ;  /* 0x000000ffff157224 */ /* 0x000fe200078e001d */
[----:B------:R-:W-:-:S04]  /*17470*/  SEL R20, R20, 0x978, P0 ;  /* 0x0000097814147807 */ /* 0x000fc80000000000 */
[----:B------:R-:W4:Y:S08]  /*17480*/  LDC.64 R10, c[0x0][R20+0x220] ;  /* 0x00008800140a7b82 */ /* 0x000f300000000a00 */
[----:B------:R-:W2:Y:S08]  /*17490*/  LDC.64 R8, c[0x0][R20+0x218] ;  /* 0x0000860014087b82 */ /* 0x000eb00000000a00 */
[----:B------:R-:W5:Y:S08]  /*174a0*/  LDC.64 R12, c[0x0][R20+0x228] ;  /* 0x00008a00140c7b82 */ /* 0x000f700000000a00 */
[----:B------:R-:W0:Y:S08]  /*174b0*/  @P1 LDC R0, c[0x0][0xbec] ;  /* 0x0002fb00ff001b82 */ /* 0x000e300000000800 */
[----:B------:R-:W5:Y:S08]  /*174c0*/  LDC.64 R4, c[0x0][R20+0x210] ;  /* 0x0000840014047b82 */ /* 0x000f700000000a00 */
[----:B------:R-:W5:Y:S01]  /*174d0*/  @P1 LDC R25, c[0x0][0xbf0] ;  /* 0x0002fc00ff191b82 */ /* 0x000f620000000800 */
[----:B0-----:R-:W-:-:S07]  /*174e0*/  @P1 IMAD.HI.U32 R0, R29, R0, RZ ;  /* 0x000000001d001227 */ /* 0x001fce00078e00ff */
[----:B-1----:R-:W0:Y:S01]  /*174f0*/  @!P0 LDC R2, c[0x0][0xb50] ;  /* 0x0002d400ff028b82 */ /* 0x002e220000000800 */
[----:B----4-:R-:W-:-:S07]  /*17500*/  IMAD R11, R11, R27, RZ ;  /* 0x0000001b0b0b7224 */ /* 0x010fce00078e02ff */
[----:B------:R-:W1:Y:S01]  /*17510*/  @!P0 LDC R3, c[0x0][0xb54] ;  /* 0x0002d500ff038b82 */ /* 0x000e620000000800 */
[----:B-----5:R-:W-:Y:S01]  /*17520*/  @P1 SHF.R.U32.HI R21, RZ, R25, R0 ;  /* 0x00000019ff151219 */ /* 0x020fe20000011600 */
[----:B------:R-:W-:Y:S02]  /*17530*/  IMAD R25, R10, R24, R11 ;  /* 0x000000180a197224 */ /* 0x000fe400078e020b */
[-C--:B--2---:R-:W-:Y:S02]  /*17540*/  IMAD R23, R9, R14.reuse, RZ ;  /* 0x0000000e09177224 */ /* 0x084fe400078e02ff */
[----:B------:R-:W-:Y:S01]  /*17550*/  IMAD.WIDE.U32 R8, R8, R14, RZ ;  /* 0x0000000e08087225 */ /* 0x000fe200078e00ff */
[----:B---3--:R-:W-:-:S03]  /*17560*/  SEL R11, R28, RZ, P0 ;  /* 0x000000ff1c0b7207 */ /* 0x008fc60000000000 */
[----:B------:R-:W-:-:S04]  /*17570*/  IMAD.WIDE.U32 R14, R10, R27, RZ ;  /* 0x0000001b0a0e7225 */ /* 0x000fc800078e00ff */
[----:B------:R-:W-:Y:S01]  /*17580*/  IMAD.IADD R23, R9, 0x1, R23 ;  /* 0x0000000109177824 */ /* 0x000fe200078e0217 */
[----:B------:R-:W-:Y:S01]  /*17590*/  IADD3 R0, P1, P3, R14, R8, R7 ;  /* 0x000000080e007210 */ /* 0x000fe20007b3e007 */
[----:B------:R-:W-:Y:S02]  /*175a0*/  IMAD.MOV R10, RZ, RZ, -R21 ;  /* 0x000000ffff0a7224 */ /* 0x000fe400078e0a15 */
[----:B------:R-:W-:Y:S02]  /*175b0*/  IMAD.IADD R25, R15, 0x1, R25 ;  /* 0x000000010f197824 */ /* 0x000fe400078e0219 */
[----:B------:R-:W-:-:S04]  /*175c0*/  IMAD.WIDE.U32 R8, R12, R11, RZ ;  /* 0x0000000b0c087225 */ /* 0x000fc800078e00ff */
[----:B------:R-:W-:Y:S02]  /*175d0*/  IMAD R13, R13, R11, RZ ;  /* 0x0000000b0d0d7224 */ /* 0x000fe400078e02ff */
[----:B------:R-:W-:Y:S01]  /*175e0*/  IMAD R11, R31, R10, R29 ;  /* 0x0000000a1f0b7224 */ /* 0x000fe200078e021d */
[----:B------:R-:W-:Y:S01]  /*175f0*/  IADD3.X R10, R25, R23, R22, P1, P3 ;  /* 0x00000017190a7210 */ /* 0x000fe20000fe6416 */
[----:B------:R-:W-:Y:S01]  /*17600*/  IMAD.IADD R13, R9, 0x1, R13 ;  /* 0x00000001090d7824 */ /* 0x000fe200078e020d */
[----:B------:R-:W-:Y:S01]  /*17610*/  IADD3 R8, P0, P1, R21, R0, R8 ;  /* 0x0000000015087210 */ /* 0x000fe2000791e008 */
[----:B------:R-:W-:Y:S01]  /*17620*/  IMAD R0, R5, R11, RZ ;  /* 0x0000000b05007224 */ /* 0x000fe200078e02ff */
[----:B------:R-:W-:-:S04]  /*17630*/  SHF.R.S32.HI R21, RZ, 0x1f, R21 ;  /* 0x0000001fff157819 */ /* 0x000fc80000011415 */
[----:B------:R-:W-:Y:S02]  /*17640*/  IADD3.X R9, R21, R10, R13, P0, P1 ;  /* 0x0000000a15097210 */ /* 0x000fe400007e240d */
[----:B------:R-:W-:-:S05]  /*17650*/  SHF.R.S32.HI R13, RZ, 0x1f, R11 ;  /* 0x0000001fff0d7819 */ /* 0x000fca000001140b */
[C---:B------:R-:W-:Y:S02]  /*17660*/  IMAD R13, R4.reuse, R13, R0 ;  /* 0x0000000d040d7224 */ /* 0x040fe400078e0200 */
[----:B------:R-:W-:-:S04]  /*17670*/  IMAD.WIDE.U32 R4, R4, R11, R8 ;  /* 0x0000000b04047225 */ /* 0x000fc800078e0008 */
[----:B------:R-:W-:Y:S01]  /*17680*/  IMAD.IADD R0, R5, 0x1, R13 ;  /* 0x0000000105007824 */ /* 0x000fe200078e020d */
[----:B0-----:R-:W-:Y:S01]  /*17690*/  LEA R2, P0, R4, R2, 0x2 ;  /* 0x0000000204027211 */ /* 0x001fe200078010ff */
[----:B------:R-:W-:-:S03]  /*176a0*/  IMAD.MOV.U32 R5, RZ, RZ, -0x800000 ;  /* 0xff800000ff057424 */ /* 0x000fc600078e00ff */
[----:B-1----:R-:W-:-:S05]  /*176b0*/  LEA.HI.X R3, R4, R3, R0, 0x2, P0 ;  /* 0x0000000304037211 */ /* 0x002fca00000f1400 */
[----:B------:R1:W-:Y:S04]  /*176c0*/  STG.E desc[UR60][R2.64], R5 ;  /* 0x0000000502007986 */ /* 0x0003e8000c10193c */
.L_x_552:
[----:B------:R-:W-:Y:S05]  /*176d0*/  BSYNC B1 ;  /* 0x0000000000017941 */ /* 0x000fea0003800000 */
.L_x_551:
[----:B------:R-:W-:Y:S05]  /*176e0*/  @P2 BRA `(.L_x_545) ;  /* 0x0000000400782947 */ /* 0x000fea0003800000 */
[----:B------:R-:W2:Y:S01]  /*176f0*/  LDL.LU R12, [R1+0x90] ;  /* 0x00009000010c7983 */ /* 0x000ea20000300800 */
[----:B------:R-:W3:Y:S01]  /*17700*/  LDC R21, c[0x0][0xbe8] ;  /* 0x0002fa00ff157b82 */ /* 0x000ee20000000800 */
[----:B-1----:R-:W-:Y:S01]  /*17710*/  SHF.R.S32.HI R3, RZ, 0x1f, R26 ;  /* 0x0000001fff037819 */ /* 0x002fe2000001141a */
[----:B------:R-:W-:Y:S01]  /*17720*/  ULDC.64 UR4, c[0x0][0xaa0] ;  /* 0x0002a80000047ab9 */ /* 0x000fe20000000a00 */
[----:B------:R-:W4:Y:S01]  /*17730*/  LDL R23, [R1+0xa8] ;  /* 0x0000a80001177983 */ /* 0x000f220000100800 */
[----:B------:R-:W-:Y:S01]  /*17740*/  IMAD R0, R22, UR4, RZ ;  /* 0x0000000416007c24 */ /* 0x000fe2000f8e02ff */
[----:B------:R-:W-:Y:S01]  /*17750*/  LEA.HI R4, R3, R26, RZ, 0x2 ;  /* 0x0000001a03047211 */ /* 0x000fe200078f10ff */
[C---:B------:R-:W-:Y:S01]  /*17760*/  IMAD.WIDE.U32 R2, R7.reuse, UR4, RZ ;  /* 0x0000000407027c25 */ /* 0x040fe2000f8e00ff */
[----:B------:R-:W-:Y:S02]  /*17770*/  ULDC.64 UR6, c[0x0][0xaf0] ;  /* 0x0002bc0000067ab9 */ /* 0x000fe40000000a00 */
[----:B------:R-:W-:Y:S01]  /*17780*/  LOP3.LUT R9, R4, 0xfffffffc, RZ, 0xc0, !PT ;  /* 0xfffffffc04097812 */ /* 0x000fe200078ec0ff */
[----:B------:R-:W-:Y:S01]  /*17790*/  IMAD R5, R7, UR5, R0 ;  /* 0x0000000507057c24 */ /* 0x000fe2000f8e0200 */
[----:B------:R-:W-:Y:S01]  /*177a0*/  SHF.R.S32.HI R10, RZ, 0x2, R4 ;  /* 0x00000002ff0a7819 */ /* 0x000fe20000011404 */
[----:B------:R-:W-:Y:S01]  /*177b0*/  ULDC.64 UR4, c[0x0][0xae8] ;  /* 0x0002ba0000047ab9 */ /* 0x000fe20000000a00 */
[----:B------:R-:W-:-:S02]  /*177c0*/  IMAD R4, R24, UR6, RZ ;  /* 0x0000000618047c24 */ /* 0x000fc4000f8e02ff */
[----:B------:R-:W-:Y:S02]  /*177d0*/  IMAD.IADD R13, R26, 0x1, -R9 ;  /* 0x000000011a0d7824 */ /* 0x000fe400078e0a09 */
[----:B------:R-:W-:Y:S02]  /*177e0*/  IMAD.IADD R3, R3, 0x1, R5 ;  /* 0x0000000103037824 */ /* 0x000fe400078e0205 */
[----:B------:R-:W-:Y:S02]  /*177f0*/  IMAD R0, R13, 0x60, R10 ;  /* 0x000000600d007824 */ /* 0x000fe400078e020a */
[----:B------:R-:W-:Y:S01]  /*17800*/  IMAD R7, R27, UR7, R4 ;  /* 0x000000071b077c24 */ /* 0x000fe2000f8e0204 */
[----:B---3--:R-:W-:-:S13]  /*17810*/  ISETP.NE.AND P0, PT, R21, 0x1, PT ;  /* 0x000000011500780c */ /* 0x008fda0003f05270 */
[----:B------:R-:W1:Y:S08]  /*17820*/  @P0 LDC R8, c[0x0][0xbec] ;  /* 0x0002fb00ff080b82 */ /* 0x000e700000000800 */
[----:B------:R-:W3:Y:S01]  /*17830*/  @P0 LDC R11, c[0x0][0xbf0] ;  /* 0x0002fc00ff0b0b82 */ /* 0x000ee20000000800 */
[----:B--2---:R-:W-:-:S04]  /*17840*/  IMAD.WIDE.U32 R2, R12, UR4, R2 ;  /* 0x000000040c027c25 */ /* 0x004fc8000f8e0002 */
[----:B----4-:R-:W-:Y:S02]  /*17850*/  IMAD R9, R23, 0xc0, R0 ;  /* 0x000000c017097824 */ /* 0x010fe400078e0200 */
[----:B------:R-:W-:Y:S01]  /*17860*/  IMAD R3, R12, UR5, R3 ;  /* 0x000000050c037c24 */ /* 0x000fe2000f8e0203 */
[----:B------:R-:W-:Y:S01]  /*17870*/  ULDC.64 UR4, c[0x0][0xae0] ;  /* 0x0002b80000047ab9 */ /* 0x000fe20000000a00 */
[----:B-1----:R-:W-:-:S04]  /*17880*/  @P0 IMAD.HI.U32 R0, R9, R8, RZ ;  /* 0x0000000809000227 */ /* 0x002fc800078e00ff */
[----:B------:R-:W-:Y:S01]  /*17890*/  IMAD.MOV.U32 R5, RZ, RZ, R9 ;  /* 0x000000ffff057224 */ /* 0x000fe200078e0009 */
[----:B---3--:R-:W-:Y:S01]  /*178a0*/  @P0 SHF.R.U32.HI R5, RZ, R11, R0 ;  /* 0x0000000bff050219 */ /* 0x008fe20000011600 */
[----:B------:R-:W-:-:S03]  /*178b0*/  IMAD.WIDE.U32 R2, R27, UR6, R2 ;  /* 0x000000061b027c25 */ /* 0x000fc6000f8e0002 */
[--C-:B------:R-:W-:Y:S01]  /*178c0*/  SHF.R.S32.HI R0, RZ, 0x1f, R5.reuse ;  /* 0x0000001fff007819 */ /* 0x100fe20000011405 */
[----:B------:R-:W-:Y:S02]  /*178d0*/  IMAD.MOV R4, RZ, RZ, -R5 ;  /* 0x000000ffff047224 */ /* 0x000fe400078e0a05 */
[----:B------:R-:W-:Y:S02]  /*178e0*/  IMAD.IADD R3, R3, 0x1, R7 ;  /* 0x0000000103037824 */ /* 0x000fe400078e0207 */
[----:B------:R-:W-:Y:S02]  /*178f0*/  IMAD R0, R0, UR4, RZ ;  /* 0x0000000400007c24 */ /* 0x000fe4000f8e02ff */
[----:B------:R-:W-:Y:S02]  /*17900*/  IMAD R7, R21, R4, R9 ;  /* 0x0000000415077224 */ /* 0x000fe400078e0209 */
[C---:B------:R-:W-:Y:S02]  /*17910*/  IMAD R9, R5.reuse, UR5, R0 ;  /* 0x0000000505097c24 */ /* 0x040fe4000f8e0200 */
[----:B------:R-:W-:Y:S01]  /*17920*/  IMAD.WIDE.U32 R2, R5, UR4, R2 ;  /* 0x0000000405027c25 */ /* 0x000fe2000f8e0002 */
[----:B------:R-:W-:Y:S01]  /*17930*/  SHF.R.S32.HI R0, RZ, 0x1f, R7 ;  /* 0x0000001fff007819 */ /* 0x000fe20000011407 */
[----:B------:R-:W-:-:S02]  /*17940*/  ULDC.64 UR4, c[0x0][0xad8] ;  /* 0x0002b60000047ab9 */ /* 0x000fc40000000a00 */
[----:B------:R-:W-:Y:S02]  /*17950*/  IMAD.IADD R3, R3, 0x1, R9 ;  /* 0x0000000103037824 */ /* 0x000fe400078e0209 */
[----:B------:R-:W-:Y:S02]  /*17960*/  IMAD R0, R0, UR4, RZ ;  /* 0x0000000400007c24 */ /* 0x000fe4000f8e02ff */
[----:B------:R-:W-:-:S04]  /*17970*/  IMAD.WIDE.U32 R2, R7, UR4, R2 ;  /* 0x0000000407027c25 */ /* 0x000fc8000f8e0002 */
[----:B------:R-:W-:Y:S01]  /*17980*/  IMAD R7, R7, UR5, R0 ;  /* 0x0000000507077c24 */ /* 0x000fe2000f8e0200 */
[----:B------:R-:W-:Y:S01]  /*17990*/  ULDC.64 UR4, c[0x0][0xa80] ;  /* 0x0002a00000047ab9 */ /* 0x000fe20000000a00 */
[----:B------:R-:W-:Y:S01]  /*179a0*/  IMAD.SHL.U32 R5, R13, 0x8, RZ ;  /* 0x000000080d057824 */ /* 0x000fe200078e00ff */
[C---:B------:R-:W-:Y:S01]  /*179b0*/  LEA R0, P0, R2.reuse, UR4, 0x1 ;  /* 0x0000000402007c11 */ /* 0x040fe2000f8008ff */
[----:B------:R-:W-:Y:S01]  /*179c0*/  IMAD.IADD R3, R3, 0x1, R7 ;  /* 0x0000000103037824 */ /* 0x000fe200078e0207 */
[----:B------:R-:W-:Y:S01]  /*179d0*/  UMOV UR4, 0xffffffff ;  /* 0xffffffff00047882 */ /* 0x000fe20000000000 */
[C---:B------:R-:W-:Y:S02]  /*179e0*/  VIADD R8, R5.reuse, 0x20 ;  /* 0x0000002005087836 */ /* 0x040fe40000000000 */
[----:B------:R-:W-:Y:S01]  /*179f0*/  VIADD R9, R5, 0x40 ;  /* 0x0000004005097836 */ /* 0x000fe20000000000 */
[----:B------:R-:W-:Y:S02]  /*17a00*/  LEA.HI.X R2, R2, UR5, R3, 0x1, P0 ;  /* 0x0000000502027c11 */ /* 0x000fe400080f0c03 */
[----:B------:R-:W-:-:S02]  /*17a10*/  SHF.R.S32.HI R7, RZ, 0x1f, R8 ;  /* 0x0000001fff077819 */ /* 0x000fc40000011408 */
[----:B------:R-:W-:Y:S01]  /*17a20*/  SHF.R.S32.HI R20, RZ, 0x1f, R9 ;  /* 0x0000001fff147819 */ /* 0x000fe20000011409 */
[----:B------:R-:W-:Y:S06]  /*17a30*/  BRA.DIV UR4, `(.L_x_553) ;  /* 0x0000008e04587947 */ /* 0x000fec000b800000 */
[----:B------:R1:W2:Y:S04]  /*17a40*/  SHFL.IDX PT, R3, R2, RZ, 0x1c1f ;  /* 0x001c1fff02037589 */ /* 0x0002a800000e0000 */
[----:B------:R1:W3:Y:S02]  /*17a50*/  SHFL.IDX PT, R14, R0, RZ, 0x1c1f ;  /* 0x001c1fff000e7589 */ /* 0x0002e400000e0000 */
.L_x_759:
[----:B------:R-:W-:Y:S01]  /*17a60*/  IMAD R21, R6, R21, RZ ;  /* 0x0000001506157224 */ /* 0x000fe200078e02ff */
[----:B------:R-:W-:Y:S01]  /*17a70*/  BSSY B1, `(.L_x_554) ;  /* 0x0000011000017945 */ /* 0x000fe20003800000 */
[----:B------:R-:W-:-:S05]  /*17a80*/  IMAD R4, R23, 0xc0, R10 ;  /* 0x000000c017047824 */ /* 0x000fca00078e020a */
[----:B------:R-:W-:-:S13]  /*17a90*/  ISETP.GE.AND P0, PT, R4, R21, PT ;  /* 0x000000150400720c */ /* 0x000fda0003f06270 */
[----:B------:R-:W-:Y:S05]  /*17aa0*/  @P0 BRA `(.L_x_555) ;  /* 0x0000000000340947 */ /* 0x000fea0003800000 */
[----:B------:R-:W-:Y:S02]  /*17ab0*/  ULDC UR4, c[0x0][0xac8] ;  /* 0x0002b20000047ab9 */ /* 0x000fe40000000800 */
[----:B------:R-:W-:Y:S02]  /*17ac0*/  ISETP.GE.AND P2, PT, R5, UR4, PT ;  /* 0x0000000405007c0c */ /* 0x000fe4000bf46270 */
[----:B------:R-:W-:Y:S02]  /*17ad0*/  ISETP.GE.AND P3, PT, R8, UR4, PT ;  /* 0x0000000408007c0c */ /* 0x000fe4000bf66270 */
[----:B------:R-:W-:-:S09]  /*17ae0*/  ISETP.GE.AND P4, PT, R9, UR4, PT ;  /* 0x0000000409007c0c */ /* 0x000fd2000bf86270 */
[----:B--2---:R-:W-:Y:S02]  /*17af0*/  @!P2 IMAD.MOV.U32 R15, RZ, RZ, R3 ;  /* 0x000000ffff0fa224 */ /* 0x004fe400078e0003 */
[CC--:B---3--:R-:W-:Y:S02]  /*17b00*/  @!P3 LEA R12, P0, R8.reuse, R14.reuse, 0x1 ;  /* 0x0000000e080cb211 */ /* 0x0c8fe400078008ff */
[----:B------:R-:W-:Y:S01]  /*17b10*/  @!P4 LEA R22, P1, R9, R14, 0x1 ;  /* 0x0000000e0916c211 */ /* 0x000fe200078208ff */
[----:B------:R-:W-:Y:S01]  /*17b20*/  @!P2 IMAD.WIDE R10, R5, 0x2, R14 ;  /* 0x00000002050aa825 */ /* 0x000fe200078e020e */
[-C--:B------:R-:W-:Y:S02]  /*17b30*/  @!P3 LEA.HI.X R13, R8, R3.reuse, R7, 0x1, P0 ;  /* 0x00000003080db211 */ /* 0x080fe400000f0c07 */
[----:B------:R-:W-:Y:S02]  /*17b40*/  @!P4 LEA.HI.X R23, R9, R3, R20, 0x1, P1 ;  /* 0x000000030917c211 */ /* 0x000fe400008f0c14 */
[----:B------:R4:W-:Y:S04]  /*17b50*/  @!P2 ST.E.128 desc[UR60][R10.64], RZ ;  /* 0x000000ff0a00a985 */ /* 0x0009e8000c101d3c */
[----:B------:R4:W-:Y:S04]  /*17b60*/  @!P3 ST.E.128 desc[UR60][R12.64], RZ ;  /* 0x000000ff0c00b985 */ /* 0x0009e8000c101d3c */
[----:B------:R4:W-:Y:S02]  /*17b70*/  @!P4 ST.E.128 desc[UR60][R22.64], RZ ;  /* 0x000000ff1600c985 */ /* 0x0009e4000c101d3c */
.L_x_555:
[----:B------:R-:W-:Y:S05]  /*17b80*/  BSYNC B1 ;  /* 0x0000000000017941 */ /* 0x000fea0003800000 */
.L_x_554:
[----:B------:R-:W-:-:S03]  /*17b90*/  UMOV UR4, 0xffffffff ;  /* 0xffffffff00047882 */ /* 0x000fc60000000000 */
[----:B------:R-:W-:Y:S05]  /*17ba0*/  BRA.DIV UR4, `(.L_x_556) ;  /* 0x0000008e04307947 */ /* 0x000fea000b800000 */
[----:B--2---:R2:W0:Y:S04]  /*17bb0*/  SHFL.IDX PT, R3, R2, 0x1, 0x1c1f ;  /* 0x003c1f0002037f89 */ /* 0x00442800000e0000 */
[----:B---3--:R2:W3:Y:S02]  /*17bc0*/  SHFL.IDX PT, R14, R0, 0x1, 0x1c1f ;  /* 0x003c1f00000e7f89 */ /* 0x0084e400000e0000 */
.L_x_763:
[----:B-12---:R-:W-:-:S05]  /*17bd0*/  VIADD R0, R4, 0x60 ;  /* 0x0000006004007836 */ /* 0x006fca0000000000 */
[----:B------:R-:W-:-:S13]  /*17be0*/  ISETP.GE.AND P0, PT, R0, R21, PT ;  /* 0x000000150000720c */ /* 0x000fda0003f06270 */
[----:B------:R-:W-:Y:S05]  /*17bf0*/  @P0 BRA `(.L_x_545) ;  /* 0x0000000000340947 */ /* 0x000fea0003800000 */
[----:B------:R-:W-:Y:S02]  /*17c00*/  ULDC UR4, c[0x0][0xac8] ;  /* 0x0002b20000047ab9 */ /* 0x000fe40000000800 */
[----:B------:R-:W-:Y:S02]  /*17c10*/  ISETP.GE.AND P2, PT, R5, UR4, PT ;  /* 0x0000000405007c0c */ /* 0x000fe4000bf46270 */
[----:B------:R-:W-:Y:S02]  /*17c20*/  ISETP.GE.AND P3, PT, R8, UR4, PT ;  /* 0x0000000408007c0c */ /* 0x000fe4000bf66270 */
[----:B------:R-:W-:-:S09]  /*17c30*/  ISETP.GE.AND P4, PT, R9, UR4, PT ;  /* 0x0000000409007c0c */ /* 0x000fd2000bf86270 */
[----:B0-----:R-:W-:Y:S02]  /*17c40*/  @!P2 IMAD.MOV.U32 R15, RZ, RZ, R3 ;  /* 0x000000ffff0fa224 */ /* 0x001fe400078e0003 */
        /* <DEDUP_REMOVED lines=8> */
.L_x_545:
[----:B------:R-:W-:Y:S05]  /*17cd0*/  BSYNC B0 ;  /* 0x0000000000007941 */ /* 0x000fea0003800000 */
.L_x_537:
[----:B------:R-:W-:Y:S02]  /*17ce0*/  ULDC UR4, c[0x0][0xc3c] ;  /* 0x00030f0000047ab9 */ /* 0x000fe40000000800 */
[----:B------:R-:W-:-:S13]  /*17cf0*/  ISETP.GE.AND P0, PT, R111, UR4, PT ;  /* 0x000000046f007c0c */ /* 0x000fda000bf06270 */
[----:B------:R-:W-:Y:S05]  /*17d00*/  @!P0 BRA `(.L_x_557) ;  /* 0xfffffe9400908947 */ /* 0x000fea000383ffff */
[----:B------:R-:W-:Y:S05]  /*17d10*/  BRA `(.L_x_410) ;  /* 0x0000007c00c47947 */ /* 0x000fea0003800000 */
.L_x_408:
[----:B------:R-:W-:-:S08]  /*17d20*/  NOP ;  /* 0x0000000000007918 */ /* 0x000fd00000000000 */
[----:B--2---:R-:W0:-:S00]  /*17d30*/  USETMAXREG.DEALLOC.CTAPOOL 0x20 ;  /* 0x00000020000079c8 */ /* 0x004e0000080e0500 */
[----:B0-----:R-:W2:Y:S01]  /*17d40*/  LDL.LU R2, [R1+0x50] ;  /* 0x0000500001027983 */ /* 0x001ea20000300800 */
[----:B------:R-:W-:Y:S01]  /*17d50*/  LOP3.LUT R0, R0, 0x3, RZ, 0xc0, !PT ;  /* 0x0000000300007812 */ /* 0x000fe200078ec0ff */
[----:B------:R-:W-:-:S05]  /*17d60*/  IMAD.MOV.U32 R6, RZ, RZ, RZ ;  /* 0x000000ffff067224 */ /* 0x000fca00078e00ff */
[----:B------:R-:W0:Y:S02]  /*17d70*/  SHFL.IDX PT, R0, R0, RZ, 0x1f ;  /* 0x00001fff00007589 */ /* 0x000e2400000e0000 */
[----:B0-----:R-:W-:Y:S02]  /*17d80*/  ISETP.NE.AND P0, PT, R0, RZ, PT ;  /* 0x000000ff0000720c */ /* 0x001fe40003f05270 */
[----:B--2---:R-:W-:-:S11]  /*17d90*/  LOP3.LUT R2, R2, 0xfffffffd, RZ, 0xc0, !PT ;  /* 0xfffffffd02027812 */ /* 0x004fd600078ec0ff */
[----:B------:R-:W-:-:S05]  /*17da0*/  @P0 LOP3.LUT R2, R2, 0x2, RZ, 0xfc, !PT ;  /* 0x0000000202020812 */ /* 0x000fca00078efcff */
[----:B------:R0:W-:Y:S01]  /*17db0*/  STL [R1+0x50], R2 ;  /* 0x0000500201007387 */ /* 0x0001e20000100800 */
[----:B------:R-:W-:Y:S05]  /*17dc0*/  @!P0 BRA `(.L_x_558) ;  /* 0x00000000001c8947 */ /* 0x000fea0003800000 */
[----:B------:R-:W1:Y:S08]  /*17dd0*/  S2UR UR5, SR_CgaCtaId ;  /* 0x00000000000579c3 */ /* 0x000e700000008800 */
[----:B------:R-:W-:Y:S06]  /*17de0*/  BAR.SYNC.DEFER_BLOCKING 0x5, 0x200 ;  /* 0x0148000000007b1d */ /* 0x000fec0000010000 */
[----:B------:R-:W-:-:S02]  /*17df0*/  UMOV UR4, 0x400 ;  /* 0x0000040000047882 */ /* 0x000fc40000000000 */
[----:B-1----:R-:W-:-:S09]  /*17e00*/  ULEA UR4, UR5, UR4, 0x18 ;  /* 0x0000000405047291 */ /* 0x002fd2000f8ec03f */
[----:B------:R-:W1:Y:S01]  /*17e10*/  LDS.128 R24, [UR4+0x31cd0] ;  /* 0x031cd004ff187984 */ /* 0x000e620008000c00 */
[----:B------:R-:W-:Y:S06]  /*17e20*/  BAR.ARV 0x4, 0x200 ;  /* 0x0108000000007b1d */ /* 0x000fec0000002000 */
[----:B------:R-:W-:Y:S05]  /*17e30*/  BRA `(.L_x_559) ;  /* 0x0000000800887947 */ /* 0x000fea0003800000 */
.L_x_558:
[----:B------:R-:W1:Y:S01]  /*17e40*/  S2R R0, SR_TID.X ;  /* 0x0000000000007919 */ /* 0x000e620000002100 */
[----:B------:R-:W-:Y:S01]  /*17e50*/  ULDC UR4, c[0x0][0xc3c] ;  /* 0x00030f0000047ab9 */ /* 0x000fe20000000800 */
[----:B------:R-:W-:Y:S01]  /*17e60*/  IMAD.MOV.U32 R7, RZ, RZ, RZ ;  /* 0x000000ffff077224 */ /* 0x000fe200078e00ff */
[----:B------:R-:W2:Y:S01]  /*17e70*/  S2UR UR6, SR_CTAID.X ;  /* 0x00000000000679c3 */ /* 0x000ea20000002500 */
[----:B------:R-:W-:Y:S01]  /*17e80*/  ULDC UR5, c[0x0][0xc38] ;  /* 0x00030e0000057ab9 */ /* 0x000fe20000000800 */
[----:B-1----:R-:W-:-:S04]  /*17e90*/  LOP3.LUT R0, R0, 0x1f, RZ, 0xc0, !PT ;  /* 0x0000001f00007812 */ /* 0x002fc800078ec0ff */
[----:B------:R-:W-:-:S04]  /*17ea0*/  ISETP.NE.AND P0, PT, R0, 0x1f, PT ;  /* 0x0000001f0000780c */ /* 0x000fc80003f05270 */
[----:B------:R-:W-:-:S13]  /*17eb0*/  ISETP.GE.OR P1, PT, R0, UR4, !P0 ;  /* 0x0000000400007c0c */ /* 0x000fda000c726670 */
[----:B------:R-:W1:Y:S08]  /*17ec0*/  @!P1 LDC.64 R4, c[0x0][0xc80] ;  /* 0x00032000ff049b82 */ /* 0x000e700000000a00 */
[----:B0-----:R-:W0:Y:S01]  /*17ed0*/  @!P1 LDC.64 R2, c[0x0][0xc78] ;  /* 0x00031e00ff029b82 */ /* 0x001e220000000a00 */
[----:B-1----:R-:W-:-:S05]  /*17ee0*/  @!P1 IMAD.WIDE.U32 R4, R0, 0x4, R4 ;  /* 0x0000000400049825 */ /* 0x002fca00078e0004 */
[----:B------:R-:W3:Y:S01]  /*17ef0*/  @!P1 LDG.E R6, desc[UR60][R4.64] ;  /* 0x0000003c04069981 */ /* 0x000ee2000c1e1900 */
[----:B0-----:R-:W-:-:S05]  /*17f00*/  @!P1 IMAD.WIDE.U32 R2, R0, 0x4, R2 ;  /* 0x0000000400029825 */ /* 0x001fca00078e0002 */
[----:B------:R-:W3:Y:S01]  /*17f10*/  @!P1 LDG.E R7, desc[UR60][R2.64] ;  /* 0x0000003c02079981 */ /* 0x000ee2000c1e1900 */
[C---:B------:R-:W-:Y:S02]  /*17f20*/  ISETP.NE.AND P1, PT, R0.reuse, RZ, PT ;  /* 0x000000ff0000720c */ /* 0x040fe40003f25270 */
[C---:B------:R-:W-:Y:S02]  /*17f30*/  ISETP.GE.U32.AND P2, PT, R0.reuse, 0x2, PT ;  /* 0x000000020000780c */ /* 0x040fe40003f46070 */
[C---:B------:R-:W-:Y:S02]  /*17f40*/  ISETP.GE.U32.AND P3, PT, R0.reuse, 0x4, PT ;  /* 0x000000040000780c */ /* 0x040fe40003f66070 */
[C---:B------:R-:W-:Y:S02]  /*17f50*/  ISETP.GE.U32.AND P4, PT, R0.reuse, 0x8, PT ;  /* 0x000000080000780c */ /* 0x040fe40003f86070 */
[----:B------:R-:W-:Y:S01]  /*17f60*/  ISETP.GE.U32.AND P5, PT, R0, 0x10, PT ;  /* 0x000000100000780c */ /* 0x000fe20003fa6070 */
[----:B------:R-:W-:Y:S01]  /*17f70*/  UMOV UR4, URZ ;  /* 0x0000003f00047c82 */ /* 0x000fe20008000000 */
[----:B---3--:R-:W-:-:S05]  /*17f80*/  IMAD R8, R6, R7, RZ ;  /* 0x0000000706087224 */ /* 0x008fca00078e02ff */
        /* <DEDUP_REMOVED lines=16> */
[----:B0-----:R-:W-:-:S05]  /*18090*/  IMAD R8, R8, UR5, RZ ;  /* 0x0000000508087c24 */ /* 0x001fca000f8e02ff */
[----:B--2---:R-:W-:Y:S01]  /*180a0*/  ISETP.GT.AND P6, PT, R8, UR6, PT ;  /* 0x0000000608007c0c */ /* 0x004fe2000bfc4270 */
[----:B------:R-:W-:-:S12]  /*180b0*/  IMAD.MOV.U32 R3, RZ, RZ, R8 ;  /* 0x000000ffff037224 */ /* 0x000fd800078e0008 */
[----:B------:R-:W-:Y:S05]  /*180c0*/  @P6 BRA `(.L_x_560) ;  /* 0x00000000009c6947 */ /* 0x000fea0003800000 */
[----:B------:R-:W-:Y:S01]  /*180d0*/  IMAD.MOV.U32 R8, RZ, RZ, R3 ;  /* 0x000000ffff087224 */ /* 0x000fe200078e0003 */
[----:B------:R-:W-:Y:S01]  /*180e0*/  UMOV UR4, URZ ;  /* 0x0000003f00047c82 */ /* 0x000fe20008000000 */
[----:B------:R-:W-:-:S05]  /*180f0*/  ULDC UR5, c[0x0][0xc38] ;  /* 0x00030e0000057ab9 */ /* 0x000fca0000000800 */
.L_x_562:
[----:B------:R-:W0:Y:S01]  /*18100*/  LDC R2, c[0x0][0xc3c] ;  /* 0x00030f00ff027b82 */ /* 0x000e220000000800 */
[----:B------:R-:W-:Y:S01]  /*18110*/  UIADD3 UR4, UR4, 0x1f, URZ ;  /* 0x0000001f04047890 */ /* 0x000fe2000fffe03f */
[----:B------:R-:W-:Y:S02]  /*18120*/  ULDC UR7, c[0x0][0xc3c] ;  /* 0x00030f0000077ab9 */ /* 0x000fe40000000800 */
[----:B------:R-:W-:-:S03]  /*18130*/  IMAD.U32 R27, RZ, RZ, UR7 ;  /* 0x00000007ff1b7e24 */ /* 0x000fc6000f8e00ff */
[----:B0-----:R-:W-:-:S13]  /*18140*/  ISETP.LE.AND P6, PT, R2, UR4, PT ;  /* 0x0000000402007c0c */ /* 0x001fda000bfc3270 */
[----:B------:R-:W-:Y:S05]  /*18150*/  @P6 BRA `(.L_x_561) ;  /* 0x00000004009c6947 */ /* 0x000fea0003800000 */
[----:B------:R-:W-:-:S05]  /*18160*/  VIADD R7, R0, UR4 ;  /* 0x0000000400077c36 */ /* 0x000fca0008000000 */
        /* <DEDUP_REMOVED lines=29> */
.L_x_560:
        /* <DEDUP_REMOVED lines=19> */
.L_x_563:
[----:B0-----:R-:W-:Y:S02]  /*18470*/  IMAD.MOV.U32 R5, RZ, RZ, R10 ;  /* 0x000000ffff057224 */ /* 0x001fe400078e000a */
[----:B-1----:R-:W-:Y:S02]  /*18480*/  IMAD R24, R24, UR5, R9 ;  /* 0x0000000518187c24 */ /* 0x002fe4000f8e0209 */
[----:B------:R-:W0:Y:S01]  /*18490*/  I2F.RP R8, R5 ;  /* 0x0000000500087306 */ /* 0x000e220000209400 */
[----:B------:R-:W-:Y:S02]  /*184a0*/  IMAD R9, R11, R4, RZ ;  /* 0x000000040b097224 */ /* 0x000fe400078e02ff */
[----:B------:R-:W-:Y:S01]  /*184b0*/  IMAD.MOV.U32 R2, RZ, RZ, RZ ;  /* 0x000000ffff027224 */ /* 0x000fe200078e00ff */
[----:B------:R-:W-:Y:S01]  /*184c0*/  IADD3 R25, -R24, UR6, RZ ;  /* 0x0000000618197c10 */ /* 0x000fe2000fffe1ff */
[----:B------:R-:W-:Y:S02]  /*184d0*/  VIADD R27, R27, UR4 ;  /* 0x000000041b1b7c36 */ /* 0x000fe40008000000 */
[----:B------:R-:W-:Y:S01]  /*184e0*/  IMAD.HI.U32 R2, R3, R9, R2 ;  /* 0x0000000903027227 */ /* 0x000fe200078e0002 */
[----:B------:R-:W-:-:S02]  /*184f0*/  IABS R3, R6 ;  /* 0x0000000600037213 */ /* 0x000fc40000000000 */
[----:B------:R-:W-:-:S03]  /*18500*/  IABS R9, R25 ;  /* 0x0000001900097213 */ /* 0x000fc60000000000 */
[----:B------:R-:W-:Y:S02]  /*18510*/  IMAD.MOV R3, RZ, RZ, -R3 ;  /* 0x000000ffff037224 */ /* 0x000fe400078e0a03 */
[----:B------:R-:W-:Y:S01]  /*18520*/  IMAD.HI.U32 R2, R2, R9, RZ ;  /* 0x0000000902027227 */ /* 0x000fe200078e00ff */
[----:B0-----:R-:W0:Y:S03]  /*18530*/  MUFU.RCP R8, R8 ;  /* 0x0000000800087308 */ /* 0x001e260000001000 */
[----:B------:R-:W-:-:S05]  /*18540*/  IMAD R9, R2, R3, R9 ;  /* 0x0000000302097224 */ /* 0x000fca00078e0209 */
[----:B------:R-:W-:Y:S01]  /*18550*/  ISETP.GT.U32.AND P1, PT, R4, R9, PT ;  /* 0x000000090400720c */ /* 0x000fe20003f24070 */
[----:B0-----:R-:W-:-:S12]  /*18560*/  VIADD R3, R8, 0xffffffe ;  /* 0x0ffffffe08037836 */ /* 0x001fd80000000000 */
[----:B------:R-:W-:Y:S01]  /*18570*/  @!P1 IMAD.IADD R9, R9, 0x1, -R4 ;  /* 0x0000000109099824 */ /* 0x000fe200078e0a04 */
[----:B------:R-:W0:Y:S01]  /*18580*/  F2I.FTZ.U32.TRUNC.NTZ R3, R3 ;  /* 0x0000000300037305 */ /* 0x000e22000021f000 */
[----:B------:R-:W-:Y:S01]  /*18590*/  @!P1 VIADD R2, R2, 0x1 ;  /* 0x0000000102029836 */ /* 0x000fe20000000000 */
[----:B------:R-:W-:Y:S02]  /*185a0*/  ISETP.NE.AND P1, PT, R6, RZ, PT ;  /* 0x000000ff0600720c */ /* 0x000fe40003f25270 */
[----:B------:R-:W-:Y:S02]  /*185b0*/  ISETP.GE.U32.AND P0, PT, R9, R4, PT ;  /* 0x000000040900720c */ /* 0x000fe40003f06070 */
[----:B------:R-:W-:-:S04]  /*185c0*/  LOP3.LUT R4, R25, R6, RZ, 0x3c, !PT ;  /* 0x0000000619047212 */ /* 0x000fc800078e3cff */
[----:B------:R-:W-:Y:S01]  /*185d0*/  ISETP.GE.AND P2, PT, R4, RZ, PT ;  /* 0x000000ff0400720c */ /* 0x000fe20003f46270 */
[----:B0-----:R-:W-:-:S06]  /*185e0*/  IMAD.MOV R8, RZ, RZ, -R3 ;  /* 0x000000ffff087224 */ /* 0x001fcc00078e0a03 */
[----:B------:R-:W-:-:S04]  /*185f0*/  @P0 VIADD R2, R2, 0x1 ;  /* 0x0000000102020836 */ /* 0x000fc80000000000 */
[----:B------:R-:W-:Y:S02]  /*18600*/  IMAD.MOV.U32 R4, RZ, RZ, R2 ;  /* 0x000000ffff047224 */ /* 0x000fe400078e0002 */
[----:B------:R-:W-:Y:S01]  /*18610*/  IMAD.MOV.U32 R2, RZ, RZ, R8 ;  /* 0x000000ffff027224 */ /* 0x000fe200078e0008 */
[----:B------:R-:W-:Y:S01]  /*18620*/  IABS R8, R7 ;  /* 0x0000000700087213 */ /* 0x000fe20000000000 */
[----:B------:R-:W-:Y:S01]  /*18630*/  @!P2 IMAD.MOV R4, RZ, RZ, -R4 ;  /* 0x000000ffff04a224 */ /* 0x000fe200078e0a04 */
[----:B------:R-:W-:Y:S01]  /*18640*/  @!P1 LOP3.LUT R4, RZ, R6, RZ, 0x33, !PT ;  /* 0x00000006ff049212 */ /* 0x000fe200078e33ff */
[----:B------:R-:W-:Y:S02]  /*18650*/  IMAD R9, R2, R5, RZ ;  /* 0x0000000502097224 */ /* 0x000fe400078e02ff */
[----:B------:R-:W-:Y:S02]  /*18660*/  IMAD.MOV.U32 R2, RZ, RZ, RZ ;  /* 0x000000ffff027224 */ /* 0x000fe400078e00ff */
[----:B------:R-:W-:-:S02]  /*18670*/  IMAD.MOV R8, RZ, RZ, -R8 ;  /* 0x000000ffff087224 */ /* 0x000fc400078e0a08 */
[----:B------:R-:W-:Y:S01]  /*18680*/  IMAD.HI.U32 R2, R3, R9, R2 ;  /* 0x0000000903027227 */ /* 0x000fe200078e0002 */
[----:B------:R-:W-:-:S03]  /*18690*/  IABS R3, R4 ;  /* 0x0000000400037213 */ /* 0x000fc60000000000 */
[----:B------:R-:W-:Y:S02]  /*186a0*/  IMAD R6, R6, R4, RZ ;  /* 0x0000000406067224 */ /* 0x000fe400078e02ff */
        /* <DEDUP_REMOVED lines=18> */
.L_x_561:
[----:B------:R-:W-:Y:S02]  /*187d0*/  IMAD.MOV.U32 R25, RZ, RZ, RZ ;  /* 0x000000ffff197224 */ /* 0x000fe400078e00ff */
[----:B------:R-:W-:Y:S02]  /*187e0*/  IMAD.U32 R24, RZ, RZ, UR6 ;  /* 0x00000006ff187e24 */ /* 0x000fe4000f8e00ff */
[----:B------:R-:W-:-:S07]  /*187f0*/  IMAD.MOV.U32 R26, RZ, RZ, RZ ;  /* 0x000000ffff1a7224 */ /* 0x000fce00078e00ff */
.L_x_564:
[----:B------:R-:W-:-:S13]  /*18800*/  ISETP.NE.AND P0, PT, R0, RZ, PT ;  /* 0x000000ff0000720c */ /* 0x000fda0003f05270 */
[----:B------:R-:W0:Y:S01]  /*18810*/  @!P0 S2R R3, SR_CgaCtaId ;  /* 0x0000000000038919 */ /* 0x000e220000008800 */
[----:B------:R-:W-:-:S04]  /*18820*/  @!P0 MOV R0, 0x400 ;  /* 0x0000040000008802 */ /* 0x000fc80000000f00 */
[----:B0-----:R-:W-:-:S05]  /*18830*/  @!P0 LEA R0, R3, R0, 0x18 ;  /* 0x0000000003008211 */ /* 0x001fca00078ec0ff */
[----:B------:R2:W-:Y:S01]  /*18840*/  @!P0 STS.128 [R0+0x31cd0], R24 ;  /* 0x031cd01800008388 */ /* 0x0005e20000000c00 */
[----:B------:R-:W-:Y:S06]  /*18850*/  BAR.ARV 0x5, 0x200 ;  /* 0x0148000000007b1d */ /* 0x000fec0000002000 */
.L_x_559:
[----:B------:R3:W-:Y:S01]  /*18860*/  STL [R1+0x34], RZ ;  /* 0x000034ff01007387 */ /* 0x0007e20000100800 */
[----:B------:R-:W-:Y:S01]  /*18870*/  ULDC UR4, c[0x0][0xc3c] ;  /* 0x00030f0000047ab9 */ /* 0x000fe20000000800 */
[----:B------:R-:W-:Y:S01]  /*18880*/  IMAD.MOV.U32 R28, RZ, RZ, 0x1 ;  /* 0x00000001ff1c7424 */ /* 0x000fe200078e00ff */
[----:B-1----:R-:W-:Y:S01]  /*18890*/  ISETP.GE.AND P0, PT, R27, UR4, PT ;  /* 0x000000041b007c0c */ /* 0x002fe2000bf06270 */
[----:B------:R-:W-:-:S12]  /*188a0*/  IMAD.MOV.U32 R18, RZ, RZ, RZ ;  /* 0x000000ffff127224 */ /* 0x000fd800078e00ff */
[----:B---3--:R-:W-:Y:S05]  /*188b0*/  @P0 BRA `(.L_x_565) ;  /* 0x0000007000000947 */ /* 0x008fea0003800000 */
[----:B------:R-:W1:Y:S01]  /*188c0*/  S2R R6, SR_TID.X ;  /* 0x0000000000067919 */ /* 0x000e620000002100 */
[----:B------:R-:W3:Y:S01]  /*188d0*/  S2UR UR5, SR_CgaCtaId ;  /* 0x00000000000579c3 */ /* 0x000ee20000008800 */
[----:B------:R-:W-:Y:S01]  /*188e0*/  UMOV UR4, 0x400 ;  /* 0x0000040000047882 */ /* 0x000fe20000000000 */
[----:B------:R-:W-:Y:S01]  /*188f0*/  BSSY B8, `(.L_x_565) ;  /* 0x00006fc000087945 */ /* 0x000fe20003800000 */
[----:B------:R-:W-:Y:S01]  /*18900*/  STL [R1+0x34], RZ ;  /* 0x000034ff01007387 */ /* 0x000fe20000100800 */
[----:B------:R-:W-:Y:S01]  /*18910*/  IMAD.MOV.U32 R29, RZ, RZ, RZ ;  /* 0x000000ffff1d7224 */ /* 0x000fe200078e00ff */
[----:B------:R-:W-:Y:S01]  /*18920*/  ULDC.64 UR36, c[0x0][0x198] ;  /* 0x0000660000247ab9 */ /* 0x000fe20000000a00 */
[----:B------:R-:W-:Y:S01]  /*18930*/  IMAD.MOV.U32 R18, RZ, RZ, RZ ;  /* 0x000000ffff127224 */ /* 0x000fe200078e00ff */
[----:B------:R-:W-:Y:S01]  /*18940*/  ULDC UR38, c[0x0][0xc] ;  /* 0x0000030000267ab9 */ /* 0x000fe20000000800 */
[----:B------:R-:W-:Y:S01]  /*18950*/  IMAD.MOV.U32 R28, RZ, RZ, 0x1 ;  /* 0x00000001ff1c7424 */ /* 0x000fe200078e00ff */
[----:B---3--:R-:W-:-:S06]  /*18960*/  ULEA UR4, UR5, UR4, 0x18 ;  /* 0x0000000405047291 */ /* 0x008fcc000f8ec03f */
[----:B------:R-:W-:Y:S01]  /*18970*/  IMAD.U32 R16, RZ, RZ, UR4 ;  /* 0x00000004ff107e24 */ /* 0x000fe2000f8e00ff */
[C---:B-1----:R-:W-:Y:S01]  /*18980*/  LOP3.LUT R5, R6.reuse, 0x7f, RZ, 0xc0, !PT ;  /* 0x0000007f06057812 */ /* 0x042fe200078ec0ff */
[----:B--2---:R-:W-:-:S04]  /*18990*/  IMAD.SHL.U32 R0, R6, 0x8, RZ ;  /* 0x0000000806007824 */ /* 0x004fc800078e00ff */
[----:B------:R-:W-:Y:S01]  /*189a0*/  IMAD.SHL.U32 R4, R5, 0x8, RZ ;  /* 0x0000000805047824 */ /* 0x000fe200078e00ff */
[C---:B------:R-:W-:Y:S02]  /*189b0*/  LOP3.LUT R3, R0.reuse, 0x20, RZ, 0xc0, !PT ;  /* 0x0000002000037812 */ /* 0x040fe400078ec0ff */
[----:B0-----:R-:W-:Y:S02]  /*189c0*/  LOP3.LUT R2, R0, 0xd8, RZ, 0xc0, !PT ;  /* 0x000000d800027812 */ /* 0x001fe400078ec0ff */
[----:B------:R-:W-:Y:S02]  /*189d0*/  LOP3.LUT R3, R3, 0x300, R4, 0xf8, !PT ;  /* 0x0000030003037812 */ /* 0x000fe400078ef804 */
[----:B------:R-:W-:Y:S02]  /*189e0*/  LOP3.LUT R2, R2, 0x18, R6, 0x78, !PT ;  /* 0x0000001802027812 */ /* 0x000fe400078e7806 */
[----:B------:R-:W-:Y:S01]  /*189f0*/  SHF.R.U32.HI R4, RZ, 0x2, R5 ;  /* 0x00000002ff047819 */ /* 0x000fe20000011605 */
[----:B------:R-:W-:Y:S01]  /*18a00*/  IMAD.MOV.U32 R5, RZ, RZ, 0x1 ;  /* 0x00000001ff057424 */ /* 0x000fe200078e00ff */
[----:B------:R-:W-:Y:S01]  /*18a10*/  LOP3.LUT R3, R3, R2, RZ, 0xfc, !PT ;  /* 0x0000000203037212 */ /* 0x000fe200078efcff */
[----:B------:R-:W-:Y:S01]  /*18a20*/  IMAD.SHL.U32 R2, R6, 0x20, RZ ;  /* 0x0000002006027824 */ /* 0x000fe200078e00ff */
[----:B------:R-:W-:-:S02]  /*18a30*/  LOP3.LUT R0, R0, 0x18, RZ, 0xc0, !PT ;  /* 0x0000001800007812 */ /* 0x000fc400078ec0ff */
[----:B------:R-:W-:Y:S02]  /*18a40*/  STL [R1], R5 ;  /* 0x0000000501007387 */ /* 0x000fe40000100800 */
[----:B------:R-:W-:Y:S01]  /*18a50*/  LOP3.LUT R4, R4, 0x60, R2, 0xf8, !PT ;  /* 0x0000006004047812 */ /* 0x000fe200078ef802 */
[----:B------:R-:W-:-:S05]  /*18a60*/  IMAD R2, R3, 0x2, R16 ;  /* 0x0000000203027824 */ /* 0x000fca00078e0210 */
[----:B------:R0:W-:Y:S02]  /*18a70*/  STL [R1+0xc], R2 ;  /* 0x00000c0201007387 */ /* 0x0001e40000100800 */
[C---:B0-----:R-:W-:Y:S02]  /*18a80*/  LOP3.LUT R2, R0.reuse, 0x20, RZ, 0xfc, !PT ;  /* 0x0000002000027812 */ /* 0x041fe400078efcff */
[----:B------:R-:W-:-:S07]  /*18a90*/  LOP3.LUT R0, R0, 0x40, RZ, 0xfc, !PT ;  /* 0x0000004000007812 */ /* 0x000fce00078efcff */
.L_x_711:
[----:B------:R-:W0:Y:S02]  /*18aa0*/  LDC.64 R2, c[0x0][0xc88] ;  /* 0x00032200ff027b82 */ /* 0x000e240000000a00 */
[----:B0-----:R-:W-:-:S05]  /*18ab0*/  IMAD.WIDE R2, R27, 0x4, R2 ;  /* 0x000000041b027825 */ /* 0x001fca00078e0202 */
[----:B--2---:R-:W2:Y:S01]  /*18ac0*/  LDG.E R13, desc[UR60][R2.64] ;  /* 0x0000003c020d7981 */ /* 0x004ea2000c1e1900 */
[----:B------:R-:W-:Y:S05]  /*18ad0*/  YIELD ;  /* 0x0000000000007946 */ /* 0x000fea0003800000 */
[----:B------:R-:W-:Y:S01]  /*18ae0*/  ULDC.64 UR4, c[0x0][0xa28] ;  /* 0x00028a0000047ab9 */ /* 0x000fe20000000a00 */
[----:B------:R-:W-:Y:S02]  /*18af0*/  CS2R R8, SRZ ;  /* 0x0000000000087805 */ /* 0x000fe4000001ff00 */
[----:B------:R-:W-:Y:S01]  /*18b00*/  ISETP.NE.U32.AND P0, PT, RZ, UR4, PT ;  /* 0x00000004ff007c0c */ /* 0x000fe2000bf05070 */
[----:B------:R-:W-:-:S03]  /*18b10*/  ULDC.64 UR6, c[0x0][0xa00] ;  /* 0x0002800000067ab9 */ /* 0x000fc60000000a00 */
[----:B------:R-:W-:Y:S02]  /*18b20*/  ISETP.NE.AND.EX P0, PT, RZ, UR5, PT, P0 ;  /* 0x00000005ff007c0c */ /* 0x000fe4000bf05300 */
[----:B--2---:R-:W-:Y:S01]  /*18b30*/  SHF.R.S32.HI R0, RZ, 0x1f, R13 ;  /* 0x0000001fff007819 */ /* 0x004fe2000001140d */
[----:B------:R-:W-:-:S10]  /*18b40*/  IMAD.SHL.U32 R19, R13, 0x4, RZ ;  /* 0x000000040d137824 */ /* 0x000fd400078e00ff */
[C---:B------:R-:W-:Y:S01]  /*18b50*/  @P0 LEA R4, P1, R13.reuse, UR4, 0x2 ;  /* 0x000000040d040c11 */ /* 0x040fe2000f8210ff */
[----:B------:R-:W-:Y:S01]  /*18b60*/  STL [R1+0x10], R13 ;  /* 0x0000100d01007387 */ /* 0x000fe20000100800 */
[C-C-:B------:R-:W-:Y:S02]  /*18b70*/  SHF.L.U64.HI R22, R13.reuse, 0x2, R0.reuse ;  /* 0x000000020d167819 */ /* 0x140fe40000010200 */
[----:B-1-3--:R-:W-:Y:S01]  /*18b80*/  @P0 LEA.HI.X R5, R13, UR5, R0, 0x2, P1 ;  /* 0x000000050d050c11 */ /* 0x00afe200088f1400 */
[----:B------:R-:W-:Y:S01]  /*18b90*/  ULDC.64 UR4, c[0x0][0xa08] ;  /* 0x0002820000047ab9 */ /* 0x000fe20000000a00 */
[----:B------:R-:W-:Y:S01]  /*18ba0*/  ISETP.NE.U32.AND P1, PT, RZ, UR6, PT ;  /* 0x00000006ff007c0c */ /* 0x000fe2000bf25070 */
[----:B------:R0:W-:Y:S01]  /*18bb0*/  STL [R1+0x30], R0 ;  /* 0x0000300001007387 */ /* 0x0001e20000100800 */
[----:B------:R-:W-:-:S03]  /*18bc0*/  IADD3 R2, P2, R19, UR6, RZ ;  /* 0x0000000613027c10 */ /* 0x000fc6000ff5e0ff */
[----:B------:R1:W5:Y:S01]  /*18bd0*/  @P0 LDG.E R9, desc[UR60][R4.64] ;  /* 0x0000003c04090981 */ /* 0x000362000c1e1900 */
[----:B------:R-:W-:Y:S01]  /*18be0*/  ISETP.NE.AND.EX P0, PT, RZ, UR7, PT, P1 ;  /* 0x00000007ff007c0c */ /* 0x000fe2000bf05310 */
[----:B------:R-:W-:Y:S01]  /*18bf0*/  IMAD.MOV.U32 R12, RZ, RZ, RZ ;  /* 0x000000ffff0c7224 */ /* 0x000fe200078e00ff */
[C---:B------:R-:W-:Y:S01]  /*18c00*/  IADD3.X R3, R22.reuse, UR7, RZ, P2, !PT ;  /* 0x0000000716037c10 */ /* 0x040fe200097fe4ff */
[----:B------:R-:W-:Y:S01]  /*18c10*/  ULDC.64 UR6, c[0x0][0xa10] ;  /* 0x0002840000067ab9 */ /* 0x000fe20000000a00 */
[----:B------:R-:W-:Y:S01]  /*18c20*/  ISETP.NE.U32.AND P1, PT, RZ, UR4, PT ;  /* 0x00000004ff007c0c */ /* 0x000fe2000bf25070 */
[----:B0-----:R-:W-:Y:S01]  /*18c30*/  IMAD.MOV.U32 R0, RZ, RZ, RZ ;  /* 0x000000ffff007224 */ /* 0x001fe200078e00ff */
[C---:B------:R-:W-:Y:S02]  /*18c40*/  IADD3 R6, P3, R19.reuse, UR4, RZ ;  /* 0x0000000413067c10 */ /* 0x040fe4000ff7e0ff */
[----:B------:R-:W-:Y:S02]  /*18c50*/  ISETP.NE.AND.EX P1, PT, RZ, UR5, PT, P1 ;  /* 0x00000005ff007c0c */ /* 0x000fe4000bf25310 */
[----:B------:R-:W-:Y:S01]  /*18c60*/  IADD3.X R7, R22, UR5, RZ, P3, !PT ;  /* 0x0000000516077c10 */ /* 0x000fe20009ffe4ff */
[----:B------:R-:W-:Y:S01]  /*18c70*/  ULDC.64 UR4, c[0x0][0xa18] ;  /* 0x0002860000047ab9 */ /* 0x000fe20000000a00 */
[----:B-1----:R-:W-:Y:S01]  /*18c80*/  IADD3 R4, P4, R19, UR6, RZ ;  /* 0x0000000613047c10 */ /* 0x002fe2000ff9e0ff */
[----:B------:R-:W2:Y:S01]  /*18c90*/  @P0 LDG.E R8, desc[UR60][R2.64] ;  /* 0x0000003c02080981 */ /* 0x000ea2000c1e1900 */
[----:B------:R-:W-:-:S02]  /*18ca0*/  ISETP.NE.U32.AND P3, PT, RZ, UR4, PT ;  /* 0x00000004ff007c0c */ /* 0x000fc4000bf65070 */
[----:B------:R-:W-:Y:S02]  /*18cb0*/  IADD3.X R5, R22, UR7, RZ, P4, !PT ;  /* 0x0000000716057c10 */ /* 0x000fe4000a7fe4ff */
[----:B------:R-:W-:Y:S02]  /*18cc0*/  ISETP.NE.AND.EX P3, PT, RZ, UR5, PT, P3 ;  /* 0x00000005ff007c0c */ /* 0x000fe4000bf65330 */
[----:B------:R-:W-:Y:S01]  /*18cd0*/  ISETP.NE.U32.AND P2, PT, RZ, UR6, PT ;  /* 0x00000006ff007c0c */ /* 0x000fe2000bf45070 */
[----:B------:R-:W5:Y:S03]  /*18ce0*/  @P1 LDG.E R12, desc[UR60][R6.64] ;  /* 0x0000003c060c1981 */ /* 0x000f66000c1e1900 */
[----:B------:R-:W-:-:S07]  /*18cf0*/  ISETP.NE.AND.EX P2, PT, RZ, UR7, PT, P2 ;  /* 0x00000007ff007c0c */ /* 0x000fce000bf45320 */
[----:B------:R-:W-:Y:S01]  /*18d00*/  @P3 IADD3 R10, P4, R19, UR4, RZ ;  /* 0x00000004130a3c10 */ /* 0x000fe2000ff9e0ff */
[----:B------:R-:W-:-:S03]  /*18d10*/  ULDC UR4, c[0x0][0x288] ;  /* 0x0000a20000047ab9 */ /* 0x000fc60000000800 */
[----:B------:R-:W-:Y:S02]  /*18d20*/  @P3 IADD3.X R11, R22, UR5, RZ, P4, !PT ;  /* 0x00000005160b3c10 */ /* 0x000fe4000a7fe4ff */
[----:B------:R-:W5:Y:S04]  /*18d30*/  @P2 LDG.E R0, desc[UR60][R4.64] ;  /* 0x0000003c04002981 */ /* 0x000f68000c1e1900 */
[----:B--2---:R0:W-:Y:S02]  /*18d40*/  STL [R1+0x18], R8 ;  /* 0x0000180801007387 */ /* 0x0041e40000100800 */
[----:B0-----:R-:W-:Y:S01]  /*18d50*/  IMAD.U32 R8, RZ, RZ, UR4 ;  /* 0x00000004ff087e24 */ /* 0x001fe2000f8e00ff */
[----:B------:R-:W-:-:S05]  /*18d60*/  ULDC.64 UR4, c[0x0][0x418] ;  /* 0x0001060000047ab9 */ /* 0x000fca0000000a00 */
[----:B------:R0:W2:Y:S01]  /*18d70*/  @P3 LDG.E R8, desc[UR60][R10.64] ;  /* 0x0000003c0a083981 */ /* 0x0000a2000c1e1900 */
[----:B------:R-:W-:-:S03]  /*18d80*/  UISETP.NE.U32.AND UP0, UPT, UR4, URZ, UPT ;  /* 0x0000003f0400728c */ /* 0x000fc6000bf05070 */
[----:B------:R-:W-:Y:S01]  /*18d90*/  ULDC UR4, c[0x0][0x424] ;  /* 0x0001090000047ab9 */ /* 0x000fe20000000800 */
[----:B------:R-:W-:-:S03]  /*18da0*/  UISETP.NE.AND.EX UP0, UPT, UR5, URZ, UPT, UP0 ;  /* 0x0000003f0500728c */ /* 0x000fc6000bf05300 */
[----:B------:R-:W-:Y:S01]  /*18db0*/  ULDC UR5, c[0x0][0x2f0] ;  /* 0x0000bc0000057ab9 */ /* 0x000fe20000000800 */
[----:B------:R-:W-:-:S04]  /*18dc0*/  USEL UR4, UR4, 0x1, UP0 ;  /* 0x0000000104047887 */ /* 0x000fc80008000000 */
[----:B------:R-:W-:-:S03]  /*18dd0*/  UIMAD UR4, UR4, UR5, URZ ;  /* 0x00000005040472a4 */ /* 0x000fc6000f8e023f */
[----:B------:R-:W-:-:S03]  /*18de0*/  ULDC UR5, c[0x0][0x348] ;  /* 0x0000d20000057ab9 */ /* 0x000fc60000000800 */
[----:B0-----:R-:W-:Y:S01]  /*18df0*/  IMAD.U32 R10, RZ, RZ, UR4 ;  /* 0x00000004ff0a7e24 */ /* 0x001fe2000f8e00ff */
[----:B--2---:R0:W-:Y:S02]  /*18e00*/  STL [R1+0x38], R8 ;  /* 0x0000380801007387 */ /* 0x0041e40000100800 */
[----:B0-----:R-:W-:Y:S01]  /*18e10*/  IMAD.U32 R8, RZ, RZ, UR5 ;  /* 0x00000005ff087e24 */ /* 0x001fe2000f8e00ff */
[----:B----4-:R-:W-:Y:S06]  /*18e20*/  @P3 BRA `(.L_x_566) ;  /* 0x0000000000143947 */ /* 0x010fec0003800000 */
[----:B------:R-:W-:Y:S05]  /*18e30*/  @!P0 BRA `(.L_x_566) ;  /* 0x0000000000108947 */ /* 0x000fea0003800000 */
[----:B------:R-:W2:Y:S04]  /*18e40*/  LDG.E R11, desc[UR60][R2.64] ;  /* 0x0000003c020b7981 */ /* 0x000ea8000c1e1900 */
[----:B------:R-:W2:Y:S02]  /*18e50*/  LDG.E R2, desc[UR60][R2.64+0x4] ;  /* 0x0000043c02027981 */ /* 0x000ea4000c1e1900 */
[----:B--2---:R-:W-:-:S05]  /*18e60*/  IMAD.IADD R2, R2, 0x1, -R11 ;  /* 0x0000000102027824 */ /* 0x004fca00078e0a0b */
[----:B------:R0:W-:Y:S02]  /*18e70*/  STL [R1+0x38], R2 ;  /* 0x0000380201007387 */ /* 0x0001e40000100800 */
.L_x_566:
[----:B------:R-:W-:Y:S01]  /*18e80*/  ULDC.64 UR4, c[0x0][0xa20] ;  /* 0x0002880000047ab9 */ /* 0x000fe20000000a00 */
[C---:B------:R-:W-:Y:S01]  /*18e90*/  LOP3.LUT R11, R26.reuse, 0xff000000, RZ, 0xc0, !PT ;  /* 0xff0000001a0b7812 */ /* 0x040fe200078ec0ff */
[----:B------:R-:W-:Y:S01]  /*18ea0*/  IMAD.MOV.U32 R23, RZ, RZ, R13 ;  /* 0x000000ffff177224 */ /* 0x000fe200078e000d */
[----:B------:R-:W-:Y:S02]  /*18eb0*/  ISETP.NE.U32.AND P0, PT, RZ, UR4, PT ;  /* 0x00000004ff007c0c */ /* 0x000fe4000bf05070 */
[----:B------:R-:W-:Y:S02]  /*18ec0*/  SHF.R.U32.HI R11, RZ, 0x8, R11 ;  /* 0x00000008ff0b7819 */ /* 0x000fe4000001160b */
[----:B------:R-:W-:Y:S02]  /*18ed0*/  ISETP.NE.AND.EX P0, PT, RZ, UR5, PT, P0 ;  /* 0x00000005ff007c0c */ /* 0x000fe4000bf05300 */
[C---:B0-----:R-:W-:Y:S02]  /*18ee0*/  LOP3.LUT R2, R26.reuse, 0xff0000, RZ, 0xc0, !PT ;  /* 0x00ff00001a027812 */ /* 0x041fe400078ec0ff */
[----:B------:R-:W-:Y:S01]  /*18ef0*/  LOP3.LUT R17, R26, 0xffff, RZ, 0xc0, !PT ;  /* 0x0000ffff1a117812 */ /* 0x000fe200078ec0ff */
[----:B-----5:R-:W-:Y:S01]  /*18f00*/  IMAD.IADD R26, R12, 0x1, R9 ;  /* 0x000000010c1a7824 */ /* 0x020fe200078e0209 */
[----:B------:R-:W-:-:S07]  /*18f10*/  LEA.HI R11, R2, R11, RZ, 0x10 ;  /* 0x0000000b020b7211 */ /* 0x000fce00078f80ff */
[----:B------:R-:W-:Y:S05]  /*18f20*/  @!P0 BRA `(.L_x_567) ;  /* 0x0000000000108947 */ /* 0x000fea0003800000 */
[----:B------:R-:W-:-:S04]  /*18f30*/  IADD3 R2, P0, R19, UR4, RZ ;  /* 0x0000000413027c10 */ /* 0x000fc8000ff1e0ff */
[----:B------:R-:W-:-:S05]  /*18f40*/  IADD3.X R3, R22, UR5, RZ, P0, !PT ;  /* 0x0000000516037c10 */ /* 0x000fca00087fe4ff */
[----:B------:R0:W5:Y:S01]  /*18f50*/  LDG.E R10, desc[UR60][R2.64] ;  /* 0x0000003c020a7981 */ /* 0x000162000c1e1900 */
[----:B------:R-:W-:Y:S05]  /*18f60*/  BRA `(.L_x_568) ;  /* 0x0000000000107947 */ /* 0x000fea0003800000 */
.L_x_567:
[----:B------:R-:W-:Y:S05]  /*18f70*/  @!P1 BRA `(.L_x_568) ;  /* 0x00000000000c9947 */ /* 0x000fea0003800000 */
[----:B------:R-:W2:Y:S04]  /*18f80*/  LDG.E R10, desc[UR60][R6.64] ;  /* 0x0000003c060a7981 */ /* 0x000ea8000c1e1900 */
[----:B------:R-:W2:Y:S02]  /*18f90*/  LDG.E R6, desc[UR60][R6.64+0x4] ;  /* 0x0000043c06067981 */ /* 0x000ea4000c1e1900 */
[----:B--2---:R-:W-:-:S07]  /*18fa0*/  IMAD.IADD R10, R6, 0x1, -R10 ;  /* 0x00000001060a7824 */ /* 0x004fce00078e0a0a */
.L_x_568:
[----:B0-----:R-:W2:Y:S01]  /*18fb0*/  @P2 LDG.E R2, desc[UR60][R4.64] ;  /* 0x0000003c04022981 */ /* 0x001ea2000c1e1900 */
[----:B-----5:R-:W-:-:S03]  /*18fc0*/  IMAD.IADD R10, R10, 0x1, -R9 ;  /* 0x000000010a0a7824 */ /* 0x020fc600078e0a09 */
[----:B------:R-:W2:Y:S01]  /*18fd0*/  @P2 LDG.E R4, desc[UR60][R4.64+0x4] ;  /* 0x0000043c04042981 */ /* 0x000ea2000c1e1900 */
[----:B------:R-:W-:Y:S01]  /*18fe0*/  LOP3.LUT R13, R11, 0xff, RZ, 0xc0, !PT ;  /* 0x000000ff0b0d7812 */ /* 0x000fe200078ec0ff */
[----:B------:R-:W-:Y:S01]  /*18ff0*/  BSSY B0, `(.L_x_569) ;  /* 0x000002b000007945 */ /* 0x000fe20003800000 */
[----:B--2---:R-:W-:-:S04]  /*19000*/  @P2 IMAD.IADD R8, R4, 0x1, -R2 ;  /* 0x0000000104082824 */ /* 0x004fc800078e0a02 */
[----:B------:R-:W-:-:S04]  /*19010*/  IMAD.IADD R2, R10, 0x1, R8 ;  /* 0x000000010a027824 */ /* 0x000fc800078e0208 */
[----:B------:R-:W-:-:S04]  /*19020*/  VIADD R3, R2, 0x8f ;  /* 0x0000008f02037836 */ /* 0x000fc80000000000 */
[----:B------:R-:W-:Y:S01]  /*19030*/  IMAD.HI R3, R3, 0x38e38e39, RZ ;  /* 0x38e38e3903037827 */ /* 0x000fe200078e02ff */
[----:B------:R-:W-:-:S04]  /*19040*/  ISETP.GE.AND P1, PT, R2, 0x1, PT ;  /* 0x000000010200780c */ /* 0x000fc80003f26270 */
[----:B------:R-:W-:-:S04]  /*19050*/  SHF.R.U32.HI R2, RZ, 0x1f, R3 ;  /* 0x0000001fff027819 */ /* 0x000fc80000011603 */
[----:B------:R-:W-:-:S05]  /*19060*/  LEA.HI.SX32 R12, R3, R2, 0x1b ;  /* 0x00000002030c7211 */ /* 0x000fca00078fdaff */
[----:B------:R0:W-:Y:S04]  /*19070*/  STL [R1+0x14], R12 ;  /* 0x0000140c01007387 */ /* 0x0001e80000100800 */
[----:B------:R0:W-:Y:S01]  /*19080*/  STL [R1+0x3c], R13 ;  /* 0x00003c0d01007387 */ /* 0x0001e20000100800 */
[----:B------:R-:W-:Y:S01]  /*19090*/  SHF.R.U32.HI R4, RZ, 0x10, R11 ;  /* 0x00000010ff047819 */ /* 0x000fe2000001160b */
[----:B------:R-:W-:Y:S01]  /*190a0*/  IMAD.MOV.U32 R3, RZ, RZ, RZ ;  /* 0x000000ffff037224 */ /* 0x000fe200078e00ff */
[----:B------:R-:W-:Y:S06]  /*190b0*/  @!P1 BRA `(.L_x_570) ;  /* 0x0000000000789947 */ /* 0x000fec0003800000 */
[----:B------:R-:W-:Y:S01]  /*190c0*/  ISETP.NE.AND P0, PT, R4, RZ, PT ;  /* 0x000000ff0400720c */ /* 0x000fe20003f05270 */
[----:B------:R-:W-:-:S03]  /*190d0*/  ULDC UR4, c[0x0][0x9f0] ;  /* 0x00027c0000047ab9 */ /* 0x000fc60000000800 */
[----:B------:R-:W-:-:S04]  /*190e0*/  SEL R5, R4, UR4, P0 ;  /* 0x0000000404057c07 */ /* 0x000fc80008000000 */
[----:B------:R-:W-:Y:S02]  /*190f0*/  IABS R6, R5 ;  /* 0x0000000500067213 */ /* 0x000fe40000000000 */
[----:B------:R-:W-:Y:S02]  /*19100*/  IADD3 R7, R5, -0x1, R12 ;  /* 0xffffffff05077810 */ /* 0x000fe40007ffe00c */
[----:B------:R-:W1:Y:S08]  /*19110*/  I2F.RP R2, R6 ;  /* 0x0000000600027306 */ /* 0x000e700000209400 */
[----:B-1----:R-:W1:Y:S02]  /*19120*/  MUFU.RCP R2, R2 ;  /* 0x0000000200027308 */ /* 0x002e640000001000 */
[----:B-1----:R-:W-:-:S06]  /*19130*/  VIADD R2, R2, 0xffffffe ;  /* 0x0ffffffe02027836 */ /* 0x002fcc0000000000 */
[----:B------:R1:W2:Y:S02]  /*19140*/  F2I.FTZ.U32.TRUNC.NTZ R3, R2 ;  /* 0x0000000200037305 */ /* 0x0002a4000021f000 */
[----:B-1----:R-:W-:-:S04]  /*19150*/  LOP3.LUT R2, R7, R5, RZ, 0x3c, !PT ;  /* 0x0000000507027212 */ /* 0x002fc800078e3cff */
[----:B------:R-:W-:Y:S01]  /*19160*/  ISETP.GE.AND P4, PT, R2, RZ, PT ;  /* 0x000000ff0200720c */ /* 0x000fe20003f86270 */
[----:B--2---:R-:W-:-:S04]  /*19170*/  IMAD.MOV R2, RZ, RZ, -R3 ;  /* 0x000000ffff027224 */ /* 0x004fc800078e0a03 */
[----:B------:R-:W-:Y:S02]  /*19180*/  IMAD R9, R2, R6, RZ ;  /* 0x0000000602097224 */ /* 0x000fe400078e02ff */
[----:B------:R-:W-:-:S04]  /*19190*/  IMAD.MOV.U32 R2, RZ, RZ, RZ ;  /* 0x000000ffff027224 */ /* 0x000fc800078e00ff */
[----:B------:R-:W-:Y:S01]  /*191a0*/  IMAD.HI.U32 R9, R3, R9, R2 ;  /* 0x0000000903097227 */ /* 0x000fe200078e0002 */
[----:B------:R-:W-:Y:S02]  /*191b0*/  IABS R2, R5 ;  /* 0x0000000500027213 */ /* 0x000fe40000000000 */
[----:B------:R-:W-:-:S03]  /*191c0*/  IABS R3, R7 ;  /* 0x0000000700037213 */ /* 0x000fc60000000000 */
[----:B------:R-:W-:-:S04]  /*191d0*/  IMAD.MOV R2, RZ, RZ, -R2 ;  /* 0x000000ffff027224 */ /* 0x000fc800078e0a02 */
        /* <DEDUP_REMOVED lines=12> */
.L_x_570:
[----:B------:R-:W-:Y:S05]  /*192a0*/  BSYNC B0 ;  /* 0x0000000000007941 */ /* 0x000fea0003800000 */
.L_x_569:
[-C--:B------:R-:W-:Y:S01]  /*192b0*/  IMAD R2, R13, R3.reuse, RZ ;  /* 0x000000030d027224 */ /* 0x080fe200078e02ff */
[----:B------:R-:W-:Y:S04]  /*192c0*/  BSSY B0, `(.L_x_571) ;  /* 0x0000157000007945 */ /* 0x000fe80003800000 */
[C---:B------:R-:W-:Y:S01]  /*192d0*/  VIADDMNMX R3, R2.reuse, R3, R12, PT ;  /* 0x0000000302037246 */ /* 0x040fe2000380010c */
[----:B------:R-:W-:-:S04]  /*192e0*/  IMAD R2, R2, 0x90, -R10 ;  /* 0x0000009002027824 */ /* 0x000fc800078e0a0a */
[----:B------:R-:W-:Y:S01]  /*192f0*/  IMAD R3, R3, 0x90, -R10 ;  /* 0x0000009003037824 */ /* 0x000fe200078e0a0a */
[----:B------:R-:W-:-:S04]  /*19300*/  VIMNMX R2, RZ, R2, !PT ;  /* 0x00000002ff027248 */ /* 0x000fc80007fe0100 */
[----:B------:R-:W-:-:S04]  /*19310*/  VIMNMX R3, R3, R8, PT ;  /* 0x0000000803037248 */ /* 0x000fc80003fe0100 */
[----:B------:R-:W-:-:S13]  /*19320*/  ISETP.GT.AND P0, PT, R3, R2, PT ;  /* 0x000000020300720c */ /* 0x000fda0003f04270 */
[----:B------:R-:W-:Y:S02]  /*19330*/  @P0 VIADD R5, R3, 0x8f ;  /* 0x0000008f03050836 */ /* 0x000fe40000000000 */
[----:B------:R-:W-:-:S04]  /*19340*/  IMAD.WIDE.U32 R2, R2, 0x38e38e39, RZ ;  /* 0x38e38e3902027825 */ /* 0x000fc800078e00ff */
[----:B------:R-:W-:Y:S01]  /*19350*/  @P0 IMAD.HI R2, R5, 0x38e38e39, RZ ;  /* 0x38e38e3905020827 */ /* 0x000fe200078e02ff */
[----:B------:R-:W-:-:S04]  /*19360*/  SHF.R.U32.HI R3, RZ, 0x5, R3 ;  /* 0x00000005ff037819 */ /* 0x000fc80000011603 */
[----:B------:R-:W-:Y:S01]  /*19370*/  @P0 SHF.R.U32.HI R6, RZ, 0x1f, R2 ;  /* 0x0000001fff060819 */ /* 0x000fe20000011602 */
[----:B------:R-:W-:-:S03]  /*19380*/  IMAD.MOV.U32 R5, RZ, RZ, R3 ;  /* 0x000000ffff057224 */ /* 0x000fc600078e0003 */
[----:B------:R-:W-:Y:S02]  /*19390*/  @P0 LEA.HI.SX32 R5, R2, R6, 0x1b ;  /* 0x0000000602050211 */ /* 0x000fe400078fdaff */
[----:B------:R-:W-:Y:S02]  /*193a0*/  PLOP3.LUT P0, PT, PT, PT, PT, 0x80, 0x0 ;  /* 0x000000000000781c */ /* 0x000fe40003f0f070 */
[----:B------:R-:W-:-:S13]  /*193b0*/  ISETP.GT.AND P3, PT, R5, R3, PT ;  /* 0x000000030500720c */ /* 0x000fda0003f64270 */
[----:B------:R-:W-:Y:S05]  /*193c0*/  @!P3 BRA `(.L_x_572) ;  /* 0x000000140018b947 */ /* 0x000fea0003800000 */
[----:B------:R-:W-:Y:S01]  /*193d0*/  UMOV UR4, 0xffffffff ;  /* 0xffffffff00047882 */ /* 0x000fe20000000000 */
[----:B------:R-:W-:Y:S02]  /*193e0*/  SEL R2, R23, RZ, !P2 ;  /* 0x000000ff17027207 */ /* 0x000fe40005000000 */
[----:B------:R-:W-:Y:S05]  /*193f0*/  BRA.DIV UR4, `(.L_x_573) ;  /* 0x0000007604647947 */ /* 0x000fea000b800000 */
[----:B------:R-:W1:Y:S02]  /*19400*/  S2R R6, SR_TID.X ;  /* 0x0000000000067919 */ /* 0x000e640000002100 */
[----:B-1----:R-:W-:-:S04]  /*19410*/  SHF.R.U32.HI R6, RZ, 0x5, R6 ;  /* 0x00000005ff067819 */ /* 0x002fc80000011606 */
[----:B------:R-:W-:-:S05]  /*19420*/  LOP3.LUT R6, R6, 0x3, RZ, 0xc0, !PT ;  /* 0x0000000306067812 */ /* 0x000fca00078ec0ff */
[----:B------:R1:W2:Y:S02]  /*19430*/  SHFL.IDX PT, R14, R6, RZ, 0x1f ;  /* 0x00001fff060e7589 */ /* 0x0002a400000e0000 */
.L_x_766:
[----:B--2---:R-:W-:Y:S02]  /*19440*/  ISETP.NE.AND P0, PT, R14, RZ, PT ;  /* 0x000000ff0e00720c */ /* 0x004fe40003f05270 */
[----:B------:R-:W-:-:S11]  /*19450*/  PLOP3.LUT P6, PT, PT, PT, PT, 0x8, 0x0 ;  /* 0x000000000000781c */ /* 0x000fd60003fce170 */
[----:B------:R-:W-:Y:S05]  /*19460*/  @P0 BRA `(.L_x_574) ;  /* 0x00000000000c0947 */ /* 0x000fea0003800000 */
[----:B------:R-:W-:-:S03]  /*19470*/  UMOV UR4, 0xffffffff ;  /* 0xffffffff00047882 */ /* 0x000fc60000000000 */
[----:B------:R-:W-:Y:S05]  /*19480*/  BRA.DIV UR4, `(.L_x_575) ;  /* 0x0000007604747947 */ /* 0x000fea000b800000 */
[----:B------:R-:W-:-:S13]  /*19490*/  ELECT P6, URZ, PT ;  /* 0x00000000003f782f */ /* 0x000fda00038c0000 */
.L_x_574:
[----:B-1----:R-:W2:Y:S01]  /*194a0*/  LDL R6, [R1+0x34] ;  /* 0x0000340001067983 */ /* 0x002ea20000100800 */
[----:B------:R-:W-:Y:S01]  /*194b0*/  BSSY B1, `(.L_x_576) ;  /* 0x0000008000017945 */ /* 0x000fe20003800000 */
[----:B--2---:R-:W-:-:S05]  /*194c0*/  VIADD R6, R6, 0x1 ;  /* 0x0000000106067836 */ /* 0x004fca0000000000 */
[----:B------:R-:W-:-:S04]  /*194d0*/  LEA.HI R7, R6, R6, RZ, 0x1 ;  /* 0x0000000606077211 */ /* 0x000fc800078f08ff */
[----:B------:R-:W-:-:S05]  /*194e0*/  LOP3.LUT R7, R7, 0xfffffffe, RZ, 0xc0, !PT ;  /* 0xfffffffe07077812 */ /* 0x000fca00078ec0ff */
[----:B------:R-:W-:-:S05]  /*194f0*/  IMAD.IADD R6, R6, 0x1, -R7 ;  /* 0x0000000106067824 */ /* 0x000fca00078e0a07 */
[----:B------:R-:W-:-:S04]  /*19500*/  SHF.L.U32 R6, R6, 0x1f, RZ ;  /* 0x0000001f06067819 */ /* 0x000fc800000006ff */
[----:B------:R-:W1:Y:S02]  /*19510*/  SYNCS.PHASECHK.TRANS64.TRYWAIT P0, [R16+URZ+0x31c20], R6 ;  /* 0x031c2006100075a7 */ /* 0x000e64000800017f */
[----:B-1----:R-:W-:Y:S05]  /*19520*/  @!P0 BRA `(.L_x_577) ;  /* 0x00000074006c8947 */ /* 0x002fea0003800000 */
.L_x_769:
[----:B------:R-:W-:Y:S05]  /*19530*/  BSYNC B1 ;  /* 0x0000000000017941 */ /* 0x000fea0003800000 */
.L_x_576:
[----:B------:R-:W-:Y:S04]  /*19540*/  BSSY B1, `(.L_x_578) ;  /* 0x000008c000017945 */ /* 0x000fe80003800000 */
[----:B------:R-:W-:Y:S05]  /*19550*/  @!P6 BRA `(.L_x_579) ;  /* 0x000000080028e947 */ /* 0x000fea0003800000 */
[----:B------:R-:W2:Y:S01]  /*19560*/  LDL R8, [R1] ;  /* 0x0000000001087983 */ /* 0x000ea20000100800 */
[----:B------:R-:W-:Y:S01]  /*19570*/  IMAD R9, R29, 0x8, R16 ;  /* 0x000000081d097824 */ /* 0x000fe200078e0210 */
[----:B------:R-:W3:Y:S01]  /*19580*/  S2R R7, SR_TID.X ;  /* 0x0000000000077919 */ /* 0x000ee20000002100 */
[----:B------:R-:W-:Y:S01]  /*19590*/  BSSY B2, `(.L_x_580) ;  /* 0x0000006000027945 */ /* 0x000fe20003800000 */
[----:B---3--:R-:W-:-:S04]  /*195a0*/  LOP3.LUT R7, R7, 0x7f, RZ, 0xc0, !PT ;  /* 0x0000007f07077812 */ /* 0x008fc800078ec0ff */
[----:B------:R-:W-:Y:S02]  /*195b0*/  ISETP.NE.AND P2, PT, R7, RZ, PT ;  /* 0x000000ff0700720c */ /* 0x000fe40003f45270 */
[----:B--2---:R-:W-:-:S04]  /*195c0*/  SHF.L.U32 R11, R8, 0x1f, RZ ;  /* 0x0000001f080b7819 */ /* 0x004fc800000006ff */
[----:B------:R-:W2:Y:S02]  /*195d0*/  SYNCS.PHASECHK.TRANS64.TRYWAIT P0, [R9+URZ+0x31ca0], R11 ;  /* 0x031ca00b090075a7 */ /* 0x000ea4000800017f */
[----:B--2---:R-:W-:Y:S05]  /*195e0*/  @!P0 BRA `(.L_x_581) ;  /* 0x0000007400508947 */ /* 0x004fea0003800000 */
.L_x_770:
[----:B------:R-:W-:Y:S05]  /*195f0*/  BSYNC B2 ;  /* 0x0000000000027941 */ /* 0x000fea0003800000 */
.L_x_580:
[----:B------:R-:W-:Y:S04]  /*19600*/  BSSY B2, `(.L_x_582) ;  /* 0x0000009000027945 */ /* 0x000fe80003800000 */
[----:B------:R-:W-:Y:S05]  /*19610*/  @P2 BRA `(.L_x_583) ;  /* 0x00000000001c2947 */ /* 0x000fea0003800000 */
[----:B-1----:R-:W1:Y:S02]  /*19620*/  S2R R6, SR_TID.X ;  /* 0x0000000000067919 */ /* 0x002e640000002100 */
[----:B-1----:R-:W-:Y:S01]  /*19630*/  LOP3.LUT R7, R6, 0x1f, RZ, 0xc0, !PT ;  /* 0x0000001f06077812 */ /* 0x002fe200078ec0ff */
[----:B------:R-:W-:-:S03]  /*19640*/  IMAD.MOV.U32 R6, RZ, RZ, 0x6c00 ;  /* 0x00006c00ff067424 */ /* 0x000fc600078e00ff */
[----:B------:R-:W-:Y:S01]  /*19650*/  ISETP.NE.AND P0, PT, R7, RZ, PT ;  /* 0x000000ff0700720c */ /* 0x000fe20003f05270 */
[----:B------:R3:W-:-:S12]  /*19660*/  SYNCS.ARRIVE.TRANS64 RZ, [R9+URZ+0x31c90], R6 ;  /* 0x031c900609ff79a7 */ /* 0x0007d8000800003f */
[----:B---3--:R-:W-:Y:S05]  /*19670*/  @!P0 BRA `(.L_x_583) ;  /* 0x0000000000048947 */ /* 0x008fea0003800000 */
[----:B------:R-:W-:Y:S01]  /*19680*/  BPT.TRAP 0x1 ;  /* 0x000000040000795c */ /* 0x000fe20000300000 */
.L_x_583:
[----:B------:R-:W-:Y:S05]  /*19690*/  BSYNC B2 ;  /* 0x0000000000027941 */ /* 0x000fea0003800000 */
.L_x_582:
[----:B------:R-:W-:Y:S01]  /*196a0*/  IMAD.MOV.U32 R14, RZ, RZ, RZ ;  /* 0x000000ffff0e7224 */ /* 0x000fe200078e00ff */
[----:B------:R-:W-:Y:S01]  /*196b0*/  UIADD3 UR4, UP0, UR36, 0x570, URZ ;  /* 0x0000057024047890 */ /* 0x000fe2000ff1e03f */
[----:B------:R-:W-:Y:S01]  /*196c0*/  IMAD R7, R5, 0x90, R0 ;  /* 0x0000009005077824 */ /* 0x000fe200078e0200 */
[----:B------:R-:W-:Y:S01]  /*196d0*/  PLOP3.LUT P0, PT, PT, PT, PT, 0x80, 0x0 ;  /* 0x000000000000781c */ /* 0x000fe20003f0f070 */
[----:B------:R-:W-:Y:S01]  /*196e0*/  IMAD R8, R29, 0x6c00, R16 ;  /* 0x00006c001d087824 */ /* 0x000fe200078e0210 */
[----:B------:R-:W-:Y:S01]  /*196f0*/  R2UR UR10, R14 ;  /* 0x000000000e0a72ca */ /* 0x000fe200000e0000 */
[----:B------:R-:W-:Y:S01]  /*19700*/  VIADD R7, R7, 0xffffff70 ;  /* 0xffffff7007077836 */ /* 0x000fe20000000000 */
[----:B------:R-:W-:Y:S01]  /*19710*/  UIADD3.X UR5, URZ, UR37, URZ, UP0, !UPT ;  /* 0x000000253f057290 */ /* 0x000fe200087fe43f */
[----:B-1----:R-:W-:Y:S01]  /*19720*/  VIADD R6, R9, 0x31c90 ;  /* 0x00031c9009067836 */ /* 0x002fe20000000000 */
[----:B------:R-:W-:Y:S01]  /*19730*/  UMOV UR6, 0x0 ;  /* 0x0000000000067882 */ /* 0x000fe20000000000 */
[----:B------:R-:W-:Y:S01]  /*19740*/  VIADD R10, R8, 0x16a00 ;  /* 0x00016a00080a7836 */ /* 0x000fe20000000000 */
[----:B------:R-:W-:-:S09]  /*19750*/  UMOV UR7, 0x12f00000 ;  /* 0x12f0000000077882 */ /* 0x000fd20000000000 */
.L_x_584:
        /* <DEDUP_REMOVED lines=10> */
[----:B0-----:R-:W-:Y:S01]  /*19800*/  IMAD.MOV.U32 R13, RZ, RZ, 0x20 ;  /* 0x00000020ff0d7424 */ /* 0x001fe200078e00ff */
[----:B------:R-:W-:Y:S01]  /*19810*/  PLOP3.LUT P0, PT, PT, PT, PT, 0x80, 0x0 ;  /* 0x000000000000781c */ /* 0x000fe20003f0f070 */
[----:B------:R-:W-:Y:S01]  /*19820*/  VIADD R10, R8, 0x18e00 ;  /* 0x00018e00080a7836 */ /* 0x000fe20000000000 */
[----:B------:R-:W-:Y:S01]  /*19830*/  UMOV UR6, 0x0 ;  /* 0x0000000000067882 */ /* 0x000fe20000000000 */
[----:B------:R-:W-:Y:S01]  /*19840*/  UMOV UR7, 0x12f00000 ;  /* 0x12f0000000077882 */ /* 0x000fe20000000000 */
[----:B------:R-:W-:-:S15]  /*19850*/  R2UR UR10, R13 ;  /* 0x000000000d0a72ca */ /* 0x000fde00000e0000 */
.L_x_585:
        /* <DEDUP_REMOVED lines=16> */
.L_x_586:
        /* <DEDUP_REMOVED lines=10> */
[----:B------:R-:W0:Y:S01]  /*19a00*/  SYNCS.PHASECHK.TRANS64.TRYWAIT P0, [R9+URZ+0x31cc0], R11 ;  /* 0x031cc00b090075a7 */ /* 0x000e22000800017f */
[----:B------:R-:W-:Y:S04]  /*19a10*/  BSSY B2, `(.L_x_587) ;  /* 0x0000002000027945 */ /* 0x000fe80003800000 */
[----:B0-----:R-:W-:Y:S05]  /*19a20*/  @!P0 BRA `(.L_x_588) ;  /* 0x0000007000548947 */ /* 0x001fea0003800000 */
.L_x_771:
[----:B------:R-:W-:Y:S05]  /*19a30*/  BSYNC B2 ;  /* 0x0000000000027941 */ /* 0x000fea0003800000 */
.L_x_587:
[----:B------:R-:W-:Y:S01]  /*19a40*/  BSSY B2, `(.L_x_589) ;  /* 0x000000b000027945 */ /* 0x000fe20003800000 */
[----:B------:R-:W-:Y:S02]  /*19a50*/  IMAD.MOV.U32 R10, RZ, RZ, 0x0 ;  /* 0x00000000ff0a7424 */ /* 0x000fe400078e00ff */
[----:B0-2---:R-:W-:Y:S01]  /*19a60*/  IMAD.MOV.U32 R11, RZ, RZ, 0x12f00000 ;  /* 0x12f00000ff0b7424 */ /* 0x005fe200078e00ff */
        /* <DEDUP_REMOVED lines=8> */
.L_x_590:
[----:B------:R-:W-:Y:S05]  /*19af0*/  BSYNC B2 ;  /* 0x0000000000027941 */ /* 0x000fea0003800000 */
.L_x_589:
[----:B------:R-:W-:Y:S01]  /*19b00*/  R2UR UR10, R14 ;  /* 0x000000000e0a72ca */ /* 0x000fe200000e0000 */
[----:B------:R-:W-:Y:S01]  /*19b10*/  UIADD3 UR4, UP0, UR36, 0x670, URZ ;  /* 0x0000067024047890 */ /* 0x000fe2000ff1e03f */
[----:B------:R-:W-:Y:S01]  /*19b20*/  R2UR UR6, R10 ;  /* 0x000000000a0672ca */ /* 0x000fe200000e0000 */
[----:B------:R-:W-:Y:S01]  /*19b30*/  VIADD R9, R9, 0x31cb0 ;  /* 0x00031cb009097836 */ /* 0x000fe20000000000 */
[----:B------:R-:W-:Y:S01]  /*19b40*/  R2UR UR7, R11 ;  /* 0x000000000b0772ca */ /* 0x000fe200000e0000 */
[----:B------:R-:W-:Y:S01]  /*19b50*/  VIADD R6, R8, 0x200 ;  /* 0x0000020008067836 */ /* 0x000fe20000000000 */
[----:B------:R-:W-:Y:S01]  /*19b60*/  PLOP3.LUT P0, PT, PT, PT, PT, 0x80, 0x0 ;  /* 0x000000000000781c */ /* 0x000fe20003f0f070 */
[----:B------:R-:W-:-:S12]  /*19b70*/  UIADD3.X UR5, URZ, UR37, URZ, UP0, !UPT ;  /* 0x000000253f057290 */ /* 0x000fd800087fe43f */
.L_x_591:
        /* <DEDUP_REMOVED lines=15> */
.L_x_592:
        /* <DEDUP_REMOVED lines=15> */
.L_x_593:
        /* <DEDUP_REMOVED lines=9> */
[----:B--2---:R-:W-:Y:S05]  /*19df0*/  @P0 BRA.U.ANY `(.L_x_593) ;  /* 0xfffffffd00d80947 */ /* 0x004fea000393ffff */
.L_x_579:
[----:B------:R-:W-:Y:S05]  /*19e00*/  BSYNC B1 ;  /* 0x0000000000017941 */ /* 0x000fea0003800000 */
.L_x_578:
[----:B-1----:R-:W2:Y:S01]  /*19e10*/  LDL.LU R6, [R1] ;  /* 0x0000000001067983 */ /* 0x002ea20000300800 */
[----:B------:R-:W-:Y:S01]  /*19e20*/  VIADD R29, R29, 0x1 ;  /* 0x000000011d1d7836 */ /* 0x000fe20000000000 */
[----:B------:R-:W-:Y:S01]  /*19e30*/  PLOP3.LUT P0, PT, PT, PT, PT, 0x8, 0x0 ;  /* 0x000000000000781c */ /* 0x000fe20003f0e170 */
[----:B------:R-:W-:-:S03]  /*19e40*/  VIADD R10, R5, 0xfffffffe ;  /* 0xfffffffe050a7836 */ /* 0x000fc60000000000 */
[C---:B------:R-:W-:Y:S02]  /*19e50*/  ISETP.NE.AND P2, PT, R29.reuse, 0x2, PT ;  /* 0x000000021d00780c */ /* 0x040fe40003f45270 */
[----:B------:R-:W-:Y:S02]  /*19e60*/  ISETP.GE.AND P3, PT, R10, R3, PT ;  /* 0x000000030a00720c */ /* 0x000fe40003f66270 */
[----:B------:R-:W-:Y:S02]  /*19e70*/  SEL R5, RZ, 0x1, P2 ;  /* 0x00000001ff057807 */ /* 0x000fe40001000000 */
[----:B------:R-:W-:Y:S02]  /*19e80*/  SEL R29, R29, RZ, P2 ;  /* 0x000000ff1d1d7207 */ /* 0x000fe40001000000 */
[----:B--2---:R-:W-:-:S05]  /*19e90*/  LOP3.LUT R6, R6, R5, RZ, 0x3c, !PT ;  /* 0x0000000506067212 */ /* 0x004fca00078e3cff */
[----:B------:R1:W-:Y:S02]  /*19ea0*/  STL [R1], R6 ;  /* 0x0000000601007387 */ /* 0x0003e40000100800 */
[----:B------:R-:W-:Y:S05]  /*19eb0*/  @!P3 BRA `(.L_x_572) ;  /* 0x00000008005cb947 */ /* 0x000fea0003800000 */
.L_x_610:
[----:B------:R-:W-:Y:S05]  /*19ec0*/  YIELD ;  /* 0x0000000000007946 */ /* 0x000fea0003800000 */
[----:B------:R-:W-:Y:S04]  /*19ed0*/  BSSY B1, `(.L_x_594) ;  /* 0x000008b000017945 */ /* 0x000fe80003800000 */
[----:B--2---:R-:W-:Y:S05]  /*19ee0*/  @!P6 BRA `(.L_x_595) ;  /* 0x000000080024e947 */ /* 0x004fea0003800000 */
[----:B-1----:R-:W2:Y:S01]  /*19ef0*/  LDL R6, [R1] ;  /* 0x0000000001067983 */ /* 0x002ea20000100800 */
[----:B------:R-:W-:Y:S01]  /*19f00*/  IMAD R9, R29, 0x8, R16 ;  /* 0x000000081d097824 */ /* 0x000fe200078e0210 */
[----:B------:R-:W1:Y:S01]  /*19f10*/  S2R R5, SR_TID.X ;  /* 0x0000000000057919 */ /* 0x000e620000002100 */
[----:B------:R-:W-:Y:S01]  /*19f20*/  BSSY B2, `(.L_x_596) ;  /* 0x0000006000027945 */ /* 0x000fe20003800000 */
[----:B-1----:R-:W-:-:S04]  /*19f30*/  LOP3.LUT R5, R5, 0x7f, RZ, 0xc0, !PT ;  /* 0x0000007f05057812 */ /* 0x002fc800078ec0ff */
[----:B------:R-:W-:Y:S02]  /*19f40*/  ISETP.NE.AND P3, PT, R5, RZ, PT ;  /* 0x000000ff0500720c */ /* 0x000fe40003f65270 */
[----:B--2---:R-:W-:-:S04]  /*19f50*/  SHF.L.U32 R8, R6, 0x1f, RZ ;  /* 0x0000001f06087819 */ /* 0x004fc800000006ff */
[----:B------:R-:W1:Y:S02]  /*19f60*/  SYNCS.PHASECHK.TRANS64.TRYWAIT P2, [R9+URZ+0x31ca0], R8 ;  /* 0x031ca008090075a7 */ /* 0x000e64000804017f */
[----:B-1----:R-:W-:Y:S05]  /*19f70*/  @!P2 BRA `(.L_x_597) ;  /* 0x0000006c0014a947 */ /* 0x002fea0003800000 */
.L_x_772:
[----:B------:R-:W-:Y:S05]  /*19f80*/  BSYNC B2 ;  /* 0x0000000000027941 */ /* 0x000fea0003800000 */
.L_x_596:
[----:B------:R-:W-:Y:S04]  /*19f90*/  BSSY B2, `(.L_x_598) ;  /* 0x0000009000027945 */ /* 0x000fe80003800000 */
[----:B------:R-:W-:Y:S05]  /*19fa0*/  @P3 BRA `(.L_x_599) ;  /* 0x00000000001c3947 */ /* 0x000fea0003800000 */
[----:B------:R-:W2:Y:S02]  /*19fb0*/  S2R R5, SR_TID.X ;  /* 0x0000000000057919 */ /* 0x000ea40000002100 */
[----:B--2---:R-:W-:Y:S01]  /*19fc0*/  LOP3.LUT R6, R5, 0x1f, RZ, 0xc0, !PT ;  /* 0x0000001f05067812 */ /* 0x004fe200078ec0ff */
[----:B------:R-:W-:-:S03]  /*19fd0*/  IMAD.MOV.U32 R5, RZ, RZ, 0x6c00 ;  /* 0x00006c00ff057424 */ /* 0x000fc600078e00ff */
[----:B------:R-:W-:Y:S01]  /*19fe0*/  ISETP.NE.AND P2, PT, R6, RZ, PT ;  /* 0x000000ff0600720c */ /* 0x000fe20003f45270 */
[----:B------:R2:W-:-:S12]  /*19ff0*/  SYNCS.ARRIVE.TRANS64 RZ, [R9+URZ+0x31c90], R5 ;  /* 0x031c900509ff79a7 */ /* 0x0005d8000800003f */
[----:B--2---:R-:W-:Y:S05]  /*1a000*/  @!P2 BRA `(.L_x_599) ;  /* 0x000000000004a947 */ /* 0x004fea0003800000 */
[----:B------:R-:W-:Y:S01]  /*1a010*/  BPT.TRAP 0x1 ;  /* 0x000000040000795c */ /* 0x000fe20000300000 */
.L_x_599:
[----:B------:R-:W-:Y:S05]  /*1a020*/  BSYNC B2 ;  /* 0x0000000000027941 */ /* 0x000fea0003800000 */
.L_x_598:
        /* <DEDUP_REMOVED lines=8> */
[----:B------:R-:W-:Y:S01]  /*1a0b0*/  VIADD R11, R7, 0x16a00 ;  /* 0x00016a00070b7836 */ /* 0x000fe20000000000 */
[----:B------:R-:W-:Y:S01]  /*1a0c0*/  UMOV UR6, 0x0 ;  /* 0x0000000000067882 */ /* 0x000fe20000000000 */
[----:B------:R-:W-:-:S10]  /*1a0d0*/  UMOV UR7, 0x12f00000 ;  /* 0x12f0000000077882 */ /* 0x000fd40000000000 */
.L_x_600:
        /* <DEDUP_REMOVED lines=10> */
[----:B------:R-:W-:Y:S01]  /*1a180*/  IMAD.MOV.U32 R20, RZ, RZ, 0x20 ;  /* 0x00000020ff147424 */ /* 0x000fe200078e00ff */
[----:B------:R-:W-:Y:S01]  /*1a190*/  PLOP3.LUT P2, PT, PT, PT, PT, 0x80, 0x0 ;  /* 0x000000000000781c */ /* 0x000fe20003f4f070 */
[----:B------:R-:W-:Y:S01]  /*1a1a0*/  VIADD R11, R7, 0x18e00 ;  /* 0x00018e00070b7836 */ /* 0x000fe20000000000 */
[----:B------:R-:W-:Y:S01]  /*1a1b0*/  UMOV UR6, 0x0 ;  /* 0x0000000000067882 */ /* 0x000fe20000000000 */
[----:B------:R-:W-:Y:S01]  /*1a1c0*/  UMOV UR7, 0x12f00000 ;  /* 0x12f0000000077882 */ /* 0x000fe20000000000 */
[----:B------:R-:W-:-:S15]  /*1a1d0*/  R2UR UR10, R20 ;  /* 0x00000000140a72ca */ /* 0x000fde00000e0000 */
.L_x_601:
        /* <DEDUP_REMOVED lines=16> */
.L_x_602:
        /* <DEDUP_REMOVED lines=10> */
[----:B------:R-:W2:Y:S01]  /*1a380*/  SYNCS.PHASECHK.TRANS64.TRYWAIT P2, [R9+URZ+0x31cc0], R8 ;  /* 0x031cc008090075a7 */ /* 0x000ea2000804017f */
[----:B------:R-:W-:Y:S04]  /*1a390*/  BSSY B2, `(.L_x_603) ;  /* 0x0000002000027945 */ /* 0x000fe80003800000 */
[----:B--2---:R-:W-:Y:S05]  /*1a3a0*/  @!P2 BRA `(.L_x_604) ;  /* 0x00000068001ca947 */ /* 0x004fea0003800000 */
.L_x_773:
[----:B------:R-:W-:Y:S05]  /*1a3b0*/  BSYNC B2 ;  /* 0x0000000000027941 */ /* 0x000fea0003800000 */
.L_x_603:
        /* <DEDUP_REMOVED lines=11> */
.L_x_606:
[----:B------:R-:W-:Y:S05]  /*1a470*/  BSYNC B2 ;  /* 0x0000000000027941 */ /* 0x000fea0003800000 */
.L_x_605:
[----:B------:R-:W-:Y:S01]  /*1a480*/  R2UR UR10, R14 ;  /* 0x000000000e0a72ca */ /* 0x000fe200000e0000 */
[----:B------:R-:W-:Y:S01]  /*1a490*/  UIADD3 UR4, UP0, UR36, 0x670, URZ ;  /* 0x0000067024047890 */ /* 0x000fe2000ff1e03f */
[----:B------:R-:W-:Y:S01]  /*1a4a0*/  R2UR UR6, R12 ;  /* 0x000000000c0672ca */ /* 0x000fe200000e0000 */
[----:B-12---:R-:W-:Y:S01]  /*1a4b0*/  VIADD R9, R9, 0x31cb0 ;  /* 0x00031cb009097836 */ /* 0x006fe20000000000 */
[----:B------:R-:W-:Y:S01]  /*1a4c0*/  R2UR UR7, R13 ;  /* 0x000000000d0772ca */ /* 0x000fe200000e0000 */
[----:B------:R-:W-:Y:S01]  /*1a4d0*/  VIADD R5, R7, 0x200 ;  /* 0x0000020007057836 */ /* 0x000fe20000000000 */
[----:B------:R-:W-:Y:S01]  /*1a4e0*/  PLOP3.LUT P2, PT, PT, PT, PT, 0x80, 0x0 ;  /* 0x000000000000781c */ /* 0x000fe20003f4f070 */
[----:B------:R-:W-:-:S12]  /*1a4f0*/  UIADD3.X UR5, URZ, UR37, URZ, UP0, !UPT ;  /* 0x000000253f057290 */ /* 0x000fd800087fe43f */
.L_x_607:
        /* <DEDUP_REMOVED lines=15> */
.L_x_608:
        /* <DEDUP_REMOVED lines=15> */
.L_x_609:
        /* <DEDUP_REMOVED lines=10> */
.L_x_595:
[----:B------:R-:W-:Y:S05]  /*1a780*/  BSYNC B1 ;  /* 0x0000000000017941 */ /* 0x000fea0003800000 */
.L_x_594:
[----:B------:R-:W2:Y:S01]  /*1a790*/  LDL.LU R8, [R1] ;  /* 0x0000000001087983 */ /* 0x000ea20000300800 */
[----:B------:R-:W-:Y:S01]  /*1a7a0*/  VIADD R29, R29, 0x1 ;  /* 0x000000011d1d7836 */ /* 0x000fe20000000000 */
[C---:B------:R-:W-:Y:S01]  /*1a7b0*/  ISETP.GT.AND P3, PT, R10.reuse, R3, PT ;  /* 0x000000030a00720c */ /* 0x040fe20003f64270 */
[----:B------:R-:W-:-:S03]  /*1a7c0*/  VIADD R10, R10, 0xffffffff ;  /* 0xffffffff0a0a7836 */ /* 0x000fc60000000000 */
[----:B------:R-:W-:-:S04]  /*1a7d0*/  ISETP.NE.AND P2, PT, R29, 0x2, PT ;  /* 0x000000021d00780c */ /* 0x000fc80003f45270 */
[----:B------:R-:W-:Y:S02]  /*1a7e0*/  SEL R5, RZ, 0x1, P2 ;  /* 0x00000001ff057807 */ /* 0x000fe40001000000 */
[----:B------:R-:W-:Y:S02]  /*1a7f0*/  SEL R29, R29, RZ, P2 ;  /* 0x000000ff1d1d7207 */ /* 0x000fe40001000000 */
[----:B--2---:R-:W-:-:S05]  /*1a800*/  LOP3.LUT R8, R8, R5, RZ, 0x3c, !PT ;  /* 0x0000000508087212 */ /* 0x004fca00078e3cff */
[----:B------:R2:W-:Y:S01]  /*1a810*/  STL [R1], R8 ;  /* 0x0000000801007387 */ /* 0x0005e20000100800 */
[----:B------:R-:W-:Y:S05]  /*1a820*/  @P3 BRA `(.L_x_610) ;  /* 0xfffffff400a43947 */ /* 0x000fea000383ffff */
.L_x_572:
[----:B------:R-:W-:Y:S05]  /*1a830*/  BSYNC B0 ;  /* 0x0000000000007941 */ /* 0x000fea0003800000 */
.L_x_571:
[----:B------:R3:W5:Y:S01]  /*1a840*/  LDL R7, [R1+0x14] ;  /* 0x0000140001077983 */ /* 0x0007620000100800 */
[----:B------:R-:W-:Y:S05]  /*1a850*/  @!P0 WARPSYNC.ALL ;  /* 0x0000000000008948 */ /* 0x000fea0003800000 */
[----:B------:R3:W-:Y:S01]  /*1a860*/  STL [R1+0x20], RZ ;  /* 0x000020ff01007387 */ /* 0x0007e20000100800 */
[----:B------:R-:W-:Y:S01]  /*1a870*/  BSSY B0, `(.L_x_611) ;  /* 0x000001f000007945 */ /* 0x000fe20003800000 */
[----:B------:R-:W-:Y:S06]  /*1a880*/  @!P0 BAR.SYNC.DEFER_BLOCKING 0xc, 0x200 ;  /* 0x0308000000008b1d */ /* 0x000fec0000010000 */
[----:B---3--:R-:W-:Y:S05]  /*1a890*/  @!P1 BRA `(.L_x_612) ;  /* 0x0000000000709947 */ /* 0x008fea0003800000 */
[----:B------:R-:W-:-:S13]  /*1a8a0*/  ISETP.NE.AND P0, PT, R4, RZ, PT ;  /* 0x000000ff0400720c */ /* 0x000fda0003f05270 */
[----:B------:R-:W3:Y:S02]  /*1a8b0*/  @!P0 LDC R4, c[0x0][0x9f0] ;  /* 0x00027c00ff048b82 */ /* 0x000ee40000000800 */
[-C--:B---3--:R-:W-:Y:S02]  /*1a8c0*/  IABS R0, R4.reuse ;  /* 0x0000000400007213 */ /* 0x088fe40000000000 */
[----:B-1----:R-:W-:Y:S02]  /*1a8d0*/  IABS R6, R4 ;  /* 0x0000000400067213 */ /* 0x002fe40000000000 */
[----:B------:R-:W1:Y:S03]  /*1a8e0*/  I2F.RP R2, R0 ;  /* 0x0000000000027306 */ /* 0x000e660000209400 */
[----:B------:R-:W-:-:S05]  /*1a8f0*/  IMAD.MOV R6, RZ, RZ, -R6 ;  /* 0x000000ffff067224 */ /* 0x000fca00078e0a06 */
[----:B-1----:R-:W1:Y:S02]  /*1a900*/  MUFU.RCP R2, R2 ;  /* 0x0000000200027308 */ /* 0x002e640000001000 */
[----:B-1----:R-:W-:-:S06]  /*1a910*/  VIADD R2, R2, 0xffffffe ;  /* 0x0ffffffe02027836 */ /* 0x002fcc0000000000 */
[----:B------:R-:W1:Y:S02]  /*1a920*/  F2I.FTZ.U32.TRUNC.NTZ R3, R2 ;  /* 0x0000000200037305 */ /* 0x000e64000021f000 */
[----:B-1----:R-:W-:-:S04]  /*1a930*/  IMAD.MOV R2, RZ, RZ, -R3 ;  /* 0x000000ffff027224 */ /* 0x002fc800078e0a03 */
[----:B------:R-:W-:Y:S02]  /*1a940*/  IMAD R5, R2, R0, RZ ;  /* 0x0000000002057224 */ /* 0x000fe400078e02ff */
[----:B------:R-:W-:-:S04]  /*1a950*/  IMAD.MOV.U32 R2, RZ, RZ, RZ ;  /* 0x000000ffff027224 */ /* 0x000fc800078e00ff */
[----:B------:R-:W-:Y:S01]  /*1a960*/  IMAD.HI.U32 R5, R3, R5, R2 ;  /* 0x0000000503057227 */ /* 0x000fe200078e0002 */
[----:B-----5:R-:W-:-:S04]  /*1a970*/  IADD3 R3, R7, -0x1, R4 ;  /* 0xffffffff07037810 */ /* 0x020fc80007ffe004 */
        /* <DEDUP_REMOVED lines=13> */
[----:B------:R3:W-:Y:S02]  /*1aa50*/  STL [R1+0x20], R5 ;  /* 0x0000200501007387 */ /* 0x0007e40000100800 */
.L_x_612:
[----:B------:R-:W-:Y:S05]  /*1aa60*/  BSYNC B0 ;  /* 0x0000000000007941 */ /* 0x000fea0003800000 */
.L_x_611:
[----:B------:R-:W4:Y:S04]  /*1aa70*/  LDL R0, [R1+0x20] ;  /* 0x0000200001007983 */ /* 0x000f280000100800 */
[----:B------:R-:W4:Y:S01]  /*1aa80*/  LDL R2, [R1+0x3c] ;  /* 0x00003c0001027983 */ /* 0x000f220000100800 */
[----:B------:R-:W-:Y:S01]  /*1aa90*/  BSSY B7, `(.L_x_613) ;  /* 0x000041e000077945 */ /* 0x000fe20003800000 */
[----:B----4-:R-:W-:-:S05]  /*1aaa0*/  IMAD R2, R2, R0, RZ ;  /* 0x0000000002027224 */ /* 0x010fca00078e02ff */
[----:B-----5:R-:W-:Y:S01]  /*1aab0*/  VIADDMNMX R0, R2, R0, R7, PT ;  /* 0x0000000002007246 */ /* 0x020fe20003800107 */
[----:B------:R4:W-:Y:S03]  /*1aac0*/  STL [R1+0x8], R2 ;  /* 0x0000080201007387 */ /* 0x0009e60000100800 */
[----:B------:R-:W-:Y:S01]  /*1aad0*/  ISETP.GT.AND P0, PT, R0, R2, PT ;  /* 0x000000020000720c */ /* 0x000fe20003f04270 */
[----:B------:R4:W-:-:S12]  /*1aae0*/  STL [R1+0x1c], R0 ;  /* 0x00001c0001007387 */ /* 0x0009d80000100800 */
[----:B----4-:R-:W-:Y:S05]  /*1aaf0*/  @P0 BRA `(.L_x_614) ;  /* 0x0000000000440947 */ /* 0x010fea0003800000 */
[----:B------:R-:W4:Y:S02]  /*1ab00*/  S2R R0, SR_TID.X ;  /* 0x0000000000007919 */ /* 0x000f240000002100 */
[----:B----4-:R-:W-:-:S04]  /*1ab10*/  LOP3.LUT R0, R0, 0x7f, RZ, 0xc0, !PT ;  /* 0x0000007f00007812 */ /* 0x010fc800078ec0ff */
[----:B------:R-:W-:-:S13]  /*1ab20*/  ISETP.NE.AND P0, PT, R0, RZ, PT ;  /* 0x000000ff0000720c */ /* 0x000fda0003f05270 */
[----:B------:R-:W-:Y:S05]  /*1ab30*/  @P0 BRA `(.L_x_615) ;  /* 0x00000040004c0947 */ /* 0x000fea0003800000 */
[----:B---3--:R-:W3:Y:S01]  /*1ab40*/  S2R R5, SR_LANEID ;  /* 0x0000000000057919 */ /* 0x008ee20000000000 */
[----:B------:R-:W-:Y:S01]  /*1ab50*/  VOTEU.ANY UR4, UPT, PT ;  /* 0x0000000000047886 */ /* 0x000fe200038e0100 */
[----:B------:R-:W4:Y:S01]  /*1ab60*/  LDC.64 R2, c[0x0][0xc60] ;  /* 0x00031800ff027b82 */ /* 0x000f220000000a00 */
[----:B------:R-:W3:Y:S02]  /*1ab70*/  FLO.U32 R0, UR4 ;  /* 0x0000000400007d00 */ /* 0x000ee400080e0000 */
[----:B---3--:R-:W-:-:S06]  /*1ab80*/  ISETP.EQ.U32.AND P0, PT, R0, R5, PT ;  /* 0x000000050000720c */ /* 0x008fcc0003f02070 */
[----:B------:R-:W4:Y:S07]  /*1ab90*/  POPC R5, UR4 ;  /* 0x0000000400057d09 */ /* 0x000f2e0008000000 */
[----:B----4-:R-:W3:Y:S01]  /*1aba0*/  @P0 ATOMG.E.ADD.STRONG.GPU PT, R3, desc[UR60][R2.64], R5 ;  /* 0x00000005020309a8 */ /* 0x010ee200081ee1fc */
[----:B------:R-:W4:Y:S02]  /*1abb0*/  S2R R4, SR_LTMASK ;  /* 0x0000000000047919 */ /* 0x000f240000003900 */
[----:B----4-:R-:W-:-:S04]  /*1abc0*/  LOP3.LUT R4, R4, UR4, RZ, 0xc0, !PT ;  /* 0x0000000404047c12 */ /* 0x010fc8000f8ec0ff */
[----:B------:R-:W4:Y:S01]  /*1abd0*/  POPC R7, R4 ;  /* 0x0000000400077309 */ /* 0x000f220000000000 */
[----:B---3--:R-:W4:Y:S02]  /*1abe0*/  SHFL.IDX PT, R0, R3, R0, 0x1f ;  /* 0x00001f0003007589 */ /* 0x008f2400000e0000 */
[----:B----4-:R-:W-:Y:S01]  /*1abf0*/  IADD3 R24, R0, UR38, R7 ;  /* 0x0000002600187c10 */ /* 0x010fe2000fffe007 */
[----:B------:R-:W-:Y:S06]  /*1ac00*/  BRA `(.L_x_615) ;  /* 0x0000004000187947 */ /* 0x000fec0003800000 */
.L_x_614:
        /* <DEDUP_REMOVED lines=9> */
[----:B------:R-:W4:Y:S01]  /*1aca0*/  LDC.64 R2, c[0x4][R2] ;  /* 0x0100000002027b82 */ /* 0x000f220000000a00 */
[----:B---3--:R-:W-:Y:S02]  /*1acb0*/  IMAD.U32 R5, RZ, RZ, UR7 ;  /* 0x00000007ff057e24 */ /* 0x008fe4000f8e00ff */
[----:B-1----:R-:W-:Y:S02]  /*1acc0*/  IMAD.U32 R6, RZ, RZ, UR8 ;  /* 0x00000008ff067e24 */ /* 0x002fe4000f8e00ff */
[----:B------:R-:W-:-:S02]  /*1acd0*/  IMAD.U32 R7, RZ, RZ, UR9 ;  /* 0x00000009ff077e24 */ /* 0x000fc4000f8e00ff */
[----:B------:R-:W-:Y:S02]  /*1ace0*/  IMAD.U32 R10, RZ, RZ, UR4 ;  /* 0x00000004ff0a7e24 */ /* 0x000fe4000f8e00ff */
[----:B------:R-:W-:Y:S02]  /*1acf0*/  IMAD.U32 R11, RZ, RZ, UR5 ;  /* 0x00000005ff0b7e24 */ /* 0x000fe4000f8e00ff */
[----:B--2---:R-:W-:Y:S02]  /*1ad00*/  IMAD.MOV.U32 R8, RZ, RZ, 0x70 ;  /* 0x00000070ff087424 */ /* 0x004fe400078e00ff */
[----:B0-----:R-:W-:Y:S02]  /*1ad10*/  IMAD.MOV.U32 R12, RZ, RZ, 0x1 ;  /* 0x00000001ff0c7424 */ /* 0x001fe400078e00ff */
[----:B------:R-:W-:-:S07]  /*1ad20*/  IMAD.MOV.U32 R13, RZ, RZ, RZ ;  /* 0x000000ffff0d7224 */ /* 0x000fce00078e00ff */
[----:B------:R-:W-:-:S07]  /*1ad30*/  LEPC R20, `(.L_x_617) ;  /* 0x000000001014794e */ /* 0x000fce0000000000 */
[----:B----4-:R-:W-:Y:S05]  /*1ad40*/  CALL.ABS.NOINC R2 ;  /* 0x0000000002007343 */ /* 0x010fea0003c00000 */
.L_x_617:
[----:B------:R-:W-:Y:S05]  /*1ad50*/  BSYNC B6 ;  /* 0x0000000000067941 */ /* 0x000fea0003800000 */
.L_x_616:
        /* <DEDUP_REMOVED lines=8> */
[----:B------:R4:W4:Y:S01]  /*1ade0*/  LDC.64 R2, c[0x4][R0] ;  /* 0x0100000000027b82 */ /* 0x0009220000000a00 */
[----:B------:R-:W-:Y:S02]  /*1adf0*/  IMAD.U32 R4, RZ, RZ, UR6 ;  /* 0x00000006ff047e24 */ /* 0x000fe4000f8e00ff */
        /* <DEDUP_REMOVED lines=10> */
.L_x_620:
        /* <DEDUP_REMOVED lines=16> */
.L_x_619:
[----:B------:R-:W-:Y:S05]  /*1afa0*/  BSYNC B6 ;  /* 0x0000000000067941 */ /* 0x000fea0003800000 */
.L_x_618:
[----:B------:R-:W-:Y:S01]  /*1afb0*/  ULDC.64 UR4, c[0x0][0x9f8] ;  /* 0x00027e0000047ab9 */ /* 0x000fe20000000a00 */
[----:B------:R-:W4:Y:S01]  /*1afc0*/  LDL R20, [R1+0x1c] ;  /* 0x00001c0001147983 */ /* 0x000f220000100800 */
[----:B------:R-:W-:-:S04]  /*1afd0*/  ISETP.NE.U32.AND P0, PT, RZ, UR4, PT ;  /* 0x00000004ff007c0c */ /* 0x000fc8000bf05070 */
[----:B------:R-:W-:-:S13]  /*1afe0*/  ISETP.NE.AND.EX P0, PT, RZ, UR5, PT, P0 ;  /* 0x00000005ff007c0c */ /* 0x000fda000bf05300 */
[----:B------:R-:W-:-:S04]  /*1aff0*/  @P0 IADD3 R2, P1, R19, UR4, RZ ;  /* 0x0000000413020c10 */ /* 0x000fc8000ff3e0ff */
[----:B------:R-:W-:Y:S01]  /*1b000*/  @P0 IADD3.X R3, R22, UR5, RZ, P1, !PT ;  /* 0x0000000516030c10 */ /* 0x000fe20008ffe4ff */
[----:B------:R-:W-:-:S04]  /*1b010*/  ULDC.64 UR4, c[0x0][0xa08] ;  /* 0x0002820000047ab9 */ /* 0x000fc80000000a00 */
[----:B------:R5:W2:Y:S02]  /*1b020*/  @P0 LDG.E R23, desc[UR60][R2.64] ;  /* 0x0000003c02170981 */ /* 0x000aa4000c1e1900 */
[----:B-----5:R-:W5:Y:S02]  /*1b030*/  LDC.64 R2, c[0x0][0x418] ;  /* 0x00010600ff027b82 */ /* 0x020f640000000a00 */
[----:B-----5:R-:W-:Y:S01]  /*1b040*/  LOP3.LUT P0, RZ, R2, UR4, RZ, 0xfc, !PT ;  /* 0x0000000402ff7c12 */ /* 0x020fe2000f80fcff */
[----:B------:R-:W-:-:S03]  /*1b050*/  UMOV UR4, 0xffffffff ;  /* 0xffffffff00047882 */ /* 0x000fc60000000000 */
[----:B------:R-:W-:Y:S01]  /*1b060*/  LOP3.LUT P0, RZ, R3, UR5, RZ, 0xfc, P0 ;  /* 0x0000000503ff7c12 */ /* 0x000fe2000800fcff */
[----:B----4-:R-:W-:Y:S01]  /*1b070*/  VIADD R22, R20, 0xffffffff ;  /* 0xffffffff14167836 */ /* 0x010fe20000000000 */
[----:B--2---:R-:W-:Y:S02]  /*1b080*/  SHF.R.S32.HI R7, RZ, 0x1f, R23 ;  /* 0x0000001fff077819 */ /* 0x004fe40000011417 */
[----:B------:R-:W-:-:S03]  /*1b090*/  SEL R19, R23, RZ, !P0 ;  /* 0x000000ff17137207 */ /* 0x000fc60004000000 */
[----:B------:R2:W-:Y:S01]  /*1b0a0*/  STL [R1+0x4], R7 ;  /* 0x0000040701007387 */ /* 0x0005e20000100800 */
[----:B------:R-:W-:Y:S05]  /*1b0b0*/  BRA.DIV UR4, `(.L_x_621) ;  /* 0x0000005a04ec7947 */ /* 0x000fea000b800000 */
[----:B------:R-:W4:Y:S02]  /*1b0c0*/  S2R R0, SR_TID.X ;  /* 0x0000000000007919 */ /* 0x000f240000002100 */
[----:B----4-:R-:W-:-:S04]  /*1b0d0*/  SHF.R.U32.HI R0, RZ, 0x5, R0 ;  /* 0x00000005ff007819 */ /* 0x010fc80000011600 */
[----:B------:R-:W-:-:S05]  /*1b0e0*/  LOP3.LUT R0, R0, 0x3, RZ, 0xc0, !PT ;  /* 0x0000000300007812 */ /* 0x000fca00078ec0ff */
[----:B------:R4:W0:Y:S02]  /*1b0f0*/  SHFL.IDX PT, R14, R0, RZ, 0x1f ;  /* 0x00001fff000e7589 */ /* 0x00082400000e0000 */
.L_x_776:
[----:B----4-:R-:W4:Y:S01]  /*1b100*/  LDL.LU R0, [R1+0x50] ;  /* 0x0000500001007983 */ /* 0x010f220000300800 */
[----:B------:R-:W-:Y:S02]  /*1b110*/  PLOP3.LUT P1, PT, PT, PT, PT, 0x8, 0x0 ;  /* 0x000000000000781c */ /* 0x000fe40003f2e170 */
[----:B0-----:R-:W-:Y:S02]  /*1b120*/  ISETP.NE.AND P0, PT, R14, RZ, PT ;  /* 0x000000ff0e00720c */ /* 0x001fe40003f05270 */
[----:B----4-:R-:W-:-:S09]  /*1b130*/  LOP3.LUT R0, R0, 0xfffffffe, RZ, 0xc0, !PT ;  /* 0xfffffffe00007812 */ /* 0x010fd200078ec0ff */
[----:B------:R-:W-:-:S05]  /*1b140*/  @P1 LOP3.LUT R0, R0, 0x1, RZ, 0xfc, !PT ;  /* 0x0000000100001812 */ /* 0x000fca00078efcff */
[----:B------:R0:W-:Y:S01]  /*1b150*/  STL [R1+0x50], R0 ;  /* 0x0000500001007387 */ /* 0x0001e20000100800 */
[----:B------:R-:W-:Y:S05]  /*1b160*/  @P0 BRA `(.L_x_622) ;  /* 0x0000000400240947 */ /* 0x000fea0003800000 */
[----:B------:R-:W-:-:S03]  /*1b170*/  UMOV UR4, 0xffffffff ;  /* 0xffffffff00047882 */ /* 0x000fc60000000000 */
[----:B------:R-:W-:Y:S05]  /*1b180*/  BRA.DIV UR4, `(.L_x_623) ;  /* 0x0000005a04ec7947 */ /* 0x000fea000b800000 */
[----:B------:R-:W-:-:S13]  /*1b190*/  ELECT P6, URZ, PT ;  /* 0x00000000003f782f */ /* 0x000fda00038c0000 */
.L_x_779:
[----:B------:R-:W-:Y:S05]  /*1b1a0*/  @!P6 BRA `(.L_x_622) ;  /* 0x000000040014e947 */ /* 0x000fea0003800000 */
[----:B------:R-:W-:-:S04]  /*1b1b0*/  ISETP.NE.U32.AND P0, PT, R2, RZ, PT ;  /* 0x000000ff0200720c */ /* 0x000fc80003f05070 */
[----:B------:R-:W-:-:S13]  /*1b1c0*/  ISETP.NE.AND.EX P0, PT, R3, RZ, PT, P0 ;  /* 0x000000ff0300720c */ /* 0x000fda0003f05300 */
[----:B------:R-:W-:Y:S05]  /*1b1d0*/  @!P0 BRA `(.L_x_624) ;  /* 0x0000000000488947 */ /* 0x000fea0003800000 */
[----:B-1----:R-:W1:Y:S01]  /*1b1e0*/  LDC R6, c[0x0][0x43c] ;  /* 0x00010f00ff067b82 */ /* 0x002e620000000800 */
[----:B0-----:R-:W-:Y:S01]  /*1b1f0*/  IMAD.MOV.U32 R0, RZ, RZ, R22 ;  /* 0x000000ffff007224 */ /* 0x001fe200078e0016 */
[----:B------:R-:W-:Y:S01]  /*1b200*/  ULDC.64 UR4, c[0x0][0x428] ;  /* 0x00010a0000047ab9 */ /* 0x000fe20000000a00 */
[----:B-1----:R-:W-:-:S13]  /*1b210*/  ISETP.NE.AND P0, PT, R6, 0x1, PT ;  /* 0x000000010600780c */ /* 0x002fda0003f05270 */
[----:B---3--:R-:W0:Y:S02]  /*1b220*/  @P0 LDC.64 R4, c[0x0][0x440] ;  /* 0x00011000ff040b82 */ /* 0x008e240000000a00 */
[----:B0-----:R-:W-:-:S05]  /*1b230*/  @P0 IMAD.HI.U32 R4, R22, R4, RZ ;  /* 0x0000000416040227 */ /* 0x001fca00078e00ff */
        /* <DEDUP_REMOVED lines=12> */
.L_x_624:
[----:B0-----:R-:W-:Y:S01]  /*1b300*/  IMAD R0, R18, 0x8, R16 ;  /* 0x0000000812007824 */ /* 0x001fe200078e0210 */
[----:B----4-:R-:W-:-:S04]  /*1b310*/  SHF.L.U32 R2, R28, 0x1f, RZ ;  /* 0x0000001f1c027819 */ /* 0x010fc800000006ff */
[----:B------:R-:W0:Y:S02]  /*1b320*/  SYNCS.PHASECHK.TRANS64.TRYWAIT P0, [R0+URZ+0x31c40], R2 ;  /* 0x031c4002000075a7 */ /* 0x000e24000800017f */
[----:B0-----:R-:W-:Y:S05]  /*1b330*/  @!P0 BRA `(.L_x_625) ;  /* 0x0000005800a08947 */ /* 0x001fea0003800000 */
.L_x_780:
[----:B------:R-:W4:Y:S02]  /*1b340*/  S2R R3, SR_TID.X ;  /* 0x0000000000037919 */ /* 0x000f240000002100 */
[----:B----4-:R-:W-:-:S04]  /*1b350*/  LOP3.LUT R3, R3, 0x7f, RZ, 0xc0, !PT ;  /* 0x0000007f03037812 */ /* 0x010fc800078ec0ff */
[----:B------:R-:W-:-:S13]  /*1b360*/  ISETP.NE.AND P0, PT, R3, RZ, PT ;  /* 0x000000ff0300720c */ /* 0x000fda0003f05270 */
[----:B------:R-:W-:Y:S05]  /*1b370*/  @P0 BRA `(.L_x_626) ;  /* 0x00000000001c0947 */ /* 0x000fea0003800000 */
[----:B------:R-:W4:Y:S01]  /*1b380*/  S2R R3, SR_TID.X ;  /* 0x0000000000037919 */ /* 0x000f220000002100 */
[----:B0-----:R-:W-:-:S04]  /*1b390*/  IMAD.MOV.U32 R2, RZ, RZ, 0x6c00 ;  /* 0x00006c00ff027424 */ /* 0x001fc800078e00ff */
[----:B------:R0:W-:Y:S01]  /*1b3a0*/  SYNCS.ARRIVE.TRANS64 RZ, [R0+URZ+0x31c30], R2 ;  /* 0x031c300200ff79a7 */ /* 0x0001e2000800003f */
[----:B----4-:R-:W-:-:S04]  /*1b3b0*/  LOP3.LUT R3, R3, 0x1f, RZ, 0xc0, !PT ;  /* 0x0000001f03037812 */ /* 0x010fc800078ec0ff */
[----:B------:R-:W-:-:S13]  /*1b3c0*/  ISETP.NE.AND P0, PT, R3, RZ, PT ;  /* 0x000000ff0300720c */ /* 0x000fda0003f05270 */
[----:B0-----:R-:W-:Y:S05]  /*1b3d0*/  @!P0 BRA `(.L_x_626) ;  /* 0x0000000000048947 */ /* 0x001fea0003800000 */
[----:B------:R-:W-:Y:S01]  /*1b3e0*/  BPT.TRAP 0x1 ;  /* 0x000000040000795c */ /* 0x000fe20000300000 */
.L_x_626:
[----:B0-----:R-:W4:Y:S01]  /*1b3f0*/  LDL.LU R2, [R1+0x50] ;  /* 0x0000500001027983 */ /* 0x001f220000300800 */
[----:B------:R-:W-:Y:S01]  /*1b400*/  R2UR UR9, R0 ;  /* 0x00000000000972ca */ /* 0x000fe200000e0000 */
[----:B------:R-:W-:Y:S01]  /*1b410*/  IMAD R0, R18, 0x6c00, R16 ;  /* 0x00006c0012007824 */ /* 0x000fe200078e0210 */
        /* <DEDUP_REMOVED lines=11> */
[----:B------:R-:W-:-:S04]  /*1b4d0*/  UIADD3 UR9, UR9, 0x31c30, URZ ;  /* 0x00031c3009097890 */ /* 0x000fc8000fffe03f */
[----:B------:R-:W-:Y:S02]  /*1b4e0*/  UIMAD UR11, UR11, 0x90, UR5 ;  /* 0x000000900b0b78a4 */ /* 0x000fe4000f8e0205 */
[----:B------:R-:W-:Y:S02]  /*1b4f0*/  UIADD3 UR14, UR8, 0x16a00, URZ ;  /* 0x00016a00080e7890 */ /* 0x000fe4000fffe03f */
[----:B------:R-:W-:Y:S02]  /*1b500*/  UIADD3.X UR5, URZ, UR37, URZ, UP0, !UPT ;  /* 0x000000253f057290 */ /* 0x000fe400087fe43f */
[----:B------:R-:W-:Y:S02]  /*1b510*/  UIADD3 UR15, UR8, 0x18e00, URZ ;  /* 0x00018e00080f7890 */ /* 0x000fe4000fffe03f */
[----:B------:R-:W-:-:S03]  /*1b520*/  UIADD3 UR16, UR8, 0x1b200, URZ ;  /* 0x0001b20008107890 */ /* 0x000fc6000fffe03f */
[----:B------:R-:W-:Y:S01]  /*1b530*/  UMOV UR8, UR14 ;  /* 0x0000000e00087c82 */ /* 0x000fe20008000000 */
[----:B------:R-:W-:Y:S01]  /*1b540*/  UMOV UR14, 0x40 ;  /* 0x00000040000e7882 */ /* 0x000fe20000000000 */
[----:B------:R0:W-:Y:S02]  /*1b550*/  UTMALDG.4D [UR8], [UR4], desc[UR6] ;  /* 0x00000608040075b4 */ /* 0x0001e40008019000 */
[----:B0-----:R-:W-:Y:S01]  /*1b560*/  UMOV UR8, UR15 ;  /* 0x0000000f00087c82 */ /* 0x001fe20008000000 */
[----:B------:R-:W-:Y:S02]  /*1b570*/  UMOV UR10, UR17 ;  /* 0x00000011000a7c82 */ /* 0x000fe40008000000 */
[----:B------:R0:W-:Y:S02]  /*1b580*/  UTMALDG.4D [UR8], [UR4], desc[UR6] ;  /* 0x00000608040075b4 */ /* 0x0001e40008019000 */
[----:B0-----:R-:W-:Y:S01]  /*1b590*/  UMOV UR8, UR16 ;  /* 0x0000001000087c82 */ /* 0x001fe20008000000 */
[----:B------:R-:W-:-:S02]  /*1b5a0*/  UMOV UR10, UR14 ;  /* 0x0000000e000a7c82 */ /* 0x000fc40008000000 */
[----:B------:R0:W-:Y:S01]  /*1b5b0*/  UTMALDG.4D [UR8], [UR4], desc[UR6] ;  /* 0x00000608040075b4 */ /* 0x0001e20008019000 */
[----:B----4-:R-:W-:-:S04]  /*1b5c0*/  LOP3.LUT R2, R2, 0xfffffffe, RZ, 0xc0, !PT ;  /* 0xfffffffe02027812 */ /* 0x010fc800078ec0ff */
[----:B------:R-:W-:-:S05]  /*1b5d0*/  @P0 LOP3.LUT R2, R2, 0x1, RZ, 0xfc, !PT ;  /* 0x0000000102020812 */ /* 0x000fca00078efcff */
[----:B------:R0:W-:Y:S01]  /*1b5e0*/  STL [R1+0x50], R2 ;  /* 0x0000500201007387 */ /* 0x0001e20000100800 */
[----:B------:R-:W-:Y:S01]  /*1b5f0*/  NOP ;  /* 0x0000000000007918 */ /* 0x000fe20000000000 */
.L_x_622:
[----:B------:R-:W4:Y:S04]  /*1b600*/  LDL.LU R4, [R1+0x18] ;  /* 0x0000180001047983 */ /* 0x000f280000300800 */
[----:B-1----:R-:W5:Y:S04]  /*1b610*/  LDL.LU R6, [R1+0x10] ;  /* 0x0000100001067983 */ /* 0x002f680000300800 */
[----:B------:R-:W2:Y:S01]  /*1b620*/  LDL.LU R3, [R1+0x30] ;  /* 0x0000300001037983 */ /* 0x000ea20000300800 */
[----:B------:R-:W-:Y:S05]  /*1b630*/  WARPSYNC.ALL ;  /* 0x0000000000007948 */ /* 0x000fea0003800000 */
[----:B0-----:R-:W-:Y:S01]  /*1b640*/  ULDC.64 UR6, c[0x0][0xa00] ;  /* 0x0002800000067ab9 */ /* 0x001fe20000000a00 */
[----:B------:R-:W-:Y:S01]  /*1b650*/  ULDC.64 UR4, c[0x0][0x298] ;  /* 0x0000a60000047ab9 */ /* 0x000fe20000000a00 */
[----:B------:R-:W-:Y:S01]  /*1b660*/  VIADD R0, R16, 0xda00 ;  /* 0x0000da0010007836 */ /* 0x000fe20000000000 */
[----:B------:R-:W-:Y:S01]  /*1b670*/  BAR.SYNC.DEFER_BLOCKING 0x8, 0x200 ;  /* 0x0208000000007b1d */ /* 0x000fe20000010000 */
[----:B------:R-:W-:-:S03]  /*1b680*/  ISETP.NE.U32.AND P0, PT, RZ, UR6, PT ;  /* 0x00000006ff007c0c */ /* 0x000fc6000bf05070 */
[----:B------:R-:W-:Y:S02]  /*1b690*/  LOP3.LUT P1, RZ, R0, 0x1bf, RZ, 0xc0, !PT ;  /* 0x000001bf00ff7812 */ /* 0x000fe4000782c0ff */
[----:B------:R-:W-:Y:S01]  /*1b6a0*/  ISETP.NE.AND.EX P0, PT, RZ, UR7, PT, P0 ;  /* 0x00000007ff007c0c */ /* 0x000fe2000bf05300 */
[----:B------:R-:W-:Y:S01]  /*1b6b0*/  BSSY B6, `(.L_x_627) ;  /* 0x000001d000067945 */ /* 0x000fe20003800000 */
[----:B----4-:R-:W-:Y:S02]  /*1b6c0*/  SHF.R.S32.HI R2, RZ, 0x1f, R4 ;  /* 0x0000001fff027819 */ /* 0x010fe40000011404 */
[----:B-----5:R-:W-:-:S03]  /*1b6d0*/  SEL R6, R6, RZ, !P0 ;  /* 0x000000ff06067207 */ /* 0x020fc60004000000 */
[----:B------:R-:W-:-:S04]  /*1b6e0*/  IMAD R2, R2, UR4, RZ ;  /* 0x0000000402027c24 */ /* 0x000fc8000f8e02ff */
[C---:B------:R-:W-:Y:S01]  /*1b6f0*/  IMAD R0, R4.reuse, UR5, R2 ;  /* 0x0000000504007c24 */ /* 0x040fe2000f8e0202 */
[----:B--2---:R-:W-:Y:S01]  /*1b700*/  SEL R2, R3, RZ, !P0 ;  /* 0x000000ff03027207 */ /* 0x004fe20004000000 */
[----:B---3--:R-:W-:-:S04]  /*1b710*/  IMAD.WIDE.U32 R4, R4, UR4, RZ ;  /* 0x0000000404047c25 */ /* 0x008fc8000f8e00ff */
[----:B------:R-:W-:Y:S01]  /*1b720*/  IMAD.IADD R0, R5, 0x1, R0 ;  /* 0x0000000105007824 */ /* 0x000fe200078e0200 */
[----:B------:R0:W-:Y:S04]  /*1b730*/  STL.64 [R1+0x28], R4 ;  /* 0x0000280401007387 */ /* 0x0001e80000100a00 */
[----:B------:R0:W-:Y:S04]  /*1b740*/  STL [R1+0x10], R6 ;  /* 0x0000100601007387 */ /* 0x0001e80000100800 */
[----:B------:R0:W-:Y:S04]  /*1b750*/  STL [R1+0x30], R2 ;  /* 0x0000300201007387 */ /* 0x0001e80000100800 */
[----:B------:R0:W-:Y:S01]  /*1b760*/  STL [R1+0x18], R0 ;  /* 0x0000180001007387 */ /* 0x0001e20000100800 */
[----:B------:R-:W-:Y:S05]  /*1b770*/  @!P1 BRA `(.L_x_628) ;  /* 0x0000000000409947 */ /* 0x000fea0003800000 */
[----:B0-----:R-:W-:Y:S01]  /*1b780*/  MOV R2, 0x0 ;  /* 0x0000000000027802 */ /* 0x001fe20000000f00 */
        /* <DEDUP_REMOVED lines=15> */
.L_x_628:
[----:B------:R-:W-:Y:S05]  /*1b880*/  BSYNC B6 ;  /* 0x0000000000067941 */ /* 0x000fea0003800000 */
.L_x_627:
[----:B------:R-:W2:Y:S01]  /*1b890*/  LDL.LU R20, [R1+0x18] ;  /* 0x0000180001147983 */ /* 0x000ea20000300800 */
[----:B------:R-:W1:Y:S01]  /*1b8a0*/  LDC R10, c[0x0][0x448] ;  /* 0x00011200ff0a7b82 */ /* 0x000e620000000800 */
[----:B------:R-:W-:Y:S01]  /*1b8b0*/  ULDC.64 UR4, c[0x0][0x2d8] ;  /* 0x0000b60000047ab9 */ /* 0x000fe20000000a00 */
[----:B------:R-:W-:Y:S01]  /*1b8c0*/  ULDC.64 UR6, c[0x0][0x2e0] ;  /* 0x0000b80000067ab9 */ /* 0x000fe20000000a00 */
[----:B0-----:R-:W2:Y:S01]  /*1b8d0*/  LDL.LU.64 R2, [R1+0x28] ;  /* 0x0000280001027983 */ /* 0x001ea20000300a00 */
[----:B------:R-:W-:-:S03]  /*1b8e0*/  ULDC.64 UR8, c[0x0][0x280] ;  /* 0x0000a00000087ab9 */ /* 0x000fc60000000a00 */
[----:B------:R-:W3:Y:S04]  /*1b8f0*/  LDL.LU R21, [R1+0x30] ;  /* 0x0000300001157983 */ /* 0x000ee80000300800 */
[----:B------:R-:W4:Y:S01]  /*1b900*/  LDL.LU R4, [R1+0x10] ;  /* 0x0000100001047983 */ /* 0x000f220000300800 */
[----:B------:R-:W0:Y:S01]  /*1b910*/  S2R R12, SR_TID.X ;  /* 0x00000000000c7919 */ /* 0x000e220000002100 */
[----:B------:R-:W0:Y:S01]  /*1b920*/  S2R R11, SR_TID.X ;  /* 0x00000000000b7919 */ /* 0x000e220000002100 */
[----:B-1----:R-:W-:-:S13]  /*1b930*/  ISETP.NE.AND P0, PT, R10, 0x1, PT ;  /* 0x000000010a00780c */ /* 0x002fda0003f05270 */
[----:B------:R-:W1:Y:S01]  /*1b940*/  @P0 LDC R5, c[0x0][0x450] ;  /* 0x00011400ff050b82 */ /* 0x000e620000000800 */
[----:B--2---:R-:W-:Y:S02]  /*1b950*/  IMAD.MOV.U32 R3, RZ, RZ, R20 ;  /* 0x000000ffff037224 */ /* 0x004fe400078e0014 */
[----:B------:R-:W2:Y:S01]  /*1b960*/  S2R R20, SR_TID.X ;  /* 0x0000000000147919 */ /* 0x000ea20000002100 */
[----:B------:R-:W-:-:S04]  /*1b970*/  IMAD.WIDE.U32 R2, R17, UR4, R2 ;  /* 0x0000000411027c25 */ /* 0x000fc8000f8e0002 */
[----:B------:R-:W-:Y:S01]  /*1b980*/  IMAD R3, R17, UR5, R3 ;  /* 0x0000000511037c24 */ /* 0x000fe2000f8e0203 */
[----:B------:R-:W-:Y:S01]  /*1b990*/  ULDC.64 UR4, c[0x0][0x2d0] ;  /* 0x0000b40000047ab9 */ /* 0x000fe20000000a00 */
[----:B---3--:R-:W-:Y:S02]  /*1b9a0*/  IMAD R0, R21, UR6, RZ ;  /* 0x0000000615007c24 */ /* 0x008fe4000f8e02ff */
[----:B----4-:R-:W-:-:S04]  /*1b9b0*/  IMAD.WIDE.U32 R2, R4, UR6, R2 ;  /* 0x0000000604027c25 */ /* 0x010fc8000f8e0002 */
[----:B------:R-:W-:Y:S01]  /*1b9c0*/  IMAD R0, R4, UR7, R0 ;  /* 0x0000000704007c24 */ /* 0x000fe2000f8e0200 */
[----:B------:R-:W-:Y:S01]  /*1b9d0*/  ULDC.64 UR6, c[0x0][0x2c8] ;  /* 0x0000b20000067ab9 */ /* 0x000fe20000000a00 */
[----:B------:R-:W3:Y:S02]  /*1b9e0*/  @P0 LDC R4, c[0x0][0x44c] ;  /* 0x00011300ff040b82 */ /* 0x000ee40000000800 */
[----:B------:R-:W-:Y:S01]  /*1b9f0*/  IMAD.IADD R3, R3, 0x1, R0 ;  /* 0x0000000103037824 */ /* 0x000fe200078e0200 */
[C---:B--2---:R-:W-:Y:S01]  /*1ba00*/  LOP3.LUT R21, R20.reuse, 0x7f, RZ, 0xc0, !PT ;  /* 0x0000007f14157812 */ /* 0x044fe200078ec0ff */
[----:B------:R-:W-:-:S03]  /*1ba10*/  IMAD.SHL.U32 R20, R20, 0x20, RZ ;  /* 0x0000002014147824 */ /* 0x000fc600078e00ff */
[----:B------:R-:W-:-:S04]  /*1ba20*/  SHF.R.U32.HI R21, RZ, 0x2, R21 ;  /* 0x00000002ff157819 */ /* 0x000fc80000011615 */
[----:B------:R-:W-:Y:S01]  /*1ba30*/  LOP3.LUT R20, R21, 0x60, R20, 0xf8, !PT ;  /* 0x0000006015147812 */ /* 0x000fe200078ef814 */
[----:B0-----:R-:W-:-:S04]  /*1ba40*/  IMAD.SHL.U32 R21, R12, 0x8, RZ ;  /* 0x000000080c157824 */ /* 0x001fc800078e00ff */
[----:B------:R-:W-:Y:S01]  /*1ba50*/  IMAD R8, R25, 0xc0, R20 ;  /* 0x000000c019087824 */ /* 0x000fe200078e0214 */
[----:B------:R-:W-:Y:S01]  /*1ba60*/  LOP3.LUT R21, R21, 0x18, RZ, 0xc0, !PT ;  /* 0x0000001815157812 */ /* 0x000fe200078ec0ff */
[----:B------:R-:W-:Y:S02]  /*1ba70*/  IMAD.SHL.U32 R20, R11, 0x8, RZ ;  /* 0x000000080b147824 */ /* 0x000fe400078e00ff */
[----:B---3--:R-:W-:Y:S01]  /*1ba80*/  @P0 IMAD.HI.U32 R0, R8, R4, RZ ;  /* 0x0000000408000227 */ /* 0x008fe200078e00ff */
[C---:B------:R-:W-:Y:S02]  /*1ba90*/  LOP3.LUT R13, R21.reuse, 0x20, RZ, 0xfc, !PT ;  /* 0x00000020150d7812 */ /* 0x040fe400078efcff */
[----:B------:R-:W-:Y:S01]  /*1baa0*/  LOP3.LUT R20, R20, 0x18, RZ, 0xc0, !PT ;  /* 0x0000001814147812 */ /* 0x000fe200078ec0ff */
[----:B------:R-:W-:Y:S01]  /*1bab0*/  IMAD.MOV.U32 R4, RZ, RZ, R8 ;  /* 0x000000ffff047224 */ /* 0x000fe200078e0008 */
[----:B-1----:R-:W-:Y:S02]  /*1bac0*/  @P0 SHF.R.U32.HI R4, RZ, R5, R0 ;  /* 0x00000005ff040219 */ /* 0x002fe40000011600 */
[----:B------:R-:W-:-:S02]  /*1bad0*/  LOP3.LUT R12, R21, 0x40, RZ, 0xfc, !PT ;  /* 0x00000040150c7812 */ /* 0x000fc400078efcff */
[--C-:B------:R-:W-:Y:S01]  /*1bae0*/  SHF.R.S32.HI R0, RZ, 0x1f, R4.reuse ;  /* 0x0000001fff007819 */ /* 0x100fe20000011404 */
[----:B------:R-:W-:-:S04]  /*1baf0*/  IMAD.MOV R6, RZ, RZ, -R4 ;  /* 0x000000ffff067224 */ /* 0x000fc800078e0a04 */
[----:B------:R-:W-:-:S04]  /*1bb00*/  IMAD R0, R0, UR4, RZ ;  /* 0x0000000400007c24 */ /* 0x000fc8000f8e02ff */
[C---:B------:R-:W-:Y:S02]  /*1bb10*/  IMAD R0, R4.reuse, UR5, R0 ;  /* 0x0000000504007c24 */ /* 0x040fe4000f8e0200 */
[----:B------:R-:W-:-:S04]  /*1bb20*/  IMAD.WIDE.U32 R4, R4, UR4, R2 ;  /* 0x0000000404047c25 */ /* 0x000fc8000f8e0002 */
[----:B------:R-:W-:Y:S02]  /*1bb30*/  IMAD.IADD R5, R5, 0x1, R0 ;  /* 0x0000000105057824 */ /* 0x000fe400078e0200 */
[----:B------:R-:W-:Y:S02]  /*1bb40*/  IMAD R0, R10, R6, R8 ;  /* 0x000000060a007224 */ /* 0x000fe400078e0208 */
[----:B------:R-:W-:-:S03]  /*1bb50*/  VIADD R8, R8, 0x80 ;  /* 0x0000008008087836 */ /* 0x000fc60000000000 */
[----:B------:R-:W-:-:S05]  /*1bb60*/  SHF.R.S32.HI R6, RZ, 0x1f, R0 ;  /* 0x0000001fff067819 */ /* 0x000fca0000011400 */
[----:B------:R-:W-:Y:S02]  /*1bb70*/  IMAD R9, R6, UR6, RZ ;  /* 0x0000000606097c24 */ /* 0x000fe4000f8e02ff */
[C---:B------:R-:W-:Y:S02]  /*1bb80*/  IMAD.WIDE.U32 R6, R0.reuse, UR6, R4 ;  /* 0x0000000600067c25 */ /* 0x040fe4000f8e0004 */
[----:B------:R-:W0:Y:S02]  /*1bb90*/  @P0 LDC R5, c[0x0][0x44c] ;  /* 0x00011300ff050b82 */ /* 0x000e240000000800 */
[----:B------:R-:W-:Y:S01]  /*1bba0*/  IMAD R0, R0, UR7, R9 ;  /* 0x0000000700007c24 */ /* 0x000fe2000f8e0209 */
[----:B------:R-:W-:Y:S01]  /*1bbb0*/  LEA R4, P1, R6, UR8, 0x1 ;  /* 0x0000000806047c11 */ /* 0x000fe2000f8208ff */
[----:B------:R1:W5:Y:S02]  /*1bbc0*/  LDL R9, [R1+0xc] ;  /* 0x00000c0001097983 */ /* 0x0003640000100800 */
[----:B------:R-:W-:-:S02]  /*1bbd0*/  IMAD.IADD R0, R7, 0x1, R0 ;  /* 0x0000000107007824 */ /* 0x000fc400078e0200 */
[----:B------:R-:W2:Y:S03]  /*1bbe0*/  @P0 LDC R7, c[0x0][0x450] ;  /* 0x00011400ff070b82 */ /* 0x000ea60000000800 */
[----:B------:R-:W-:Y:S01]  /*1bbf0*/  LEA.HI.X R0, R6, UR9, R0, 0x1, P1 ;  /* 0x0000000906007c11 */ /* 0x000fe200088f0c00 */
[----:B------:R-:W-:Y:S02]  /*1bc00*/  IMAD.MOV.U32 R6, RZ, RZ, R8 ;  /* 0x000000ffff067224 */ /* 0x000fe400078e0008 */
[----:B0-----:R-:W-:-:S05]  /*1bc10*/  @P0 IMAD.HI.U32 R5, R8, R5, RZ ;  /* 0x0000000508050227 */ /* 0x001fca00078e00ff */
[----:B--2---:R-:W-:-:S04]  /*1bc20*/  @P0 SHF.R.U32.HI R6, RZ, R7, R5 ;  /* 0x00000007ff060219 */ /* 0x004fc80000011605 */
[--C-:B------:R-:W-:Y:S01]  /*1bc30*/  SHF.R.S32.HI R7, RZ, 0x1f, R6.reuse ;  /* 0x0000001fff077819 */ /* 0x100fe20000011406 */
[----:B------:R-:W-:Y:S02]  /*1bc40*/  IMAD.MOV R5, RZ, RZ, -R6 ;  /* 0x000000ffff057224 */ /* 0x000fe400078e0a06 */
[----:B------:R-:W-:-:S04]  /*1bc50*/  IMAD.WIDE.U32 R2, R6, UR4, R2 ;  /* 0x0000000406027c25 */ /* 0x000fc8000f8e0002 */
[----:B------:R-:W-:Y:S02]  /*1bc60*/  IMAD R5, R10, R5, R8 ;  /* 0x000000050a057224 */ /* 0x000fe400078e0208 */
[----:B------:R-:W-:Y:S01]  /*1bc70*/  IMAD R7, R7, UR4, RZ ;  /* 0x0000000407077c24 */ /* 0x000fe2000f8e02ff */
[----:B------:R-:W-:Y:S02]  /*1bc80*/  ULDC UR4, c[0x0][0x2b8] ;  /* 0x0000ae0000047ab9 */ /* 0x000fe40000000800 */
[----:B------:R-:W-:Y:S01]  /*1bc90*/  ISETP.GE.AND P2, PT, R20, UR4, PT ;  /* 0x0000000414007c0c */ /* 0x000fe2000bf46270 */
[----:B------:R-:W-:Y:S01]  /*1bca0*/  IMAD R7, R6, UR5, R7 ;  /* 0x0000000506077c24 */ /* 0x000fe2000f8e0207 */
[----:B------:R-:W-:Y:S02]  /*1bcb0*/  SHF.R.S32.HI R6, RZ, 0x1f, R5 ;  /* 0x0000001fff067819 */ /* 0x000fe40000011405 */
[----:B------:R-:W-:Y:S01]  /*1bcc0*/  ISETP.GE.AND P1, PT, R13, UR4, PT ;  /* 0x000000040d007c0c */ /* 0x000fe2000bf26270 */
[----:B------:R-:W-:Y:S01]  /*1bcd0*/  IMAD.IADD R3, R3, 0x1, R7 ;  /* 0x0000000103037824 */ /* 0x000fe200078e0207 */
[----:B------:R-:W-:Y:S01]  /*1bce0*/  ISETP.GE.AND P0, PT, R12, UR4, PT ;  /* 0x000000040c007c0c */ /* 0x000fe2000bf06270 */
[----:B------:R-:W-:-:S02]  /*1bcf0*/  IMAD R6, R6, UR6, RZ ;  /* 0x0000000606067c24 */ /* 0x000fc4000f8e02ff */
        /* <DEDUP_REMOVED lines=8> */
[----:B-1----:R-:W-:Y:S06]  /*1bd80*/  BRA.DIV UR4, `(.L_x_629) ;  /* 0x0000005204207947 */ /* 0x002fec000b800000 */
[----:B------:R-:W2:Y:S01]  /*1bd90*/  LDL.LU R3, [R1+0x38] ;  /* 0x0000380001037983 */ /* 0x000ea20000300800 */
[----:B------:R-:W-:-:S03]  /*1bda0*/  IMAD R25, R25, 0xc0, R21 ;  /* 0x000000c019197824 */ /* 0x000fc600078e0215 */
[----:B------:R-:W0:Y:S01]  /*1bdb0*/  SHFL.IDX PT, R2, R4, RZ, 0x1c1f ;  /* 0x001c1fff04027589 */ /* 0x000e2200000e0000 */
[----:B--2---:R-:W-:-:S03]  /*1bdc0*/  IMAD R5, R3, R10, RZ ;  /* 0x0000000a03057224 */ /* 0x004fc600078e02ff */
[----:B------:R-:W1:Y:S02]  /*1bdd0*/  SHFL.IDX PT, R3, R0, RZ, 0x1c1f ;  /* 0x001c1fff00037589 */ /* 0x000e6400000e0000 */
[----:B------:R-:W-:-:S13]  /*1bde0*/  ISETP.GE.AND P4, PT, R25, R5, PT ;  /* 0x000000051900720c */ /* 0x000fda0003f86270 */
[----:B0-----:R-:W-:-:S05]  /*1bdf0*/  @!P4 LEA R2, P3, R20, R2, 0x1 ;  /* 0x000000021402c211 */ /* 0x001fca00078608ff */
[----:B-1----:R-:W-:-:S05]  /*1be00*/  @!P4 IMAD.X R3, RZ, RZ, R3, P3 ;  /* 0x000000ffff03c224 */ /* 0x002fca00018e0603 */
        /* <DEDUP_REMOVED lines=29> */
[----:B0-----:R-:W0:Y:S01]  /*1bfe0*/  SHFL.IDX PT, R2, R4, 0x3, 0x1c1f ;  /* 0x007c1f0004027f89 */ /* 0x001e2200000e0000 */
[----:B------:R-:W-:-:S03]  /*1bff0*/  VIADD R3, R25, 0x80 ;  /* 0x0000008019037836 */ /* 0x000fc60000000000 */
[----:B------:R-:W-:Y:S02]  /*1c000*/  SHFL.IDX PT, R4, R6, RZ, 0x1c1f ;  /* 0x001c1fff06047589 */ /* 0x000fe400000e0000 */
[-C--:B------:R-:W-:Y:S01]  /*1c010*/  ISETP.GE.AND P3, PT, R3, R5.reuse, PT ;  /* 0x000000050300720c */ /* 0x080fe20003f66270 */
[----:B------:R-:W-:Y:S01]  /*1c020*/  VIADD R3, R25, 0x60 ;  /* 0x0000006019037836 */ /* 0x000fe20000000000 */
[----:B------:R-:W-:Y:S04]  /*1c030*/  SHFL.IDX PT, R6, R6, 0x1, 0x1c1f ;  /* 0x003c1f0006067f89 */ /* 0x000fe800000e0000 */
[----:B------:R-:W-:-:S13]  /*1c040*/  ISETP.GE.AND P4, PT, R3, R5, PT ;  /* 0x000000050300720c */ /* 0x000fda0003f86270 */
[----:B0-----:R-:W-:-:S05]  /*1c050*/  @!P4 LEA R2, P5, R20, R2, 0x1 ;  /* 0x000000021402c211 */ /* 0x001fca00078a08ff */
        /* <DEDUP_REMOVED lines=13> */
.L_x_793:
[----:B------:R-:W-:Y:S02]  /*1c130*/  VIADD R25, R25, 0xa0 ;  /* 0x000000a019197836 */ /* 0x000fe40000000000 */
        /* <DEDUP_REMOVED lines=12> */
.L_x_630:
        /* <DEDUP_REMOVED lines=18> */
.L_x_794:
[----:B------:R-:W-:Y:S05]  /*1c320*/  BSYNC B0 ;  /* 0x0000000000007941 */ /* 0x000fea0003800000 */
.L_x_631:
        /* <DEDUP_REMOVED lines=9> */
[----:B------:R-:W-:Y:S01]  /*1c3c0*/  LOP3.LUT R9, RZ, R3, RZ, 0x33, !PT ;  /* 0x00000003ff097212 */ /* 0x000fe200078e33ff */
        /* <DEDUP_REMOVED lines=10> */
[----:B------:R-:W2:Y:S01]  /*1c470*/  LDL R3, [R1+0x50] ;  /* 0x0000500001037983 */ /* 0x000ea20000100800 */
[----:B------:R-:W-:Y:S01]  /*1c480*/  VIADD R5, R18, 0x1 ;  /* 0x0000000112057836 */ /* 0x000fe20000000000 */
[----:B------:R-:W-:Y:S04]  /*1c490*/  BSSY B1, `(.L_x_637) ;  /* 0x00000ae000017945 */ /* 0x000fe80003800000 */
[----:B------:R-:W-:-:S04]  /*1c4a0*/  ISETP.NE.AND P0, PT, R5, 0x2, PT ;  /* 0x000000020500780c */ /* 0x000fc80003f05270 */
[----:B------:R-:W-:Y:S02]  /*1c4b0*/  SEL R10, RZ, 0x1, P0 ;  /* 0x00000001ff0a7807 */ /* 0x000fe40000000000 */
[----:B------:R-:W-:Y:S02]  /*1c4c0*/  SEL R5, R5, RZ, P0 ;  /* 0x000000ff05057207 */ /* 0x000fe40000000000 */
[----:B------:R-:W-:Y:S02]  /*1c4d0*/  LOP3.LUT R10, R28, R10, RZ, 0x3c, !PT ;  /* 0x0000000a1c0a7212 */ /* 0x000fe400078e3cff */
[----:B--2---:R-:W-:-:S13]  /*1c4e0*/  LOP3.LUT P1, RZ, R3, 0x1, RZ, 0xc0, !PT ;  /* 0x0000000103ff7812 */ /* 0x004fda000782c0ff */
[----:B------:R-:W-:Y:S05]  /*1c4f0*/  @!P1 BRA `(.L_x_638) ;  /* 0x00000008009c9947 */ /* 0x000fea0003800000 */
[----:B------:R-:W-:Y:S01]  /*1c500*/  ULDC.64 UR4, c[0x0][0x418] ;  /* 0x0001060000047ab9 */ /* 0x000fe20000000a00 */
[----:B0-----:R-:W-:Y:S01]  /*1c510*/  IMAD.MOV.U32 R7, RZ, RZ, R19 ;  /* 0x000000ffff077224 */ /* 0x001fe200078e0013 */
[----:B------:R-:W-:-:S04]  /*1c520*/  ISETP.NE.U32.AND P0, PT, RZ, UR4, PT ;  /* 0x00000004ff007c0c */ /* 0x000fc8000bf05070 */
[----:B------:R-:W-:-:S13]  /*1c530*/  ISETP.NE.AND.EX P0, PT, RZ, UR5, PT, P0 ;  /* 0x00000005ff007c0c */ /* 0x000fda000bf05300 */
[----:B------:R-:W-:Y:S05]  /*1c540*/  @!P0 BRA `(.L_x_639) ;  /* 0x0000000000488947 */ /* 0x000fea0003800000 */
[----:B------:R-:W2:Y:S01]  /*1c550*/  LDL R11, [R1+0x4] ;  /* 0x00000400010b7983 */ /* 0x000ea20000100800 */
[----:B------:R-:W0:Y:S01]  /*1c560*/  LDC R7, c[0x0][0x43c] ;  /* 0x00010f00ff077b82 */ /* 0x000e220000000800 */
        /* <DEDUP_REMOVED lines=16> */
.L_x_639:
[----:B------:R-:W-:Y:S01]  /*1c670*/  IMAD R3, R5, 0x8, R16 ;  /* 0x0000000805037824 */ /* 0x000fe200078e0210 */
[----:B------:R-:W-:Y:S01]  /*1c680*/  SHF.L.U32 R2, R10, 0x1f, RZ ;  /* 0x0000001f0a027819 */ /* 0x000fe200000006ff */
[----:B------:R-:W-:Y:S03]  /*1c690*/  BSSY B3, `(.L_x_640) ;  /* 0x0000003000037945 */ /* 0x000fe60003800000 */
[----:B------:R-:W1:Y:S02]  /*1c6a0*/  SYNCS.PHASECHK.TRANS64.TRYWAIT P0, [R3+URZ+0x31c40], R2 ;  /* 0x031c4002030075a7 */ /* 0x000e64000800017f */
[----:B-1----:R-:W-:Y:S05]  /*1c6b0*/  @!P0 BRA `(.L_x_641) ;  /* 0x0000004c00ec8947 */ /* 0x002fea0003800000 */
.L_x_795:
[----:B------:R-:W-:Y:S05]  /*1c6c0*/  BSYNC B3 ;  /* 0x0000000000037941 */ /* 0x000fea0003800000 */
.L_x_640:
        /* <DEDUP_REMOVED lines=12> */
.L_x_643:
[----:B------:R-:W-:Y:S05]  /*1c790*/  BSYNC B3 ;  /* 0x0000000000037941 */ /* 0x000fea0003800000 */
.L_x_642:
        /* <DEDUP_REMOVED lines=11> */
.L_x_644:
        /* <DEDUP_REMOVED lines=16> */
.L_x_645:
        /* <DEDUP_REMOVED lines=16> */
.L_x_646:
        /* <DEDUP_REMOVED lines=15> */
.L_x_796:
[----:B------:R-:W-:Y:S05]  /*1cb40*/  BSYNC B3 ;  /* 0x0000000000037941 */ /* 0x000fea0003800000 */
.L_x_647:
        /* <DEDUP_REMOVED lines=12> */
.L_x_650:
[----:B------:R-:W-:Y:S05]  /*1cc10*/  BSYNC B3 ;  /* 0x0000000000037941 */ /* 0x000fea0003800000 */
.L_x_649:
        /* <DEDUP_REMOVED lines=11> */
.L_x_651:
        /* <DEDUP_REMOVED lines=15> */
.L_x_652:
        /* <DEDUP_REMOVED lines=15> */
.L_x_653:
        /* <DEDUP_REMOVED lines=12> */
.L_x_638:
[----:B------:R-:W-:Y:S05]  /*1cf70*/  BSYNC B1 ;  /* 0x0000000000017941 */ /* 0x000fea0003800000 */
.L_x_637:
[----:B------:R-:W2:Y:S01]  /*1cf80*/  LDL.LU R0, [R1+0x1c] ;  /* 0x00001c0001007983 */ /* 0x000ea20000300800 */
[----:B------:R-:W-:Y:S02]  /*1cf90*/  IMAD.MOV.U32 R18, RZ, RZ, R5 ;  /* 0x000000ffff127224 */ /* 0x000fe400078e0005 */
[----:B------:R-:W-:Y:S02]  /*1cfa0*/  IMAD.MOV.U32 R28, RZ, RZ, R10 ;  /* 0x000000ffff1c7224 */ /* 0x000fe400078e000a */
[----:B--2---:R-:W-:-:S07]  /*1cfb0*/  VIADD R0, R0, 0xfffffffd ;  /* 0xfffffffd00007836 */ /* 0x004fce0000000000 */
.L_x_636:
[----:B------:R-:W-:Y:S05]  /*1cfc0*/  BSYNC B2 ;  /* 0x0000000000027941 */ /* 0x000fea0003800000 */
.L_x_635:
[----:B------:R-:W-:Y:S01]  /*1cfd0*/  VIADD R9, R9, 0xfffffffe ;  /* 0xfffffffe09097836 */ /* 0x000fe20000000000 */
[----:B------:R-:W-:-:S04]  /*1cfe0*/  LOP3.LUT R4, RZ, R4, RZ, 0x33, !PT ;  /* 0x00000004ff047212 */ /* 0x000fc800078e33ff */
[----:B------:R-:W-:-:S13]  /*1cff0*/  ISETP.NE.AND P0, PT, R9, R4, PT ;  /* 0x000000040900720c */ /* 0x000fda0003f05270 */
[----:B------:R-:W-:Y:S05]  /*1d000*/  @!P0 BRA `(.L_x_634) ;  /* 0x0000001400988947 */ /* 0x000fea0003800000 */
[----:B------:R-:W-:-:S07]  /*1d010*/  IMAD.MOV.U32 R4, RZ, RZ, R19 ;  /* 0x000000ffff047224 */ /* 0x000fce00078e0013 */
.L_x_688:
[----:B------:R-:W2:Y:S01]  /*1d020*/  LDL R2, [R1+0x50] ;  /* 0x0000500001027983 */ /* 0x000ea20000100800 */
[----:B------:R-:W-:Y:S01]  /*1d030*/  VIADD R6, R18, 0x1 ;  /* 0x0000000112067836 */ /* 0x000fe20000000000 */
[----:B------:R-:W-:Y:S05]  /*1d040*/  YIELD ;  /* 0x0000000000007946 */ /* 0x000fea0003800000 */
[----:B------:R-:W-:Y:S01]  /*1d050*/  ISETP.NE.AND P0, PT, R6, 0x2, PT ;  /* 0x000000020600780c */ /* 0x000fe20003f05270 */
[----:B------:R-:W-:Y:S03]  /*1d060*/  BSSY B1, `(.L_x_654) ;  /* 0x00000ab000017945 */ /* 0x000fe60003800000 */
[----:B0-----:R-:W-:-:S02]  /*1d070*/  SEL R7, RZ, 0x1, P0 ;  /* 0x00000001ff077807 */ /* 0x001fc40000000000 */
[----:B------:R-:W-:Y:S02]  /*1d080*/  SEL R6, R6, RZ, P0 ;  /* 0x000000ff06067207 */ /* 0x000fe40000000000 */
[----:B------:R-:W-:Y:S02]  /*1d090*/  LOP3.LUT R7, R28, R7, RZ, 0x3c, !PT ;  /* 0x000000071c077212 */ /* 0x000fe400078e3cff */
[----:B--2---:R-:W-:-:S13]  /*1d0a0*/  LOP3.LUT P1, RZ, R2, 0x1, RZ, 0xc0, !PT ;  /* 0x0000000102ff7812 */ /* 0x004fda000782c0ff */
[----:B------:R-:W-:Y:S05]  /*1d0b0*/  @!P1 BRA `(.L_x_655) ;  /* 0x0000000800949947 */ /* 0x000fea0003800000 */
[----:B------:R-:W-:Y:S01]  /*1d0c0*/  ULDC.64 UR4, c[0x0][0x418] ;  /* 0x0001060000047ab9 */ /* 0x000fe20000000a00 */
[----:B------:R-:W-:Y:S01]  /*1d0d0*/  IMAD.MOV.U32 R9, RZ, RZ, R0 ;  /* 0x000000ffff097224 */ /* 0x000fe200078e0000 */
        /* <DEDUP_REMOVED lines=21> */
.L_x_656:
[----:B------:R-:W-:Y:S01]  /*1d230*/  IMAD R3, R6, 0x8, R16 ;  /* 0x0000000806037824 */ /* 0x000fe200078e0210 */
[----:B------:R-:W-:Y:S01]  /*1d240*/  SHF.L.U32 R2, R7, 0x1f, RZ ;  /* 0x0000001f07027819 */ /* 0x000fe200000006ff */
[----:B------:R-:W-:Y:S03]  /*1d250*/  BSSY B2, `(.L_x_657) ;  /* 0x0000003000027945 */ /* 0x000fe60003800000 */
[----:B------:R-:W1:Y:S02]  /*1d260*/  SYNCS.PHASECHK.TRANS64.TRYWAIT P0, [R3+URZ+0x31c40], R2 ;  /* 0x031c4002030075a7 */ /* 0x000e64000800017f */
[----:B-1----:R-:W-:Y:S05]  /*1d270*/  @!P0 BRA `(.L_x_658) ;  /* 0x0000004400248947 */ /* 0x002fea0003800000 */
.L_x_797:
[----:B------:R-:W-:Y:S05]  /*1d280*/  BSYNC B2 ;  /* 0x0000000000027941 */ /* 0x000fea0003800000 */
.L_x_657:
        /* <DEDUP_REMOVED lines=12> */
.L_x_660:
[----:B------:R-:W-:Y:S05]  /*1d350*/  BSYNC B2 ;  /* 0x0000000000027941 */ /* 0x000fea0003800000 */
.L_x_659:
        /* <DEDUP_REMOVED lines=11> */
.L_x_661:
        /* <DEDUP_REMOVED lines=16> */
.L_x_662:
        /* <DEDUP_REMOVED lines=16> */
.L_x_663:
        /* <DEDUP_REMOVED lines=15> */
.L_x_798:
[----:B------:R-:W-:Y:S05]  /*1d700*/  BSYNC B2 ;  /* 0x0000000000027941 */ /* 0x000fea0003800000 */
.L_x_664:
        /* <DEDUP_REMOVED lines=11> */
.L_x_667:
[----:B------:R-:W-:Y:S05]  /*1d7c0*/  BSYNC B2 ;  /* 0x0000000000027941 */ /* 0x000fea0003800000 */
.L_x_666:
        /* <DEDUP_REMOVED lines=10> */
.L_x_668:
        /* <DEDUP_REMOVED lines=15> */
.L_x_669:
        /* <DEDUP_REMOVED lines=15> */
.L_x_670:
        /* <DEDUP_REMOVED lines=12> */
.L_x_655:
[----:B------:R-:W-:Y:S05]  /*1db10*/  BSYNC B1 ;  /* 0x0000000000017941 */ /* 0x000fea0003800000 */
.L_x_654:
[----:B------:R-:W2:Y:S01]  /*1db20*/  LDL R2, [R1+0x50] ;  /* 0x0000500001027983 */ /* 0x000ea20000100800 */
[----:B------:R-:W-:Y:S01]  /*1db30*/  VIADD R18, R6, 0x1 ;  /* 0x0000000106127836 */ /* 0x000fe20000000000 */
[----:B------:R-:W-:Y:S01]  /*1db40*/  BSSY B1, `(.L_x_671) ;  /* 0x00000ae000017945 */ /* 0x000fe20003800000 */
[----:B------:R-:W-:-:S03]  /*1db50*/  VIADD R9, R0, 0xffffffff ;  /* 0xffffffff00097836 */ /* 0x000fc60000000000 */
[----:B------:R-:W-:-:S04]  /*1db60*/  ISETP.NE.AND P0, PT, R18, 0x2, PT ;  /* 0x000000021200780c */ /* 0x000fc80003f05270 */
[----:B------:R-:W-:Y:S02]  /*1db70*/  SEL R28, RZ, 0x1, P0 ;  /* 0x00000001ff1c7807 */ /* 0x000fe40000000000 */
        /* <DEDUP_REMOVED lines=27> */
.L_x_673:
[----:B------:R-:W-:Y:S01]  /*1dd30*/  IMAD R2, R18, 0x8, R16 ;  /* 0x0000000812027824 */ /* 0x000fe200078e0210 */
[----:B------:R-:W-:Y:S01]  /*1dd40*/  SHF.L.U32 R3, R28, 0x1f, RZ ;  /* 0x0000001f1c037819 */ /* 0x000fe200000006ff */
[----:B------:R-:W-:Y:S03]  /*1dd50*/  BSSY B2, `(.L_x_674) ;  /* 0x0000003000027945 */ /* 0x000fe60003800000 */
[----:B------:R-:W1:Y:S02]  /*1dd60*/  SYNCS.PHASECHK.TRANS64.TRYWAIT P0, [R2+URZ+0x31c40], R3 ;  /* 0x031c4003020075a7 */ /* 0x000e64000800017f */
[----:B-1----:R-:W-:Y:S05]  /*1dd70*/  @!P0 BRA `(.L_x_675) ;  /* 0x00000038008c8947 */ /* 0x002fea0003800000 */
.L_x_799:
[----:B------:R-:W-:Y:S05]  /*1dd80*/  BSYNC B2 ;  /* 0x0000000000027941 */ /* 0x000fea0003800000 */
.L_x_674:
        /* <DEDUP_REMOVED lines=12> */
.L_x_677:
[----:B------:R-:W-:Y:S05]  /*1de50*/  BSYNC B2 ;  /* 0x0000000000027941 */ /* 0x000fea0003800000 */
.L_x_676:
        /* <DEDUP_REMOVED lines=12> */
.L_x_678:
        /* <DEDUP_REMOVED lines=16> */
.L_x_679:
        /* <DEDUP_REMOVED lines=16> */
.L_x_680:
        /* <DEDUP_REMOVED lines=15> */
.L_x_800:
[----:B------:R-:W-:Y:S05]  /*1e210*/  BSYNC B2 ;  /* 0x0000000000027941 */ /* 0x000fea0003800000 */
.L_x_681:
        /* <DEDUP_REMOVED lines=11> */
.L_x_684:
[----:B------:R-:W-:Y:S05]  /*1e2d0*/  BSYNC B2 ;  /* 0x0000000000027941 */ /* 0x000fea0003800000 */
.L_x_683:
        /* <DEDUP_REMOVED lines=10> */
.L_x_685:
        /* <DEDUP_REMOVED lines=15> */
.L_x_686:
        /* <DEDUP_REMOVED lines=15> */
.L_x_687:
        /* <DEDUP_REMOVED lines=12> */
.L_x_672:
[----:B------:R-:W-:Y:S05]  /*1e620*/  BSYNC B1 ;  /* 0x0000000000017941 */ /* 0x000fea0003800000 */
.L_x_671:
[----:B------:R-:W2:Y:S01]  /*1e630*/  LDL R2, [R1+0x8] ;  /* 0x0000080001027983 */ /* 0x000ea20000100800 */
[----:B------:R-:W-:Y:S01]  /*1e640*/  VIADD R0, R0, 0xfffffffe ;  /* 0xfffffffe00007836 */ /* 0x000fe20000000000 */
[----:B--2---:R-:W-:-:S13]  /*1e650*/  ISETP.GT.AND P0, PT, R9, R2, PT ;  /* 0x000000020900720c */ /* 0x004fda0003f04270 */
[----:B------:R-:W-:Y:S05]  /*1e660*/  @P0 BRA `(.L_x_688) ;  /* 0xffffffe8006c0947 */ /* 0x000fea000383ffff */
.L_x_634:
[----:B------:R-:W-:Y:S05]  /*1e670*/  BSYNC B0 ;  /* 0x0000000000007941 */ /* 0x000fea0003800000 */
.L_x_633:
        /* <DEDUP_REMOVED lines=8> */
[----:B------:R-:W1:Y:S02]  /*1e700*/  FLO.U32 R0, UR4 ;  /* 0x0000000400007d00 */ /* 0x000e6400080e0000 */
        /* <DEDUP_REMOVED lines=8> */
.L_x_690:
[----:B------:R-:W-:Y:S05]  /*1e790*/  BSYNC B0 ;  /* 0x0000000000007941 */ /* 0x000fea0003800000 */
.L_x_689:
[----:B------:R-:W2:Y:S01]  /*1e7a0*/  LDL R0, [R1+0x50] ;  /* 0x0000500001007983 */ /* 0x000ea20000100800 */
[----:B------:R-:W-:Y:S01]  /*1e7b0*/  BSSY B0, `(.L_x_691) ;  /* 0x0000046000007945 */ /* 0x000fe20003800000 */
[----:B--2---:R-:W-:-:S13]  /*1e7c0*/  LOP3.LUT P0, RZ, R0, 0x1, RZ, 0xc0, !PT ;  /* 0x0000000100ff7812 */ /* 0x004fda000780c0ff */
[----:B------:R-:W-:Y:S05]  /*1e7d0*/  @!P0 BRA `(.L_x_692) ;  /* 0x00000004000c8947 */ /* 0x000fea0003800000 */
[----:B------:R-:W-:Y:S01]  /*1e7e0*/  IMAD R3, R18, 0x8, R16 ;  /* 0x0000000812037824 */ /* 0x000fe200078e0210 */
[----:B------:R-:W-:Y:S01]  /*1e7f0*/  SHF.L.U32 R0, R28, 0x1f, RZ ;  /* 0x0000001f1c007819 */ /* 0x000fe200000006ff */
[----:B------:R-:W-:Y:S01]  /*1e800*/  BSSY B1, `(.L_x_693) ;  /* 0x0000004000017945 */ /* 0x000fe20003800000 */
[----:B------:R-:W-:Y:S02]  /*1e810*/  ISETP.NE.AND P1, PT, R6, RZ, PT ;  /* 0x000000ff0600720c */ /* 0x000fe40003f25270 */
[----:B------:R-:W1:Y:S02]  /*1e820*/  SYNCS.PHASECHK.TRANS64.TRYWAIT P0, [R3+URZ+0x31c60], R0 ;  /* 0x031c6000030075a7 */ /* 0x000e64000800017f */
[----:B-1----:R-:W-:Y:S09]  /*1e830*/  @!P0 BRA `(.L_x_694) ;  /* 0x0000003000048947 */ /* 0x002ff20003800000 */
.L_x_801:
[----:B------:R-:W-:Y:S05]  /*1e840*/  BSYNC B1 ;  /* 0x0000000000017941 */ /* 0x000fea0003800000 */
.L_x_693:
        /* <DEDUP_REMOVED lines=9> */
.L_x_696:
[----:B------:R-:W-:Y:S05]  /*1e8e0*/  BSYNC B1 ;  /* 0x0000000000017941 */ /* 0x000fea0003800000 */
.L_x_695:
        /* <DEDUP_REMOVED lines=10> */
.L_x_697:
        /* <DEDUP_REMOVED lines=15> */
.L_x_698:
        /* <DEDUP_REMOVED lines=15> */
.L_x_699:
        /* <DEDUP_REMOVED lines=10> */
.L_x_692:
[----:B------:R-:W-:Y:S05]  /*1ec10*/  BSYNC B0 ;  /* 0x0000000000007941 */ /* 0x000fea0003800000 */
.L_x_691:
[----:B------:R-:W-:-:S05]  /*1ec20*/  VIADD R18, R18, 0x1 ;  /* 0x0000000112127836 */ /* 0x000fca0000000000 */
[----:B------:R-:W-:-:S04]  /*1ec30*/  ISETP.NE.AND P0, PT, R18, 0x2, PT ;  /* 0x000000021200780c */ /* 0x000fc80003f05270 */
[----:B------:R-:W-:Y:S02]  /*1ec40*/  SEL R3, RZ, 0x1, P0 ;  /* 0x00000001ff037807 */ /* 0x000fe40000000000 */
[----:B------:R-:W-:Y:S02]  /*1ec50*/  SEL R18, R18, RZ, P0 ;  /* 0x000000ff12127207 */ /* 0x000fe40000000000 */
[----:B------:R-:W-:-:S07]  /*1ec60*/  LOP3.LUT R28, R28, R3, RZ, 0x3c, !PT ;  /* 0x000000031c1c7212 */ /* 0x000fce00078e3cff */
.L_x_615:
[----:B------:R-:W-:Y:S05]  /*1ec70*/  BSYNC B7 ;  /* 0x0000000000077941 */ /* 0x000fea0003800000 */
.L_x_613:
[----:B------:R-:W4:Y:S02]  /*1ec80*/  LDL R0, [R1+0x50] ;  /* 0x0000500001007983 */ /* 0x000f240000100800 */
[----:B----4-:R-:W-:-:S13]  /*1ec90*/  LOP3.LUT P0, RZ, R0, 0x2, RZ, 0xc0, !PT ;  /* 0x0000000200ff7812 */ /* 0x010fda000780c0ff */
[----:B------:R-:W-:Y:S05]  /*1eca0*/  @!P0 BRA `(.L_x_700) ;  /* 0x0000000000248947 */ /* 0x000fea0003800000 */
[----:B------:R-:W-:Y:S05]  /*1ecb0*/  WARPSYNC.ALL ;  /* 0x0000000000007948 */ /* 0x000fea0003800000 */
[----:B------:R-:W4:Y:S08]  /*1ecc0*/  S2UR UR5, SR_CgaCtaId ;  /* 0x00000000000579c3 */ /* 0x000f300000008800 */
[----:B------:R-:W-:Y:S06]  /*1ecd0*/  BAR.SYNC.DEFER_BLOCKING 0x5, 0x200 ;  /* 0x0148000000007b1d */ /* 0x000fec0000010000 */
[----:B------:R-:W-:-:S02]  /*1ece0*/  UMOV UR4, 0x400 ;  /* 0x0000040000047882 */ /* 0x000fc40000000000 */
[----:B----4-:R-:W-:-:S06]  /*1ecf0*/  ULEA UR4, UR5, UR4, 0x18 ;  /* 0x0000000405047291 */ /* 0x010fcc000f8ec03f */
[----:B------:R-:W-:-:S05]  /*1ed00*/  IMAD.U32 R16, RZ, RZ, UR4 ;  /* 0x00000004ff107e24 */ /* 0x000fca000f8e00ff */
[----:B------:R4:W0:Y:S01]  /*1ed10*/  LDS.128 R24, [R16+0x31cd0] ;  /* 0x031cd00010187984 */ /* 0x0008220000000c00 */
[----:B------:R-:W-:Y:S06]  /*1ed20*/  BAR.ARV 0x4, 0x200 ;  /* 0x0108000000007b1d */ /* 0x000fec0000002000 */
[----:B------:R-:W-:Y:S05]  /*1ed30*/  BRA `(.L_x_701) ;  /* 0x0000000800d07947 */ /* 0x000fea0003800000 */
.L_x_700:
[----:B------:R-:W4:Y:S01]  /*1ed40*/  S2R R0, SR_TID.X ;  /* 0x0000000000007919 */ /* 0x000f220000002100 */
[----:B------:R-:W-:Y:S01]  /*1ed50*/  UMOV UR4, 0xffffffff ;  /* 0xffffffff00047882 */ /* 0x000fe20000000000 */
[----:B----4-:R-:W-:-:S04]  /*1ed60*/  LOP3.LUT R9, R0, 0x1f, RZ, 0xc0, !PT ;  /* 0x0000001f00097812 */ /* 0x010fc800078ec0ff */
[----:B------:R-:W-:Y:S01]  /*1ed70*/  ISETP.NE.AND P0, PT, R9, 0x1f, PT ;  /* 0x0000001f0900780c */ /* 0x000fe20003f05270 */
[----:B------:R-:W-:-:S12]  /*1ed80*/  BRA.DIV UR4, `(.L_x_702) ;  /* 0x0000002a04c47947 */ /* 0x000fd8000b800000 */
[----:B0-----:R-:W-:Y:S01]  /*1ed90*/  IMAD.IADD R7, R27, 0x1, R9 ;  /* 0x000000011b077824 */ /* 0x001fe200078e0209 */
[----:B------:R-:W-:-:S04]  /*1eda0*/  ULDC UR4, c[0x0][0xc3c] ;  /* 0x00030f0000047ab9 */ /* 0x000fc80000000800 */
[----:B------:R-:W-:-:S13]  /*1edb0*/  ISETP.GE.OR P1, PT, R7, UR4, !P0 ;  /* 0x0000000407007c0c */ /* 0x000fda000c726670 */
[----:B------:R-:W0:Y:S08]  /*1edc0*/  @!P1 LDC.64 R2, c[0x0][0xc80] ;  /* 0x00032000ff029b82 */ /* 0x000e300000000a00 */
[----:B---3--:R-:W3:Y:S01]  /*1edd0*/  @!P1 LDC.64 R4, c[0x0][0xc78] ;  /* 0x00031e00ff049b82 */ /* 0x008ee20000000a00 */
[----:B0-----:R-:W-:-:S05]  /*1ede0*/  @!P1 IMAD.WIDE R2, R7, 0x4, R2 ;  /* 0x0000000407029825 */ /* 0x001fca00078e0202 */
[----:B--2---:R3:W2:Y:S02]  /*1edf0*/  @!P1 LDG.E R8, desc[UR60][R2.64] ;  /* 0x0000003c02089981 */ /* 0x0046a4000c1e1900 */
[----:B---3--:R-:W-:-:S05]  /*1ee00*/  @!P1 IMAD.WIDE R2, R7, 0x4, R4 ;  /* 0x0000000407029825 */ /* 0x008fca00078e0204 */
        /* <DEDUP_REMOVED lines=8> */
[----:B-1----:R0:W-:Y:S02]  /*1ee90*/  SHFL.IDX PT, R6, R24, 0x1, 0x1f ;  /* 0x00201f0018067f89 */ /* 0x0021e400000e0000 */
        /* <DEDUP_REMOVED lines=21> */
.L_x_811:
[----:B------:R-:W-:Y:S02]  /*1eff0*/  ULDC UR4, c[0x0][0xc38] ;  /* 0x00030e0000047ab9 */ /* 0x000fe40000000800 */
[----:B------:R-:W-:-:S04]  /*1f000*/  IMAD.U32 R2, RZ, RZ, UR4 ;  /* 0x00000004ff027e24 */ /* 0x000fc8000f8e00ff */
[----:B-1----:R-:W-:-:S04]  /*1f010*/  IMAD R5, R14, R2, RZ ;  /* 0x000000020e057224 */ /* 0x002fc800078e02ff */
[----:B------:R-:W-:-:S05]  /*1f020*/  IMAD.IADD R6, R6, 0x1, R5 ;  /* 0x0000000106067824 */ /* 0x000fca00078e0205 */
[----:B------:R-:W-:-:S13]  /*1f030*/  ISETP.GT.AND P6, PT, R6, R0, PT ;  /* 0x000000000600720c */ /* 0x000fda0003fc4270 */
[----:B------:R-:W-:Y:S05]  /*1f040*/  @P6 BRA `(.L_x_703) ;  /* 0x0000000000a46947 */ /* 0x000fea0003800000 */
.L_x_706:
[----:B------:R-:W1:Y:S01]  /*1f050*/  LDC R2, c[0x0][0xc3c] ;  /* 0x00030f00ff027b82 */ /* 0x000e620000000800 */
[----:B------:R-:W-:-:S05]  /*1f060*/  VIADD R27, R27, 0x1f ;  /* 0x0000001f1b1b7836 */ /* 0x000fca0000000000 */
[----:B-1----:R-:W-:-:S13]  /*1f070*/  ISETP.GE.AND P6, PT, R27, R2, PT ;  /* 0x000000021b00720c */ /* 0x002fda0003fc6270 */
[----:B------:R-:W-:Y:S05]  /*1f080*/  @P6 BRA `(.L_x_704) ;  /* 0x0000000400b86947 */ /* 0x000fea0003800000 */
[----:B0-----:R-:W0:Y:S01]  /*1f090*/  S2R R3, SR_TID.X ;  /* 0x0000000000037919 */ /* 0x001e220000002100 */
[----:B------:R-:W-:Y:S01]  /*1f0a0*/  IMAD.MOV.U32 R7, RZ, RZ, RZ ;  /* 0x000000ffff077224 */ /* 0x000fe200078e00ff */
        /* <DEDUP_REMOVED lines=29> */
.L_x_819:
[----:B------:R-:W-:Y:S02]  /*1f280*/  ULDC UR4, c[0x0][0xc38] ;  /* 0x00030e0000047ab9 */ /* 0x000fe40000000800 */
[----:B------:R-:W-:-:S04]  /*1f290*/  IMAD.U32 R2, RZ, RZ, UR4 ;  /* 0x00000004ff027e24 */ /* 0x000fc8000f8e00ff */
[----:B-1----:R-:W-:-:S04]  /*1f2a0*/  IMAD R5, R14, R2, RZ ;  /* 0x000000020e057224 */ /* 0x002fc800078e02ff */
[----:B------:R-:W-:-:S05]  /*1f2b0*/  IMAD.IADD R6, R5, 0x1, R6 ;  /* 0x0000000105067824 */ /* 0x000fca00078e0206 */
[----:B------:R-:W-:-:S13]  /*1f2c0*/  ISETP.GT.AND P6, PT, R6, R0, PT ;  /* 0x000000000600720c */ /* 0x000fda0003fc4270 */
[----:B------:R-:W-:Y:S05]  /*1f2d0*/  @!P6 BRA `(.L_x_706) ;  /* 0xfffffffc005ce947 */ /* 0x000fea000383ffff */
.L_x_703:
        /* <DEDUP_REMOVED lines=9> */
.L_x_824:
[----:B------:R-:W-:-:S13]  /*1f370*/  ISETP.NE.AND P0, PT, R8, RZ, PT ;  /* 0x000000ff0800720c */ /* 0x000fda0003f05270 */
[----:B------:R-:W-:Y:S05]  /*1f380*/  @!P0 BRA `(.L_x_708) ;  /* 0x0000000000108947 */ /* 0x000fea0003800000 */
[----:B------:R-:W-:Y:S01]  /*1f390*/  UMOV UR4, 0xffffffff ;  /* 0xffffffff00047882 */ /* 0x000fe20000000000 */
[----:B------:R-:W-:Y:S02]  /*1f3a0*/  VIADD R12, R5, 0xffffffff ;  /* 0xffffffff050c7836 */ /* 0x000fe40000000000 */
[----:B------:R-:W-:Y:S05]  /*1f3b0*/  BRA.DIV UR4, `(.L_x_709) ;  /* 0x0000002e04887947 */ /* 0x000fea000b800000 */
[----:B------:R4:W0:Y:S02]  /*1f3c0*/  SHFL.IDX PT, R24, R3, R12, 0x1f ;  /* 0x00001f0c03187589 */ /* 0x00082400000e0000 */
.L_x_708:
[-C--:B--2---:R-:W-:Y:S01]  /*1f3d0*/  IABS R8, R7.reuse ;  /* 0x0000000700087213 */ /* 0x084fe20000000000 */
[----:B0-----:R-:W-:Y:S01]  /*1f3e0*/  IMAD R24, R24, R2, R6 ;  /* 0x0000000218187224 */ /* 0x001fe200078e0206 */
[----:B------:R-:W-:Y:S01]  /*1f3f0*/  IABS R6, R7 ;  /* 0x0000000700067213 */ /* 0x000fe20000000000 */
[----:B------:R-:W-:Y:S01]  /*1f400*/  IMAD.MOV.U32 R2, RZ, RZ, RZ ;  /* 0x000000ffff027224 */ /* 0x000fe200078e00ff */
[----:B------:R-:W0:Y:S01]  /*1f410*/  I2F.RP R9, R8 ;  /* 0x0000000800097306 */ /* 0x000e220000209400 */
[----:B------:R-:W-:Y:S02]  /*1f420*/  IMAD.IADD R0, R0, 0x1, -R24 ;  /* 0x0000000100007824 */ /* 0x000fe400078e0a18 */
[----:B------:R-:W-:Y:S02]  /*1f430*/  IMAD.MOV R6, RZ, RZ, -R6 ;  /* 0x000000ffff067224 */ /* 0x000fe400078e0a06 */
[----:B------:R-:W-:-:S03]  /*1f440*/  IMAD.IADD R27, R5, 0x1, R27 ;  /* 0x00000001051b7824 */ /* 0x000fc600078e021b */
[----:B0-----:R-:W4:Y:S02]  /*1f450*/  MUFU.RCP R9, R9 ;  /* 0x0000000900097308 */ /* 0x001f240000001000 */
[----:B----4-:R-:W-:-:S06]  /*1f460*/  VIADD R3, R9, 0xffffffe ;  /* 0x0ffffffe09037836 */ /* 0x010fcc0000000000 */
[----:B------:R-:W0:Y:S02]  /*1f470*/  F2I.FTZ.U32.TRUNC.NTZ R3, R3 ;  /* 0x0000000300037305 */ /* 0x000e24000021f000 */
[----:B0-----:R-:W-:-:S04]  /*1f480*/  IMAD.MOV R11, RZ, RZ, -R3 ;  /* 0x000000ffff0b7224 */ /* 0x001fc800078e0a03 */
[----:B------:R-:W-:-:S04]  /*1f490*/  IMAD R11, R11, R8, RZ ;  /* 0x000000080b0b7224 */ /* 0x000fc800078e02ff */
[----:B------:R-:W-:Y:S01]  /*1f4a0*/  IMAD.HI.U32 R2, R3, R11, R2 ;  /* 0x0000000b03027227 */ /* 0x000fe200078e0002 */
[----:B------:R-:W-:-:S05]  /*1f4b0*/  IABS R3, R0 ;  /* 0x0000000000037213 */ /* 0x000fca0000000000 */
[----:B------:R-:W-:-:S04]  /*1f4c0*/  IMAD.HI.U32 R9, R2, R3, RZ ;  /* 0x0000000302097227 */ /* 0x000fc800078e00ff */
[----:B------:R-:W-:Y:S01]  /*1f4d0*/  IMAD R3, R9, R6, R3 ;  /* 0x0000000609037224 */ /* 0x000fe200078e0203 */
[----:B---3--:R-:W-:Y:S01]  /*1f4e0*/  IABS R6, R4 ;  /* 0x0000000400067213 */ /* 0x008fe20000000000 */
[----:B------:R-:W-:-:S03]  /*1f4f0*/  IMAD.MOV.U32 R2, RZ, RZ, RZ ;  /* 0x000000ffff027224 */ /* 0x000fc600078e00ff */
[----:B------:R-:W-:-:S13]  /*1f500*/  ISETP.GT.U32.AND P1, PT, R8, R3, PT ;  /* 0x000000030800720c */ /* 0x000fda0003f24070 */
[----:B------:R-:W-:Y:S02]  /*1f510*/  @!P1 IMAD.IADD R3, R3, 0x1, -R8 ;  /* 0x0000000103039824 */ /* 0x000fe400078e0a08 */
[----:B------:R-:W-:Y:S01]  /*1f520*/  @!P1 VIADD R9, R9, 0x1 ;  /* 0x0000000109099836 */ /* 0x000fe20000000000 */
[----:B------:R-:W-:Y:S02]  /*1f530*/  ISETP.NE.AND P1, PT, R7, RZ, PT ;  /* 0x000000ff0700720c */ /* 0x000fe40003f25270 */
[----:B------:R-:W-:Y:S02]  /*1f540*/  ISETP.GE.U32.AND P0, PT, R3, R8, PT ;  /* 0x000000080300720c */ /* 0x000fe40003f06070 */
[----:B------:R-:W0:Y:S11]  /*1f550*/  I2F.RP R8, R6 ;  /* 0x0000000600087306 */ /* 0x000e360000209400 */
[----:B------:R-:W-:Y:S01]  /*1f560*/  @P0 VIADD R9, R9, 0x1 ;  /* 0x0000000109090836 */ /* 0x000fe20000000000 */
[----:B0-----:R-:W0:Y:S02]  /*1f570*/  MUFU.RCP R8, R8 ;  /* 0x0000000800087308 */ /* 0x001e240000001000 */
[----:B0-----:R-:W-:Y:S01]  /*1f580*/  VIADD R10, R8, 0xffffffe ;  /* 0x0ffffffe080a7836 */ /* 0x001fe20000000000 */
[----:B------:R-:W-:-:S05]  /*1f590*/  IABS R8, R4 ;  /* 0x0000000400087213 */ /* 0x000fca0000000000 */
[----:B------:R-:W0:Y:S01]  /*1f5a0*/  F2I.FTZ.U32.TRUNC.NTZ R3, R10 ;  /* 0x0000000a00037305 */ /* 0x000e22000021f000 */
[----:B------:R-:W-:Y:S02]  /*1f5b0*/  IMAD.MOV R8, RZ, RZ, -R8 ;  /* 0x000000ffff087224 */ /* 0x000fe400078e0a08 */
[----:B0-----:R-:W-:-:S04]  /*1f5c0*/  IMAD.MOV R11, RZ, RZ, -R3 ;  /* 0x000000ffff0b7224 */ /* 0x001fc800078e0a03 */
[----:B------:R-:W-:-:S04]  /*1f5d0*/  IMAD R11, R11, R6, RZ ;  /* 0x000000060b0b7224 */ /* 0x000fc800078e02ff */
[----:B------:R-:W-:Y:S01]  /*1f5e0*/  IMAD.HI.U32 R2, R3, R11, R2 ;  /* 0x0000000b03027227 */ /* 0x000fe200078e0002 */
[----:B------:R-:W-:-:S04]  /*1f5f0*/  LOP3.LUT R3, R0, R7, RZ, 0x3c, !PT ;  /* 0x0000000700037212 */ /* 0x000fc800078e3cff */
        /* <DEDUP_REMOVED lines=23> */
.L_x_704:
[----:B------:R-:W-:Y:S01]  /*1f770*/  UMOV UR4, URZ ;  /* 0x0000003f00047c82 */ /* 0x000fe20008000000 */
[----:B------:R-:W-:Y:S01]  /*1f780*/  UMOV UR5, URZ ;  /* 0x0000003f00057c82 */ /* 0x000fe20008000000 */
[----:B------:R-:W-:Y:S01]  /*1f790*/  ULDC UR6, c[0x0][0xc3c] ;  /* 0x00030f0000067ab9 */ /* 0x000fe20000000800 */
[----:B------:R-:W-:Y:S02]  /*1f7a0*/  IMAD.MOV.U32 R24, RZ, RZ, R0 ;  /* 0x000000ffff187224 */ /* 0x000fe400078e0000 */
[----:B------:R-:W-:Y:S02]  /*1f7b0*/  IMAD.U32 R25, RZ, RZ, UR4 ;  /* 0x00000004ff197e24 */ /* 0x000fe4000f8e00ff */
[----:B------:R-:W-:Y:S02]  /*1f7c0*/  IMAD.U32 R26, RZ, RZ, UR5 ;  /* 0x00000005ff1a7e24 */ /* 0x000fe4000f8e00ff */
[----:B------:R-:W-:-:S07]  /*1f7d0*/  IMAD.U32 R27, RZ, RZ, UR6 ;  /* 0x00000006ff1b7e24 */ /* 0x000fce000f8e00ff */
.L_x_710:
        /* <DEDUP_REMOVED lines=10> */
.L_x_701:
[----:B------:R-:W-:Y:S02]  /*1f880*/  ULDC UR4, c[0x0][0xc3c] ;  /* 0x00030f0000047ab9 */ /* 0x000fe40000000800 */
[----:B0-----:R-:W-:-:S13]  /*1f890*/  ISETP.GE.AND P0, PT, R27, UR4, PT ;  /* 0x000000041b007c0c */ /* 0x001fda000bf06270 */
[----:B------:R-:W-:Y:S05]  /*1f8a0*/  @!P0 BRA `(.L_x_711) ;  /* 0xffffff90007c8947 */ /* 0x000fea000383ffff */
[----:B------:R-:W-:Y:S05]  /*1f8b0*/  BSYNC B8 ;  /* 0x0000000000087941 */ /* 0x000fea0003800000 */
.L_x_565:
[----:B--2---:R-:W2:Y:S01]  /*1f8c0*/  LDL.LU R0, [R1+0x34] ;  /* 0x0000340001007983 */ /* 0x004ea20000300800 */
[----:B------:R-:W-:Y:S01]  /*1f8d0*/  BSSY B0, `(.L_x_712) ;  /* 0x000000b000007945 */ /* 0x000fe20003800000 */
[----:B-1-3--:R-:W1:Y:S01]  /*1f8e0*/  S2R R5, SR_CgaCtaId ;  /* 0x0000000000057919 */ /* 0x00ae620000008800 */
[----:B--2---:R-:W-:-:S05]  /*1f8f0*/  VIADD R0, R0, 0x1 ;  /* 0x0000000100007836 */ /* 0x004fca0000000000 */
[----:B0-----:R-:W-:-:S04]  /*1f900*/  LEA.HI R2, R0, R0, RZ, 0x1 ;  /* 0x0000000000027211 */ /* 0x001fc800078f08ff */
[----:B------:R-:W-:Y:S02]  /*1f910*/  LOP3.LUT R3, R2, 0xfffffffe, RZ, 0xc0, !PT ;  /* 0xfffffffe02037812 */ /* 0x000fe400078ec0ff */
[----:B------:R-:W-:-:S03]  /*1f920*/  MOV R2, 0x400 ;  /* 0x0000040000027802 */ /* 0x000fc60000000f00 */
[----:B------:R-:W-:Y:S01]  /*1f930*/  IMAD.IADD R0, R0, 0x1, -R3 ;  /* 0x0000000100007824 */ /* 0x000fe200078e0a03 */
[----:B-1----:R-:W-:-:S04]  /*1f940*/  LEA R9, R5, R2, 0x18 ;  /* 0x0000000205097211 */ /* 0x002fc800078ec0ff */
[----:B------:R-:W-:-:S04]  /*1f950*/  SHF.L.U32 R0, R0, 0x1f, RZ ;  /* 0x0000001f00007819 */ /* 0x000fc800000006ff */
[----:B------:R-:W0:Y:S02]  /*1f960*/  SYNCS.PHASECHK.TRANS64.TRYWAIT P0, [R9+URZ+0x31c20], R0 ;  /* 0x031c2000090075a7 */ /* 0x000e24000800017f */
[----:B0-----:R-:W-:Y:S05]  /*1f970*/  @!P0 BRA `(.L_x_713) ;  /* 0x0000002800408947 */ /* 0x001fea0003800000 */
.L_x_827:
[----:B------:R-:W-:Y:S05]  /*1f980*/  BSYNC B0 ;  /* 0x0000000000007941 */ /* 0x000fea0003800000 */
.L_x_712:
[----:B------:R-:W-:-:S03]  /*1f990*/  UMOV UR4, 0xffffffff ;  /* 0xffffffff00047882 */ /* 0x000fc60000000000 */
[----:B------:R-:W-:Y:S05]  /*1f9a0*/  BRA.DIV UR4, `(.L_x_714) ;  /* 0x0000002a04487947 */ /* 0x000fea000b800000 */
[----:B0-----:R-:W0:Y:S02]  /*1f9b0*/  S2R R0, SR_TID.X ;  /* 0x0000000000007919 */ /* 0x001e240000002100 */
[----:B0-----:R-:W-:-:S04]  /*1f9c0*/  SHF.R.U32.HI R0, RZ, 0x5, R0 ;  /* 0x00000005ff007819 */ /* 0x001fc80000011600 */
[----:B------:R-:W-:-:S05]  /*1f9d0*/  LOP3.LUT R0, R0, 0x3, RZ, 0xc0, !PT ;  /* 0x0000000300007812 */ /* 0x000fca00078ec0ff */
[----:B------:R0:W1:Y:S02]  /*1f9e0*/  SHFL.IDX PT, R14, R0, RZ, 0x1f ;  /* 0x00001fff000e7589 */ /* 0x00006400000e0000 */
.L_x_830:
[----:B-1----:R-:W-:-:S13]  /*1f9f0*/  ISETP.NE.AND P0, PT, R14, RZ, PT ;  /* 0x000000ff0e00720c */ /* 0x002fda0003f05270 */
[----:B------:R-:W-:Y:S05]  /*1fa00*/  @P0 BRA `(.L_x_410) ;  /* 0x0000000000880947 */ /* 0x000fea0003800000 */
[----:B------:R-:W-:-:S03]  /*1fa10*/  UMOV UR4, 0xffffffff ;  /* 0xffffffff00047882 */ /* 0x000fc60000000000 */
[----:B------:R-:W-:Y:S05]  /*1fa20*/  BRA.DIV UR4, `(.L_x_715) ;  /* 0x0000002a045c7947 */ /* 0x000fea000b800000 */
[----:B------:R-:W-:-:S13]  /*1fa30*/  ELECT P6, URZ, PT ;  /* 0x00000000003f782f */ /* 0x000fda00038c0000 */
.L_x_833:
[----:B------:R-:W-:Y:S05]  /*1fa40*/  @!P6 BRA `(.L_x_410) ;  /* 0x000000000078e947 */ /* 0x000fea0003800000 */
[----:B0-----:R-:W2:Y:S02]  /*1fa50*/  LDL.LU R0, [R1+0x58] ;  /* 0x0000580001007983 */ /* 0x001ea40000300800 */
[----:B--2---:R-:W-:-:S04]  /*1fa60*/  LOP3.LUT R0, R0, 0x2, RZ, 0xfc, !PT ;  /* 0x0000000200007812 */ /* 0x004fc800078efcff */
[----:B------:R-:W-:-:S13]  /*1fa70*/  ISETP.NE.AND P2, PT, R0, 0x3, PT ;  /* 0x000000030000780c */ /* 0x000fda0003f45270 */
[----:B------:R-:W-:Y:S05]  /*1fa80*/  @!P2 BRA `(.L_x_716) ;  /* 0x000000000004a947 */ /* 0x000fea0003800000 */
[----:B------:R-:W-:Y:S01]  /*1fa90*/  BPT.TRAP 0x1 ;  /* 0x000000040000795c */ /* 0x000fe20000300000 */
.L_x_716:
[----:B------:R-:W-:Y:S01]  /*1faa0*/  VIADD R3, R9, 0x31c40 ;  /* 0x00031c4009037836 */ /* 0x000fe20000000000 */
[----:B------:R-:W-:Y:S01]  /*1fab0*/  SHF.L.U32 R2, R28, 0x1f, RZ ;  /* 0x0000001f1c027819 */ /* 0x000fe200000006ff */
[C---:B------:R-:W-:Y:S02]  /*1fac0*/  VIADD R0, R18.reuse, 0x1 ;  /* 0x0000000112007836 */ /* 0x040fe40000000000 */
        /* <DEDUP_REMOVED lines=9> */
.L_x_834:
[----:B------:R-:W1:Y:S02]  /*1fb60*/  SYNCS.PHASECHK.TRANS64.TRYWAIT P0, [R3+URZ], R0 ;  /* 0x00000000030075a7 */ /* 0x000e64000800017f */
[----:B-1----:R-:W-:Y:S05]  /*1fb70*/  @!P0 BRA `(.L_x_718) ;  /* 0x00000028003c8947 */ /* 0x002fea0003800000 */
.L_x_835:
[----:B------:R-:W-:Y:S05]  /*1fb80*/  @!P2 BRA `(.L_x_719) ;  /* 0x000000000004a947 */ /* 0x000fea0003800000 */
[----:B------:R-:W-:Y:S01]  /*1fb90*/  BPT.TRAP 0x1 ;  /* 0x000000040000795c */ /* 0x000fe20000300000 */
.L_x_719:
[----:B-1----:R-:W-:-:S04]  /*1fba0*/  VIADD R3, R9, 0x31c60 ;  /* 0x00031c6009037836 */ /* 0x002fc80000000000 */
[----:B------:R-:W-:-:S04]  /*1fbb0*/  IMAD R5, R18, 0x8, R3 ;  /* 0x0000000812057824 */ /* 0x000fc800078e0203 */
[----:B------:R-:W1:Y:S02]  /*1fbc0*/  SYNCS.PHASECHK.TRANS64.TRYWAIT P0, [R5+URZ], R2 ;  /* 0x00000002050075a7 */ /* 0x000e64000800017f */
[----:B-1----:R-:W-:Y:S05]  /*1fbd0*/  @!P0 BRA `(.L_x_720) ;  /* 0x0000002800388947 */ /* 0x002fea0003800000 */
.L_x_836:
[----:B------:R-:W-:-:S07]  /*1fbe0*/  IMAD R3, R4, 0x8, R3 ;  /* 0x0000000804037824 */ /* 0x000fce00078e0203 */
.L_x_721:
[----:B--2---:R2:W3:Y:S02]  /*1fbf0*/  SYNCS.PHASECHK.TRANS64.TRYWAIT P0, [R3+URZ], R0 ;  /* 0x00000000030075a7 */ /* 0x0044e4000800017f */
[----:B---3--:R-:W-:Y:S05]  /*1fc00*/  @!P0 NANOSLEEP.SYNCS 0x989680 ;  /* 0x009896800000895d */ /* 0x008fea0003900000 */
[----:B------:R-:W3:Y:S02]  /*1fc10*/  @!P0 SYNCS.PHASECHK.TRANS64 P0, [R3+URZ], R0 ;  /* 0x00000000030085a7 */ /* 0x000ee4000800007f */
[----:B---3--:R-:W-:Y:S05]  /*1fc20*/  @!P0 BRA `(.L_x_721) ;  /* 0xfffffffc00f08947 */ /* 0x008fea000383ffff */
.L_x_410:
[----:B------:R-:W-:Y:S05]  /*1fc30*/  BSYNC B9 ;  /* 0x0000000000097941 */ /* 0x000fea0003800000 */
.L_x_407:
[----:B------:R-:W-:Y:S05]  /*1fc40*/  EXIT ;  /* 0x000000000000794d */ /* 0x000fea0003800000 */
.L_x_428:
[----:B0-----:R0:W1:Y:S02]  /*1fc50*/  SYNCS.PHASECHK.TRANS64.TRYWAIT P5, [R20+URZ+0x31c90], R87 ;  /* 0x031c9057140075a7 */ /* 0x00106400080a017f */
[----:B-1----:R-:W-:Y:S05]  /*1fc60*/  @!P5 NANOSLEEP.SYNCS 0x989680 ;  /* 0x009896800000d95d */ /* 0x002fea0003900000 */
[----:B------:R-:W1:Y:S02]  /*1fc70*/  @!P5 SYNCS.PHASECHK.TRANS64 P5, [R20+URZ+0x31c90], R87 ;  /* 0x031c90571400d5a7 */ /* 0x000e6400080a007f */
[----:B-1----:R-:W-:Y:S05]  /*1fc80*/  @!P5 BRA `(.L_x_428) ;  /* 0xfffffffc00f0d947 */ /* 0x002fea000383ffff */
[----:B------:R-:W-:Y:S05]  /*1fc90*/  BRA `(.L_x_722) ;  /* 0xfffffe3400e47947 */ /* 0x000fea000383ffff */
.L_x_456:
[----:B0-----:R0:W1:Y:S02]  /*1fca0*/  SYNCS.PHASECHK.TRANS64.TRYWAIT P5, [R20+URZ+0x31c90], R87 ;  /* 0x031c9057140075a7 */ /* 0x00106400080a017f */
[----:B-1----:R-:W-:Y:S05]  /*1fcb0*/  @!P5 NANOSLEEP.SYNCS 0x989680 ;  /* 0x009896800000d95d */ /* 0x002fea0003900000 */
[----:B------:R-:W1:Y:S02]  /*1fcc0*/  @!P5 SYNCS.PHASECHK.TRANS64 P5, [R20+URZ+0x31c90], R87 ;  /* 0x031c90571400d5a7 */ /* 0x000e6400080a007f */
[----:B-1----:R-:W-:Y:S05]  /*1fcd0*/  @!P5 BRA `(.L_x_456) ;  /* 0xfffffffc00f0d947 */ /* 0x002fea000383ffff */
[----:B------:R-:W-:Y:S05]  /*1fce0*/  BRA `(.L_x_723) ;  /* 0xfffffe5000847947 */ /* 0x000fea000383ffff */
.L_x_469:
[----:B0-----:R0:W1:Y:S02]  /*1fcf0*/  SYNCS.PHASECHK.TRANS64.TRYWAIT P4, [R20+URZ+0x31c90], R87 ;  /* 0x031c9057140075a7 */ /* 0x001064000808017f */
[----:B-1----:R-:W-:Y:S05]  /*1fd00*/  @!P4 NANOSLEEP.SYNCS 0x989680 ;  /* 0x009896800000c95d */ /* 0x002fea0003900000 */
[----:B------:R-:W1:Y:S02]  /*1fd10*/  @!P4 SYNCS.PHASECHK.TRANS64 P4, [R20+URZ+0x31c90], R87 ;  /* 0x031c90571400c5a7 */ /* 0x000e64000808007f */
[----:B-1----:R-:W-:Y:S05]  /*1fd20*/  @!P4 BRA `(.L_x_469) ;  /* 0xfffffffc00f0c947 */ /* 0x002fea000383ffff */
[----:B------:R-:W-:Y:S05]  /*1fd30*/  BRA `(.L_x_724) ;  /* 0xfffffe6c00207947 */ /* 0x000fea000383ffff */
.L_x_473:
[----:B--2---:R2:W3:Y:S02]  /*1fd40*/  SYNCS.PHASECHK.TRANS64.TRYWAIT P3, [R20+URZ+0x31cb0], R87 ;  /* 0x031cb057140075a7 */ /* 0x0044e4000806017f */
[----:B---3--:R-:W-:Y:S05]  /*1fd50*/  @!P3 NANOSLEEP.SYNCS 0x989680 ;  /* 0x009896800000b95d */ /* 0x008fea0003900000 */
[----:B------:R-:W3:Y:S02]  /*1fd60*/  @!P3 SYNCS.PHASECHK.TRANS64 P3, [R20+URZ+0x31cb0], R87 ;  /* 0x031cb0571400b5a7 */ /* 0x000ee4000806007f */
[----:B---3--:R-:W-:Y:S05]  /*1fd70*/  @!P3 BRA `(.L_x_473) ;  /* 0xfffffffc00f0b947 */ /* 0x008fea000383ffff */
[----:B------:R-:W-:Y:S05]  /*1fd80*/  BRA `(.L_x_725) ;  /* 0xfffffe6c00b87947 */ /* 0x000fea000383ffff */
.L_x_481:
[----:B------:R-:W-:Y:S01]  /*1fd90*/  BSSY B0, `(.L_x_726) ;  /* 0x0000007000007945 */ /* 0x000fe20003800000 */
[----:B------:R-:W-:Y:S02]  /*1fda0*/  IMAD.MOV.U32 R12, RZ, RZ, RZ ;  /* 0x000000ffff0c7224 */ /* 0x000fe400078e00ff */
[----:B------:R-:W-:Y:S02]  /*1fdb0*/  IMAD.MOV.U32 R11, RZ, RZ, 0x1f ;  /* 0x0000001fff0b7424 */ /* 0x000fe400078e00ff */
[----:B------:R-:W-:-:S07]  /*1fdc0*/  IMAD.MOV.U32 R15, RZ, RZ, -0x1 ;  /* 0xffffffffff0f7424 */ /* 0x000fce00078e00ff */
[----:B-1---5:R-:W-:Y:S05]  /*1fdd0*/  WARPSYNC.COLLECTIVE R15, `(.L_x_727) ;  /* 0x000000000f087348 */ /* 0x022fea0003c00000 */
[----:B------:R0:W2:Y:S02]  /*1fde0*/  SHFL.IDX P6, R14, R13, R12, R11 ;  /* 0x0000000c0d0e7389 */ /* 0x0000a400000c000b */
[----:B012--5:R-:W-:Y:S01]  /*1fdf0*/  ENDCOLLECTIVE ;  /* 0x000000000000791b */ /* 0x027fe20003800000 */
.L_x_727:
[----:B------:R-:W-:Y:S05]  /*1fe00*/  BSYNC B0 ;  /* 0x0000000000007941 */ /* 0x000fea0003800000 */
.L_x_726:
[----:B------:R2:W-:Y:S01]  /*1fe10*/  STL [R1+0x7c], R14 ;  /* 0x00007c0e01007387 */ /* 0x0005e20000100800 */
[----:B------:R-:W-:Y:S05]  /*1fe20*/  BRA `(.L_x_728) ;  /* 0xfffffe7400b87947 */ /* 0x000fea000383ffff */
.L_x_492:
[----:B------:R-:W-:Y:S01]  /*1fe30*/  BSSY B1, `(.L_x_729) ;  /* 0x0000008000017945 */ /* 0x000fe20003800000 */
[----:B------:R-:W-:Y:S02]  /*1fe40*/  IMAD.MOV.U32 R13, RZ, RZ, R23 ;  /* 0x000000ffff0d7224 */ /* 0x000fe400078e0017 */
[----:B------:R-:W-:Y:S02]  /*1fe50*/  IMAD.MOV.U32 R12, RZ, RZ, RZ ;  /* 0x000000ffff0c7224 */ /* 0x000fe400078e00ff */
[----:B------:R-:W-:Y:S02]  /*1fe60*/  IMAD.MOV.U32 R11, RZ, RZ, 0x1e1f ;  /* 0x00001e1fff0b7424 */ /* 0x000fe400078e00ff */
[----:B------:R-:W-:-:S07]  /*1fe70*/  IMAD.MOV.U32 R15, RZ, RZ, -0x1 ;  /* 0xffffffffff0f7424 */ /* 0x000fce00078e00ff */
[----:B-12---:R-:W-:Y:S05]  /*1fe80*/  WARPSYNC.COLLECTIVE R15, `(.L_x_730) ;  /* 0x000000000f087348 */ /* 0x006fea0003c00000 */
[----:B--2---:R0:W2:Y:S02]  /*1fe90*/  SHFL.IDX P6, R14, R13, R12, R11 ;  /* 0x0000000c0d0e7389 */ /* 0x0040a400000c000b */
[----:B012---:R-:W-:Y:S01]  /*1fea0*/  ENDCOLLECTIVE ;  /* 0x000000000000791b */ /* 0x007fe20003800000 */
.L_x_730:
[----:B------:R-:W-:Y:S05]  /*1feb0*/  BSYNC B1 ;  /* 0x0000000000017941 */ /* 0x000fea0003800000 */
.L_x_729:
[----:B------:R-:W-:Y:S02]  /*1fec0*/  IMAD.MOV.U32 R13, RZ, RZ, R22 ;  /* 0x000000ffff0d7224 */ /* 0x000fe400078e0016 */
[----:B------:R-:W-:Y:S02]  /*1fed0*/  IMAD.MOV.U32 R12, RZ, RZ, RZ ;  /* 0x000000ffff0c7224 */ /* 0x000fe400078e00ff */
[----:B------:R-:W-:Y:S02]  /*1fee0*/  IMAD.MOV.U32 R11, RZ, RZ, 0x1e1f ;  /* 0x00001e1fff0b7424 */ /* 0x000fe400078e00ff */
[----:B------:R-:W-:Y:S02]  /*1fef0*/  IMAD.MOV.U32 R15, RZ, RZ, -0x1 ;  /* 0xffffffffff0f7424 */ /* 0x000fe400078e00ff */
[----:B------:R-:W-:-:S07]  /*1ff00*/  IMAD.MOV.U32 R3, RZ, RZ, R14 ;  /* 0x000000ffff037224 */ /* 0x000fce00078e000e */
[----:B------:R-:W-:Y:S05]  /*1ff10*/  WARPSYNC.COLLECTIVE R15, `(.L_x_731) ;  /* 0x000000000f087348 */ /* 0x000fea0003c00000 */
[----:B------:R0:W1:Y:S02]  /*1ff20*/  SHFL.IDX P6, R14, R13, R12, R11 ;  /* 0x0000000c0d0e7389 */ /* 0x00006400000c000b */
[----:B01----:R-:W-:Y:S01]  /*1ff30*/  ENDCOLLECTIVE ;  /* 0x000000000000791b */ /* 0x003fe20003800000 */
.L_x_731:
[----:B------:R-:W-:Y:S02]  /*1ff40*/  IMAD.MOV.U32 R13, RZ, RZ, R25 ;  /* 0x000000ffff0d7224 */ /* 0x000fe400078e0019 */
[----:B------:R-:W-:-:S07]  /*1ff50*/  IMAD.MOV.U32 R0, RZ, RZ, R14 ;  /* 0x000000ffff007224 */ /* 0x000fce00078e000e */
[----:B------:R-:W-:Y:S05]  /*1ff60*/  WARPSYNC.COLLECTIVE R15, `(.L_x_732) ;  /* 0x000000000f087348 */ /* 0x000fea0003c00000 */
[----:B------:R0:W1:Y:S02]  /*1ff70*/  SHFL.IDX P6, R14, R13, R12, R11 ;  /* 0x0000000c0d0e7389 */ /* 0x00006400000c000b */
[----:B01----:R-:W-:Y:S01]  /*1ff80*/  ENDCOLLECTIVE ;  /* 0x000000000000791b */ /* 0x003fe20003800000 */
.L_x_732:
[----:B------:R-:W-:Y:S02]  /*1ff90*/  IMAD.MOV.U32 R13, RZ, RZ, R24 ;  /* 0x000000ffff0d7224 */ /* 0x000fe400078e0018 */
[----:B------:R-:W-:-:S07]  /*1ffa0*/  IMAD.MOV.U32 R5, RZ, RZ, R14 ;  /* 0x000000ffff057224 */ /* 0x000fce00078e000e */
[----:B------:R-:W-:Y:S05]  /*1ffb0*/  WARPSYNC.COLLECTIVE R15, `(.L_x_733) ;  /* 0x000000000f087348 */ /* 0x000fea0003c00000 */
[----:B------:R0:W1:Y:S02]  /*1ffc0*/  SHFL.IDX P6, R14, R13, R12, R11 ;  /* 0x0000000c0d0e7389 */ /* 0x00006400000c000b */
[----:B01----:R-:W-:Y:S01]  /*1ffd0*/  ENDCOLLECTIVE ;  /* 0x000000000000791b */ /* 0x003fe20003800000 */
.L_x_733:
[----:B------:R-:W-:Y:S01]  /*1ffe0*/  IMAD.MOV.U32 R4, RZ, RZ, R14 ;  /* 0x000000ffff047224 */ /* 0x000fe200078e000e */
[----:B------:R-:W-:Y:S06]  /*1fff0*/  BRA `(.L_x_734) ;  /* 0xfffffe7800c07947 */ /* 0x000fec000383ffff */
.L_x_496:
[----:B0-----:R0:W1:Y:S02]  /*20000*/  SYNCS.PHASECHK.TRANS64.TRYWAIT P1, [R16+URZ+0x31c00], R3 ;  /* 0x031c0003100075a7 */ /* 0x001064000802017f */
[----:B-1----:R-:W-:Y:S05]  /*20010*/  @!P1 NANOSLEEP.SYNCS 0x989680 ;  /* 0x009896800000995d */ /* 0x002fea0003900000 */
[----:B------:R-:W1:Y:S02]  /*20020*/  @!P1 SYNCS.PHASECHK.TRANS64 P1, [R16+URZ+0x31c00], R3 ;  /* 0x031c0003100095a7 */ /* 0x000e64000802007f */
[----:B-1----:R-:W-:Y:S05]  /*20030*/  @!P1 BRA `(.L_x_496) ;  /* 0xfffffffc00f09947 */ /* 0x002fea000383ffff */
[----:B------:R-:W-:Y:S05]  /*20040*/  BRA `(.L_x_735) ;  /* 0xfffffe8400047947 */ /* 0x000fea000383ffff */
.L_x_508:
        /* <DEDUP_REMOVED lines=8> */
.L_x_737:
[----:B------:R-:W-:Y:S05]  /*200d0*/  BSYNC B1 ;  /* 0x0000000000017941 */ /* 0x000fea0003800000 */
.L_x_736:
        /* <DEDUP_REMOVED lines=8> */
.L_x_738:
[----:B------:R-:W-:Y:S02]  /*20160*/  IMAD.MOV.U32 R33, RZ, RZ, R3 ;  /* 0x000000ffff217224 */ /* 0x000fe400078e0003 */
[----:B------:R-:W-:Y:S02]  /*20170*/  IMAD.MOV.U32 R13, RZ, RZ, R25 ;  /* 0x000000ffff0d7224 */ /* 0x000fe400078e0019 */
[----:B------:R-:W-:-:S07]  /*20180*/  IMAD.MOV.U32 R0, RZ, RZ, R14 ;  /* 0x000000ffff007224 */ /* 0x000fce00078e000e */
[----:B------:R-:W-:Y:S05]  /*20190*/  WARPSYNC.COLLECTIVE R15, `(.L_x_739) ;  /* 0x000000000f087348 */ /* 0x000fea0003c00000 */
[----:B------:R0:W1:Y:S02]  /*201a0*/  SHFL.IDX P6, R14, R13, R12, R11 ;  /* 0x0000000c0d0e7389 */ /* 0x00006400000c000b */
[----:B01----:R-:W-:Y:S01]  /*201b0*/  ENDCOLLECTIVE ;  /* 0x000000000000791b */ /* 0x003fe20003800000 */
.L_x_739:
[----:B------:R-:W-:Y:S02]  /*201c0*/  IMAD.MOV.U32 R32, RZ, RZ, R0 ;  /* 0x000000ffff207224 */ /* 0x000fe400078e0000 */
[----:B------:R-:W-:Y:S02]  /*201d0*/  IMAD.MOV.U32 R13, RZ, RZ, R24 ;  /* 0x000000ffff0d7224 */ /* 0x000fe400078e0018 */
[----:B------:R-:W-:-:S07]  /*201e0*/  IMAD.MOV.U32 R5, RZ, RZ, R14 ;  /* 0x000000ffff057224 */ /* 0x000fce00078e000e */
[----:B------:R-:W-:Y:S05]  /*201f0*/  WARPSYNC.COLLECTIVE R15, `(.L_x_740) ;  /* 0x000000000f087348 */ /* 0x000fea0003c00000 */
[----:B------:R0:W1:Y:S02]  /*20200*/  SHFL.IDX P6, R14, R13, R12, R11 ;  /* 0x0000000c0d0e7389 */ /* 0x00006400000c000b */
[----:B01----:R-:W-:Y:S01]  /*20210*/  ENDCOLLECTIVE ;  /* 0x000000000000791b */ /* 0x003fe20003800000 */
.L_x_740:
[----:B------:R-:W-:Y:S05]  /*20220*/  BRA `(.L_x_741) ;  /* 0xfffffe9400ac7947 */ /* 0x000fea000383ffff */
.L_x_512:
[----:B0-----:R0:W1:Y:S02]  /*20230*/  SYNCS.PHASECHK.TRANS64.TRYWAIT P1, [R16+URZ+0x31c00], R3 ;  /* 0x031c0003100075a7 */ /* 0x001064000802017f */
[----:B-1----:R-:W-:Y:S05]  /*20240*/  @!P1 NANOSLEEP.SYNCS 0x989680 ;  /* 0x009896800000995d */ /* 0x002fea0003900000 */
[----:B------:R-:W1:Y:S02]  /*20250*/  @!P1 SYNCS.PHASECHK.TRANS64 P1, [R16+URZ+0x31c00], R3 ;  /* 0x031c0003100095a7 */ /* 0x000e64000802007f */
[----:B-1----:R-:W-:Y:S05]  /*20260*/  @!P1 BRA `(.L_x_512) ;  /* 0xfffffffc00f09947 */ /* 0x002fea000383ffff */
[----:B------:R-:W-:Y:S05]  /*20270*/  BRA `(.L_x_742) ;  /* 0xfffffe9c00707947 */ /* 0x000fea000383ffff */
.L_x_520:
[----:B--2---:R2:W4:Y:S02]  /*20280*/  SYNCS.PHASECHK.TRANS64.TRYWAIT P1, [R0+URZ+0x31c30], R5 ;  /* 0x031c3005000075a7 */ /* 0x004524000802017f */
[----:B----4-:R-:W-:Y:S05]  /*20290*/  @!P1 NANOSLEEP.SYNCS 0x989680 ;  /* 0x009896800000995d */ /* 0x010fea0003900000 */
[----:B------:R-:W4:Y:S02]  /*202a0*/  @!P1 SYNCS.PHASECHK.TRANS64 P1, [R0+URZ+0x31c30], R5 ;  /* 0x031c3005000095a7 */ /* 0x000f24000802007f */
[----:B----4-:R-:W-:Y:S05]  /*202b0*/  @!P1 BRA `(.L_x_520) ;  /* 0xfffffffc00f09947 */ /* 0x010fea000383ffff */
[----:B------:R-:W-:Y:S05]  /*202c0*/  BRA `(.L_x_519) ;  /* 0xfffffeb400707947 */ /* 0x000fea000383ffff */
.L_x_526:
[----:B-1----:R1:W2:Y:S02]  /*202d0*/  SYNCS.PHASECHK.TRANS64.TRYWAIT P3, [R14+URZ+0x31c30], R15 ;  /* 0x031c300f0e0075a7 */ /* 0x0022a4000806017f */
[----:B--2---:R-:W-:Y:S05]  /*202e0*/  @!P3 NANOSLEEP.SYNCS 0x989680 ;  /* 0x009896800000b95d */ /* 0x004fea0003900000 */
[----:B------:R-:W2:Y:S02]  /*202f0*/  @!P3 SYNCS.PHASECHK.TRANS64 P3, [R14+URZ+0x31c30], R15 ;  /* 0x031c300f0e00b5a7 */ /* 0x000ea4000806007f */
[----:B--2---:R-:W-:Y:S05]  /*20300*/  @!P3 BRA `(.L_x_526) ;  /* 0xfffffffc00f0b947 */ /* 0x004fea000383ffff */
[----:B------:R-:W-:Y:S05]  /*20310*/  BRA `(.L_x_525) ;  /* 0xfffffef800407947 */ /* 0x000fea000383ffff */
.L_x_531:
[----:B-1----:R1:W2:Y:S02]  /*20320*/  SYNCS.PHASECHK.TRANS64.TRYWAIT P2, [R15+URZ+0x31c50], R14 ;  /* 0x031c500e0f0075a7 */ /* 0x0022a4000804017f */
[----:B--2---:R-:W-:Y:S05]  /*20330*/  @!P2 NANOSLEEP.SYNCS 0x989680 ;  /* 0x009896800000a95d */ /* 0x004fea0003900000 */
[----:B------:R-:W2:Y:S02]  /*20340*/  @!P2 SYNCS.PHASECHK.TRANS64 P2, [R15+URZ+0x31c50], R14 ;  /* 0x031c500e0f00a5a7 */ /* 0x000ea4000804007f */
[----:B--2---:R-:W-:Y:S05]  /*20350*/  @!P2 BRA `(.L_x_531) ;  /* 0xfffffffc00f0a947 */ /* 0x004fea000383ffff */
[----:B------:R-:W-:Y:S05]  /*20360*/  BRA `(.L_x_530) ;  /* 0xffffff1c00c47947 */ /* 0x000fea000383ffff */
.L_x_536:
[----:B--2---:R2:W3:Y:S02]  /*20370*/  SYNCS.PHASECHK.TRANS64.TRYWAIT P0, [R0+URZ+0x31c50], R3 ;  /* 0x031c5003000075a7 */ /* 0x0044e4000800017f */
[----:B---3--:R-:W-:Y:S05]  /*20380*/  @!P0 NANOSLEEP.SYNCS 0x989680 ;  /* 0x009896800000895d */ /* 0x008fea0003900000 */
[----:B------:R-:W3:Y:S02]  /*20390*/  @!P0 SYNCS.PHASECHK.TRANS64 P0, [R0+URZ+0x31c50], R3 ;  /* 0x031c5003000085a7 */ /* 0x000ee4000800007f */
[----:B---3--:R-:W-:Y:S05]  /*203a0*/  @!P0 BRA `(.L_x_536) ;  /* 0xfffffffc00f08947 */ /* 0x008fea000383ffff */
[----:B------:R-:W-:Y:S05]  /*203b0*/  BRA `(.L_x_535) ;  /* 0xffffff4000607947 */ /* 0x000fea000383ffff */
.L_x_541:
[----:B------:R-:W-:Y:S02]  /*203c0*/  IMAD.MOV.U32 R13, RZ, RZ, R2 ;  /* 0x000000ffff0d7224 */ /* 0x000fe400078e0002 */
[----:B------:R-:W-:Y:S02]  /*203d0*/  IMAD.MOV.U32 R12, RZ, RZ, RZ ;  /* 0x000000ffff0c7224 */ /* 0x000fe400078e00ff */
[----:B------:R-:W-:Y:S02]  /*203e0*/  IMAD.MOV.U32 R11, RZ, RZ, 0x1c1f ;  /* 0x00001c1fff0b7424 */ /* 0x000fe400078e00ff */
[----:B------:R-:W-:-:S07]  /*203f0*/  IMAD.MOV.U32 R15, RZ, RZ, -0x1 ;  /* 0xffffffffff0f7424 */ /* 0x000fce00078e00ff */
[----:B-----5:R-:W-:Y:S05]  /*20400*/  WARPSYNC.COLLECTIVE R15, `(.L_x_743) ;  /* 0x000000000f087348 */ /* 0x020fea0003c00000 */
[----:B------:R0:W1:Y:S02]  /*20410*/  SHFL.IDX P6, R14, R13, R12, R11 ;  /* 0x0000000c0d0e7389 */ /* 0x00006400000c000b */
[----:B01---5:R-:W-:Y:S01]  /*20420*/  ENDCOLLECTIVE ;  /* 0x000000000000791b */ /* 0x023fe20003800000 */
.L_x_743:
[----:B------:R-:W-:Y:S02]  /*20430*/  IMAD.MOV.U32 R13, RZ, RZ, R0 ;  /* 0x000000ffff0d7224 */ /* 0x000fe400078e0000 */
[----:B------:R-:W-:-:S07]  /*20440*/  IMAD.MOV.U32 R3, RZ, RZ, R14 ;  /* 0x000000ffff037224 */ /* 0x000fce00078e000e */
[----:B------:R-:W-:Y:S05]  /*20450*/  WARPSYNC.COLLECTIVE R15, `(.L_x_744) ;  /* 0x000000000f087348 */ /* 0x000fea0003c00000 */
[----:B------:R0:W1:Y:S02]  /*20460*/  SHFL.IDX P6, R14, R13, R12, R11 ;  /* 0x0000000c0d0e7389 */ /* 0x00006400000c000b */
[----:B01----:R-:W-:Y:S01]  /*20470*/  ENDCOLLECTIVE ;  /* 0x000000000000791b */ /* 0x003fe20003800000 */
.L_x_744:
[----:B------:R-:W-:Y:S05]  /*20480*/  BRA `(.L_x_745) ;  /* 0xffffff5c00647947 */ /* 0x000fea000383ffff */
.L_x_544:
[----:B------:R-:W-:Y:S01]  /*20490*/  BSSY B1, `(.L_x_746) ;  /* 0x0000008000017945 */ /* 0x000fe20003800000 */
[----:B---3--:R-:W-:Y:S02]  /*204a0*/  IMAD.MOV.U32 R13, RZ, RZ, R2 ;  /* 0x000000ffff0d7224 */ /* 0x008fe400078e0002 */
[----:B------:R-:W-:Y:S02]  /*204b0*/  IMAD.MOV.U32 R12, RZ, RZ, 0x1 ;  /* 0x00000001ff0c7424 */ /* 0x000fe400078e00ff */
[----:B------:R-:W-:Y:S02]  /*204c0*/  IMAD.MOV.U32 R11, RZ, RZ, 0x1c1f ;  /* 0x00001c1fff0b7424 */ /* 0x000fe400078e00ff */
[----:B------:R-:W-:-:S07]  /*204d0*/  IMAD.MOV.U32 R15, RZ, RZ, -0x1 ;  /* 0xffffffffff0f7424 */ /* 0x000fce00078e00ff */
[----:B012--5:R-:W-:Y:S05]  /*204e0*/  WARPSYNC.COLLECTIVE R15, `(.L_x_747) ;  /* 0x000000000f087348 */ /* 0x027fea0003c00000 */
[----:B--2---:R2:W3:Y:S02]  /*204f0*/  SHFL.IDX P6, R14, R13, R12, R11 ;  /* 0x0000000c0d0e7389 */ /* 0x0044e400000c000b */
[----:B0123-5:R-:W-:Y:S01]  /*20500*/  ENDCOLLECTIVE ;  /* 0x000000000000791b */ /* 0x02ffe20003800000 */
.L_x_747:
[----:B------:R-:W-:Y:S05]  /*20510*/  BSYNC B1 ;  /* 0x0000000000017941 */ /* 0x000fea0003800000 */
.L_x_746:
[----:B------:R-:W-:Y:S02]  /*20520*/  IMAD.MOV.U32 R13, RZ, RZ, R0 ;  /* 0x000000ffff0d7224 */ /* 0x000fe400078e0000 */
[----:B------:R-:W-:Y:S02]  /*20530*/  IMAD.MOV.U32 R12, RZ, RZ, 0x1 ;  /* 0x00000001ff0c7424 */ /* 0x000fe400078e00ff */
[----:B------:R-:W-:Y:S02]  /*20540*/  IMAD.MOV.U32 R11, RZ, RZ, 0x1c1f ;  /* 0x00001c1fff0b7424 */ /* 0x000fe400078e00ff */
[----:B------:R-:W-:Y:S02]  /*20550*/  IMAD.MOV.U32 R15, RZ, RZ, -0x1 ;  /* 0xffffffffff0f7424 */ /* 0x000fe400078e00ff */
[----:B------:R-:W-:-:S07]  /*20560*/  IMAD.MOV.U32 R3, RZ, RZ, R14 ;  /* 0x000000ffff037224 */ /* 0x000fce00078e000e */
[----:B------:R-:W-:Y:S05]  /*20570*/  WARPSYNC.COLLECTIVE R15, `(.L_x_748) ;  /* 0x000000000f087348 */ /* 0x000fea0003c00000 */
[----:B------:R0:W1:Y:S02]  /*20580*/  SHFL.IDX P6, R14, R13, R12, R11 ;  /* 0x0000000c0d0e7389 */ /* 0x00006400000c000b */
[----:B01----:R-:W-:Y:S01]  /*20590*/  ENDCOLLECTIVE ;  /* 0x000000000000791b */ /* 0x003fe20003800000 */
.L_x_748:
[----:B------:R-:W-:Y:S05]  /*205a0*/  BRA `(.L_x_749) ;  /* 0xffffff5c00747947 */ /* 0x000fea000383ffff */
.L_x_546:
[----:B------:R-:W-:Y:S02]  /*205b0*/  IMAD.MOV.U32 R13, RZ, RZ, R2 ;  /* 0x000000ffff0d7224 */ /* 0x000fe400078e0002 */
[----:B------:R-:W-:Y:S02]  /*205c0*/  IMAD.MOV.U32 R12, RZ, RZ, RZ ;  /* 0x000000ffff0c7224 */ /* 0x000fe400078e00ff */
[----:B------:R-:W-:Y:S02]  /*205d0*/  IMAD.MOV.U32 R11, RZ, RZ, 0x1c1f ;  /* 0x00001c1fff0b7424 */ /* 0x000fe400078e00ff */
[----:B------:R-:W-:-:S07]  /*205e0*/  IMAD.MOV.U32 R15, RZ, RZ, -0x1 ;  /* 0xffffffffff0f7424 */ /* 0x000fce00078e00ff */
[----:B------:R-:W-:Y:S05]  /*205f0*/  WARPSYNC.COLLECTIVE R15, `(.L_x_750) ;  /* 0x000000000f087348 */ /* 0x000fea0003c00000 */
[----:B------:R0:W1:Y:S02]  /*20600*/  SHFL.IDX P6, R14, R13, R12, R11 ;  /* 0x0000000c0d0e7389 */ /* 0x00006400000c000b */
[----:B01----:R-:W-:Y:S01]  /*20610*/  ENDCOLLECTIVE ;  /* 0x000000000000791b */ /* 0x003fe20003800000 */
.L_x_750:
[----:B------:R-:W-:Y:S02]  /*20620*/  IMAD.MOV.U32 R13, RZ, RZ, R0 ;  /* 0x000000ffff0d7224 */ /* 0x000fe400078e0000 */
[----:B------:R-:W-:-:S07]  /*20630*/  IMAD.MOV.U32 R3, RZ, RZ, R14 ;  /* 0x000000ffff037224 */ /* 0x000fce00078e000e */
[----:B------:R-:W-:Y:S05]  /*20640*/  WARPSYNC.COLLECTIVE R15, `(.L_x_751) ;  /* 0x000000000f087348 */ /* 0x000fea0003c00000 */
[----:B------:R0:W1:Y:S02]  /*20650*/  SHFL.IDX P6, R14, R13, R12, R11 ;  /* 0x0000000c0d0e7389 */ /* 0x00006400000c000b */
[----:B01----:R-:W-:Y:S01]  /*20660*/  ENDCOLLECTIVE ;  /* 0x000000000000791b */ /* 0x003fe20003800000 */
.L_x_751:
[----:B------:R-:W-:Y:S05]  /*20670*/  BRA `(.L_x_752) ;  /* 0xffffff6000407947 */ /* 0x000fea000383ffff */
.L_x_549:
[----:B------:R-:W-:Y:S01]  /*20680*/  BSSY B1, `(.L_x_753) ;  /* 0x0000008000017945 */ /* 0x000fe20003800000 */
[----:B----4-:R-:W-:Y:S02]  /*20690*/  IMAD.MOV.U32 R13, RZ, RZ, R2 ;  /* 0x000000ffff0d7224 */ /* 0x010fe400078e0002 */
[----:B------:R-:W-:Y:S02]  /*206a0*/  IMAD.MOV.U32 R12, RZ, RZ, 0x1 ;  /* 0x00000001ff0c7424 */ /* 0x000fe400078e00ff */
[----:B------:R-:W-:Y:S02]  /*206b0*/  IMAD.MOV.U32 R11, RZ, RZ, 0x1c1f ;  /* 0x00001c1fff0b7424 */ /* 0x000fe400078e00ff */
[----:B------:R-:W-:-:S07]  /*206c0*/  IMAD.MOV.U32 R15, RZ, RZ, -0x1 ;  /* 0xffffffffff0f7424 */ /* 0x000fce00078e00ff */
[----:B012---:R-:W-:Y:S05]  /*206d0*/  WARPSYNC.COLLECTIVE R15, `(.L_x_754) ;  /* 0x000000000f087348 */ /* 0x007fea0003c00000 */
[----:B--2---:R2:W3:Y:S02]  /*206e0*/  SHFL.IDX P6, R14, R13, R12, R11 ;  /* 0x0000000c0d0e7389 */ /* 0x0044e400000c000b */
[----:B0123--:R-:W-:Y:S01]  /*206f0*/  ENDCOLLECTIVE ;  /* 0x000000000000791b */ /* 0x00ffe20003800000 */
.L_x_754:
[----:B------:R-:W-:Y:S05]  /*20700*/  BSYNC B1 ;  /* 0x0000000000017941 */ /* 0x000fea0003800000 */
.L_x_753:
        /* <DEDUP_REMOVED lines=8> */
.L_x_755:
[----:B------:R-:W-:Y:S05]  /*20790*/  BRA `(.L_x_756) ;  /* 0xffffff6400387947 */ /* 0x000fea000383ffff */
.L_x_553:
[----:B------:R-:W-:Y:S02]  /*207a0*/  IMAD.MOV.U32 R13, RZ, RZ, R2 ;  /* 0x000000ffff0d7224 */ /* 0x000fe400078e0002 */
[----:B------:R-:W-:Y:S02]  /*207b0*/  IMAD.MOV.U32 R12, RZ, RZ, RZ ;  /* 0x000000ffff0c7224 */ /* 0x000fe400078e00ff */
[----:B------:R-:W-:Y:S02]  /*207c0*/  IMAD.MOV.U32 R11, RZ, RZ, 0x1c1f ;  /* 0x00001c1fff0b7424 */ /* 0x000fe400078e00ff */
[----:B------:R-:W-:-:S07]  /*207d0*/  IMAD.MOV.U32 R15, RZ, RZ, -0x1 ;  /* 0xffffffffff0f7424 */ /* 0x000fce00078e00ff */
[----:B0-----:R-:W-:Y:S05]  /*207e0*/  WARPSYNC.COLLECTIVE R15, `(.L_x_757) ;  /* 0x000000000f087348 */ /* 0x001fea0003c00000 */
[----:B------:R1:W2:Y:S02]  /*207f0*/  SHFL.IDX P6, R14, R13, R12, R11 ;  /* 0x0000000c0d0e7389 */ /* 0x0002a400000c000b */
[----:B012---:R-:W-:Y:S01]  /*20800*/  ENDCOLLECTIVE ;  /* 0x000000000000791b */ /* 0x007fe20003800000 */
.L_x_757:
[----:B------:R-:W-:Y:S02]  /*20810*/  IMAD.MOV.U32 R13, RZ, RZ, R0 ;  /* 0x000000ffff0d7224 */ /* 0x000fe400078e0000 */
[----:B------:R-:W-:-:S07]  /*20820*/  IMAD.MOV.U32 R3, RZ, RZ, R14 ;  /* 0x000000ffff037224 */ /* 0x000fce00078e000e */
[----:B------:R-:W-:Y:S05]  /*20830*/  WARPSYNC.COLLECTIVE R15, `(.L_x_758) ;  /* 0x000000000f087348 */ /* 0x000fea0003c00000 */
[----:B------:R0:W1:Y:S02]  /*20840*/  SHFL.IDX P6, R14, R13, R12, R11 ;  /* 0x0000000c0d0e7389 */ /* 0x00006400000c000b */
[----:B01----:R-:W-:Y:S01]  /*20850*/  ENDCOLLECTIVE ;  /* 0x000000000000791b */ /* 0x003fe20003800000 */
.L_x_758:
[----:B------:R-:W-:Y:S05]  /*20860*/  BRA `(.L_x_759) ;  /* 0xffffff70007c7947 */ /* 0x000fea000383ffff */
.L_x_556:
[----:B------:R-:W-:Y:S01]  /*20870*/  BSSY B1, `(.L_x_760) ;  /* 0x0000008000017945 */ /* 0x000fe20003800000 */
[----:B----4-:R-:W-:Y:S02]  /*20880*/  IMAD.MOV.U32 R13, RZ, RZ, R2 ;  /* 0x000000ffff0d7224 */ /* 0x010fe400078e0002 */
[----:B------:R-:W-:Y:S02]  /*20890*/  IMAD.MOV.U32 R12, RZ, RZ, 0x1 ;  /* 0x00000001ff0c7424 */ /* 0x000fe400078e00ff */
[----:B------:R-:W-:Y:S02]  /*208a0*/  IMAD.MOV.U32 R11, RZ, RZ, 0x1c1f ;  /* 0x00001c1fff0b7424 */ /* 0x000fe400078e00ff */
[----:B------:R-:W-:-:S07]  /*208b0*/  IMAD.MOV.U32 R15, RZ, RZ, -0x1 ;  /* 0xffffffffff0f7424 */ /* 0x000fce00078e00ff */
[----:B0123--:R-:W-:Y:S05]  /*208c0*/  WARPSYNC.COLLECTIVE R15, `(.L_x_761) ;  /* 0x000000000f087348 */ /* 0x00ffea0003c00000 */
[----:B---3--:R3:W4:Y:S02]  /*208d0*/  SHFL.IDX P6, R14, R13, R12, R11 ;  /* 0x0000000c0d0e7389 */ /* 0x00872400000c000b */
[----:B01234-:R-:W-:Y:S01]  /*208e0*/  ENDCOLLECTIVE ;  /* 0x000000000000791b */ /* 0x01ffe20003800000 */
.L_x_761:
[----:B------:R-:W-:Y:S05]  /*208f0*/  BSYNC B1 ;  /* 0x0000000000017941 */ /* 0x000fea0003800000 */
.L_x_760:
        /* <DEDUP_REMOVED lines=8> */
.L_x_762:
[----:B------:R-:W-:Y:S05]  /*20980*/  BRA `(.L_x_763) ;  /* 0xffffff7000907947 */ /* 0x000fea000383ffff */
.L_x_573:
[----:B------:R-:W1:Y:S01]  /*20990*/  S2R R7, SR_TID.X ;  /* 0x0000000000077919 */ /* 0x000e620000002100 */
[----:B------:R-:W-:Y:S01]  /*209a0*/  BSSY B1, `(.L_x_764) ;  /* 0x000000a000017945 */ /* 0x000fe20003800000 */
[----:B0-----:R-:W-:Y:S02]  /*209b0*/  IMAD.MOV.U32 R12, RZ, RZ, RZ ;  /* 0x000000ffff0c7224 */ /* 0x001fe400078e00ff */
[----:B------:R-:W-:Y:S02]  /*209c0*/  IMAD.MOV.U32 R11, RZ, RZ, 0x1f ;  /* 0x0000001fff0b7424 */ /* 0x000fe400078e00ff */
[----:B------:R-:W-:Y:S01]  /*209d0*/  IMAD.MOV.U32 R15, RZ, RZ, -0x1 ;  /* 0xffffffffff0f7424 */ /* 0x000fe200078e00ff */
[----:B-1----:R-:W-:-:S04]  /*209e0*/  SHF.R.U32.HI R7, RZ, 0x5, R7 ;  /* 0x00000005ff077819 */ /* 0x002fc80000011607 */
[----:B------:R-:W-:-:S05]  /*209f0*/  LOP3.LUT R7, R7, 0x3, RZ, 0xc0, !PT ;  /* 0x0000000307077812 */ /* 0x000fca00078ec0ff */
[----:B------:R-:W-:-:S07]  /*20a00*/  IMAD.MOV.U32 R13, RZ, RZ, R7 ;  /* 0x000000ffff0d7224 */ /* 0x000fce00078e0007 */
[----:B------:R-:W-:Y:S05]  /*20a10*/  WARPSYNC.COLLECTIVE R15, `(.L_x_765) ;  /* 0x000000000f087348 */ /* 0x000fea0003c00000 */
[----:B------:R0:W1:Y:S02]  /*20a20*/  SHFL.IDX P6, R14, R13, R12, R11 ;  /* 0x0000000c0d0e7389 */ /* 0x00006400000c000b */
[----:B01----:R-:W-:Y:S01]  /*20a30*/  ENDCOLLECTIVE ;  /* 0x000000000000791b */ /* 0x003fe20003800000 */
.L_x_765:
[----:B------:R-:W-:Y:S05]  /*20a40*/  BSYNC B1 ;  /* 0x0000000000017941 */ /* 0x000fea0003800000 */
.L_x_764:
[----:B------:R-:W-:Y:S05]  /*20a50*/  BRA `(.L_x_766) ;  /* 0xffffff8800787947 */ /* 0x000fea000383ffff */
.L_x_575:
[----:B------:R-:W-:Y:S01]  /*20a60*/  BSSY B1, `(.L_x_767) ;  /* 0x0000006000017945 */ /* 0x000fe20003800000 */
[----:B------:R-:W-:-:S07]  /*20a70*/  IMAD.MOV.U32 R15, RZ, RZ, -0x1 ;  /* 0xffffffffff0f7424 */ /* 0x000fce00078e00ff */
[----:B01----:R-:W-:Y:S05]  /*20a80*/  WARPSYNC.COLLECTIVE R15, `(.L_x_768) ;  /* 0x000000000f0c7348 */ /* 0x003fea0003c00000 */
[----:B------:R-:W-:Y:S02]  /*20a90*/  ELECT P6, UR62, PT ;  /* 0x00000000003e782f */ /* 0x000fe400038c0000 */
[----:B------:R-:W-:Y:S01]  /*20aa0*/  MOV R14, UR62 ;  /* 0x0000003e000e7c02 */ /* 0x000fe20008000f00 */
[----:B01----:R-:W-:Y:S10]  /*20ab0*/  ENDCOLLECTIVE ;  /* 0x000000000000791b */ /* 0x003ff40003800000 */
.L_x_768:
[----:B------:R-:W-:Y:S05]  /*20ac0*/  BSYNC B1 ;  /* 0x0000000000017941 */ /* 0x000fea0003800000 */
.L_x_767:
[----:B------:R-:W-:Y:S05]  /*20ad0*/  BRA `(.L_x_574) ;  /* 0xffffff8800707947 */ /* 0x000fea000383ffff */
.L_x_577:
[----:B-1----:R1:W2:Y:S02]  /*20ae0*/  SYNCS.PHASECHK.TRANS64.TRYWAIT P0, [R16+URZ+0x31c20], R6 ;  /* 0x031c2006100075a7 */ /* 0x0022a4000800017f */
[----:B--2---:R-:W-:Y:S05]  /*20af0*/  @!P0 NANOSLEEP.SYNCS 0x989680 ;  /* 0x009896800000895d */ /* 0x004fea0003900000 */
[----:B------:R-:W2:Y:S02]  /*20b00*/  @!P0 SYNCS.PHASECHK.TRANS64 P0, [R16+URZ+0x31c20], R6 ;  /* 0x031c2006100085a7 */ /* 0x000ea4000800007f */
[----:B--2---:R-:W-:Y:S05]  /*20b10*/  @!P0 BRA `(.L_x_577) ;  /* 0xfffffffc00f08947 */ /* 0x004fea000383ffff */
[----:B------:R-:W-:Y:S05]  /*20b20*/  BRA `(.L_x_769) ;  /* 0xffffff8800807947 */ /* 0x000fea000383ffff */
.L_x_581:
[----:B--2---:R2:W3:Y:S02]  /*20b30*/  SYNCS.PHASECHK.TRANS64.TRYWAIT P0, [R9+URZ+0x31ca0], R11 ;  /* 0x031ca00b090075a7 */ /* 0x0044e4000800017f */
[----:B---3--:R-:W-:Y:S05]  /*20b40*/  @!P0 NANOSLEEP.SYNCS 0x989680 ;  /* 0x009896800000895d */ /* 0x008fea0003900000 */
[----:B------:R-:W3:Y:S02]  /*20b50*/  @!P0 SYNCS.PHASECHK.TRANS64 P0, [R9+URZ+0x31ca0], R11 ;  /* 0x031ca00b090085a7 */ /* 0x000ee4000800007f */
[----:B---3--:R-:W-:Y:S05]  /*20b60*/  @!P0 BRA `(.L_x_581) ;  /* 0xfffffffc00f08947 */ /* 0x008fea000383ffff */
[----:B------:R-:W-:Y:S05]  /*20b70*/  BRA `(.L_x_770) ;  /* 0xffffff88009c7947 */ /* 0x000fea000383ffff */
.L_x_588:
[----:B0-----:R0:W1:Y:S02]  /*20b80*/  SYNCS.PHASECHK.TRANS64.TRYWAIT P0, [R9+URZ+0x31cc0], R11 ;  /* 0x031cc00b090075a7 */ /* 0x001064000800017f */
[----:B-1----:R-:W-:Y:S05]  /*20b90*/  @!P0 NANOSLEEP.SYNCS 0x989680 ;  /* 0x009896800000895d */ /* 0x002fea0003900000 */
[----:B------:R-:W1:Y:S02]  /*20ba0*/  @!P0 SYNCS.PHASECHK.TRANS64 P0, [R9+URZ+0x31cc0], R11 ;  /* 0x031cc00b090085a7 */ /* 0x000e64000800007f */
[----:B-1----:R-:W-:Y:S05]  /*20bb0*/  @!P0 BRA `(.L_x_588) ;  /* 0xfffffffc00f08947 */ /* 0x002fea000383ffff */
[----:B------:R-:W-:Y:S05]  /*20bc0*/  BRA `(.L_x_771) ;  /* 0xffffff8c00987947 */ /* 0x000fea000383ffff */
.L_x_597:
[----:B-1----:R1:W2:Y:S02]  /*20bd0*/  SYNCS.PHASECHK.TRANS64.TRYWAIT P2, [R9+URZ+0x31ca0], R8 ;  /* 0x031ca008090075a7 */ /* 0x0022a4000804017f */
[----:B--2---:R-:W-:Y:S05]  /*20be0*/  @!P2 NANOSLEEP.SYNCS 0x989680 ;  /* 0x009896800000a95d */ /* 0x004fea0003900000 */
[----:B------:R-:W2:Y:S02]  /*20bf0*/  @!P2 SYNCS.PHASECHK.TRANS64 P2, [R9+URZ+0x31ca0], R8 ;  /* 0x031ca0080900a5a7 */ /* 0x000ea4000804007f */
[----:B--2---:R-:W-:Y:S05]  /*20c00*/  @!P2 BRA `(.L_x_597) ;  /* 0xfffffffc00f0a947 */ /* 0x004fea000383ffff */
[----:B------:R-:W-:Y:S05]  /*20c10*/  BRA `(.L_x_772) ;  /* 0xffffff9000d87947 */ /* 0x000fea000383ffff */
.L_x_604:
[----:B--2---:R2:W3:Y:S02]  /*20c20*/  SYNCS.PHASECHK.TRANS64.TRYWAIT P2, [R9+URZ+0x31cc0], R8 ;  /* 0x031cc008090075a7 */ /* 0x0044e4000804017f */
[----:B---3--:R-:W-:Y:S05]  /*20c30*/  @!P2 NANOSLEEP.SYNCS 0x989680 ;  /* 0x009896800000a95d */ /* 0x008fea0003900000 */
[----:B------:R-:W3:Y:S02]  /*20c40*/  @!P2 SYNCS.PHASECHK.TRANS64 P2, [R9+URZ+0x31cc0], R8 ;  /* 0x031cc0080900a5a7 */ /* 0x000ee4000804007f */
[----:B---3--:R-:W-:Y:S05]  /*20c50*/  @!P2 BRA `(.L_x_604) ;  /* 0xfffffffc00f0a947 */ /* 0x008fea000383ffff */
[----:B------:R-:W-:Y:S05]  /*20c60*/  BRA `(.L_x_773) ;  /* 0xffffff9400d07947 */ /* 0x000fea000383ffff */
.L_x_621:
[----:B------:R-:W4:Y:S01]  /*20c70*/  S2R R20, SR_TID.X ;  /* 0x0000000000147919 */ /* 0x000f220000002100 */
[----:B------:R-:W-:Y:S01]  /*20c80*/  BSSY B0, `(.L_x_774) ;  /* 0x000000a000007945 */ /* 0x000fe20003800000 */
[----:B0-----:R-:W-:Y:S02]  /*20c90*/  IMAD.MOV.U32 R12, RZ, RZ, RZ ;  /* 0x000000ffff0c7224 */ /* 0x001fe400078e00ff */
[----:B------:R-:W-:Y:S02]  /*20ca0*/  IMAD.MOV.U32 R11, RZ, RZ, 0x1f ;  /* 0x0000001fff0b7424 */ /* 0x000fe400078e00ff */
[----:B------:R-:W-:Y:S01]  /*20cb0*/  IMAD.MOV.U32 R15, RZ, RZ, -0x1 ;  /* 0xffffffffff0f7424 */ /* 0x000fe200078e00ff */
[----:B----4-:R-:W-:-:S04]  /*20cc0*/  SHF.R.U32.HI R20, RZ, 0x5, R20 ;  /* 0x00000005ff147819 */ /* 0x010fc80000011614 */
[----:B------:R-:W-:-:S05]  /*20cd0*/  LOP3.LUT R20, R20, 0x3, RZ, 0xc0, !PT ;  /* 0x0000000314147812 */ /* 0x000fca00078ec0ff */
[----:B------:R-:W-:-:S07]  /*20ce0*/  IMAD.MOV.U32 R13, RZ, RZ, R20 ;  /* 0x000000ffff0d7224 */ /* 0x000fce00078e0014 */
[----:B-123--:R-:W-:Y:S05]  /*20cf0*/  WARPSYNC.COLLECTIVE R15, `(.L_x_775) ;  /* 0x000000000f087348 */ /* 0x00efea0003c00000 */
[----:B------:R0:W4:Y:S02]  /*20d00*/  SHFL.IDX P6, R14, R13, R12, R11 ;  /* 0x0000000c0d0e7389 */ /* 0x00012400000c000b */
[----:B01234-:R-:W-:Y:S01]  /*20d10*/  ENDCOLLECTIVE ;  /* 0x000000000000791b */ /* 0x01ffe20003800000 */
.L_x_775:
[----:B------:R-:W-:Y:S05]  /*20d20*/  BSYNC B0 ;  /* 0x0000000000007941 */ /* 0x000fea0003800000 */
.L_x_774:
[----:B------:R-:W-:Y:S05]  /*20d30*/  BRA `(.L_x_776) ;  /* 0xffffffa000f07947 */ /* 0x000fea000383ffff */
.L_x_623:
[----:B------:R-:W-:Y:S01]  /*20d40*/  BSSY B0, `(.L_x_777) ;  /* 0x0000006000007945 */ /* 0x000fe20003800000 */
[----:B------:R-:W-:-:S07]  /*20d50*/  IMAD.MOV.U32 R15, RZ, RZ, -0x1 ;  /* 0xffffffffff0f7424 */ /* 0x000fce00078e00ff */
[----:B0123--:R-:W-:Y:S05]  /*20d60*/  WARPSYNC.COLLECTIVE R15, `(.L_x_778) ;  /* 0x000000000f0c7348 */ /* 0x00ffea0003c00000 */
[----:B------:R-:W-:Y:S02]  /*20d70*/  ELECT P6, UR62, PT ;  /* 0x00000000003e782f */ /* 0x000fe400038c0000 */
[----:B------:R-:W-:Y:S01]  /*20d80*/  MOV R14, UR62 ;  /* 0x0000003e000e7c02 */ /* 0x000fe20008000f00 */
[----:B0123--:R-:W-:Y:S10]  /*20d90*/  ENDCOLLECTIVE ;  /* 0x000000000000791b */ /* 0x00fff40003800000 */
.L_x_778:
[----:B------:R-:W-:Y:S05]  /*20da0*/  BSYNC B0 ;  /* 0x0000000000007941 */ /* 0x000fea0003800000 */
.L_x_777:
[----:B------:R-:W-:Y:S05]  /*20db0*/  BRA `(.L_x_779) ;  /* 0xffffffa000f87947 */ /* 0x000fea000383ffff */
.L_x_625:
[----:B0-----:R0:W4:Y:S02]  /*20dc0*/  SYNCS.PHASECHK.TRANS64.TRYWAIT P0, [R0+URZ+0x31c40], R2 ;  /* 0x031c4002000075a7 */ /* 0x001124000800017f */
[----:B----4-:R-:W-:Y:S05]  /*20dd0*/  @!P0 NANOSLEEP.SYNCS 0x989680 ;  /* 0x009896800000895d */ /* 0x010fea0003900000 */
[----:B------:R-:W4:Y:S02]  /*20de0*/  @!P0 SYNCS.PHASECHK.TRANS64 P0, [R0+URZ+0x31c40], R2 ;  /* 0x031c4002000085a7 */ /* 0x000f24000800007f */
[----:B----4-:R-:W-:Y:S05]  /*20df0*/  @!P0 BRA `(.L_x_625) ;  /* 0xfffffffc00f08947 */ /* 0x010fea000383ffff */
[----:B------:R-:W-:Y:S05]  /*20e00*/  BRA `(.L_x_780) ;  /* 0xffffffa4004c7947 */ /* 0x000fea000383ffff */
.L_x_629:
        /* <DEDUP_REMOVED lines=12> */
.L_x_781:
[----:B------:R-:W-:Y:S02]  /*20ed0*/  IMAD.MOV.U32 R13, RZ, RZ, R4 ;  /* 0x000000ffff0d7224 */ /* 0x000fe400078e0004 */
[----:B------:R-:W-:-:S07]  /*20ee0*/  IMAD.MOV.U32 R3, RZ, RZ, R14 ;  /* 0x000000ffff037224 */ /* 0x000fce00078e000e */
[----:B------:R-:W-:Y:S05]  /*20ef0*/  WARPSYNC.COLLECTIVE R15, `(.L_x_782) ;  /* 0x000000000f087348 */ /* 0x000fea0003c00000 */
[----:B------:R0:W1:Y:S02]  /*20f00*/  SHFL.IDX P6, R14, R13, R12, R11 ;  /* 0x0000000c0d0e7389 */ /* 0x00006400000c000b */
[----:B01----:R-:W-:Y:S01]  /*20f10*/  ENDCOLLECTIVE ;  /* 0x000000000000791b */ /* 0x003fe20003800000 */
.L_x_782:
[----:B------:R-:W-:Y:S02]  /*20f20*/  IMAD.MOV.U32 R13, RZ, RZ, R0 ;  /* 0x000000ffff0d7224 */ /* 0x000fe400078e0000 */
[----:B------:R-:W-:Y:S02]  /*20f30*/  IMAD.MOV.U32 R12, RZ, RZ, 0x1 ;  /* 0x00000001ff0c7424 */ /* 0x000fe400078e00ff */
[----:B------:R-:W-:-:S07]  /*20f40*/  IMAD.MOV.U32 R2, RZ, RZ, R14 ;  /* 0x000000ffff027224 */ /* 0x000fce00078e000e */
[----:B------:R-:W-:Y:S05]  /*20f50*/  WARPSYNC.COLLECTIVE R15, `(.L_x_783) ;  /* 0x000000000f087348 */ /* 0x000fea0003c00000 */
[----:B------:R0:W1:Y:S02]  /*20f60*/  SHFL.IDX P6, R14, R13, R12, R11 ;  /* 0x0000000c0d0e7389 */ /* 0x00006400000c000b */
[----:B01----:R-:W-:Y:S01]  /*20f70*/  ENDCOLLECTIVE ;  /* 0x000000000000791b */ /* 0x003fe20003800000 */
.L_x_783:
[----:B------:R-:W-:-:S05]  /*20f80*/  @!P4 LEA R2, P3, R20, R2, 0x1 ;  /* 0x000000021402c211 */ /* 0x000fca00078608ff */
[----:B------:R-:W-:Y:S01]  /*20f90*/  @!P4 IMAD.X R3, RZ, RZ, R3, P3 ;  /* 0x000000ffff03c224 */ /* 0x000fe200018e0603 */
[----:B------:R-:W-:-:S04]  /*20fa0*/  ISETP.GE.AND P3, PT, R8, R5, PT ;  /* 0x000000050800720c */ /* 0x000fc80003f66270 */
[----:B------:R-:W-:Y:S01]  /*20fb0*/  @!PT LDS RZ, [RZ] ;  /* 0x00000000fffff984 */ /* 0x000fe20000000800 */
[----:B------:R-:W-:Y:S01]  /*20fc0*/  @!PT LDS RZ, [RZ] ;  /* 0x00000000fffff984 */ /* 0x000fe20000000800 */
[----:B------:R-:W-:Y:S01]  /*20fd0*/  @!PT LDS RZ, [RZ] ;  /* 0x00000000fffff984 */ /* 0x000fe20000000800 */
[----:B------:R-:W-:Y:S01]  /*20fe0*/  @!P4 LDGSTS.E.BYPASS.LTC128B.128 [R9+0xda00], desc[UR60][R2.64], !P2 ;  /* 0x0da000000209cfae */ /* 0x000fe2000d101d7c */
[----:B------:R-:W-:-:S03]  /*20ff0*/  IMAD.MOV.U32 R13, RZ, RZ, R4 ;  /* 0x000000ffff0d7224 */ /* 0x000fc600078e0004 */
[----:B------:R-:W-:Y:S04]  /*21000*/  @!P4 LDGSTS.E.BYPASS.LTC128B.128 [R9+0x10a00], desc[UR60][R2.64+0x40], !P1 ;  /* 0x10a000400209cfae */ /* 0x000fe8000c901d7c */
[----:B------:R0:W-:Y:S02]  /*21010*/  @!P4 LDGSTS.E.BYPASS.LTC128B.128 [R9+0x13a00], desc[UR60][R2.64+0x80], !P0 ;  /* 0x13a000800209cfae */ /* 0x0001e4000c101d7c */
[----:B0-----:R-:W-:-:S07]  /*21020*/  IMAD.MOV.U32 R2, RZ, RZ, R14 ;  /* 0x000000ffff027224 */ /* 0x001fce00078e000e */
[----:B------:R-:W-:Y:S05]  /*21030*/  WARPSYNC.COLLECTIVE R15, `(.L_x_784) ;  /* 0x000000000f087348 */ /* 0x000fea0003c00000 */
[----:B------:R0:W1:Y:S02]  /*21040*/  SHFL.IDX P6, R14, R13, R12, R11 ;  /* 0x0000000c0d0e7389 */ /* 0x00006400000c000b */
[----:B01----:R-:W-:Y:S01]  /*21050*/  ENDCOLLECTIVE ;  /* 0x000000000000791b */ /* 0x003fe20003800000 */
.L_x_784:
[----:B------:R-:W-:Y:S02]  /*21060*/  IMAD.MOV.U32 R13, RZ, RZ, R0 ;  /* 0x000000ffff0d7224 */ /* 0x000fe400078e0000 */
[----:B------:R-:W-:Y:S02]  /*21070*/  IMAD.MOV.U32 R12, RZ, RZ, 0x2 ;  /* 0x00000002ff0c7424 */ /* 0x000fe400078e00ff */
[----:B------:R-:W-:-:S07]  /*21080*/  IMAD.MOV.U32 R3, RZ, RZ, R14 ;  /* 0x000000ffff037224 */ /* 0x000fce00078e000e */
[----:B------:R-:W-:Y:S05]  /*21090*/  WARPSYNC.COLLECTIVE R15, `(.L_x_785) ;  /* 0x000000000f087348 */ /* 0x000fea0003c00000 */
[----:B------:R0:W1:Y:S02]  /*210a0*/  SHFL.IDX P6, R14, R13, R12, R11 ;  /* 0x0000000c0d0e7389 */ /* 0x00006400000c000b */
[----:B01----:R-:W-:Y:S01]  /*210b0*/  ENDCOLLECTIVE ;  /* 0x000000000000791b */ /* 0x003fe20003800000 */
.L_x_785:
[----:B------:R-:W-:-:S05]  /*210c0*/  @!P3 LEA R3, P4, R20, R3, 0x1 ;  /* 0x000000031403b211 */ /* 0x000fca00078808ff */
[----:B------:R-:W-:-:S05]  /*210d0*/  @!P3 IMAD.X R2, RZ, RZ, R2, P4 ;  /* 0x000000ffff02b224 */ /* 0x000fca00020e0602 */
[----:B------:R-:W-:Y:S01]  /*210e0*/  @!P3 LOP3.LUT R3, R3, R2, RZ, 0x3c, !PT ;  /* 0x000000020303b212 */ /* 0x000fe200078e3cff */
[----:B------:R-:W-:-:S03]  /*210f0*/  IMAD.MOV.U32 R13, RZ, RZ, R4 ;  /* 0x000000ffff0d7224 */ /* 0x000fc600078e0004 */
[----:B------:R-:W-:-:S04]  /*21100*/  @!P3 LOP3.LUT R2, R3, R2, RZ, 0x3c, !PT ;  /* 0x000000020302b212 */ /* 0x000fc800078e3cff */
[----:B------:R-:W-:-:S05]  /*21110*/  @!P3 LOP3.LUT R3, R3, R2, RZ, 0x3c, !PT ;  /* 0x000000020303b212 */ /* 0x000fca00078e3cff */
[----:B------:R-:W-:Y:S01]  /*21120*/  @!PT LDS RZ, [RZ] ;  /* 0x00000000fffff984 */ /* 0x000fe20000000800 */
[----:B------:R-:W-:Y:S01]  /*21130*/  @!PT LDS RZ, [RZ] ;  /* 0x00000000fffff984 */ /* 0x000fe20000000800 */
[----:B------:R-:W-:Y:S01]  /*21140*/  @!PT LDS RZ, [RZ] ;  /* 0x00000000fffff984 */ /* 0x000fe20000000800 */
[----:B------:R-:W-:Y:S04]  /*21150*/  @!P3 LDGSTS.E.BYPASS.LTC128B.128 [R9+0xe200], desc[UR60][R2.64], !P2 ;  /* 0x0e2000000209bfae */ /* 0x000fe8000d101d7c */
[----:B------:R-:W-:Y:S04]  /*21160*/  @!P3 LDGSTS.E.BYPASS.LTC128B.128 [R9+0x11200], desc[UR60][R2.64+0x40], !P1 ;  /* 0x112000400209bfae */ /* 0x000fe8000c901d7c */
[----:B------:R0:W-:Y:S02]  /*21170*/  @!P3 LDGSTS.E.BYPASS.LTC128B.128 [R9+0x14200], desc[UR60][R2.64+0x80], !P0 ;  /* 0x142000800209bfae */ /* 0x0001e4000c101d7c */
[----:B0-----:R-:W-:-:S05]  /*21180*/  VIADD R2, R25, 0x40 ;  /* 0x0000004019027836 */ /* 0x001fca0000000000 */
[----:B------:R-:W-:Y:S01]  /*21190*/  ISETP.GE.AND P3, PT, R2, R5, PT ;  /* 0x000000050200720c */ /* 0x000fe20003f66270 */
[----:B------:R-:W-:-:S12]  /*211a0*/  IMAD.MOV.U32 R2, RZ, RZ, R14 ;  /* 0x000000ffff027224 */ /* 0x000fd800078e000e */
[----:B------:R-:W-:Y:S05]  /*211b0*/  WARPSYNC.COLLECTIVE R15, `(.L_x_786) ;  /* 0x000000000f087348 */ /* 0x000fea0003c00000 */
[----:B------:R0:W1:Y:S02]  /*211c0*/  SHFL.IDX P6, R14, R13, R12, R11 ;  /* 0x0000000c0d0e7389 */ /* 0x00006400000c000b */
[----:B01----:R-:W-:Y:S01]  /*211d0*/  ENDCOLLECTIVE ;  /* 0x000000000000791b */ /* 0x003fe20003800000 */
.L_x_786:
[----:B------:R-:W-:Y:S02]  /*211e0*/  IMAD.MOV.U32 R13, RZ, RZ, R0 ;  /* 0x000000ffff0d7224 */ /* 0x000fe400078e0000 */
[----:B------:R-:W-:Y:S02]  /*211f0*/  IMAD.MOV.U32 R12, RZ, RZ, 0x3 ;  /* 0x00000003ff0c7424 */ /* 0x000fe400078e00ff */
[----:B------:R-:W-:-:S07]  /*21200*/  IMAD.MOV.U32 R3, RZ, RZ, R14 ;  /* 0x000000ffff037224 */ /* 0x000fce00078e000e */
[----:B------:R-:W-:Y:S05]  /*21210*/  WARPSYNC.COLLECTIVE R15, `(.L_x_787) ;  /* 0x000000000f087348 */ /* 0x000fea0003c00000 */
[----:B------:R0:W1:Y:S02]  /*21220*/  SHFL.IDX P6, R14, R13, R12, R11 ;  /* 0x0000000c0d0e7389 */ /* 0x00006400000c000b */
[----:B01----:R-:W-:Y:S01]  /*21230*/  ENDCOLLECTIVE ;  /* 0x000000000000791b */ /* 0x003fe20003800000 */
.L_x_787:
[----:B------:R-:W-:-:S05]  /*21240*/  @!P3 LEA R3, P4, R20, R3, 0x1 ;  /* 0x000000031403b211 */ /* 0x000fca00078808ff */
[----:B------:R-:W-:-:S05]  /*21250*/  @!P3 IMAD.X R2, RZ, RZ, R2, P4 ;  /* 0x000000ffff02b224 */ /* 0x000fca00020e0602 */
[----:B------:R-:W-:Y:S01]  /*21260*/  @!P3 LOP3.LUT R3, R3, R2, RZ, 0x3c, !PT ;  /* 0x000000020303b212 */ /* 0x000fe200078e3cff */
[----:B------:R-:W-:-:S03]  /*21270*/  IMAD.MOV.U32 R13, RZ, RZ, R4 ;  /* 0x000000ffff0d7224 */ /* 0x000fc600078e0004 */
[----:B------:R-:W-:-:S04]  /*21280*/  @!P3 LOP3.LUT R2, R3, R2, RZ, 0x3c, !PT ;  /* 0x000000020302b212 */ /* 0x000fc800078e3cff */
[----:B------:R-:W-:Y:S01]  /*21290*/  @!P3 LOP3.LUT R3, R3, R2, RZ, 0x3c, !PT ;  /* 0x000000020303b212 */ /* 0x000fe200078e3cff */
[----:B------:R-:W-:-:S07]  /*212a0*/  IMAD.MOV.U32 R0, RZ, RZ, R14 ;  /* 0x000000ffff007224 */ /* 0x000fce00078e000e */
[----:B------:R-:W-:Y:S05]  /*212b0*/  WARPSYNC.COLLECTIVE R15, `(.L_x_788) ;  /* 0x000000000f087348 */ /* 0x000fea0003c00000 */
[----:B------:R0:W1:Y:S02]  /*212c0*/  SHFL.IDX P6, R14, R13, R12, R11 ;  /* 0x0000000c0d0e7389 */ /* 0x00006400000c000b */
[----:B01----:R-:W-:Y:S01]  /*212d0*/  ENDCOLLECTIVE ;  /* 0x000000000000791b */ /* 0x003fe20003800000 */
.L_x_788:
[----:B------:R-:W-:Y:S01]  /*212e0*/  @!PT LDS RZ, [RZ] ;  /* 0x00000000fffff984 */ /* 0x000fe20000000800 */
[----:B------:R-:W-:Y:S01]  /*212f0*/  @!PT LDS RZ, [RZ] ;  /* 0x00000000fffff984 */ /* 0x000fe20000000800 */
[----:B------:R-:W-:Y:S01]  /*21300*/  @!PT LDS RZ, [RZ] ;  /* 0x00000000fffff984 */ /* 0x000fe20000000800 */
[----:B------:R-:W-:Y:S04]  /*21310*/  @!P3 LDGSTS.E.BYPASS.LTC128B.128 [R9+0xea00], desc[UR60][R2.64], !P2 ;  /* 0x0ea000000209bfae */ /* 0x000fe8000d101d7c */
[----:B------:R-:W-:Y:S04]  /*21320*/  @!P3 LDGSTS.E.BYPASS.LTC128B.128 [R9+0x11a00], desc[UR60][R2.64+0x40], !P1 ;  /* 0x11a000400209bfae */ /* 0x000fe8000c901d7c */
[----:B------:R0:W-:Y:S01]  /*21330*/  @!P3 LDGSTS.E.BYPASS.LTC128B.128 [R9+0x14a00], desc[UR60][R2.64+0x80], !P0 ;  /* 0x14a000800209bfae */ /* 0x0001e2000c101d7c */
[----:B------:R-:W-:Y:S02]  /*21340*/  IMAD.MOV.U32 R13, RZ, RZ, R6 ;  /* 0x000000ffff0d7224 */ /* 0x000fe400078e0006 */
[----:B------:R-:W-:-:S02]  /*21350*/  IMAD.MOV.U32 R12, RZ, RZ, RZ ;  /* 0x000000ffff0c7224 */ /* 0x000fc400078e00ff */
[----:B0-----:R-:W-:-:S07]  /*21360*/  IMAD.MOV.U32 R2, RZ, RZ, R14 ;  /* 0x000000ffff027224 */ /* 0x001fce00078e000e */
[----:B------:R-:W-:Y:S05]  /*21370*/  WARPSYNC.COLLECTIVE R15, `(.L_x_789) ;  /* 0x000000000f087348 */ /* 0x000fea0003c00000 */
[----:B------:R0:W1:Y:S02]  /*21380*/  SHFL.IDX P6, R14, R13, R12, R11 ;  /* 0x0000000c0d0e7389 */ /* 0x00006400000c000b */
[----:B01----:R-:W-:Y:S01]  /*21390*/  ENDCOLLECTIVE ;  /* 0x000000000000791b */ /* 0x003fe20003800000 */
.L_x_789:
[----:B------:R-:W-:-:S05]  /*213a0*/  VIADD R3, R25, 0x60 ;  /* 0x0000006019037836 */ /* 0x000fca0000000000 */
[----:B------:R-:W-:Y:S01]  /*213b0*/  ISETP.GE.AND P3, PT, R3, R5, PT ;  /* 0x000000050300720c */ /* 0x000fe20003f66270 */
[----:B------:R-:W-:-:S12]  /*213c0*/  IMAD.MOV.U32 R13, RZ, RZ, R7 ;  /* 0x000000ffff0d7224 */ /* 0x000fd800078e0007 */
[----:B------:R-:W-:Y:S01]  /*213d0*/  @!P3 LEA R2, P5, R20, R2, 0x1 ;  /* 0x000000021402b211 */ /* 0x000fe200078a08ff */
[----:B------:R-:W-:-:S12]  /*213e0*/  IMAD.MOV.U32 R4, RZ, RZ, R14 ;  /* 0x000000ffff047224 */ /* 0x000fd800078e000e */
[----:B------:R-:W-:Y:S05]  /*213f0*/  WARPSYNC.COLLECTIVE R15, `(.L_x_790) ;  /* 0x000000000f087348 */ /* 0x000fea0003c00000 */
[----:B------:R0:W1:Y:S02]  /*21400*/  SHFL.IDX P6, R14, R13, R12, R11 ;  /* 0x0000000c0d0e7389 */ /* 0x00006400000c000b */
[----:B01----:R-:W-:Y:S01]  /*21410*/  ENDCOLLECTIVE ;  /* 0x000000000000791b */ /* 0x003fe20003800000 */
.L_x_790:
[----:B------:R-:W-:-:S05]  /*21420*/  @!P3 IMAD.X R3, RZ, RZ, R0, P5 ;  /* 0x000000ffff03b224 */ /* 0x000fca00028e0600 */
[----:B------:R-:W-:Y:S01]  /*21430*/  @!PT LDS RZ, [RZ] ;  /* 0x00000000fffff984 */ /* 0x000fe20000000800 */
[----:B------:R-:W-:Y:S01]  /*21440*/  @!PT LDS RZ, [RZ] ;  /* 0x00000000fffff984 */ /* 0x000fe20000000800 */
[----:B------:R-:W-:Y:S01]  /*21450*/  @!PT LDS RZ, [RZ] ;  /* 0x00000000fffff984 */ /* 0x000fe20000000800 */
[----:B------:R0:W-:Y:S04]  /*21460*/  @!P3 LDGSTS.E.BYPASS.LTC128B.128 [R9+0xf200], desc[UR60][R2.64], !P2 ;  /* 0x0f2000000209bfae */ /* 0x0001e8000d101d7c */
[----:B------:R0:W-:Y:S01]  /*21470*/  @!P3 LDGSTS.E.BYPASS.LTC128B.128 [R9+0x12200], desc[UR60][R2.64+0x40], !P1 ;  /* 0x122000400209bfae */ /* 0x0001e2000c901d7c */
[----:B------:R-:W-:-:S03]  /*21480*/  IMAD.MOV.U32 R13, RZ, RZ, R6 ;  /* 0x000000ffff0d7224 */ /* 0x000fc600078e0006 */
[----:B------:R0:W-:Y:S01]  /*21490*/  @!P3 LDGSTS.E.BYPASS.LTC128B.128 [R9+0x15200], desc[UR60][R2.64+0x80], !P0 ;  /* 0x152000800209bfae */ /* 0x0001e2000c101d7c */
[----:B------:R-:W-:Y:S02]  /*214a0*/  IMAD.MOV.U32 R12, RZ, RZ, 0x1 ;  /* 0x00000001ff0c7424 */ /* 0x000fe400078e00ff */
[----:B------:R-:W-:-:S07]  /*214b0*/  IMAD.MOV.U32 R0, RZ, RZ, R14 ;  /* 0x000000ffff007224 */ /* 0x000fce00078e000e */
[----:B0-----:R-:W-:Y:S05]  /*214c0*/  WARPSYNC.COLLECTIVE R15, `(.L_x_791) ;  /* 0x000000000f087348 */ /* 0x001fea0003c00000 */
[----:B------:R1:W2:Y:S02]  /*214d0*/  SHFL.IDX P6, R14, R13, R12, R11 ;  /* 0x0000000c0d0e7389 */ /* 0x0002a400000c000b */
[----:B012---:R-:W-:Y:S01]  /*214e0*/  ENDCOLLECTIVE ;  /* 0x000000000000791b */ /* 0x007fe20003800000 */
.L_x_791:
        /* <DEDUP_REMOVED lines=8> */
.L_x_792:
[----:B------:R-:W-:Y:S02]  /*21570*/  @!P3 IMAD.X R4, RZ, RZ, R4, P5 ;  /* 0x000000ffff04b224 */ /* 0x000fe400028e0604 */
[----:B------:R-:W-:Y:S02]  /*21580*/  @!P3 IMAD.MOV.U32 R2, RZ, RZ, R0 ;  /* 0x000000ffff02b224 */ /* 0x000fe400078e0000 */
[----:B------:R-:W-:-:S05]  /*21590*/  @!P3 IMAD.MOV.U32 R3, RZ, RZ, R4 ;  /* 0x000000ffff03b224 */ /* 0x000fca00078e0004 */
[----:B------:R-:W-:Y:S01]  /*215a0*/  @!PT LDS RZ, [RZ] ;  /* 0x00000000fffff984 */ /* 0x000fe20000000800 */
[----:B------:R-:W-:Y:S01]  /*215b0*/  @!PT LDS RZ, [RZ] ;  /* 0x00000000fffff984 */ /* 0x000fe20000000800 */
[----:B------:R-:W-:Y:S01]  /*215c0*/  @!PT LDS RZ, [RZ] ;  /* 0x00000000fffff984 */ /* 0x000fe20000000800 */
[----:B------:R-:W-:Y:S04]  /*215d0*/  @!P3 LDGSTS.E.BYPASS.LTC128B.128 [R9+0xfa00], desc[UR60][R2.64], !P2 ;  /* 0x0fa000000209bfae */ /* 0x000fe8000d101d7c */
[----:B------:R-:W-:Y:S04]  /*215e0*/  @!P3 LDGSTS.E.BYPASS.LTC128B.128 [R9+0x12a00], desc[UR60][R2.64+0x40], !P1 ;  /* 0x12a000400209bfae */ /* 0x000fe8000c901d7c */
[----:B------:R0:W-:Y:S02]  /*215f0*/  @!P3 LDGSTS.E.BYPASS.LTC128B.128 [R9+0x15a00], desc[UR60][R2.64+0x80], !P0 ;  /* 0x15a000800209bfae */ /* 0x0001e4000c101d7c */
[----:B0-----:R-:W-:Y:S01]  /*21600*/  IMAD.MOV.U32 R2, RZ, RZ, R14 ;  /* 0x000000ffff027224 */ /* 0x001fe200078e000e */
[----:B------:R-:W-:Y:S06]  /*21610*/  BRA `(.L_x_793) ;  /* 0xffffffa800c47947 */ /* 0x000fec000383ffff */
.L_x_632:
[----:B-1----:R1:W2:Y:S02]  /*21620*/  SYNCS.PHASECHK.TRANS64.TRYWAIT P0, [R16+URZ+0x31c20], R0 ;  /* 0x031c2000100075a7 */ /* 0x0022a4000800017f */
[----:B--2---:R-:W-:Y:S05]  /*21630*/  @!P0 NANOSLEEP.SYNCS 0x989680 ;  /* 0x009896800000895d */ /* 0x004fea0003900000 */
[----:B------:R-:W2:Y:S02]  /*21640*/  @!P0 SYNCS.PHASECHK.TRANS64 P0, [R16+URZ+0x31c20], R0 ;  /* 0x031c2000100085a7 */ /* 0x000ea4000800007f */
[----:B--2---:R-:W-:Y:S05]  /*21650*/  @!P0 BRA `(.L_x_632) ;  /* 0xfffffffc00f08947 */ /* 0x004fea000383ffff */
[----:B------:R-:W-:Y:S05]  /*21660*/  BRA `(.L_x_794) ;  /* 0xffffffac002c7947 */ /* 0x000fea000383ffff */
.L_x_641:
[----:B-1----:R1:W2:Y:S02]  /*21670*/  SYNCS.PHASECHK.TRANS64.TRYWAIT P0, [R3+URZ+0x31c40], R2 ;  /* 0x031c4002030075a7 */ /* 0x0022a4000800017f */
[----:B--2---:R-:W-:Y:S05]  /*21680*/  @!P0 NANOSLEEP.SYNCS 0x989680 ;  /* 0x009896800000895d */ /* 0x004fea0003900000 */
[----:B------:R-:W2:Y:S02]  /*21690*/  @!P0 SYNCS.PHASECHK.TRANS64 P0, [R3+URZ+0x31c40], R2 ;  /* 0x031c4002030085a7 */ /* 0x000ea4000800007f */
[----:B--2---:R-:W-:Y:S05]  /*216a0*/  @!P0 BRA `(.L_x_641) ;  /* 0xfffffffc00f08947 */ /* 0x004fea000383ffff */
[----:B------:R-:W-:Y:S05]  /*216b0*/  BRA `(.L_x_795) ;  /* 0xffffffb000007947 */ /* 0x000fea000383ffff */
.L_x_648:
[----:B0-----:R0:W1:Y:S02]  /*216c0*/  SYNCS.PHASECHK.TRANS64.TRYWAIT P0, [R3+URZ+0x60], R2 ;  /* 0x00006002030075a7 */ /* 0x001064000800017f */
[----:B-1----:R-:W-:Y:S05]  /*216d0*/  @!P0 NANOSLEEP.SYNCS 0x989680 ;  /* 0x009896800000895d */ /* 0x002fea0003900000 */
[----:B------:R-:W1:Y:S02]  /*216e0*/  @!P0 SYNCS.PHASECHK.TRANS64 P0, [R3+URZ+0x60], R2 ;  /* 0x00006002030085a7 */ /* 0x000e64000800007f */
[----:B-1----:R-:W-:Y:S05]  /*216f0*/  @!P0 BRA `(.L_x_648) ;  /* 0xfffffffc00f08947 */ /* 0x002fea000383ffff */
[----:B------:R-:W-:Y:S05]  /*21700*/  BRA `(.L_x_796) ;  /* 0xffffffb4000c7947 */ /* 0x000fea000383ffff */
.L_x_658:
[----:B-1----:R1:W2:Y:S02]  /*21710*/  SYNCS.PHASECHK.TRANS64.TRYWAIT P0, [R3+URZ+0x31c40], R2 ;  /* 0x031c4002030075a7 */ /* 0x0022a4000800017f */
[----:B--2---:R-:W-:Y:S05]  /*21720*/  @!P0 NANOSLEEP.SYNCS 0x989680 ;  /* 0x009896800000895d */ /* 0x004fea0003900000 */
[----:B------:R-:W2:Y:S02]  /*21730*/  @!P0 SYNCS.PHASECHK.TRANS64 P0, [R3+URZ+0x31c40], R2 ;  /* 0x031c4002030085a7 */ /* 0x000ea4000800007f */
[----:B--2---:R-:W-:Y:S05]  /*21740*/  @!P0 BRA `(.L_x_658) ;  /* 0xfffffffc00f08947 */ /* 0x004fea000383ffff */
[----:B------:R-:W-:Y:S05]  /*21750*/  BRA `(.L_x_797) ;  /* 0xffffffb800c87947 */ /* 0x000fea000383ffff */
.L_x_665:
[----:B0-----:R0:W1:Y:S02]  /*21760*/  SYNCS.PHASECHK.TRANS64.TRYWAIT P0, [R11+URZ+0x60], R28 ;  /* 0x0000601c0b0075a7 */ /* 0x001064000800017f */
[----:B-1----:R-:W-:Y:S05]  /*21770*/  @!P0 NANOSLEEP.SYNCS 0x989680 ;  /* 0x009896800000895d */ /* 0x002fea0003900000 */
[----:B------:R-:W1:Y:S02]  /*21780*/  @!P0 SYNCS.PHASECHK.TRANS64 P0, [R11+URZ+0x60], R28 ;  /* 0x0000601c0b0085a7 */ /* 0x000e64000800007f */
[----:B-1----:R-:W-:Y:S05]  /*21790*/  @!P0 BRA `(.L_x_665) ;  /* 0xfffffffc00f08947 */ /* 0x002fea000383ffff */
[----:B------:R-:W-:Y:S05]  /*217a0*/  BRA `(.L_x_798) ;  /* 0xffffffbc00d47947 */ /* 0x000fea000383ffff */
.L_x_675:
[----:B-1----:R1:W2:Y:S02]  /*217b0*/  SYNCS.PHASECHK.TRANS64.TRYWAIT P0, [R2+URZ+0x31c40], R3 ;  /* 0x031c4003020075a7 */ /* 0x0022a4000800017f */
[----:B--2---:R-:W-:Y:S05]  /*217c0*/  @!P0 NANOSLEEP.SYNCS 0x989680 ;  /* 0x009896800000895d */ /* 0x004fea0003900000 */
[----:B------:R-:W2:Y:S02]  /*217d0*/  @!P0 SYNCS.PHASECHK.TRANS64 P0, [R2+URZ+0x31c40], R3 ;  /* 0x031c4003020085a7 */ /* 0x000ea4000800007f */
[----:B--2---:R-:W-:Y:S05]  /*217e0*/  @!P0 BRA `(.L_x_675) ;  /* 0xfffffffc00f08947 */ /* 0x004fea000383ffff */
[----:B------:R-:W-:Y:S05]  /*217f0*/  BRA `(.L_x_799) ;  /* 0xffffffc400607947 */ /* 0x000fea000383ffff */
.L_x_682:
[----:B0-----:R0:W1:Y:S02]  /*21800*/  SYNCS.PHASECHK.TRANS64.TRYWAIT P0, [R7+URZ+0x60], R2 ;  /* 0x00006002070075a7 */ /* 0x001064000800017f */
[----:B-1----:R-:W-:Y:S05]  /*21810*/  @!P0 NANOSLEEP.SYNCS 0x989680 ;  /* 0x009896800000895d */ /* 0x002fea0003900000 */
[----:B------:R-:W1:Y:S02]  /*21820*/  @!P0 SYNCS.PHASECHK.TRANS64 P0, [R7+URZ+0x60], R2 ;  /* 0x00006002070085a7 */ /* 0x000e64000800007f */
[----:B-1----:R-:W-:Y:S05]  /*21830*/  @!P0 BRA `(.L_x_682) ;  /* 0xfffffffc00f08947 */ /* 0x002fea000383ffff */
[----:B------:R-:W-:Y:S05]  /*21840*/  BRA `(.L_x_800) ;  /* 0xffffffc800707947 */ /* 0x000fea000383ffff */
.L_x_694:
[----:B-1----:R1:W2:Y:S02]  /*21850*/  SYNCS.PHASECHK.TRANS64.TRYWAIT P0, [R3+URZ+0x31c60], R0 ;  /* 0x031c6000030075a7 */ /* 0x0022a4000800017f */
[----:B--2---:R-:W-:Y:S05]  /*21860*/  @!P0 NANOSLEEP.SYNCS 0x989680 ;  /* 0x009896800000895d */ /* 0x004fea0003900000 */
[----:B------:R-:W2:Y:S02]  /*21870*/  @!P0 SYNCS.PHASECHK.TRANS64 P0, [R3+URZ+0x31c60], R0 ;  /* 0x031c6000030085a7 */ /* 0x000ea4000800007f */
[----:B--2---:R-:W-:Y:S05]  /*21880*/  @!P0 BRA `(.L_x_694) ;  /* 0xfffffffc00f08947 */ /* 0x004fea000383ffff */
[----:B------:R-:W-:Y:S05]  /*21890*/  BRA `(.L_x_801) ;  /* 0xffffffcc00e87947 */ /* 0x000fea000383ffff */
.L_x_702:
[----:B------:R-:W-:Y:S01]  /*218a0*/  BSSY B0, `(.L_x_802) ;  /* 0x0000008000007945 */ /* 0x000fe20003800000 */
[----:B0-----:R-:W-:Y:S02]  /*218b0*/  IMAD.MOV.U32 R13, RZ, RZ, R24 ;  /* 0x000000ffff0d7224 */ /* 0x001fe400078e0018 */
[----:B------:R-:W-:Y:S02]  /*218c0*/  IMAD.MOV.U32 R12, RZ, RZ, RZ ;  /* 0x000000ffff0c7224 */ /* 0x000fe400078e00ff */
[----:B------:R-:W-:Y:S02]  /*218d0*/  IMAD.MOV.U32 R11, RZ, RZ, 0x1f ;  /* 0x0000001fff0b7424 */ /* 0x000fe400078e00ff */
[----:B------:R-:W-:-:S07]  /*218e0*/  IMAD.MOV.U32 R15, RZ, RZ, -0x1 ;  /* 0xffffffffff0f7424 */ /* 0x000fce00078e00ff */
[----:B-123--:R-:W-:Y:S05]  /*218f0*/  WARPSYNC.COLLECTIVE R15, `(.L_x_803) ;  /* 0x000000000f087348 */ /* 0x00efea0003c00000 */
[----:B------:R0:W4:Y:S02]  /*21900*/  SHFL.IDX P6, R14, R13, R12, R11 ;  /* 0x0000000c0d0e7389 */ /* 0x00012400000c000b */
[----:B01234-:R-:W-:Y:S01]  /*21910*/  ENDCOLLECTIVE ;  /* 0x000000000000791b */ /* 0x01ffe20003800000 */
.L_x_803:
[----:B------:R-:W-:Y:S05]  /*21920*/  BSYNC B0 ;  /* 0x0000000000007941 */ /* 0x000fea0003800000 */
.L_x_802:
        /* <DEDUP_REMOVED lines=9> */
.L_x_804:
[----:B------:R-:W-:Y:S02]  /*219c0*/  ULDC UR4, c[0x0][0xc3c] ;  /* 0x00030f0000047ab9 */ /* 0x000fe40000000800 */
        /* <DEDUP_REMOVED lines=23> */
.L_x_805:
[----:B------:R-:W-:Y:S01]  /*21b40*/  IMAD.MOV.U32 R12, RZ, RZ, 0x2 ;  /* 0x00000002ff0c7424 */ /* 0x000fe200078e00ff */
[----:B------:R-:W-:-:S05]  /*21b50*/  SEL R14, R14, RZ, P1 ;  /* 0x000000ff0e0e7207 */ /* 0x000fca0000800000 */
[----:B------:R-:W-:-:S04]  /*21b60*/  IMAD.IADD R5, R13, 0x1, R14 ;  /* 0x000000010d057824 */ /* 0x000fc800078e020e */
[----:B------:R-:W-:-:S07]  /*21b70*/  IMAD.MOV.U32 R13, RZ, RZ, R5 ;  /* 0x000000ffff0d7224 */ /* 0x000fce00078e0005 */
[----:B------:R-:W-:Y:S05]  /*21b80*/  WARPSYNC.COLLECTIVE R15, `(.L_x_806) ;  /* 0x000000000f087348 */ /* 0x000fea0003c00000 */
[----:B------:R0:W1:Y:S02]  /*21b90*/  SHFL.UP P6, R14, R13, R12, R11 ;  /* 0x0400000c0d0e7389 */ /* 0x00006400000c000b */
[----:B01----:R-:W-:Y:S01]  /*21ba0*/  ENDCOLLECTIVE ;  /* 0x000000000000791b */ /* 0x003fe20003800000 */
.L_x_806:
[----:B------:R-:W-:Y:S01]  /*21bb0*/  IMAD.MOV.U32 R12, RZ, RZ, 0x4 ;  /* 0x00000004ff0c7424 */ /* 0x000fe200078e00ff */
[----:B------:R-:W-:-:S05]  /*21bc0*/  SEL R2, R14, RZ, P2 ;  /* 0x000000ff0e027207 */ /* 0x000fca0001000000 */
[----:B------:R-:W-:-:S04]  /*21bd0*/  IMAD.IADD R2, R5, 0x1, R2 ;  /* 0x0000000105027824 */ /* 0x000fc800078e0202 */
[----:B------:R-:W-:-:S07]  /*21be0*/  IMAD.MOV.U32 R13, RZ, RZ, R2 ;  /* 0x000000ffff0d7224 */ /* 0x000fce00078e0002 */
[----:B------:R-:W-:Y:S05]  /*21bf0*/  WARPSYNC.COLLECTIVE R15, `(.L_x_807) ;  /* 0x000000000f087348 */ /* 0x000fea0003c00000 */
[----:B------:R0:W1:Y:S02]  /*21c00*/  SHFL.UP P6, R14, R13, R12, R11 ;  /* 0x0400000c0d0e7389 */ /* 0x00006400000c000b */
[----:B01----:R-:W-:Y:S01]  /*21c10*/  ENDCOLLECTIVE ;  /* 0x000000000000791b */ /* 0x003fe20003800000 */
.L_x_807:
[----:B------:R-:W-:Y:S01]  /*21c20*/  IMAD.MOV.U32 R12, RZ, RZ, 0x8 ;  /* 0x00000008ff0c7424 */ /* 0x000fe200078e00ff */
[----:B------:R-:W-:-:S05]  /*21c30*/  SEL R3, R14, RZ, P3 ;  /* 0x000000ff0e037207 */ /* 0x000fca0001800000 */
[----:B------:R-:W-:-:S04]  /*21c40*/  IMAD.IADD R8, R2, 0x1, R3 ;  /* 0x0000000102087824 */ /* 0x000fc800078e0203 */
[----:B------:R-:W-:-:S07]  /*21c50*/  IMAD.MOV.U32 R13, RZ, RZ, R8 ;  /* 0x000000ffff0d7224 */ /* 0x000fce00078e0008 */
[----:B------:R-:W-:Y:S05]  /*21c60*/  WARPSYNC.COLLECTIVE R15, `(.L_x_808) ;  /* 0x000000000f087348 */ /* 0x000fea0003c00000 */
[----:B------:R0:W1:Y:S02]  /*21c70*/  SHFL.UP P6, R14, R13, R12, R11 ;  /* 0x0400000c0d0e7389 */ /* 0x00006400000c000b */
[----:B01----:R-:W-:Y:S01]  /*21c80*/  ENDCOLLECTIVE ;  /* 0x000000000000791b */ /* 0x003fe20003800000 */
.L_x_808:
[----:B------:R-:W-:Y:S01]  /*21c90*/  IMAD.MOV.U32 R12, RZ, RZ, 0x10 ;  /* 0x00000010ff0c7424 */ /* 0x000fe200078e00ff */
[----:B------:R-:W-:-:S05]  /*21ca0*/  SEL R5, R14, RZ, P4 ;  /* 0x000000ff0e057207 */ /* 0x000fca0002000000 */
[----:B------:R-:W-:-:S04]  /*21cb0*/  IMAD.IADD R5, R8, 0x1, R5 ;  /* 0x0000000108057824 */ /* 0x000fc800078e0205 */
[----:B------:R-:W-:-:S07]  /*21cc0*/  IMAD.MOV.U32 R13, RZ, RZ, R5 ;  /* 0x000000ffff0d7224 */ /* 0x000fce00078e0005 */
[----:B------:R-:W-:Y:S05]  /*21cd0*/  WARPSYNC.COLLECTIVE R15, `(.L_x_809) ;  /* 0x000000000f087348 */ /* 0x000fea0003c00000 */
[----:B------:R0:W1:Y:S02]  /*21ce0*/  SHFL.UP P6, R14, R13, R12, R11 ;  /* 0x0400000c0d0e7389 */ /* 0x00006400000c000b */
[----:B01----:R-:W-:Y:S01]  /*21cf0*/  ENDCOLLECTIVE ;  /* 0x000000000000791b */ /* 0x003fe20003800000 */
.L_x_809:
        /* <DEDUP_REMOVED lines=8> */
.L_x_810:
[----:B------:R-:W-:Y:S05]  /*21d80*/  BRA `(.L_x_811) ;  /* 0xffffffd000987947 */ /* 0x000fea000383ffff */
.L_x_705:
[----:B------:R-:W-:Y:S01]  /*21d90*/  BSSY B0, `(.L_x_812) ;  /* 0x0000007000007945 */ /* 0x000fe20003800000 */
[----:B------:R-:W-:Y:S02]  /*21da0*/  IMAD.MOV.U32 R12, RZ, RZ, 0x1 ;  /* 0x00000001ff0c7424 */ /* 0x000fe400078e00ff */
[----:B------:R-:W-:Y:S02]  /*21db0*/  IMAD.MOV.U32 R11, RZ, RZ, RZ ;  /* 0x000000ffff0b7224 */ /* 0x000fe400078e00ff */
[----:B------:R-:W-:-:S07]  /*21dc0*/  IMAD.MOV.U32 R15, RZ, RZ, -0x1 ;  /* 0xffffffffff0f7424 */ /* 0x000fce00078e00ff */
[----:B------:R-:W-:Y:S05]  /*21dd0*/  WARPSYNC.COLLECTIVE R15, `(.L_x_813) ;  /* 0x000000000f087348 */ /* 0x000fea0003c00000 */
[----:B------:R0:W1:Y:S02]  /*21de0*/  SHFL.UP P6, R14, R13, R12, R11 ;  /* 0x0400000c0d0e7389 */ /* 0x00006400000c000b */
[----:B01----:R-:W-:Y:S01]  /*21df0*/  ENDCOLLECTIVE ;  /* 0x000000000000791b */ /* 0x003fe20003800000 */
.L_x_813:
[----:B------:R-:W-:Y:S05]  /*21e00*/  BSYNC B0 ;  /* 0x0000000000007941 */ /* 0x000fea0003800000 */
.L_x_812:
        /* <DEDUP_REMOVED lines=8> */
.L_x_814:
[----:B------:R-:W-:Y:S01]  /*21e90*/  IMAD.MOV.U32 R12, RZ, RZ, 0x4 ;  /* 0x00000004ff0c7424 */ /* 0x000fe200078e00ff */
[----:B------:R-:W-:-:S05]  /*21ea0*/  SEL R2, R14, RZ, P2 ;  /* 0x000000ff0e027207 */ /* 0x000fca0001000000 */
[----:B------:R-:W-:-:S04]  /*21eb0*/  IMAD.IADD R2, R13, 0x1, R2 ;  /* 0x000000010d027824 */ /* 0x000fc800078e0202 */
[----:B------:R-:W-:-:S07]  /*21ec0*/  IMAD.MOV.U32 R13, RZ, RZ, R2 ;  /* 0x000000ffff0d7224 */ /* 0x000fce00078e0002 */
[----:B------:R-:W-:Y:S05]  /*21ed0*/  WARPSYNC.COLLECTIVE R15, `(.L_x_815) ;  /* 0x000000000f087348 */ /* 0x000fea0003c00000 */
[----:B------:R0:W1:Y:S02]  /*21ee0*/  SHFL.UP P6, R14, R13, R12, R11 ;  /* 0x0400000c0d0e7389 */ /* 0x00006400000c000b */
[----:B01----:R-:W-:Y:S01]  /*21ef0*/  ENDCOLLECTIVE ;  /* 0x000000000000791b */ /* 0x003fe20003800000 */
.L_x_815:
[----:B------:R-:W-:Y:S01]  /*21f00*/  IMAD.MOV.U32 R12, RZ, RZ, 0x8 ;  /* 0x00000008ff0c7424 */ /* 0x000fe200078e00ff */
[----:B------:R-:W-:-:S05]  /*21f10*/  SEL R5, R14, RZ, P3 ;  /* 0x000000ff0e057207 */ /* 0x000fca0001800000 */
[----:B------:R-:W-:-:S04]  /*21f20*/  IMAD.IADD R5, R2, 0x1, R5 ;  /* 0x0000000102057824 */ /* 0x000fc800078e0205 */
[----:B------:R-:W-:-:S07]  /*21f30*/  IMAD.MOV.U32 R13, RZ, RZ, R5 ;  /* 0x000000ffff0d7224 */ /* 0x000fce00078e0005 */
[----:B------:R-:W-:Y:S05]  /*21f40*/  WARPSYNC.COLLECTIVE R15, `(.L_x_816) ;  /* 0x000000000f087348 */ /* 0x000fea0003c00000 */
[----:B------:R0:W1:Y:S02]  /*21f50*/  SHFL.UP P6, R14, R13, R12, R11 ;  /* 0x0400000c0d0e7389 */ /* 0x00006400000c000b */
[----:B01----:R-:W-:Y:S01]  /*21f60*/  ENDCOLLECTIVE ;  /* 0x000000000000791b */ /* 0x003fe20003800000 */
.L_x_816:
[----:B------:R-:W-:Y:S01]  /*21f70*/  IMAD.MOV.U32 R12, RZ, RZ, 0x10 ;  /* 0x00000010ff0c7424 */ /* 0x000fe200078e00ff */
[----:B------:R-:W-:-:S05]  /*21f80*/  SEL R8, R14, RZ, P4 ;  /* 0x000000ff0e087207 */ /* 0x000fca0002000000 */
[----:B------:R-:W-:-:S04]  /*21f90*/  IMAD.IADD R8, R5, 0x1, R8 ;  /* 0x0000000105087824 */ /* 0x000fc800078e0208 */
[----:B------:R-:W-:-:S07]  /*21fa0*/  IMAD.MOV.U32 R13, RZ, RZ, R8 ;  /* 0x000000ffff0d7224 */ /* 0x000fce00078e0008 */
[----:B------:R-:W-:Y:S05]  /*21fb0*/  WARPSYNC.COLLECTIVE R15, `(.L_x_817) ;  /* 0x000000000f087348 */ /* 0x000fea0003c00000 */
[----:B------:R0:W1:Y:S02]  /*21fc0*/  SHFL.UP P6, R14, R13, R12, R11 ;  /* 0x0400000c0d0e7389 */ /* 0x00006400000c000b */
[----:B01----:R-:W-:Y:S01]  /*21fd0*/  ENDCOLLECTIVE ;  /* 0x000000000000791b */ /* 0x003fe20003800000 */
.L_x_817:
        /* <DEDUP_REMOVED lines=8> */
.L_x_818:
[----:B------:R-:W-:Y:S05]  /*22060*/  BRA `(.L_x_819) ;  /* 0xffffffd000847947 */ /* 0x000fea000383ffff */
.L_x_707:
[----:B------:R-:W-:Y:S01]  /*22070*/  BSSY B0, `(.L_x_820) ;  /* 0x0000006000007945 */ /* 0x000fe20003800000 */
[----:B------:R-:W-:Y:S01]  /*22080*/  PLOP3.LUT P6, PT, P6, PT, PT, 0x8, 0x0 ;  /* 0x000000000000781c */ /* 0x000fe200037ce170 */
[----:B------:R-:W-:-:S12]  /*22090*/  IMAD.MOV.U32 R15, RZ, RZ, -0x1 ;  /* 0xffffffffff0f7424 */ /* 0x000fd800078e00ff */
[----:B0-----:R-:W-:Y:S05]  /*220a0*/  WARPSYNC.COLLECTIVE R15, `(.L_x_821) ;  /* 0x000000000f087348 */ /* 0x001fea0003c00000 */
[----:B------:R-:W-:Y:S01]  /*220b0*/  VOTE.ANY R14, PT, P6 ;  /* 0x00000000000e7806 */ /* 0x000fe200030e0100 */
[----:B0-----:R-:W-:Y:S06]  /*220c0*/  ENDCOLLECTIVE ;  /* 0x000000000000791b */ /* 0x001fec0003800000 */
.L_x_821:
[----:B------:R-:W-:Y:S05]  /*220d0*/  BSYNC B0 ;  /* 0x0000000000007941 */ /* 0x000fea0003800000 */
.L_x_820:
        /* <DEDUP_REMOVED lines=9> */
.L_x_822:
[----:B------:R-:W-:Y:S02]  /*22170*/  IMAD.MOV.U32 R13, RZ, RZ, R4 ;  /* 0x000000ffff0d7224 */ /* 0x000fe400078e0004 */
[----:B------:R-:W-:-:S07]  /*22180*/  IMAD.MOV.U32 R7, RZ, RZ, R14 ;  /* 0x000000ffff077224 */ /* 0x000fce00078e000e */
[----:B------:R-:W-:Y:S05]  /*22190*/  WARPSYNC.COLLECTIVE R15, `(.L_x_823) ;  /* 0x000000000f087348 */ /* 0x000fea0003c00000 */
[----:B------:R0:W1:Y:S02]  /*221a0*/  SHFL.IDX P6, R14, R13, R12, R11 ;  /* 0x0000000c0d0e7389 */ /* 0x00006400000c000b */
[----:B01----:R-:W-:Y:S01]  /*221b0*/  ENDCOLLECTIVE ;  /* 0x000000000000791b */ /* 0x003fe20003800000 */
.L_x_823:
[----:B------:R-:W-:Y:S01]  /*221c0*/  IMAD.MOV.U32 R4, RZ, RZ, R14 ;  /* 0x000000ffff047224 */ /* 0x000fe200078e000e */
[----:B------:R-:W-:Y:S06]  /*221d0*/  BRA `(.L_x_824) ;  /* 0xffffffd000647947 */ /* 0x000fec000383ffff */
.L_x_709:
[----:B------:R-:W-:Y:S01]  /*221e0*/  BSSY B0, `(.L_x_825) ;  /* 0x0000007000007945 */ /* 0x000fe20003800000 */
[----:B------:R-:W-:Y:S02]  /*221f0*/  IMAD.MOV.U32 R13, RZ, RZ, R3 ;  /* 0x000000ffff0d7224 */ /* 0x000fe400078e0003 */
[----:B------:R-:W-:Y:S02]  /*22200*/  IMAD.MOV.U32 R11, RZ, RZ, 0x1f ;  /* 0x0000001fff0b7424 */ /* 0x000fe400078e00ff */
[----:B------:R-:W-:-:S07]  /*22210*/  IMAD.MOV.U32 R15, RZ, RZ, -0x1 ;  /* 0xffffffffff0f7424 */ /* 0x000fce00078e00ff */
[----:B0123--:R-:W-:Y:S05]  /*22220*/  WARPSYNC.COLLECTIVE R15, `(.L_x_826) ;  /* 0x000000000f087348 */ /* 0x00ffea0003c00000 */
[----:B------:R4:W0:Y:S02]  /*22230*/  SHFL.IDX P6, R14, R13, R12, R11 ;  /* 0x0000000c0d0e7389 */ /* 0x00082400000c000b */
[----:B01234-:R-:W-:Y:S01]  /*22240*/  ENDCOLLECTIVE ;  /* 0x000000000000791b */ /* 0x01ffe20003800000 */
.L_x_826:
[----:B------:R-:W-:Y:S05]  /*22250*/  BSYNC B0 ;  /* 0x0000000000007941 */ /* 0x000fea0003800000 */
.L_x_825:
[----:B------:R-:W-:Y:S01]  /*22260*/  IMAD.MOV.U32 R24, RZ, RZ, R14 ;  /* 0x000000ffff187224 */ /* 0x000fe200078e000e */
[----:B------:R-:W-:Y:S06]  /*22270*/  BRA `(.L_x_708) ;  /* 0xffffffd000547947 */ /* 0x000fec000383ffff */
.L_x_713:
[----:B0-----:R0:W1:Y:S02]  /*22280*/  SYNCS.PHASECHK.TRANS64.TRYWAIT P0, [R9+URZ+0x31c20], R0 ;  /* 0x031c2000090075a7 */ /* 0x001064000800017f */
[----:B-1----:R-:W-:Y:S05]  /*22290*/  @!P0 NANOSLEEP.SYNCS 0x989680 ;  /* 0x009896800000895d */ /* 0x002fea0003900000 */
[----:B------:R-:W1:Y:S02]  /*222a0*/  @!P0 SYNCS.PHASECHK.TRANS64 P0, [R9+URZ+0x31c20], R0 ;  /* 0x031c2000090085a7 */ /* 0x000e64000800007f */
[----:B-1----:R-:W-:Y:S05]  /*222b0*/  @!P0 BRA `(.L_x_713) ;  /* 0xfffffffc00f08947 */ /* 0x002fea000383ffff */
[----:B------:R-:W-:Y:S05]  /*222c0*/  BRA `(.L_x_827) ;  /* 0xffffffd400ac7947 */ /* 0x000fea000383ffff */
.L_x_714:
[----:B------:R-:W1:Y:S01]  /*222d0*/  S2R R2, SR_TID.X ;  /* 0x0000000000027919 */ /* 0x000e620000002100 */
[----:B------:R-:W-:Y:S01]  /*222e0*/  BSSY B0, `(.L_x_828) ;  /* 0x000000a000007945 */ /* 0x000fe20003800000 */
[----:B------:R-:W-:Y:S02]  /*222f0*/  IMAD.MOV.U32 R12, RZ, RZ, RZ ;  /* 0x000000ffff0c7224 */ /* 0x000fe400078e00ff */
[----:B------:R-:W-:Y:S02]  /*22300*/  IMAD.MOV.U32 R11, RZ, RZ, 0x1f ;  /* 0x0000001fff0b7424 */ /* 0x000fe400078e00ff */
[----:B------:R-:W-:Y:S01]  /*22310*/  IMAD.MOV.U32 R15, RZ, RZ, -0x1 ;  /* 0xffffffffff0f7424 */ /* 0x000fe200078e00ff */
[----:B-1----:R-:W-:-:S04]  /*22320*/  SHF.R.U32.HI R2, RZ, 0x5, R2 ;  /* 0x00000005ff027819 */ /* 0x002fc80000011602 */
[----:B------:R-:W-:-:S05]  /*22330*/  LOP3.LUT R2, R2, 0x3, RZ, 0xc0, !PT ;  /* 0x0000000302027812 */ /* 0x000fca00078ec0ff */
[----:B------:R-:W-:-:S07]  /*22340*/  IMAD.MOV.U32 R13, RZ, RZ, R2 ;  /* 0x000000ffff0d7224 */ /* 0x000fce00078e0002 */
[----:B0---4-:R-:W-:Y:S05]  /*22350*/  WARPSYNC.COLLECTIVE R15, `(.L_x_829) ;  /* 0x000000000f087348 */ /* 0x011fea0003c00000 */
[----:B------:R1:W2:Y:S02]  /*22360*/  SHFL.IDX P6, R14, R13, R12, R11 ;  /* 0x0000000c0d0e7389 */ /* 0x0002a400000c000b */
[----:B012-4-:R-:W-:Y:S01]  /*22370*/  ENDCOLLECTIVE ;  /* 0x000000000000791b */ /* 0x017fe20003800000 */
.L_x_829:
[----:B------:R-:W-:Y:S05]  /*22380*/  BSYNC B0 ;  /* 0x0000000000007941 */ /* 0x000fea0003800000 */
.L_x_828:
[----:B------:R-:W-:Y:S05]  /*22390*/  BRA `(.L_x_830) ;  /* 0xffffffd400947947 */ /* 0x000fea000383ffff */
.L_x_715:
[----:B------:R-:W-:Y:S01]  /*223a0*/  BSSY B0, `(.L_x_831) ;  /* 0x0000006000007945 */ /* 0x000fe20003800000 */
[----:B------:R-:W-:-:S07]  /*223b0*/  IMAD.MOV.U32 R15, RZ, RZ, -0x1 ;  /* 0xffffffffff0f7424 */ /* 0x000fce00078e00ff */
[----:B0---4-:R-:W-:Y:S05]  /*223c0*/  WARPSYNC.COLLECTIVE R15, `(.L_x_832) ;  /* 0x000000000f0c7348 */ /* 0x011fea0003c00000 */
[----:B------:R-:W-:Y:S02]  /*223d0*/  ELECT P6, UR62, PT ;  /* 0x00000000003e782f */ /* 0x000fe400038c0000 */
[----:B------:R-:W-:Y:S01]  /*223e0*/  MOV R14, UR62 ;  /* 0x0000003e000e7c02 */ /* 0x000fe20008000f00 */
[----:B0---4-:R-:W-:Y:S10]  /*223f0*/  ENDCOLLECTIVE ;  /* 0x000000000000791b */ /* 0x011ff40003800000 */
.L_x_832:
[----:B------:R-:W-:Y:S05]  /*22400*/  BSYNC B0 ;  /* 0x0000000000007941 */ /* 0x000fea0003800000 */
.L_x_831:
[----:B------:R-:W-:Y:S05]  /*22410*/  BRA `(.L_x_833) ;  /* 0xffffffd400887947 */ /* 0x000fea000383ffff */
.L_x_717:
[----:B0-----:R0:W1:Y:S02]  /*22420*/  SYNCS.PHASECHK.TRANS64.TRYWAIT P0, [R7+URZ], R2 ;  /* 0x00000002070075a7 */ /* 0x001064000800017f */
[----:B-1----:R-:W-:Y:S05]  /*22430*/  @!P0 NANOSLEEP.SYNCS 0x989680 ;  /* 0x009896800000895d */ /* 0x002fea0003900000 */
[----:B------:R-:W1:Y:S02]  /*22440*/  @!P0 SYNCS.PHASECHK.TRANS64 P0, [R7+URZ], R2 ;  /* 0x00000002070085a7 */ /* 0x000e64000800007f */
[----:B-1----:R-:W-:Y:S05]  /*22450*/  @!P0 BRA `(.L_x_717) ;  /* 0xfffffffc00f08947 */ /* 0x002fea000383ffff */
[----:B------:R-:W-:Y:S05]  /*22460*/  BRA `(.L_x_834) ;  /* 0xffffffd400bc7947 */ /* 0x000fea000383ffff */
.L_x_718:
[----:B-1----:R1:W2:Y:S02]  /*22470*/  SYNCS.PHASECHK.TRANS64.TRYWAIT P0, [R3+URZ], R0 ;  /* 0x00000000030075a7 */ /* 0x0022a4000800017f */
[----:B--2---:R-:W-:Y:S05]  /*22480*/  @!P0 NANOSLEEP.SYNCS 0x989680 ;  /* 0x009896800000895d */ /* 0x004fea0003900000 */
[----:B------:R-:W2:Y:S02]  /*22490*/  @!P0 SYNCS.PHASECHK.TRANS64 P0, [R3+URZ], R0 ;  /* 0x00000000030085a7 */ /* 0x000ea4000800007f */
[----:B--2---:R-:W-:Y:S05]  /*224a0*/  @!P0 BRA `(.L_x_718) ;  /* 0xfffffffc00f08947 */ /* 0x004fea000383ffff */
[----:B------:R-:W-:Y:S05]  /*224b0*/  BRA `(.L_x_835) ;  /* 0xffffffd400b07947 */ /* 0x000fea000383ffff */
.L_x_720:
[----:B-1----:R1:W2:Y:S02]  /*224c0*/  SYNCS.PHASECHK.TRANS64.TRYWAIT P0, [R5+URZ], R2 ;  /* 0x00000002050075a7 */ /* 0x0022a4000800017f */
[----:B--2---:R-:W-:Y:S05]  /*224d0*/  @!P0 NANOSLEEP.SYNCS 0x989680 ;  /* 0x009896800000895d */ /* 0x004fea0003900000 */
[----:B------:R-:W2:Y:S02]  /*224e0*/  @!P0 SYNCS.PHASECHK.TRANS64 P0, [R5+URZ], R2 ;  /* 0x00000002050085a7 */ /* 0x000ea4000800007f */
[----:B--2---:R-:W-:Y:S05]  /*224f0*/  @!P0 BRA `(.L_x_720) ;  /* 0xfffffffc00f08947 */ /* 0x004fea000383ffff */
[----:B------:R-:W-:Y:S05]  /*22500*/  BRA `(.L_x_836) ;  /* 0xffffffd400b47947 */ /* 0x000fea000383ffff */
.L_x_837:
        /* <DEDUP_REMOVED lines=15> */
.L_x_2778:


//--------------------- .text._ZN7cutlass13device_kernelIN5flash11enable_sm90INS1_16FlashAttnFwdSm90INS1_25CollectiveMainloopFwdSm90ILi2EN4cute5tupleIJNS5_1CILi1EEES8_S8_EEENS6_IJNS7_ILi192EEENS7_ILi128EEENS7_ILi96EEEEEELi96ENS_10bfloat16_tEfNS_4arch4Sm90ELb0ELb1ELb0ELb0ELb0ELb0ELb0ELb0ELb1ELb1ELb1ELb0EEENS1_21CollectiveEpilogueFwdINS6_IJSA_SC_SB_EEES9_SE_SG_Li384ELb0ELb1ELb1ELb0EEENS1_19SingleTileSchedulerILb0ELb1ELb1ELi192EEEEEEEEEvNT_6ParamsE --------------------------
	.section	.text._ZN7cutlass13device_kernelIN5flash11enable_sm90INS1_16FlashAttnFwdSm90INS1_25CollectiveMainloopFwdSm90ILi2EN4cute5tupleIJNS5_1CILi1EEES8_S8_EEENS6_IJNS7_ILi192EEENS7_ILi128EEENS7_ILi96EEEEEELi96ENS_10bfloat16_tEfNS_4arch4Sm90ELb0ELb1ELb0ELb0ELb0ELb0ELb0ELb0ELb1ELb1ELb1ELb0EEENS1_21CollectiveEpilogueFwdINS6_IJSA_SC_SB_EEES9_SE_SG_Li384ELb0ELb1ELb1ELb0EEENS1_19SingleTileSchedulerILb0ELb1ELb1ELi192EEEEEEEEEvNT_6ParamsE,"ax",@progbits
	.align	128
.text._ZN7cutlass13device_kernelIN5flash11enable_sm90INS1_16FlashAttnFwdSm90INS1_25CollectiveMainloopFwdSm90ILi2EN4cute5tupleIJNS5_1CILi1EEES8_S8_EEENS6_IJNS7_ILi192EEENS7_ILi128EEENS7_ILi96EEEEEELi96ENS_10bfloat16_tEfNS_4arch4Sm90ELb0ELb1ELb0ELb0ELb0ELb0ELb0ELb0ELb1ELb1ELb1ELb0EEENS1_21CollectiveEpilogueFwdINS6_IJSA_SC_SB_EEES9_SE_SG_Li384ELb0ELb1ELb1ELb0EEENS1_19SingleTileSchedulerILb0ELb1ELb1ELi192EEEEEEEEEvNT_6ParamsE:
        .type           _ZN7cutlass13device_kernelIN5flash11enable_sm90INS1_16FlashAttnFwdSm90INS1_25CollectiveMainloopFwdSm90ILi2EN4cute5tupleIJNS5_1CILi1EEES8_S8_EEENS6_IJNS7_ILi192EEENS7_ILi128EEENS7_ILi96EEEEEELi96ENS_10bfloat16_tEfNS_4arch4Sm90ELb0ELb1ELb0ELb0ELb0ELb0ELb0ELb0ELb1ELb1ELb1ELb0EEENS1_21CollectiveEpilogueFwdINS6_IJSA_SC_SB_EEES9_SE_SG_Li384ELb0ELb1ELb1ELb0EEENS1_19SingleTileSchedulerILb0ELb1ELb1ELi192EEEEEEEEEvNT_6ParamsE,@function
        .size           _ZN7cutlass13device_kernelIN5flash11enable_sm90INS1_16FlashAttnFwdSm90INS1_25CollectiveMainloopFwdSm90ILi2EN4cute5tupleIJNS5_1CILi1EEES8_S8_EEENS6_IJNS7_ILi192EEENS7_ILi128EEENS7_ILi96EEEEEELi96ENS_10bfloat16_tEfNS_4arch4Sm90ELb0ELb1ELb0ELb0ELb0ELb0ELb0ELb0ELb1ELb1ELb1ELb0EEENS1_21CollectiveEpilogueFwdINS6_IJSA_SC_SB_EEES9_SE_SG_Li384ELb0ELb1ELb1ELb0EEENS1_19SingleTileSchedulerILb0ELb1ELb1ELi192EEEEEEEEEvNT_6ParamsE,(.L_x_2779 - _ZN7cutlass13device_kernelIN5flash11enable_sm90INS1_16FlashAttnFwdSm90INS1_25CollectiveMainloopFwdSm90ILi2EN4cute5tupleIJNS5_1CILi1EEES8_S8_EEENS6_IJNS7_ILi192EEENS7_ILi128EEENS7_ILi96EEEEEELi96ENS_10bfloat16_tEfNS_4arch4Sm90ELb0ELb1ELb0ELb0ELb0ELb0ELb0ELb0ELb1ELb1ELb1ELb0EEENS1_21CollectiveEpilogueFwdINS6_IJSA_SC_SB_EEES9_SE_SG_Li384ELb0ELb1ELb1ELb0EEENS1_19SingleTileSchedulerILb0ELb1ELb1ELi192EEEEEEEEEvNT_6ParamsE)
        .other          _ZN7cutlass13device_kernelIN5flash11enable_sm90INS1_16FlashAttnFwdSm90INS1_25CollectiveMainloopFwdSm90ILi2EN4cute5tupleIJNS5_1CILi1EEES8_S8_EEENS6_IJNS7_ILi192EEENS7_ILi128EEENS7_ILi96EEEEEELi96ENS_10bfloat16_tEfNS_4arch4Sm90ELb0ELb1ELb0ELb0ELb0ELb0ELb0ELb0ELb1ELb1ELb1ELb0EEENS1_21CollectiveEpilogueFwdINS6_IJSA_SC_SB_EEES9_SE_SG_Li384ELb0ELb1ELb1ELb0EEENS1_19SingleTileSchedulerILb0ELb1ELb1ELi192EEEEEEEEEvNT_6ParamsE,@"STO_CUDA_ENTRY STV_DEFAULT"
_ZN7cutlass13device_kernelIN5flash11enable_sm90INS1_16FlashAttnFwdSm90INS1_25CollectiveMainloopFwdSm90ILi2EN4cute5tupleIJNS5_1CILi1EEES8_S8_EEENS6_IJNS7_ILi192EEENS7_ILi128EEENS7_ILi96EEEEEELi96ENS_10bfloat16_tEfNS_4arch4Sm90ELb0ELb1ELb0ELb0ELb0ELb0ELb0ELb0ELb1ELb1ELb1ELb0EEENS1_21CollectiveEpilogueFwdINS6_IJSA_SC_SB_EEES9_SE_SG_Li384ELb0ELb1ELb1ELb0EEENS1_19SingleTileSchedulerILb0ELb1ELb1ELi192EEEEEEEEEvNT_6ParamsE:
[----:B------:R-:W0:Y:S01]  /*0000*/  LDC R1, c[0x0][0x28] ;  /* 0x00000a00ff017b82 */ /* 0x000e220000000800 */
[----:B------:R-:W1:Y:S01]  /*0010*/  S2R R2, SR_TID.X ;  /* 0x0000000000027919 */ /* 0x000e620000002100 */
[----:B------:R-:W-:Y:S01]  /*0020*/  ELECT P0, URZ, PT ;  /* 0x00000000003f782f */ /* 0x000fe20003800000 */
[----:B------:R-:W-:Y:S01]  /*0030*/  BSSY B0, `(.L_x_838) ;  /* 0x000000e000007945 */ /* 0x000fe20003800000 */
[--C-:B-1----:R-:W-:Y:S02]  /*0040*/  SHF.R.U32.HI R26, RZ, 0x5, R2.reuse ;  /* 0x00000005ff1a7819 */ /* 0x102fe40000011602 */
[----:B------:R-:W-:-:S03]  /*0050*/  SHF.R.U32.HI R19, RZ, 0x7, R2 ;  /* 0x00000007ff137819 */ /* 0x000fc60000011602 */
        /* <DEDUP_REMOVED lines=11> */
.L_x_839:
[----:B------:R-:W-:Y:S05]  /*0110*/  BSYNC B0 ;  /* 0x0000000000007941 */ /* 0x000fea0003800000 */
.L_x_838:
        /* <DEDUP_REMOVED lines=41> */
.L_x_840:
        /* <DEDUP_REMOVED lines=22> */
.L_x_841:
        /* <DEDUP_REMOVED lines=18> */
.L_x_842:
        /* <DEDUP_REMOVED lines=22> */
.L_x_843:
        /* <DEDUP_REMOVED lines=22> */
.L_x_844:
[----:B------:R-:W-:Y:S01]  /*08f0*/  PLOP3.LUT P0, PT, PT, PT, UP0, 0x80, 0x0 ;  /* 0x000000000000781c */ /* 0x000fe20003f0f008 */
[----:B0-----:R-:W-:Y:S01]  /*0900*/  UMOV UR4, 0x1 ;  /* 0x0000000100047882 */ /* 0x001fe20000000000 */
[----:B------:R-:W-:Y:S01]  /*0910*/  NOP ;  /* 0x0000000000007918 */ /* 0x000fe20000000000 */
[----:B------:R-:W-:Y:S01]  /*0920*/  USEL UR4, UR4, 0x2, !UP0 ;  /* 0x0000000204047887 */ /* 0x000fe2000c000000 */
[----:B------:R-:W-:Y:S01]  /*0930*/  BSSY B6, `(.L_x_845) ;  /* 0x0001313000067945 */ /* 0x000fe20003800000 */
[----:B------:R-:W-:-:S04]  /*0940*/  LOP3.LUT R23, R2, 0x7f, RZ, 0xc0, !PT ;  /* 0x0000007f02177812 */ /* 0x000fc800078ec0ff */
[----:B------:R-:W-:Y:S01]  /*0950*/  IMAD.U32 R16, RZ, RZ, UR4 ;  /* 0x00000004ff107e24 */ /* 0x000fe2000f8e00ff */
[----:B-12-4-:R-:W-:Y:S06]  /*0960*/  BAR.SYNC.DEFER_BLOCKING 0x0 ;  /* 0x0000000000007b1d */ /* 0x016fec0000010000 */
[----:B------:R-:W-:Y:S05]  /*0970*/  @!P0 BRA `(.L_x_846) ;  /* 0x000000ec00048947 */ /* 0x000fea0003800000 */
.L_x_847:
[----:B------:R-:W-:-:S08]  /*0980*/  NOP ;  /* 0x0000000000007918 */ /* 0x000fd00000000000 */
[----:B------:R-:W0:Y:S02]  /*0990*/  USETMAXREG.TRY_ALLOC.CTAPOOL UP0, 0xa0 ;  /* 0x000000a0000079c8 */ /* 0x000e240008000600 */
[----:B0-----:R-:W-:-:S13]  /*09a0*/  PLOP3.LUT P0, PT, PT, PT, UP0, 0x80, 0x0 ;  /* 0x000000000000781c */ /* 0x001fda0003f0f008 */
[----:B------:R-:W-:Y:S05]  /*09b0*/  @!P0 BRA `(.L_x_847) ;  /* 0xfffffffc00f08947 */ /* 0x000fea000383ffff */
[----:B------:R-:W0:Y:S01]  /*09c0*/  S2UR UR6, SR_CTAID.Y ;  /* 0x00000000000679c3 */ /* 0x000e220000002600 */
[----:B------:R-:W-:Y:S01]  /*09d0*/  LOP3.LUT R0, R2, 0xffffff80, RZ, 0xc0, !PT ;  /* 0xffffff8002007812 */ /* 0x000fe200078ec0ff */
[----:B------:R-:W-:Y:S02]  /*09e0*/  ULDC UR7, c[0x0][0xc50] ;  /* 0x0003140000077ab9 */ /* 0x000fe40000000800 */
[----:B------:R-:W-:-:S04]  /*09f0*/  UISETP.NE.AND UP0, UPT, UR7, 0x1, UPT ;  /* 0x000000010700788c */ /* 0x000fc8000bf05270 */
[----:B------:R-:W-:Y:S08]  /*0a00*/  BAR.ARV 0x8, 0x200 ;  /* 0x0208000000007b1d */ /* 0x000ff00000002000 */
[----:B------:R-:W1:Y:S01]  /*0a10*/  S2UR UR8, SR_CTAID.Z ;  /* 0x00000000000879c3 */ /* 0x000e620000002700 */
[----:B------:R-:W-:Y:S01]  /*0a20*/  ISETP.NE.AND P0, PT, R0, 0x80, PT ;  /* 0x000000800000780c */ /* 0x000fe20003f05270 */
[----:B------:R-:W-:Y:S01]  /*0a30*/  @UP0 ULDC UR4, c[0x0][0xc54] ;  /* 0x0003150000040ab9 */ /* 0x000fe20000000800 */
[----:B------:R-:W-:Y:S01]  /*0a40*/  @UP0 ULDC UR9, c[0x0][0xc58] ;  /* 0x0003160000090ab9 */ /* 0x000fe20000000800 */
[----:B0-----:R-:W-:-:S10]  /*0a50*/  UIMAD.WIDE.U32 UR4, UR6, UR4, URZ ;  /* 0x00000004060472a5 */ /* 0x001fd4000f8e003f */
[----:B------:R-:W-:Y:S06]  /*0a60*/  @!P0 BAR.ARV 0x9, 0x100 ;  /* 0x0244000000008b1d */ /* 0x000fec0000002000 */
[----:B------:R-:W-:Y:S01]  /*0a70*/  UMOV UR10, UR6 ;  /* 0x00000006000a7c82 */ /* 0x000fe20008000000 */
[----:B------:R-:W-:Y:S01]  /*0a80*/  @UP0 USHF.R.U32.HI UR10, URZ, UR9, UR5 ;  /* 0x000000093f0a0299 */ /* 0x000fe20008011605 */
[----:B-1----:R-:W-:-:S03]  /*0a90*/  ISETP.LE.AND P0, PT, RZ, UR8, PT ;  /* 0x00000008ff007c0c */ /* 0x002fc6000bf03270 */
[----:B------:R-:W-:Y:S02]  /*0aa0*/  UIADD3 UR4, -UR10, URZ, URZ ;  /* 0x0000003f0a047290 */ /* 0x000fe4000fffe13f */
[----:B------:R-:W-:Y:S02]  /*0ab0*/  IMAD.U32 R17, RZ, RZ, UR10 ;  /* 0x0000000aff117e24 */ /* 0x000fe4000f8e00ff */
[----:B------:R-:W-:-:S06]  /*0ac0*/  UIMAD UR6, UR7, UR4, UR6 ;  /* 0x00000004070672a4 */ /* 0x000fcc000f8e0206 */
[----:B------:R-:W-:Y:S06]  /*0ad0*/  @!P0 BRA `(.L_x_848) ;  /* 0x0000012c00e08947 */ /* 0x000fec0003800000 */
[----:B------:R-:W0:Y:S01]  /*0ae0*/  LDC.64 R6, c[0x0][0x418] ;  /* 0x00010600ff067b82 */ /* 0x000e220000000a00 */
[----:B------:R-:W-:Y:S01]  /*0af0*/  ULDC UR4, c[0x0][0x448] ;  /* 0x0001120000047ab9 */ /* 0x000fe20000000800 */
[----:B------:R-:W-:Y:S01]  /*0b00*/  VIADD R22, R2, 0xffffff80 ;  /* 0xffffff8002167836 */ /* 0x000fe20000000000 */
[----:B------:R-:W-:-:S03]  /*0b10*/  UISETP.NE.AND UP0, UPT, UR4, 0x1, UPT ;  /* 0x000000010400788c */ /* 0x000fc6000bf05270 */
[----:B------:R-:W-:Y:S02]  /*0b20*/  ULDC.64 UR4, c[0x0][0x9e0] ;  /* 0x0002780000047ab9 */ /* 0x000fe40000000a00 */
[----:B------:R-:W1:Y:S01]  /*0b30*/  LDC R89, c[0x0][0x288] ;  /* 0x0000a200ff597b82 */ /* 0x000e620000000800 */
[----:B------:R-:W-:-:S05]  /*0b40*/  UISETP.GE.AND UP1, UPT, UR5, 0x1, UPT ;  /* 0x000000010500788c */ /* 0x000fca000bf26270 */
[----:B------:R-:W-:Y:S01]  /*0b50*/  @UP0 ULDC UR9, c[0x0][0x44c] ;  /* 0x0001130000090ab9 */ /* 0x000fe20000000800 */
[----:B------:R-:W-:Y:S01]  /*0b60*/  @UP0 ULDC UR11, c[0x0][0x450] ;  /* 0x00011400000b0ab9 */ /* 0x000fe20000000800 */
[----:B------:R-:W2:Y:S01]  /*0b70*/  LDC R18, c[0x0][0x424] ;  /* 0x00010900ff127b82 */ /* 0x000ea20000000800 */
[----:B------:R-:W-:-:S07]  /*0b80*/  PLOP3.LUT P1, PT, PT, PT, UP1, 0x80, 0x0 ;  /* 0x000000000000781c */ /* 0x000fce0003f2f018 */
[----:B------:R-:W3:Y:S01]  /*0b90*/  LDC R5, c[0x0][0x2f0] ;  /* 0x0000bc00ff057b82 */ /* 0x000ee20000000800 */
[----:B0-----:R-:W-:-:S04]  /*0ba0*/  ISETP.NE.U32.AND P0, PT, R6, RZ, PT ;  /* 0x000000ff0600720c */ /* 0x001fc80003f05070 */
[----:B------:R-:W-:-:S03]  /*0bb0*/  ISETP.NE.AND.EX P0, PT, R7, RZ, PT, P0 ;  /* 0x000000ff0700720c */ /* 0x000fc60003f05300 */
[----:B------:R-:W0:Y:S01]  /*0bc0*/  S2UR UR38, SR_CTAID.X ;  /* 0x00000000002679c3 */ /* 0x000e220000002500 */
[----:B-1----:R-:W-:Y:S02]  /*0bd0*/  IADD3 R3, -R89, 0x1, RZ ;  /* 0x0000000159037810 */ /* 0x002fe40007ffe1ff */
[----:B--2---:R-:W-:-:S05]  /*0be0*/  SEL R18, R18, 0x1, P0 ;  /* 0x0000000112127807 */ /* 0x004fca0000000000 */
[----:B---3--:R-:W-:-:S05]  /*0bf0*/  IMAD R3, R18, R5, R3 ;  /* 0x0000000512037224 */ /* 0x008fca00078e0203 */
[----:B------:R-:W-:Y:S01]  /*0c00*/  R2UR UR10, R3 ;  /* 0x00000000030a72ca */ /* 0x000fe200000e0000 */
[----:B0-----:R-:W-:-:S04]  /*0c10*/  UIMAD UR38, UR38, 0xc0, URZ ;  /* 0x000000c0262678a4 */ /* 0x001fc8000f8e023f */
[----:B------:R-:W-:Y:S02]  /*0c20*/  @UP0 UIADD3 UR8, UR38, 0xbf, URZ ;  /* 0x000000bf26080890 */ /* 0x000fe4000fffe03f */
[----:B------:R-:W-:Y:S02]  /*0c30*/  UIADD3 UR7, UR38, 0xbf, URZ ;  /* 0x000000bf26077890 */ /* 0x000fe4000fffe03f */
[----:B------:R-:W-:-:S04]  /*0c40*/  UIMAD.WIDE.U32 UR8, UR8, UR9, URZ ;  /* 0x00000009080872a5 */ /* 0x000fc8000f8e003f */
[----:B------:R-:W-:-:S04]  /*0c50*/  @UP0 USHF.R.U32.HI UR7, URZ, UR11, UR9 ;  /* 0x0000000b3f070299 */ /* 0x000fc80008011609 */
[----:B------:R-:W-:-:S04]  /*0c60*/  UIADD3 UR7, UR10, UR7, URZ ;  /* 0x000000070a077290 */ /* 0x000fc8000fffe03f */
[----:B------:R-:W-:-:S06]  /*0c70*/  UIADD3 UR4, UR7, UR4, URZ ;  /* 0x0000000407047290 */ /* 0x000fcc000fffe03f */
[----:B------:R-:W-:Y:S01]  /*0c80*/  IMAD.U32 R0, RZ, RZ, UR4 ;  /* 0x00000004ff007e24 */ /* 0x000fe2000f8e00ff */
[----:B------:R-:W-:Y:S06]  /*0c90*/  @!P1 BRA `(.L_x_849) ;  /* 0x0000000000409947 */ /* 0x000fec0003800000 */
[----:B------:R-:W-:Y:S01]  /*0ca0*/  ISETP.LT.AND P0, PT, RZ, UR7, PT ;  /* 0x00000007ff007c0c */ /* 0x000fe2000bf01270 */
[----:B------:R-:W-:-:S12]  /*0cb0*/  UIADD3 UR4, UR7, -0x1, URZ ;  /* 0xffffffff07047890 */ /* 0x000fd8000fffe03f */
[----:B------:R-:W-:Y:S05]  /*0cc0*/  @P0 BRA `(.L_x_850) ;  /* 0x00000000001c0947 */ /* 0x000fea0003800000 */
[----:B------:R-:W-:Y:S02]  /*0cd0*/  UISETP.NE.AND UP1, UPT, UR5, 0x1, UPT ;  /* 0x000000010500788c */ /* 0x000fe4000bf25270 */
[----:B------:R-:W-:-:S09]  /*0ce0*/  UIADD3 UR4, -UR7, URZ, URZ ;  /* 0x0000003f07047290 */ /* 0x000fd2000fffe13f */
[----:B------:R-:W-:Y:S02]  /*0cf0*/  @UP1 ULDC.64 UR10, c[0x0][0x9e8] ;  /* 0x00027a00000a1ab9 */ /* 0x000fe40000000a00 */
[----:B------:R-:W-:-:S04]  /*0d00*/  UIMAD.WIDE.U32 UR8, UR4, UR10, URZ ;  /* 0x0000000a040872a5 */ /* 0x000fc8000f8e003f */
[----:B------:R-:W-:-:S04]  /*0d10*/  @UP1 USHF.R.U32.HI UR4, URZ, UR11, UR9 ;  /* 0x0000000b3f041299 */ /* 0x000fc80008011609 */
[----:B------:R-:W-:Y:S01]  /*0d20*/  ULOP3.LUT UR4, URZ, UR4, URZ, 0x33, !UPT ;  /* 0x000000043f047292 */ /* 0x000fe2000f8e333f */
[----:B------:R-:W-:Y:S11]  /*0d30*/  BRA `(.L_x_851) ;  /* 0x0000000000107947 */ /* 0x000ff60003800000 */
.L_x_850:
[----:B------:R-:W-:-:S11]  /*0d40*/  UISETP.NE.AND UP1, UPT, UR5, 0x1, UPT ;  /* 0x000000010500788c */ /* 0x000fd6000bf25270 */
[----:B------:R-:W-:Y:S02]  /*0d50*/  @UP1 ULDC.64 UR10, c[0x0][0x9e8] ;  /* 0x00027a00000a1ab9 */ /* 0x000fe40000000a00 */
[----:B------:R-:W-:-:S04]  /*0d60*/  UIMAD.WIDE.U32 UR8, UR4, UR10, URZ ;  /* 0x0000000a040872a5 */ /* 0x000fc8000f8e003f */
[----:B------:R-:W-:-:S12]  /*0d70*/  @UP1 USHF.R.U32.HI UR4, URZ, UR11, UR9 ;  /* 0x0000000b3f041299 */ /* 0x000fd80008011609 */
.L_x_851:
[----:B------:R-:W-:-:S06]  /*0d80*/  UIMAD UR4, UR4, UR5, UR5 ;  /* 0x00000005040472a4 */ /* 0x000fcc000f8e0205 */
[----:B------:R-:W-:-:S07]  /*0d90*/  VIMNMX R0, R0, UR4, PT ;  /* 0x0000000400007c48 */ /* 0x000fce000bfe0100 */
.L_x_849:
[-C--:B------:R-:W-:Y:S01]  /*0da0*/  IMAD R89, R18, R5.reuse, -R89 ;  /* 0x0000000512597224 */ /* 0x080fe200078e0a59 */
[----:B------:R-:W-:Y:S01]  /*0db0*/  @UP0 ULDC UR8, c[0x0][0x44c] ;  /* 0x0001130000080ab9 */ /* 0x000fe20000000800 */
[----:B------:R-:W-:Y:S01]  /*0dc0*/  VIADD R4, R0, 0x7f ;  /* 0x0000007f00047836 */ /* 0x000fe20000000000 */
[----:B------:R-:W-:Y:S01]  /*0dd0*/  UIMAD.WIDE.U32 UR8, UR38, UR8, URZ ;  /* 0x00000008260872a5 */ /* 0x000fe2000f8e003f */
[----:B------:R-:W-:Y:S01]  /*0de0*/  IMAD R0, R18, R5, 0x7f ;  /* 0x0000007f12007424 */ /* 0x000fe200078e0205 */
[----:B------:R-:W-:Y:S01]  /*0df0*/  R2UR UR7, R89 ;  /* 0x00000000590772ca */ /* 0x000fe200000e0000 */
[----:B------:R-:W-:Y:S01]  /*0e00*/  @UP0 ULDC UR10, c[0x0][0x450] ;  /* 0x00011400000a0ab9 */ /* 0x000fe20000000800 */
[----:B------:R-:W-:Y:S01]  /*0e10*/  UMOV UR4, UR38 ;  /* 0x0000002600047c82 */ /* 0x000fe20008000000 */
[----:B------:R-:W-:Y:S01]  /*0e20*/  SHF.R.S32.HI R5, RZ, 0x1f, R4 ;  /* 0x0000001fff057819 */ /* 0x000fe20000011404 */
[----:B------:R-:W-:Y:S01]  /*0e30*/  @UP0 USHF.R.U32.HI UR4, URZ, UR10, UR9 ;  /* 0x0000000a3f040299 */ /* 0x000fe20008011609 */
[----:B------:R-:W-:-:S02]  /*0e40*/  SHF.R.S32.HI R3, RZ, 0x1f, R0 ;  /* 0x0000001fff037819 */ /* 0x000fc40000011400 */
[----:B------:R-:W-:Y:S02]  /*0e50*/  LEA.HI R5, R5, R4, RZ, 0x7 ;  /* 0x0000000405057211 */ /* 0x000fe400078f38ff */
[----:B------:R-:W-:Y:S02]  /*0e60*/  LEA.HI R3, R3, R0, RZ, 0x7 ;  /* 0x0000000003037211 */ /* 0x000fe400078f38ff */
[----:B------:R-:W-:Y:S02]  /*0e70*/  SHF.R.S32.HI R0, RZ, 0x7, R5 ;  /* 0x00000007ff007819 */ /* 0x000fe40000011405 */
[----:B------:R-:W-:Y:S01]  /*0e80*/  UIADD3 UR4, UR7, UR4, URZ ;  /* 0x0000000407047290 */ /* 0x000fe2000fffe03f */
[----:B------:R-:W-:Y:S02]  /*0e90*/  SHF.R.S32.HI R3, RZ, 0x7, R3 ;  /* 0x00000007ff037819 */ /* 0x000fe40000011403 */
[----:B------:R-:W-:Y:S02]  /*0ea0*/  ULDC UR7, c[0x0][0x9dc] ;  /* 0x0002770000077ab9 */ /* 0x000fe40000000800 */
[----:B------:R-:W-:Y:S01]  /*0eb0*/  UIADD3 UR7, UR4, -UR7, URZ ;  /* 0x8000000704077290 */ /* 0x000fe2000fffe03f */
[----:B------:R-:W-:Y:S01]  /*0ec0*/  VIMNMX R88, R3, R0, PT ;  /* 0x0000000003587248 */ /* 0x000fe20003fe0100 */
[----:B------:R-:W-:Y:S10]  /*0ed0*/  @!P1 BRA `(.L_x_852) ;  /* 0x0000000000449947 */ /* 0x000ff40003800000 */
[----:B------:R-:W-:-:S06]  /*0ee0*/  UISETP.GT.AND UP0, UPT, UR4, -0x1, UPT ;  /* 0xffffffff0400788c */ /* 0x000fcc000bf04270 */
[----:B------:R-:W-:-:S13]  /*0ef0*/  PLOP3.LUT P0, PT, PT, PT, UP0, 0x80, 0x0 ;  /* 0x000000000000781c */ /* 0x000fda0003f0f008 */
[----:B------:R-:W-:Y:S05]  /*0f00*/  @P0 BRA `(.L_x_853) ;  /* 0x00000000001c0947 */ /* 0x000fea0003800000 */
[----:B------:R-:W-:Y:S02]  /*0f10*/  UISETP.NE.AND UP0, UPT, UR5, 0x1, UPT ;  /* 0x000000010500788c */ /* 0x000fe4000bf05270 */
[----:B------:R-:W-:-:S09]  /*0f20*/  ULOP3.LUT UR4, URZ, UR4, URZ, 0x33, !UPT ;  /* 0x000000043f047292 */ /* 0x000fd2000f8e333f */
[----:B------:R-:W-:Y:S02]  /*0f30*/  @UP0 ULDC.64 UR10, c[0x0][0x9e8] ;  /* 0x00027a00000a0ab9 */ /* 0x000fe40000000a00 */
[----:B------:R-:W-:-:S04]  /*0f40*/  UIMAD.WIDE.U32 UR8, UR4, UR10, URZ ;  /* 0x0000000a040872a5 */ /* 0x000fc8000f8e003f */
[----:B------:R-:W-:-:S04]  /*0f50*/  @UP0 USHF.R.U32.HI UR4, URZ, UR11, UR9 ;  /* 0x0000000b3f040299 */ /* 0x000fc80008011609 */
[----:B------:R-:W-:Y:S01]  /*0f60*/  ULOP3.LUT UR4, URZ, UR4, URZ, 0x33, !UPT ;  /* 0x000000043f047292 */ /* 0x000fe2000f8e333f */
[----:B------:R-:W-:Y:S11]  /*0f70*/  BRA `(.L_x_854) ;  /* 0x0000000000107947 */ /* 0x000ff60003800000 */
.L_x_853:
[----:B------:R-:W-:-:S11]  /*0f80*/  UISETP.NE.AND UP0, UPT, UR5, 0x1, UPT ;  /* 0x000000010500788c */ /* 0x000fd6000bf05270 */
[----:B------:R-:W-:Y:S02]  /*0f90*/  @UP0 ULDC.64 UR10, c[0x0][0x9e8] ;  /* 0x00027a00000a0ab9 */ /* 0x000fe40000000a00 */
[----:B------:R-:W-:-:S04]  /*0fa0*/  UIMAD.WIDE.U32 UR8, UR4, UR10, URZ ;  /* 0x0000000a040872a5 */ /* 0x000fc8000f8e003f */
[----:B------:R-:W-:-:S12]  /*0fb0*/  @UP0 USHF.R.U32.HI UR4, URZ, UR11, UR9 ;  /* 0x0000000b3f040299 */ /* 0x000fd80008011609 */
.L_x_854:
[----:B------:R-:W-:-:S04]  /*0fc0*/  UIMAD UR4, UR4, UR5, URZ ;  /* 0x00000005040472a4 */ /* 0x000fc8000f8e023f */
[----:B------:R-:W-:-:S04]  /*0fd0*/  UISETP.LT.AND UP0, UPT, UR7, UR4, UPT ;  /* 0x000000040700728c */ /* 0x000fc8000bf01270 */
[----:B------:R-:W-:-:S12]  /*0fe0*/  USEL UR7, UR7, UR4, !UP0 ;  /* 0x0000000407077287 */ /* 0x000fd8000c000000 */
.L_x_852:
[----:B------:R-:W-:Y:S02]  /*0ff0*/  USHF.R.S32.HI UR4, URZ, 0x1f, UR7 ;  /* 0x0000001f3f047899 */ /* 0x000fe40008011407 */
[----:B------:R-:W-:Y:S02]  /*1000*/  USHF.R.U32.HI UR10, URZ, 0x10, UR6 ;  /* 0x000000103f0a7899 */ /* 0x000fe40008011606 */
[----:B------:R-:W-:Y:S02]  /*1010*/  ULEA.HI UR4, UR4, UR7, URZ, 0x7 ;  /* 0x0000000704047291 */ /* 0x000fe4000f8f383f */
[----:B------:R-:W-:Y:S02]  /*1020*/  ULOP3.LUT UR60, UR6, 0xffff, URZ, 0xc0, !UPT ;  /* 0x0000ffff063c7892 */ /* 0x000fe4000f8ec03f */
[----:B------:R-:W-:-:S04]  /*1030*/  USHF.R.S32.HI UR4, URZ, 0x7, UR4 ;  /* 0x000000073f047899 */ /* 0x000fc80008011404 */
[----:B------:R-:W-:-:S04]  /*1040*/  UISETP.LT.AND UP0, UPT, URZ, UR4, UPT ;  /* 0x000000043f00728c */ /* 0x000fc8000bf01270 */
[----:B------:R-:W-:Y:S02]  /*1050*/  USEL UR9, URZ, UR4, !UP0 ;  /* 0x000000043f097287 */ /* 0x000fe4000c000000 */
[----:B------:R-:W-:Y:S01]  /*1060*/  UISETP.NE.AND UP0, UPT, UR10, URZ, UPT ;  /* 0x0000003f0a00728c */ /* 0x000fe2000bf05270 */
[----:B------:R-:W-:-:S03]  /*1070*/  UMOV UR4, URZ ;  /* 0x0000003f00047c82 */ /* 0x000fc60008000000 */
[----:B------:R-:W-:-:S07]  /*1080*/  ISETP.GT.AND P0, PT, R88, UR9, PT ;  /* 0x0000000958007c0c */ /* 0x000fce000bf04270 */
[----:B------:R-:W-:-:S06]  /*1090*/  @!UP0 ULDC UR10, c[0x0][0x9f0] ;  /* 0x00027c00000a8ab9 */ /* 0x000fcc0000000800 */
[----:B------:R-:W-:Y:S05]  /*10a0*/  @!P0 BRA `(.L_x_855) ;  /* 0x00000000008c8947 */ /* 0x000fea0003800000 */
[----:B------:R-:W-:Y:S01]  /*10b0*/  IMAD.U32 R5, RZ, RZ, UR10 ;  /* 0x0000000aff057e24 */ /* 0x000fe2000f8e00ff */
[----:B------:R-:W-:-:S04]  /*10c0*/  UMOV UR4, URZ ;  /* 0x0000003f00047c82 */ /* 0x000fc80008000000 */
[----:B------:R-:W-:-:S04]  /*10d0*/  IABS R0, R5 ;  /* 0x0000000500007213 */ /* 0x000fc80000000000 */
[----:B------:R-:W-:Y:S02]  /*10e0*/  R2UR UR11, R0 ;  /* 0x00000000000b72ca */ /* 0x000fe400000e0000 */
[----:B------:R-:W-:Y:S02]  /*10f0*/  IADD3 R0, R5, -0x1, R88 ;  /* 0xffffffff05007810 */ /* 0x000fe40007ffe058 */
[----:B------:R-:W-:Y:S02]  /*1100*/  IABS R5, R5 ;  /* 0x0000000500057213 */ /* 0x000fe40000000000 */
[----:B------:R-:W-:-:S03]  /*1110*/  R2UR UR6, R0 ;  /* 0x00000000000672ca */ /* 0x000fc600000e0000 */
[----:B------:R-:W-:-:S04]  /*1120*/  IMAD.MOV R5, RZ, RZ, -R5 ;  /* 0x000000ffff057224 */ /* 0x000fc800078e0a05 */
[----:B------:R-:W0:Y:S06]  /*1130*/  I2F.RP R3, UR11 ;  /* 0x0000000b00037d06 */ /* 0x000e2c0008209400 */
[----:B------:R-:W-:-:S06]  /*1140*/  UIADD3 UR6, -UR9, UR6, URZ ;  /* 0x0000000609067290 */ /* 0x000fcc000fffe13f */
[----:B------:R-:W-:Y:S01]  /*1150*/  IMAD.U32 R0, RZ, RZ, UR6 ;  /* 0x00000006ff007e24 */ /* 0x000fe2000f8e00ff */
[----:B------:R-:W-:Y:S01]  /*1160*/  ULOP3.LUT UR6, UR6, UR10, URZ, 0x3c, !UPT ;  /* 0x0000000a06067292 */ /* 0x000fe2000f8e3c3f */
[----:B0-----:R-:W0:Y:S03]  /*1170*/  MUFU.RCP R3, R3 ;  /* 0x0000000300037308 */ /* 0x001e260000001000 */
[----:B------:R-:W-:-:S04]  /*1180*/  IABS R0, R0 ;  /* 0x0000000000007213 */ /* 0x000fc80000000000 */
[----:B------:R-:W-:Y:S01]  /*1190*/  R2UR UR8, R0 ;  /* 0x00000000000872ca */ /* 0x000fe200000e0000 */
[----:B------:R-:W-:Y:S02]  /*11a0*/  IMAD.MOV.U32 R0, RZ, RZ, R5 ;  /* 0x000000ffff007224 */ /* 0x000fe400078e0005 */
[----:B0-----:R-:W-:-:S06]  /*11b0*/  VIADD R4, R3, 0xffffffe ;  /* 0x0ffffffe03047836 */ /* 0x001fcc0000000000 */
        /* <DEDUP_REMOVED lines=18> */
.L_x_855:
[----:B------:R-:W-:Y:S02]  /*12e0*/  UIMAD UR60, UR60, UR4, UR9 ;  /* 0x000000043c3c72a4 */ /* 0x000fe4000f8e0209 */
[----:B------:R-:W-:Y:S01]  /*12f0*/  IMAD.U32 R3, RZ, RZ, UR4 ;  /* 0x00000004ff037e24 */ /* 0x000fe2000f8e00ff */
[----:B------:R-:W-:Y:S01]  /*1300*/  PLOP3.LUT P0, PT, PT, PT, PT, 0x80, 0x0 ;  /* 0x000000000000781c */ /* 0x000fe20003f0f070 */
[----:B------:R-:W-:Y:S01]  /*1310*/  IMAD.MOV.U32 R0, RZ, RZ, RZ ;  /* 0x000000ffff007224 */ /* 0x000fe200078e00ff */
[----:B------:R-:W-:Y:S02]  /*1320*/  CS2R R134, SRZ ;  /* 0x0000000000867805 */ /* 0x000fe4000001ff00 */
[----:B------:R-:W-:Y:S02]  /*1330*/  CS2R R132, SRZ ;  /* 0x0000000000847805 */ /* 0x000fe4000001ff00 */
[----:B------:R-:W-:Y:S01]  /*1340*/  VIADDMNMX R88, R3, UR60, R88, PT ;  /* 0x0000003c03587c46 */ /* 0x000fe2000b800158 */
[----:B------:R-:W-:Y:S01]  /*1350*/  IMAD.MOV.U32 R3, RZ, RZ, RZ ;  /* 0x000000ffff037224 */ /* 0x000fe200078e00ff */
[----:B------:R-:W-:-:S02]  /*1360*/  CS2R R130, SRZ ;  /* 0x0000000000827805 */ /* 0x000fc4000001ff00 */
[----:B------:R-:W-:Y:S02]  /*1370*/  CS2R R128, SRZ ;  /* 0x0000000000807805 */ /* 0x000fe4000001ff00 */
[----:B------:R-:W-:Y:S02]  /*1380*/  ISETP.GT.AND P1, PT, R88, UR60, PT ;  /* 0x0000003c58007c0c */ /* 0x000fe4000bf24270 */
        /* <DEDUP_REMOVED lines=20> */
[----:B------:R-:W-:Y:S06]  /*14d0*/  @!P1 BRA `(.L_x_856) ;  /* 0x000000c800989947 */ /* 0x000fec0003800000 */
[----:B------:R-:W-:Y:S01]  /*14e0*/  SHF.R.S32.HI R91, RZ, 0x1f, R22 ;  /* 0x0000001fff5b7819 */ /* 0x000fe20000011416 */
[----:B------:R-:W0:Y:S01]  /*14f0*/  S2UR UR6, SR_CgaCtaId ;  /* 0x00000000000679c3 */ /* 0x000e220000008800 */
[----:B------:R-:W-:Y:S02]  /*1500*/  UMOV UR36, 0x400 ;  /* 0x0000040000247882 */ /* 0x000fe40000000000 */
[----:B------:R-:W-:-:S04]  /*1510*/  LEA.HI R90, R91, R22, RZ, 0x7 ;  /* 0x000000165b5a7211 */ /* 0x000fc800078f38ff */
[----:B------:R-:W-:-:S05]  /*1520*/  SHF.R.S32.HI R92, RZ, 0x7, R90 ;  /* 0x00000007ff5c7819 */ /* 0x000fca000001145a */
        /* <DEDUP_REMOVED lines=9> */
[----:B------:R-:W-:Y:S02]  /*15c0*/  ULEA UR4, UR5, UR36, 0xc ;  /* 0x0000002405047291 */ /* 0x000fe4000f8e603f */
[----:B------:R-:W-:Y:S02]  /*15d0*/  ULEA UR5, UR5, UR6, 0xd ;  /* 0x0000000605057291 */ /* 0x000fe4000f8e683f */
[----:B------:R-:W-:Y:S02]  /*15e0*/  UIADD3 UR4, UR4, 0xc400, URZ ;  /* 0x0000c40004047890 */ /* 0x000fe4000fffe03f */
[----:B------:R-:W-:Y:S02]  /*15f0*/  USHF.R.U32.HI UR5, URZ, 0x4, UR5 ;  /* 0x000000043f057899 */ /* 0x000fe40008011605 */
[----:B------:R-:W-:Y:S02]  /*1600*/  USHF.R.U32.HI UR4, URZ, 0x4, UR4 ;  /* 0x000000043f047899 */ /* 0x000fe40008011604 */
[----:B------:R-:W-:-:S02]  /*1610*/  ULOP3.LUT UR39, UR5, 0x3fff, URZ, 0xc0, !UPT ;  /* 0x00003fff05277892 */ /* 0x000fc4000f8ec03f */
        /* <DEDUP_REMOVED lines=18> */
.L_x_857:
[----:B------:R-:W-:Y:S02]  /*1740*/  SHF.L.U32 R5, RZ, 0x1f, RZ ;  /* 0x0000001fff057819 */ /* 0x000fe400000006ff */
[----:B------:R-:W-:Y:S02]  /*1750*/  LEA.HI R0, R91, R22, RZ, 0x4 ;  /* 0x000000165b007211 */ /* 0x000fe400078f20ff */
[----:B------:R-:W0:Y:S02]  /*1760*/  SYNCS.PHASECHK.TRANS64.TRYWAIT P0, [UR36+0x2d800], R5 ;  /* 0x02d80005ff0075a7 */ /* 0x000e240008000164 */
[----:B------:R-:W-:-:S05]  /*1770*/  LOP3.LUT R3, R0, 0xfffffff0, RZ, 0xc0, !PT ;  /* 0xfffffff000037812 */ /* 0x000fca00078ec0ff */
[----:B------:R-:W-:-:S05]  /*1780*/  IMAD.IADD R3, R22, 0x1, -R3 ;  /* 0x0000000116037824 */ /* 0x000fca00078e0a03 */
[----:B------:R-:W-:-:S04]  /*1790*/  SHF.R.S32.HI R4, RZ, 0x1f, R3 ;  /* 0x0000001fff047819 */ /* 0x000fc80000011403 */
[----:B------:R-:W-:Y:S01]  /*17a0*/  LEA.HI R4, R4, R3, RZ, 0x3 ;  /* 0x0000000304047211 */ /* 0x000fe200078f18ff */
[----:B0-----:R-:W-:Y:S06]  /*17b0*/  @!P0 BRA `(.L_x_858) ;  /* 0x0000012000b08947 */ /* 0x001fec0003800000 */
.L_x_1025:
[----:B------:R-:W-:Y:S01]  /*17c0*/  R2UR UR4, R16 ;  /* 0x00000000100472ca */ /* 0x000fe200000e0000 */
[----:B------:R-:W-:Y:S01]  /*17d0*/  IMAD.MOV.U32 R8, RZ, RZ, 0x20 ;  /* 0x00000020ff087424 */ /* 0x000fe200078e00ff */
[----:B0-----:R-:W-:-:S05]  /*17e0*/  LOP3.LUT R6, R4, 0xfffffff8, RZ, 0xc0, !PT ;  /* 0xfffffff804067812 */ /* 0x001fca00078ec0ff */
[----:B------:R-:W-:-:S05]  /*17f0*/  IMAD.IADD R6, R3, 0x1, -R6 ;  /* 0x0000000103067824 */ /* 0x000fca00078e0a06 */
[----:B------:R-:W-:Y:S01]  /*1800*/  LOP3.LUT P1, RZ, R6, 0x4, RZ, 0xc0, !PT ;  /* 0x0000000406ff7812 */ /* 0x000fe2000782c0ff */
[----:B------:R-:W-:-:S03]  /*1810*/  ULOP3.LUT UR4, UR4, 0x1, URZ, 0xfc, !UPT ;  /* 0x0000000104047892 */ /* 0x000fc6000f8efc3f */
[----:B------:R-:W-:-:S03]  /*1820*/  SEL R8, R8, 0xffffffe0, !P1 ;  /* 0xffffffe008087807 */ /* 0x000fc60004800000 */
[----:B------:R-:W-:-:S05]  /*1830*/  IMAD.U32 R7, RZ, RZ, UR4 ;  /* 0x00000004ff077e24 */ /* 0x000fca000f8e00ff */
[----:B------:R-:W-:-:S13]  /*1840*/  ISETP.NE.AND P0, PT, R7, 0x3, PT ;  /* 0x000000030700780c */ /* 0x000fda0003f05270 */
[----:B------:R-:W-:Y:S05]  /*1850*/  @!P0 BRA `(.L_x_859) ;  /* 0x0000000000048947 */ /* 0x000fea0003800000 */
[----:B------:R-:W-:Y:S01]  /*1860*/  BPT.TRAP 0x1 ;  /* 0x000000040000795c */ /* 0x000fe20000300000 */
.L_x_859:
[----:B------:R0:W1:Y:S01]  /*1870*/  SYNCS.PHASECHK.TRANS64.TRYWAIT P2, [UR36+0x2d830], R5 ;  /* 0x02d83005ff0075a7 */ /* 0x0000620008040164 */
[----:B------:R-:W-:Y:S05]  /*1880*/  @!P0 BRA `(.L_x_860) ;  /* 0x0000000000048947 */ /* 0x000fea0003800000 */
[----:B------:R-:W-:Y:S01]  /*1890*/  BPT.TRAP 0x1 ;  /* 0x000000040000795c */ /* 0x000fe20000300000 */
.L_x_860:
[----:B------:R-:W-:Y:S01]  /*18a0*/  IMAD.U32 R14, RZ, RZ, UR40 ;  /* 0x00000028ff0e7e24 */ /* 0x000fe2000f8e00ff */
[----:B------:R-:W-:-:S04]  /*18b0*/  ISETP.NE.AND P1, PT, R23, RZ, PT ;  /* 0x000000ff1700720c */ /* 0x000fc80003f25270 */
[----:B------:R-:W-:Y:S01]  /*18c0*/  LOP3.LUT R14, R14, 0x10000, RZ, 0xfc, !PT ;  /* 0x000100000e0e7812 */ /* 0x000fe200078efcff */
[----:B-1----:R-:W-:Y:S08]  /*18d0*/  @P2 BRA `(.L_x_861) ;  /* 0x0000000000082947 */ /* 0x002ff00003800000 */
[----:B------:R-:W1:Y:S02]  /*18e0*/  SYNCS.PHASECHK.TRANS64.TRYWAIT P2, [UR36+0x2d830], R5 ;  /* 0x02d83005ff0075a7 */ /* 0x000e640008040164 */
[----:B-1----:R-:W-:Y:S05]  /*18f0*/  @!P2 BRA `(.L_x_862) ;  /* 0x000001200078a947 */ /* 0x002fea0003800000 */
.L_x_861:
[----:B------:R-:W-:Y:S05]  /*1900*/  WARPSYNC.ALL ;  /* 0x0000000000007948 */ /* 0x000fea0003800000 */
[----:B------:R-:W-:Y:S01]  /*1910*/  IMAD.MOV.U32 R15, RZ, RZ, -0x7fffffe0 ;  /* 0x80000020ff0f7424 */ /* 0x000fe200078e00ff */
[----:B------:R-:W-:Y:S01]  /*1920*/  UIADD3 UR4, UR36, 0x15400, URZ ;  /* 0x0001540024047890 */ /* 0x000fe2000fffe03f */
[C---:B------:R-:W-:Y:S01]  /*1930*/  R2UR UR8, R14.reuse ;  /* 0x000000000e0872ca */ /* 0x040fe200000e0000 */
[----:B------:R-:W-:Y:S02]  /*1940*/  WARPGROUP.ARRIVE ;  /* 0x00000000000079c5 */ /* 0x000fe40000000000 */
[----:B------:R-:W-:Y:S01]  /*1950*/  R2UR UR9, R15 ;  /* 0x000000000f0972ca */ /* 0x000fe200000e0000 */
[----:B------:R-:W-:Y:S01]  /*1960*/  USHF.R.U32.HI UR4, URZ, 0x4, UR4 ;  /* 0x000000043f047899 */ /* 0x000fe20008011604 */
[----:B------:R-:W-:Y:S01]  /*1970*/  R2UR UR24, R14 ;  /* 0x000000000e1872ca */ /* 0x000fe200000e0000 */
[----:B------:R-:W-:Y:S01]  /*1980*/  UMOV UR11, 0x80000020 ;  /* 0x80000020000b7882 */ /* 0x000fe20000000000 */
[----:B------:R-:W-:Y:S01]  /*1990*/  UMOV UR13, 0x80000020 ;  /* 0x80000020000d7882 */ /* 0x000fe20000000000 */
[----:B------:R-:W-:Y:S01]  /*19a0*/  ULOP3.LUT UR4, UR4, 0x3fff, URZ, 0xc0, !UPT ;  /* 0x00003fff04047892 */ /* 0x000fe2000f8ec03f */
[----:B------:R-:W-:Y:S01]  /*19b0*/  LOP3.LUT R3, R90, 0xffffff80, RZ, 0xc0, !PT ;  /* 0xffffff805a037812 */ /* 0x000fe200078ec0ff */
[----:B------:R-:W-:Y:S01]  /*19c0*/  UMOV UR15, 0x80000020 ;  /* 0x80000020000f7882 */ /* 0x000fe20000000000 */
[----:B------:R-:W-:Y:S01]  /*19d0*/  UMOV UR17, 0x80000020 ;  /* 0x8000002000117882 */ /* 0x000fe20000000000 */
[----:B------:R-:W-:Y:S01]  /*19e0*/  ULOP3.LUT UR7, UR4, 0x10000, URZ, 0xfc, !UPT ;  /* 0x0001000004077892 */ /* 0x000fe2000f8efc3f */
[----:B01----:R-:W-:Y:S01]  /*19f0*/  IMAD.HI R5, R92, 0x55555556, RZ ;  /* 0x555555565c057827 */ /* 0x003fe200078e02ff */
[----:B------:R-:W-:Y:S01]  /*1a00*/  UMOV UR19, 0x80000020 ;  /* 0x8000002000137882 */ /* 0x000fe20000000000 */
[----:B------:R-:W-:Y:S01]  /*1a10*/  UMOV UR21, 0x80000020 ;  /* 0x8000002000157882 */ /* 0x000fe20000000000 */
[----:B------:R-:W-:Y:S01]  /*1a20*/  UIADD3 UR14, UR7, 0x200, URZ ;  /* 0x00000200070e7890 */ /* 0x000fe2000fffe03f */
[----:B------:R-:W-:Y:S01]  /*1a30*/  IMAD.IADD R7, R22, 0x1, -R3 ;  /* 0x0000000116077824 */ /* 0x000fe200078e0a03 */
[----:B------:R-:W-:Y:S01]  /*1a40*/  UIADD3 UR12, UR24, 0x300, URZ ;  /* 0x00000300180c7890 */ /* 0x000fe2000fffe03f */
[----:B------:R-:W-:Y:S01]  /*1a50*/  LEA.HI R3, R5, R5, RZ, 0x1 ;  /* 0x0000000505037211 */ /* 0x000fe200078f08ff */
[----:B------:R-:W-:Y:S01]  /*1a60*/  UMOV UR10, UR7 ;  /* 0x00000007000a7c82 */ /* 0x000fe20008000000 */
[----:B------:R-:W-:Y:S01]  /*1a70*/  UIADD3 UR16, UR24, 0x302, URZ ;  /* 0x0000030218107890 */ /* 0x000fe2000fffe03f */
[----:B------:R-:W-:Y:S01]  /*1a80*/  HGMMA.64x128x16.F32.BF16 R24, gdesc[UR8], RZ, !UPT, gsb0 ;  /* 0x01e00000081879f0 */ /* 0x000fe2000c0018ff */
[----:B------:R-:W-:Y:S01]  /*1a90*/  UIADD3 UR8, UR24, 0x2, URZ ;  /* 0x0000000218087890 */ /* 0x000fe2000fffe03f */
[----:B------:R-:W-:Y:S01]  /*1aa0*/  SHF.R.S32.HI R10, RZ, 0x1f, R7 ;  /* 0x0000001fff0a7819 */ /* 0x000fe20000011407 */
[----:B------:R-:W-:Y:S01]  /*1ab0*/  UIADD3 UR10, UR7, 0x2, URZ ;  /* 0x00000002070a7890 */ /* 0x000fe2000fffe03f */
[----:B------:R-:W-:Y:S01]  /*1ac0*/  LEA.HI R9, R91, R22, RZ, 0x2 ;  /* 0x000000165b097211 */ /* 0x000fe200078f10ff */
[----:B------:R-:W-:Y:S01]  /*1ad0*/  UMOV UR9, 0x80000020 ;  /* 0x8000002000097882 */ /* 0x000fe20000000000 */
[----:B------:R-:W-:Y:S01]  /*1ae0*/  UMOV UR11, 0x80000020 ;  /* 0x80000020000b7882 */ /* 0x000fe20000000000 */
[----:B------:R-:W-:Y:S01]  /*1af0*/  UIADD3 UR18, UR7, 0x202, URZ ;  /* 0x0000020207127890 */ /* 0x000fe2000fffe03f */
[CC--:B------:R-:W-:Y:S01]  /*1b00*/  LEA.HI R5, R10.reuse, R7.reuse, RZ, 0x2 ;  /* 0x000000070a057211 */ /* 0x0c0fe200078f10ff */
[----:B------:R-:W-:Y:S01]  /*1b10*/  UIADD3 UR20, UR24, 0x600, URZ ;  /* 0x0000060018147890 */ /* 0x000fe2000fffe03f */
[----:B------:R-:W-:Y:S01]  /*1b20*/  LOP3.LUT R9, R9, 0xfffffffc, RZ, 0xc0, !PT ;  /* 0xfffffffc09097812 */ /* 0x000fe200078ec0ff */
[----:B------:R-:W-:Y:S01]  /*1b30*/  UIADD3 UR22, UR7, 0x400, URZ ;  /* 0x0000040007167890 */ /* 0x000fe2000fffe03f */
[----:B------:R-:W-:Y:S01]  /*1b40*/  IMAD R92, R3, -0x3, R92 ;  /* 0xfffffffd035c7824 */ /* 0x000fe200078e025c */
[----:B------:R-:W-:Y:S01]  /*1b50*/  UMOV UR23, 0x80000020 ;  /* 0x8000002000177882 */ /* 0x000fe20000000000 */
[----:B------:R-:W-:Y:S01]  /*1b60*/  UIADD3 UR24, UR24, 0x602, URZ ;  /* 0x0000060218187890 */ /* 0x000fe2000fffe03f */
[----:B------:R-:W-:Y:S01]  /*1b70*/  LEA.HI R10, R10, R7, RZ, 0x5 ;  /* 0x000000070a0a7211 */ /* 0x000fe200078f28ff */
[----:B------:R-:W-:Y:S01]  /*1b80*/  UIADD3 UR26, UR7, 0x402, URZ ;  /* 0x00000402071a7890 */ /* 0x000fe2000fffe03f */
[--C-:B------:R-:W-:Y:S01]  /*1b90*/  SHF.R.S32.HI R3, RZ, 0x2, R5.reuse ;  /* 0x00000002ff037819 */ /* 0x100fe20000011405 */
[----:B------:R-:W-:Y:S01]  /*1ba0*/  UMOV UR25, 0x80000020 ;  /* 0x8000002000197882 */ /* 0x000fe20000000000 */
[----:B------:R-:W-:Y:S01]  /*1bb0*/  UMOV UR27, 0x80000020 ;  /* 0x80000020001b7882 */ /* 0x000fe20000000000 */
[----:B------:R-:W-:Y:S01]  /*1bc0*/  SHF.R.S32.HI R12, RZ, 0x1f, R5 ;  /* 0x0000001fff0c7819 */ /* 0x000fe20000011405 */
[----:B------:R-:W-:Y:S01]  /*1bd0*/  IMAD.IADD R9, R22, 0x1, -R9 ;  /* 0x0000000116097824 */ /* 0x000fe200078e0a09 */
[----:B------:R-:W-:Y:S01]  /*1be0*/  SHF.R.S32.HI R10, RZ, 0x5, R10 ;  /* 0x00000005ff0a7819 */ /* 0x000fe2000001140a */
[----:B------:R-:W-:Y:S01]  /*1bf0*/  ULDC UR4, c[0x0][0x448] ;  /* 0x0001120000047ab9 */ /* 0x000fe20000000800 */
[----:B------:R-:W-:Y:S01]  /*1c00*/  LEA.HI R12, R12, R3, RZ, 0x3 ;  /* 0x000000030c0c7211 */ /* 0x000fe200078f18ff */
[----:B------:R-:W-:Y:S01]  /*1c10*/  UISETP.NE.AND UP0, UPT, UR4, 0x1, UPT ;  /* 0x000000010400788c */ /* 0x000fe2000bf05270 */
[----:B------:R-:W-:Y:S01]  /*1c20*/  LEA R11, R10, UR38, 0x4 ;  /* 0x000000260a0b7c11 */ /* 0x000fe2000f8e20ff */
[----:B------:R-:W-:Y:S01]  /*1c30*/  ULDC UR31, c[0x0][0x2f0] ;  /* 0x0000bc00001f7ab9 */ /* 0x000fe20000000800 */
[----:B------:R-:W-:Y:S01]  /*1c40*/  LOP3.LUT R12, R12, 0xfffffff8, RZ, 0xc0, !PT ;  /* 0xfffffff80c0c7812 */ /* 0x000fe200078ec0ff */
[----:B------:R-:W-:Y:S01]  /*1c50*/  IMAD.SHL.U32 R4, R4, 0x40, RZ ;  /* 0x0000004004047824 */ /* 0x000fe200078e00ff */
[----:B------:R-:W-:Y:S01]  /*1c60*/  LEA.HI R10, R9, R9, RZ, 0x1 ;  /* 0x00000009090a7211 */ /* 0x000fe200078f08ff */
[----:B------:R-:W-:Y:S01]  /*1c70*/  ULDC UR6, c[0x0][0x9dc] ;  /* 0x0002770000067ab9 */ /* 0x000fe20000000800 */
[----:B------:R-:W-:Y:S01]  /*1c80*/  SHF.R.S32.HI R13, RZ, 0x4, R0 ;  /* 0x00000004ff0d7819 */ /* 0x000fe20000011400 */
[----:B------:R-:W-:Y:S01]  /*1c90*/  IMAD.SHL.U32 R0, R6, 0x40, RZ ;  /* 0x0000004006007824 */ /* 0x000fe200078e00ff */
[----:B------:R-:W-:Y:S01]  /*1ca0*/  IADD3 R11, R11, R3, -R12 ;  /* 0x000000030b0b7210 */ /* 0x000fe20007ffe80c */
[----:B------:R-:W-:Y:S01]  /*1cb0*/  IMAD.U32 R3, RZ, RZ, UR36 ;  /* 0x00000024ff037e24 */ /* 0x000fe2000f8e00ff */
[----:B------:R-:W-:Y:S01]  /*1cc0*/  LOP3.LUT R10, R10, 0x1ffffffe, RZ, 0xc0, !PT ;  /* 0x1ffffffe0a0a7812 */ /* 0x000fe200078ec0ff */
[----:B------:R-:W-:Y:S01]  /*1cd0*/  IMAD.SHL.U32 R13, R13, 0x8, RZ ;  /* 0x000000080d0d7824 */ /* 0x000fe200078e00ff */
[----:B------:R-:W-:Y:S01]  /*1ce0*/  PLOP3.LUT P3, PT, PT, PT, UP0, 0x80, 0x0 ;  /* 0x000000000000781c */ /* 0x000fe20003f6f008 */
[----:B------:R-:W-:Y:S01]  /*1cf0*/  IMAD R11, R92, 0x40, R11 ;  /* 0x000000405c0b7824 */ /* 0x000fe200078e020b */
[----:B------:R-:W-:Y:S01]  /*1d00*/  LOP3.LUT R0, R0, 0x1c0, RZ, 0xc0, !PT ;  /* 0x000001c000007812 */ /* 0x000fe200078ec0ff */
[----:B------:R-:W-:Y:S01]  /*1d10*/  IMAD.IADD R10, R9, 0x1, -R10 ;  /* 0x00000001090a7824 */ /* 0x000fe200078e0a0a */
[----:B------:R-:W-:Y:S01]  /*1d20*/  PLOP3.LUT P4, PT, PT, PT, UP0, 0x80, 0x0 ;  /* 0x000000000000781c */ /* 0x000fe20003f8f008 */
[----:B------:R-:W-:Y:S01]  /*1d30*/  @UP0 ULDC UR4, c[0x0][0x44c] ;  /* 0x0001130000040ab9 */ /* 0x000fe20000000800 */
[----:B------:R-:W-:Y:S01]  /*1d40*/  LOP3.LUT R13, R0, 0x8, R13, 0xf8, !PT ;  /* 0x00000008000d7812 */ /* 0x000fe200078ef80d */
[----:B------:R-:W-:Y:S01]  /*1d50*/  @!P1 VIADD R3, R3, 0x2d840 ;  /* 0x0002d84003039836 */ /* 0x000fe20000000000 */
[----:B------:R-:W-:Y:S01]  /*1d60*/  SHF.R.U32.HI R12, RZ, 0x3, R0 ;  /* 0x00000003ff0c7819 */ /* 0x000fe20000011600 */
[----:B------:R-:W-:Y:S01]  /*1d70*/  IMAD R0, R10, 0x8, R11 ;  /* 0x000000080a007824 */ /* 0x000fe200078e020b */
[----:B------:R-:W-:Y:S01]  /*1d80*/  LOP3.LUT P2, RZ, R6, 0x2, RZ, 0xc0, !PT ;  /* 0x0000000206ff7812 */ /* 0x000fe2000784c0ff */
[----:B------:R-:W-:Y:S01]  /*1d90*/  IMAD.MOV.U32 R9, RZ, RZ, -0x80 ;  /* 0xffffff80ff097424 */ /* 0x000fe200078e00ff */
[----:B------:R-:W-:Y:S01]  /*1da0*/  LOP3.LUT R10, R13, R12, RZ, 0x3c, !PT ;  /* 0x0000000c0d0a7212 */ /* 0x000fe200078e3cff */
[----:B------:R-:W-:Y:S01]  /*1db0*/  @P3 IMAD.HI.U32 R12, R0, UR4, RZ ;  /* 0x00000004000c3c27 */ /* 0x000fe2000f8e00ff */
[----:B------:R-:W-:Y:S01]  /*1dc0*/  @UP0 ULDC UR4, c[0x0][0x450] ;  /* 0x0001140000040ab9 */ /* 0x000fe20000000800 */
[----:B------:R-:W-:Y:S01]  /*1dd0*/  LOP3.LUT R6, R5, 0x7ffffffc, RZ, 0xc0, !PT ;  /* 0x7ffffffc05067812 */ /* 0x000fe200078ec0ff */
[----:B------:R-:W-:Y:S01]  /*1de0*/  ULOP3.LUT UR28, URZ, UR6, URZ, 0x33, !UPT ;  /* 0x000000063f1c7292 */ /* 0x000fe2000f8e333f */
[----:B------:R-:W-:Y:S01]  /*1df0*/  IMAD.MOV.U32 R11, RZ, RZ, R0 ;  /* 0x000000ffff0b7224 */ /* 0x000fe200078e0000 */
[----:B------:R-:W-:Y:S01]  /*1e00*/  @P4 SHF.R.U32.HI R11, RZ, UR4, R12 ;  /* 0x00000004ff0b4c19 */ /* 0x000fe2000801160c */
[----:B------:R-:W-:Y:S01]  /*1e10*/  IMAD R13, R88, R9, 0x80 ;  /* 0x00000080580d7424 */ /* 0x000fe200078e0209 */
[----:B------:R-:W-:Y:S01]  /*1e20*/  @!P1 PRMT R5, RZ, 0x654, R3 ;  /* 0x00000654ff059816 */ /* 0x000fe20000000003 */
[----:B------:R-:W-:Y:S01]  /*1e30*/  IMAD.IADD R3, R7, 0x1, -R6 ;  /* 0x0000000107037824 */ /* 0x000fe200078e0a06 */
[----:B------:R-:W-:Y:S01]  /*1e40*/  ULDC.64 UR4, c[0x0][0x9e0] ;  /* 0x0002780000047ab9 */ /* 0x000fe20000000a00 */
[----:B------:R-:W0:Y:S01]  /*1e50*/  SHFL.IDX PT, R7, R11, RZ, 0x1c1f ;  /* 0x001c1fff0b077589 */ /* 0x000e2200000e0000 */
[----:B------:R-:W-:Y:S01]  /*1e60*/  VIADD R6, R13, 0x1 ;  /* 0x000000010d067836 */ /* 0x000fe20000000000 */
[----:B------:R-:W-:Y:S01]  /*1e70*/  UISETP.GE.AND UP1, UPT, UR5, 0x1, UPT ;  /* 0x000000010500788c */ /* 0x000fe2000bf26270 */
[----:B------:R-:W-:Y:S01]  /*1e80*/  LEA.HI R91, R91, R22, RZ, 0x5 ;  /* 0x000000165b5b7211 */ /* 0x000fe200078f28ff */
[----:B------:R-:W-:Y:S01]  /*1e90*/  IMAD.MOV.U32 R9, RZ, RZ, 0x10 ;  /* 0x00000010ff097424 */ /* 0x000fe200078e00ff */
[----:B------:R-:W-:-:S02]  /*1ea0*/  LOP3.LUT R4, R4, 0xfffffe00, RZ, 0xc0, !PT ;  /* 0xfffffe0004047812 */ /* 0x000fc400078ec0ff */
[----:B------:R-:W-:Y:S01]  /*1eb0*/  LEA R90, R88, 0xffffff80, 0x7 ;  /* 0xffffff80585a7811 */ /* 0x000fe200078e38ff */
[----:B------:R-:W-:Y:S01]  /*1ec0*/  IMAD.SHL.U32 R91, R91, 0x20, RZ ;  /* 0x000000205b5b7824 */ /* 0x000fe200078e00ff */
[----:B------:R-:W-:Y:S02]  /*1ed0*/  PLOP3.LUT P3, PT, PT, PT, UP1, 0x40, 0x0 ;  /* 0x000000000000781c */ /* 0x000fe40003f6e818 */
[----:B------:R-:W-:Y:S02]  /*1ee0*/  SEL R9, R9, 0xfffffff0, !P2 ;  /* 0xfffffff009097807 */ /* 0x000fe40005000000 */
[----:B------:R-:W-:-:S04]  /*1ef0*/  LOP3.LUT R91, R91, 0xfffffc00, RZ, 0xc0, !PT ;  /* 0xfffffc005b5b7812 */ /* 0x000fc800078ec0ff */
[----:B------:R-:W-:Y:S01]  /*1f00*/  IADD3 R10, R10, R4, R91 ;  /* 0x000000040a0a7210 */ /* 0x000fe20007ffe05b */
[----:B------:R-:W-:Y:S01]  /*1f10*/  IMAD.U32 R4, RZ, RZ, UR28 ;  /* 0x0000001cff047e24 */ /* 0x000fe2000f8e00ff */
[----:B------:R-:W-:Y:S02]  /*1f20*/  WARPGROUP.DEPBAR.LE gsb0, 0x0 ;  /* 0x00008000000079c5 */ /* 0x000fe40000010000 */
[----:B------:R-:W-:-:S06]  /*1f30*/  WARPGROUP.ARRIVE ;  /* 0x00000000000079c5 */ /* 0x000fcc0000000000 */
[----:B------:R-:W-:Y:S01]  /*1f40*/  HGMMA.64x128x16.F32.BF16 R24, gdesc[UR8], R24, gsb0 ;  /* 0x01e00000081879f0 */ /* 0x000fe20008001818 */
[----:B------:R-:W-:Y:S02]  /*1f50*/  ULDC UR10, c[0x0][0x288] ;  /* 0x0000a200000a7ab9 */ /* 0x000fe40000000800 */
[----:B------:R-:W-:Y:S01]  /*1f60*/  IMAD.U32 R12, RZ, RZ, UR10 ;  /* 0x0000000aff0c7e24 */ /* 0x000fe2000f8e00ff */
[----:B------:R-:W-:Y:S02]  /*1f70*/  WARPGROUP.DEPBAR.LE gsb0, 0x0 ;  /* 0x00008000000079c5 */ /* 0x000fe40000010000 */
[----:B------:R-:W-:-:S06]  /*1f80*/  WARPGROUP.ARRIVE ;  /* 0x00000000000079c5 */ /* 0x000fcc0000000000 */
[----:B------:R-:W-:Y:S03]  /*1f90*/  HGMMA.64x128x16.F32.BF16 R24, gdesc[UR12], R24, gsb0 ;  /* 0x01e000000c1879f0 */ /* 0x000fe60008001818 */
[----:B------:R-:W-:Y:S02]  /*1fa0*/  WARPGROUP.DEPBAR.LE gsb0, 0x0 ;  /* 0x00008000000079c5 */ /* 0x000fe40000010000 */
[----:B------:R-:W-:-:S07]  /*1fb0*/  WARPGROUP.ARRIVE ;  /* 0x00000000000079c5 */ /* 0x000fce0000000000 */
        /* <DEDUP_REMOVED lines=8> */
[----:B------:R1:W-:Y:S02]  /*2040*/  @!P1 SYNCS.ARRIVE.TRANS64.RED.A1T0 RZ, [R5+URZ], RZ ;  /* 0x000000ff05ff99a7 */ /* 0x0003e4000810043f */
[----:B-1----:R-:W-:Y:S02]  /*2050*/  IMAD R5, R3, -0x2, R6 ;  /* 0xfffffffe03057824 */ /* 0x002fe400078e0206 */
[C---:B------:R-:W-:Y:S02]  /*2060*/  IMAD R6, R18.reuse, UR31, R13 ;  /* 0x0000001f12067c24 */ /* 0x040fe4000f8e020d */
[----:B------:R-:W-:-:S02]  /*2070*/  IMAD R5, R18, UR31, R5 ;  /* 0x0000001f12057c24 */ /* 0x000fc4000f8e0205 */
[----:B------:R-:W-:Y:S02]  /*2080*/  IMAD R21, R3, -0x2, R6 ;  /* 0xfffffffe03157824 */ /* 0x000fe400078e0206 */
[----:B------:R-:W-:-:S04]  /*2090*/  IMAD.IADD R5, R5, 0x1, -R12 ;  /* 0x0000000105057824 */ /* 0x000fc800078e0a0c */
[C---:B------:R-:W-:Y:S02]  /*20a0*/  VIADD R92, R5.reuse, UR4 ;  /* 0x00000004055c7c36 */ /* 0x040fe40008000000 */
[----:B------:R-:W-:-:S03]  /*20b0*/  VIADD R23, R5, UR28 ;  /* 0x0000001c05177c36 */ /* 0x000fc60008000000 */
[----:B0-----:R-:W-:Y:S01]  /*20c0*/  VIADDMNMX R5, R7, R92, R21, PT ;  /* 0x0000005c07057246 */ /* 0x001fe20003800115 */
[----:B------:R-:W-:Y:S01]  /*20d0*/  IMAD.IADD R6, R23, 0x1, R7 ;  /* 0x0000000117067824 */ /* 0x000fe200078e0207 */
[----:B------:R-:W-:Y:S06]  /*20e0*/  @P3 BRA `(.L_x_863) ;  /* 0x00000000005c3947 */ /* 0x000fec0003800000 */
[----:B------:R-:W-:Y:S01]  /*20f0*/  IMAD R7, R18, UR31, R7 ;  /* 0x0000001f12077c24 */ /* 0x000fe2000f8e0207 */
[----:B------:R-:W-:Y:S03]  /*2100*/  BSSY B0, `(.L_x_864) ;  /* 0x0000011000007945 */ /* 0x000fe60003800000 */
[----:B------:R-:W-:-:S05]  /*2110*/  IMAD.IADD R7, R7, 0x1, -R12 ;  /* 0x0000000107077824 */ /* 0x000fca00078e0a0c */
[----:B------:R-:W-:-:S13]  /*2120*/  ISETP.GT.AND P2, PT, R7, -0x1, PT ;  /* 0xffffffff0700780c */ /* 0x000fda0003f44270 */
[----:B------:R-:W-:Y:S05]  /*2130*/  @P2 BRA `(.L_x_865) ;  /* 0x0000000000202947 */ /* 0x000fea0003800000 */
[----:B------:R-:W-:Y:S01]  /*2140*/  UISETP.NE.AND UP2, UPT, UR5, 0x1, UPT ;  /* 0x000000010500788c */ /* 0x000fe2000bf45270 */
[----:B------:R-:W-:-:S05]  /*2150*/  LOP3.LUT R7, RZ, R7, RZ, 0x33, !PT ;  /* 0x00000007ff077212 */ /* 0x000fca00078e33ff */
[----:B------:R-:W-:-:S05]  /*2160*/  PLOP3.LUT P2, PT, PT, PT, UP2, 0x80, 0x0 ;  /* 0x000000000000781c */ /* 0x000fca0003f4f028 */
[----:B------:R-:W-:-:S08]  /*2170*/  @UP2 ULDC.64 UR10, c[0x0][0x9e8] ;  /* 0x00027a00000a2ab9 */ /* 0x000fd00000000a00 */
[----:B------:R-:W-:-:S05]  /*2180*/  @P2 IMAD.HI.U32 R20, R7, UR10, RZ ;  /* 0x0000000a07142c27 */ /* 0x000fca000f8e00ff */
[----:B------:R-:W-:-:S04]  /*2190*/  @P2 SHF.R.U32.HI R7, RZ, UR11, R20 ;  /* 0x0000000bff072c19 */ /* 0x000fc80008011614 */
[----:B------:R-:W-:Y:S01]  /*21a0*/  LOP3.LUT R7, RZ, R7, RZ, 0x33, !PT ;  /* 0x00000007ff077212 */ /* 0x000fe200078e33ff */
[----:B------:R-:W-:Y:S06]  /*21b0*/  BRA `(.L_x_866) ;  /* 0x0000000000147947 */ /* 0x000fec0003800000 */
.L_x_865:
[----:B------:R-:W-:-:S06]  /*21c0*/  UISETP.NE.AND UP2, UPT, UR5, 0x1, UPT ;  /* 0x000000010500788c */ /* 0x000fcc000bf45270 */
[----:B------:R-:W-:-:S05]  /*21d0*/  PLOP3.LUT P2, PT, PT, PT, UP2, 0x80, 0x0 ;  /* 0x000000000000781c */ /* 0x000fca0003f4f028 */
[----:B------:R-:W-:-:S08]  /*21e0*/  @UP2 ULDC.64 UR10, c[0x0][0x9e8] ;  /* 0x00027a00000a2ab9 */ /* 0x000fd00000000a00 */
[----:B------:R-:W-:-:S05]  /*21f0*/  @P2 IMAD.HI.U32 R20, R7, UR10, RZ ;  /* 0x0000000a07142c27 */ /* 0x000fca000f8e00ff */
[----:B------:R-:W-:-:S07]  /*2200*/  @P2 SHF.R.U32.HI R7, RZ, UR11, R20 ;  /* 0x0000000bff072c19 */ /* 0x000fce0008011614 */
.L_x_866:
[----:B------:R-:W-:Y:S05]  /*2210*/  BSYNC B0 ;  /* 0x0000000000007941 */ /* 0x000fea0003800000 */
.L_x_864:
[----:B------:R-:W-:-:S04]  /*2220*/  IMAD R20, R7, UR5, -R90 ;  /* 0x0000000507147c24 */ /* 0x000fc8000f8e0a5a */
[----:B------:R-:W-:-:S05]  /*2230*/  IMAD R20, R3, -0x2, R20 ;  /* 0xfffffffe03147824 */ /* 0x000fca00078e0214 */
[----:B------:R-:W-:Y:S02]  /*2240*/  VIMNMX R6, R6, R20, !PT ;  /* 0x0000001406067248 */ /* 0x000fe40007fe0100 */
[----:B------:R-:W-:-:S07]  /*2250*/  VIADDMNMX R5, R20, UR5, R5, PT ;  /* 0x0000000514057c46 */ /* 0x000fce000b800105 */
.L_x_863:
[C---:B------:R-:W-:Y:S01]  /*2260*/  ISETP.GE.AND P4, PT, R13.reuse, 0x9, PT ;  /* 0x000000090d00780c */ /* 0x040fe20003f86270 */
[----:B------:R-:W0:Y:S01]  /*2270*/  SHFL.IDX PT, R11, R11, 0x1, 0x1c1f ;  /* 0x003c1f000b0b7f89 */ /* 0x000e2200000e0000 */
[C---:B------:R-:W-:Y:S02]  /*2280*/  ISETP.GE.AND P2, PT, R13.reuse, 0x2, PT ;  /* 0x000000020d00780c */ /* 0x040fe40003f46270 */
[----:B------:R-:W-:Y:S02]  /*2290*/  ISETP.GE.AND P5, PT, R13, 0xa, PT ;  /* 0x0000000a0d00780c */ /* 0x000fe40003fa6270 */
[----:B------:R-:W-:Y:S02]  /*22a0*/  LOP3.LUT R22, R22, 0xfffffffd, RZ, 0xc0, !PT ;  /* 0xfffffffd16167812 */ /* 0x000fe400078ec0ff */
[----:B------:R-:W-:-:S04]  /*22b0*/  ISETP.GT.AND P3, PT, R6, 0x1, !P2 ;  /* 0x000000010600780c */ /* 0x000fc80005764270 */
[----:B------:R-:W-:Y:S02]  /*22c0*/  ISETP.LT.OR P3, PT, R5, 0x2, P3 ;  /* 0x000000020500780c */ /* 0x000fe40001f61670 */
[----:B------:R-:W-:Y:S02]  /*22d0*/  @P4 LOP3.LUT R22, R22, 0x2, RZ, 0xfc, !PT ;  /* 0x0000000216164812 */ /* 0x000fe400078efcff */
[----:B------:R-:W-:Y:S02]  /*22e0*/  FSEL R25, R25, -INF , !P3 ;  /* 0xff80000019197808 */ /* 0x000fe40005800000 */
[----:B------:R-:W-:Y:S02]  /*22f0*/  LOP3.LUT R22, R22, 0xfffffffb, RZ, 0xc0, !PT ;  /* 0xfffffffb16167812 */ /* 0x000fe400078ec0ff */
[----:B------:R-:W-:Y:S02]  /*2300*/  ISETP.GT.AND P4, PT, R6, 0x8, !P4 ;  /* 0x000000080600780c */ /* 0x000fe40006784270 */
[----:B------:R-:W-:-:S02]  /*2310*/  @P5 LOP3.LUT R22, R22, 0x4, RZ, 0xfc, !PT ;  /* 0x0000000416165812 */ /* 0x000fc400078efcff */
[----:B------:R-:W-:Y:S02]  /*2320*/  ISETP.GT.AND P3, PT, R6, 0x9, !P5 ;  /* 0x000000090600780c */ /* 0x000fe40006f64270 */
[----:B------:R-:W-:Y:S02]  /*2330*/  ISETP.GE.AND P5, PT, R13, 0x11, PT ;  /* 0x000000110d00780c */ /* 0x000fe40003fa6270 */
[C---:B------:R-:W-:Y:S02]  /*2340*/  ISETP.LT.OR P4, PT, R5.reuse, 0x9, P4 ;  /* 0x000000090500780c */ /* 0x040fe40002781670 */
[----:B------:R-:W-:Y:S02]  /*2350*/  ISETP.LT.OR P3, PT, R5, 0xa, P3 ;  /* 0x0000000a0500780c */ /* 0x000fe40001f61670 */
[----:B------:R-:W-:Y:S02]  /*2360*/  FSEL R28, R28, -INF , !P4 ;  /* 0xff8000001c1c7808 */ /* 0x000fe40006000000 */
[----:B------:R-:W-:-:S02]  /*2370*/  ISETP.GE.AND P4, PT, R13, 0x12, PT ;  /* 0x000000120d00780c */ /* 0x000fc40003f86270 */
[----:B------:R-:W-:Y:S02]  /*2380*/  LOP3.LUT R22, R22, 0xfffffff7, RZ, 0xc0, !PT ;  /* 0xfffffff716167812 */ /* 0x000fe400078ec0ff */
[----:B------:R-:W-:Y:S02]  /*2390*/  FSEL R29, R29, -INF , !P3 ;  /* 0xff8000001d1d7808 */ /* 0x000fe40005800000 */
[----:B------:R-:W-:Y:S02]  /*23a0*/  ISETP.GT.AND P3, PT, R6, 0x10, !P5 ;  /* 0x000000100600780c */ /* 0x000fe40006f64270 */
[----:B------:R-:W-:Y:S02]  /*23b0*/  @P5 LOP3.LUT R22, R22, 0x8, RZ, 0xfc, !PT ;  /* 0x0000000816165812 */ /* 0x000fe400078efcff */
[----:B------:R-:W-:Y:S02]  /*23c0*/  ISETP.LT.OR P3, PT, R5, 0x11, P3 ;  /* 0x000000110500780c */ /* 0x000fe40001f61670 */
[----:B------:R-:W-:-:S02]  /*23d0*/  LOP3.LUT R22, R22, 0xfdffffff, RZ, 0xc0, !PT ;  /* 0xfdffffff16167812 */ /* 0x000fc400078ec0ff */
[----:B------:R-:W-:Y:S02]  /*23e0*/  FSEL R32, R32, -INF , !P3 ;  /* 0xff80000020207808 */ /* 0x000fe40005800000 */
[----:B------:R-:W-:Y:S02]  /*23f0*/  @P4 LOP3.LUT R22, R22, 0x2000000, RZ, 0xfc, !PT ;  /* 0x0200000016164812 */ /* 0x000fe400078efcff */
[----:B------:R-:W-:Y:S02]  /*2400*/  ISETP.GT.AND P3, PT, R6, 0x11, !P4 ;  /* 0x000000110600780c */ /* 0x000fe40006764270 */
[----:B------:R-:W-:Y:S02]  /*2410*/  ISETP.GE.AND P4, PT, R13, 0x19, PT ;  /* 0x000000190d00780c */ /* 0x000fe40003f86270 */
[----:B------:R-:W-:Y:S02]  /*2420*/  ISETP.LT.OR P3, PT, R5, 0x12, P3 ;  /* 0x000000120500780c */ /* 0x000fe40001f61670 */
[----:B------:R-:W-:-:S02]  /*2430*/  LOP3.LUT R22, R22, 0xfeffffff, RZ, 0xc0, !PT ;  /* 0xfeffffff16167812 */ /* 0x000fc400078ec0ff */
[----:B------:R-:W-:Y:S02]  /*2440*/  FSEL R33, R33, -INF , !P3 ;  /* 0xff80000021217808 */ /* 0x000fe40005800000 */
[----:B------:R-:W-:-:S04]  /*2450*/  ISETP.GT.AND P3, PT, R6, 0x18, !P4 ;  /* 0x000000180600780c */ /* 0x000fc80006764270 */
[----:B------:R-:W-:Y:S02]  /*2460*/  ISETP.LT.OR P3, PT, R5, 0x19, P3 ;  /* 0x000000190500780c */ /* 0x000fe40001f61670 */
[----:B------:R-:W-:Y:S02]  /*2470*/  @P4 LOP3.LUT R22, R22, 0x1000000, RZ, 0xfc, !PT ;  /* 0x0100000016164812 */ /* 0x000fe400078efcff */
[----:B------:R-:W-:Y:S02]  /*2480*/  ISETP.GE.AND P4, PT, R13, 0x1a, PT ;  /* 0x0000001a0d00780c */ /* 0x000fe40003f86270 */
[----:B------:R-:W-:Y:S02]  /*2490*/  LOP3.LUT R22, R22, 0xff7fffff, RZ, 0xc0, !PT ;  /* 0xff7fffff16167812 */ /* 0x000fe400078ec0ff */
[----:B------:R-:W-:Y:S02]  /*24a0*/  FSEL R36, R36, -INF , !P3 ;  /* 0xff80000024247808 */ /* 0x000fe40005800000 */
[----:B------:R-:W-:-:S04]  /*24b0*/  ISETP.GT.AND P3, PT, R6, 0x19, !P4 ;  /* 0x000000190600780c */ /* 0x000fc80006764270 */
[----:B------:R-:W-:-:S03]  /*24c0*/  ISETP.LT.OR P3, PT, R5, 0x1a, P3 ;  /* 0x0000001a0500780c */ /* 0x000fc60001f61670 */
        /* <DEDUP_REMOVED lines=110> */
[----:B------:R-:W-:Y:S02]  /*2bb0*/  FSEL R73, R73, -INF , !P3 ;  /* 0xff80000049497808 */ /* 0x000fe40005800000 */
[----:B------:R-:W-:Y:S02]  /*2bc0*/  LOP3.LUT R22, R22, 0xffffffef, RZ, 0xc0, !PT ;  /* 0xffffffef16167812 */ /* 0x000fe400078ec0ff */
[----:B------:R-:W-:-:S04]  /*2bd0*/  ISETP.GT.AND P3, PT, R6, 0x68, !P4 ;  /* 0x000000680600780c */ /* 0x000fc80006764270 */
[----:B------:R-:W-:-:S03]  /*2be0*/  ISETP.LT.OR P3, PT, R5, 0x69, P3 ;  /* 0x000000690500780c */ /* 0x000fc60001f61670 */
[----:B------:R-:W-:Y:S02]  /*2bf0*/  @P4 LOP3.LUT R22, R22, 0x10, RZ, 0xfc, !PT ;  /* 0x0000001016164812 */ /* 0x000fe400078efcff */
[----:B------:R-:W-:Y:S02]  /*2c00*/  ISETP.GE.AND P4, PT, R13, 0x6a, PT ;  /* 0x0000006a0d00780c */ /* 0x000fe40003f86270 */
[----:B------:R-:W-:Y:S02]  /*2c10*/  FSEL R76, R76, -INF , !P3 ;  /* 0xff8000004c4c7808 */ /* 0x000fe40005800000 */
[----:B------:R-:W-:Y:S02]  /*2c20*/  ISETP.GT.AND P3, PT, R6, 0x69, !P4 ;  /* 0x000000690600780c */ /* 0x000fe40006764270 */
[----:B------:R-:W-:Y:S02]  /*2c30*/  LOP3.LUT R22, R22, 0xfbffffff, RZ, 0xc0, !PT ;  /* 0xfbffffff16167812 */ /* 0x000fe400078ec0ff */
[----:B------:R-:W-:-:S04]  /*2c40*/  ISETP.LT.OR P3, PT, R5, 0x6a, P3 ;  /* 0x0000006a0500780c */ /* 0x000fc80001f61670 */
[----:B------:R-:W-:Y:S02]  /*2c50*/  FSEL R77, R77, -INF , !P3 ;  /* 0xff8000004d4d7808 */ /* 0x000fe40005800000 */
[----:B------:R-:W-:Y:S02]  /*2c60*/  ISETP.GE.AND P3, PT, R13, 0x71, PT ;  /* 0x000000710d00780c */ /* 0x000fe40003f66270 */
[----:B------:R-:W-:Y:S02]  /*2c70*/  @P4 LOP3.LUT R22, R22, 0x4000000, RZ, 0xfc, !PT ;  /* 0x0400000016164812 */ /* 0x000fe400078efcff */
[----:B------:R-:W-:Y:S02]  /*2c80*/  ISETP.GT.AND P4, PT, R6, 0x70, !P3 ;  /* 0x000000700600780c */ /* 0x000fe40005f84270 */
[----:B------:R-:W-:Y:S02]  /*2c90*/  LOP3.LUT R22, R22, 0xfffffffe, RZ, 0xc0, !PT ;  /* 0xfffffffe16167812 */ /* 0x000fe400078ec0ff */
[----:B------:R-:W-:-:S04]  /*2ca0*/  ISETP.LT.OR P4, PT, R5, 0x71, P4 ;  /* 0x000000710500780c */ /* 0x000fc80002781670 */
[----:B------:R-:W-:Y:S02]  /*2cb0*/  FSEL R80, R80, -INF , !P4 ;  /* 0xff80000050507808 */ /* 0x000fe40006000000 */
[----:B------:R-:W-:-:S04]  /*2cc0*/  ISETP.GE.AND P4, PT, R13, 0x72, PT ;  /* 0x000000720d00780c */ /* 0x000fc80003f86270 */
[----:B------:R-:W-:-:S04]  /*2cd0*/  ISETP.GT.AND P5, PT, R6, 0x71, !P4 ;  /* 0x000000710600780c */ /* 0x000fc800067a4270 */
[----:B------:R-:W-:-:S04]  /*2ce0*/  ISETP.LT.OR P5, PT, R5, 0x72, P5 ;  /* 0x000000720500780c */ /* 0x000fc80002fa1670 */
[----:B------:R-:W-:Y:S02]  /*2cf0*/  FSEL R81, R81, -INF , !P5 ;  /* 0xff80000051517808 */ /* 0x000fe40006800000 */
[----:B------:R-:W-:-:S04]  /*2d00*/  ISETP.GE.AND P5, PT, R13, 0x79, PT ;  /* 0x000000790d00780c */ /* 0x000fc80003fa6270 */
[----:B------:R-:W-:-:S04]  /*2d10*/  ISETP.GT.AND P6, PT, R6, 0x78, !P5 ;  /* 0x000000780600780c */ /* 0x000fc80006fc4270 */
[----:B------:R-:W-:-:S04]  /*2d20*/  ISETP.LT.OR P6, PT, R5, 0x79, P6 ;  /* 0x000000790500780c */ /* 0x000fc800037c1670 */
[----:B------:R-:W-:Y:S02]  /*2d30*/  FSEL R84, R84, -INF , !P6 ;  /* 0xff80000054547808 */ /* 0x000fe40007000000 */
[----:B------:R-:W-:-:S13]  /*2d40*/  ISETP.GE.AND P6, PT, R13, 0x1, PT ;  /* 0x000000010d00780c */ /* 0x000fda0003fc6270 */
[----:B------:R-:W-:Y:S02]  /*2d50*/  @P6 LOP3.LUT R22, R22, 0x1, RZ, 0xfc, !PT ;  /* 0x0000000116166812 */ /* 0x000fe400078efcff */
[----:B------:R-:W-:Y:S02]  /*2d60*/  ISETP.GT.AND P6, PT, R6, RZ, !P6 ;  /* 0x000000ff0600720c */ /* 0x000fe400077c4270 */
[----:B------:R-:W-:Y:S02]  /*2d70*/  LOP3.LUT R22, R22, 0xf7ffffff, RZ, 0xc0, !PT ;  /* 0xf7ffffff16167812 */ /* 0x000fe400078ec0ff */
[----:B------:R-:W-:-:S04]  /*2d80*/  ISETP.LT.OR P6, PT, R5, 0x1, P6 ;  /* 0x000000010500780c */ /* 0x000fc800037c1670 */
[----:B------:R-:W-:Y:S02]  /*2d90*/  FSEL R7, R24, -INF , !P6 ;  /* 0xff80000018077808 */ /* 0x000fe40007000000 */
[----:B------:R-:W-:-:S13]  /*2da0*/  ISETP.GE.AND P6, PT, R13, 0x7a, PT ;  /* 0x0000007a0d00780c */ /* 0x000fda0003fc6270 */
[----:B------:R-:W-:Y:S02]  /*2db0*/  @P6 LOP3.LUT R22, R22, 0x8000000, RZ, 0xfc, !PT ;  /* 0x0800000016166812 */ /* 0x000fe400078efcff */
[----:B------:R-:W-:Y:S01]  /*2dc0*/  ISETP.GT.AND P6, PT, R6, 0x79, !P6 ;  /* 0x000000790600780c */ /* 0x000fe200077c4270 */
[----:B0-----:R-:W-:-:S03]  /*2dd0*/  IMAD.IADD R6, R23, 0x1, R11 ;  /* 0x0000000117067824 */ /* 0x001fc600078e020b */
[----:B------:R-:W-:Y:S02]  /*2de0*/  ISETP.LT.OR P6, PT, R5, 0x7a, P6 ;  /* 0x0000007a0500780c */ /* 0x000fe400037c1670 */
[----:B------:R-:W-:Y:S02]  /*2df0*/  VIADDMNMX R5, R11, R92, R21, PT ;  /* 0x0000005c0b057246 */ /* 0x000fe40003800115 */
[----:B------:R-:W-:Y:S02]  /*2e00*/  FSEL R85, R85, -INF , !P6 ;  /* 0xff80000055557808 */ /* 0x000fe40007000000 */
[----:B------:R-:W-:-:S13]  /*2e10*/  PLOP3.LUT P6, PT, PT, PT, UP1, 0x40, 0x0 ;  /* 0x000000000000781c */ /* 0x000fda0003fce818 */
[----:B------:R-:W-:Y:S05]  /*2e20*/  @P6 BRA `(.L_x_867) ;  /* 0x0000000000646947 */ /* 0x000fea0003800000 */
        /* <DEDUP_REMOVED lines=9> */
[----:B------:R-:W-:Y:S01]  /*2ec0*/  @P6 IMAD.HI.U32 R13, R11, UR10, RZ ;  /* 0x0000000a0b0d6c27 */ /* 0x000fe2000f8e00ff */
[----:B------:R-:W-:-:S13]  /*2ed0*/  PLOP3.LUT P6, PT, PT, PT, UP2, 0x80, 0x0 ;  /* 0x000000000000781c */ /* 0x000fda0003fcf028 */
[----:B------:R-:W-:-:S04]  /*2ee0*/  @P6 SHF.R.U32.HI R11, RZ, UR11, R13 ;  /* 0x0000000bff0b6c19 */ /* 0x000fc8000801160d */
[----:B------:R-:W-:Y:S01]  /*2ef0*/  LOP3.LUT R11, RZ, R11, RZ, 0x33, !PT ;  /* 0x0000000bff0b7212 */ /* 0x000fe200078e33ff */
[----:B------:R-:W-:Y:S06]  /*2f00*/  BRA `(.L_x_870) ;  /* 0x0000000000187947 */ /* 0x000fec0003800000 */
.L_x_869:
[----:B------:R-:W-:-:S06]  /*2f10*/  UISETP.NE.AND UP2, UPT, UR5, 0x1, UPT ;  /* 0x000000010500788c */ /* 0x000fcc000bf45270 */
[----:B------:R-:W-:-:S05]  /*2f20*/  PLOP3.LUT P6, PT, PT, PT, UP2, 0x80, 0x0 ;  /* 0x000000000000781c */ /* 0x000fca0003fcf028 */
[----:B------:R-:W-:-:S08]  /*2f30*/  @UP2 ULDC.64 UR10, c[0x0][0x9e8] ;  /* 0x00027a00000a2ab9 */ /* 0x000fd00000000a00 */
[----:B------:R-:W-:Y:S01]  /*2f40*/  @P6 IMAD.HI.U32 R13, R11, UR10, RZ ;  /* 0x0000000a0b0d6c27 */ /* 0x000fe2000f8e00ff */
[----:B------:R-:W-:-:S13]  /*2f50*/  PLOP3.LUT P6, PT, PT, PT, UP2, 0x80, 0x0 ;  /* 0x000000000000781c */ /* 0x000fda0003fcf028 */
[----:B------:R-:W-:-:S07]  /*2f60*/  @P6 SHF.R.U32.HI R11, RZ, UR11, R13 ;  /* 0x0000000bff0b6c19 */ /* 0x000fce000801160d */
.L_x_870:
[----:B------:R-:W-:Y:S05]  /*2f70*/  BSYNC B0 ;  /* 0x0000000000007941 */ /* 0x000fea0003800000 */
.L_x_868:
[----:B------:R-:W-:-:S04]  /*2f80*/  IMAD R20, R11, UR5, -R90 ;  /* 0x000000050b147c24 */ /* 0x000fc8000f8e0a5a */
[----:B------:R-:W-:-:S05]  /*2f90*/  IMAD R20, R3, -0x2, R20 ;  /* 0xfffffffe03147824 */ /* 0x000fca00078e0214 */
[----:B------:R-:W-:Y:S02]  /*2fa0*/  VIMNMX R6, R6, R20, !PT ;  /* 0x0000001406067248 */ /* 0x000fe40007fe0100 */
[----:B------:R-:W-:-:S07]  /*2fb0*/  VIADDMNMX R5, R20, UR5, R5, PT ;  /* 0x0000000514057c46 */ /* 0x000fce000b800105 */
.L_x_867:
[----:B------:R-:W-:Y:S01]  /*2fc0*/  ISETP.GT.AND P2, PT, R6, 0x1, !P2 ;  /* 0x000000010600780c */ /* 0x000fe20005744270 */
[----:B------:R-:W-:Y:S01]  /*2fd0*/  ULDC UR10, c[0x0][0x988] ;  /* 0x00026200000a7ab9 */ /* 0x000fe20000000800 */
[C---:B------:R-:W-:Y:S01]  /*2fe0*/  LOP3.LUT P6, RZ, R22.reuse, 0x8, RZ, 0xc0, !PT ;  /* 0x0000000816ff7812 */ /* 0x040fe200078cc0ff */
[----:B------:R-:W-:Y:S01]  /*2ff0*/  @UP0 ULDC UR14, c[0x0][0x44c] ;  /* 0x00011300000e0ab9 */ /* 0x000fe20000000800 */
[----:B------:R-:W-:Y:S01]  /*3000*/  ISETP.LT.OR P2, PT, R5, 0x2, P2 ;  /* 0x000000020500780c */ /* 0x000fe20001741670 */
[----:B------:R-:W-:Y:S01]  /*3010*/  UIMAD.WIDE.U32 UR14, UR38, UR14, URZ ;  /* 0x0000000e260e72a5 */ /* 0x000fe2000f8e003f */
[----:B------:R-:W-:Y:S01]  /*3020*/  FMNMX.FTZ R11, R7, R25, !PT ;  /* 0x00000019070b7209 */ /* 0x000fe20007810000 */
[----:B------:R-:W-:Y:S01]  /*3030*/  @UP0 ULDC UR11, c[0x0][0x450] ;  /* 0x00011400000b0ab9 */ /* 0x000fe20000000800 */
[----:B------:R-:W-:Y:S01]  /*3040*/  FSEL R27, R27, -INF , !P2 ;  /* 0xff8000001b1b7808 */ /* 0x000fe20005000000 */
[----:B------:R-:W-:Y:S01]  /*3050*/  @UP0 USHF.R.U32.HI UR38, URZ, UR11, UR15 ;  /* 0x0000000b3f260299 */ /* 0x000fe2000801160f */
[----:B------:R-:W-:-:S02]  /*3060*/  LOP3.LUT P2, RZ, R22, 0x2, RZ, 0xc0, !PT ;  /* 0x0000000216ff7812 */ /* 0x000fc4000784c0ff */
[----:B------:R-:W-:Y:S02]  /*3070*/  FMNMX.FTZ R20, R28, R11, !PT ;  /* 0x0000000b1c147209 */ /* 0x000fe40007810000 */
[----:B------:R-:W-:Y:S02]  /*3080*/  ISETP.GT.AND P2, PT, R6, 0x8, !P2 ;  /* 0x000000080600780c */ /* 0x000fe40005744270 */
[----:B------:R-:W-:Y:S02]  /*3090*/  FMNMX.FTZ R11, R29, R20, !PT ;  /* 0x000000141d0b7209 */ /* 0x000fe40007810000 */
[----:B------:R-:W-:Y:S02]  /*30a0*/  ISETP.LT.OR P2, PT, R5, 0x9, P2 ;  /* 0x000000090500780c */ /* 0x000fe40001741670 */
[----:B------:R-:W-:Y:S02]  /*30b0*/  FMNMX.FTZ R20, R32, R11, !PT ;  /* 0x0000000b20147209 */ /* 0x000fe40007810000 */
[----:B------:R-:W-:-:S02]  /*30c0*/  FSEL R30, R30, -INF , !P2 ;  /* 0xff8000001e1e7808 */ /* 0x000fc40005000000 */
[----:B------:R-:W-:Y:S02]  /*30d0*/  LOP3.LUT P2, RZ, R22, 0x4, RZ, 0xc0, !PT ;  /* 0x0000000416ff7812 */ /* 0x000fe4000784c0ff */
[----:B------:R-:W-:Y:S02]  /*30e0*/  FMNMX.FTZ R11, R33, R20, !PT ;  /* 0x00000014210b7209 */ /* 0x000fe40007810000 */
[----:B------:R-:W-:Y:S02]  /*30f0*/  ISETP.GT.AND P2, PT, R6, 0x9, !P2 ;  /* 0x000000090600780c */ /* 0x000fe40005744270 */
[----:B------:R-:W-:Y:S02]  /*3100*/  FMNMX.FTZ R20, R36, R11, !PT ;  /* 0x0000000b24147209 */ /* 0x000fe40007810000 */
[----:B------:R-:W-:Y:S02]  /*3110*/  ISETP.LT.OR P2, PT, R5, 0xa, P2 ;  /* 0x0000000a0500780c */ /* 0x000fe40001741670 */
[----:B------:R-:W-:-:S02]  /*3120*/  FMNMX.FTZ R11, R37, R20, !PT ;  /* 0x00000014250b7209 */ /* 0x000fc40007810000 */
[----:B------:R-:W-:Y:S02]  /*3130*/  FSEL R31, R31, -INF , !P2 ;  /* 0xff8000001f1f7808 */ /* 0x000fe40005000000 */
[----:B------:R-:W-:Y:S02]  /*3140*/  ISETP.GT.AND P2, PT, R6, 0x10, !P6 ;  /* 0x000000100600780c */ /* 0x000fe40007744270 */
[----:B------:R-:W-:Y:S02]  /*3150*/  FMNMX.FTZ R20, R40, R11, !PT ;  /* 0x0000000b28147209 */ /* 0x000fe40007810000 */
[----:B------:R-:W-:Y:S02]  /*3160*/  ISETP.LT.OR P2, PT, R5, 0x11, P2 ;  /* 0x000000110500780c */ /* 0x000fe40001741670 */
[----:B------:R-:W-:Y:S02]  /*3170*/  LOP3.LUT P6, RZ, R22, 0x8000, RZ, 0xc0, !PT ;  /* 0x0000800016ff7812 */ /* 0x000fe400078cc0ff */
        /* <DEDUP_REMOVED lines=8> */
[----:B------:R-:W-:Y:S02]  /*3200*/  LOP3.LUT P2, RZ, R22, 0x1000000, RZ, 0xc0, !PT ;  /* 0x0100000016ff7812 */ /* 0x000fe4000784c0ff */
[----:B------:R-:W-:Y:S02]  /*3210*/  FMNMX.FTZ R20, R48, R11, !PT ;  /* 0x0000000b30147209 */ /* 0x000fe40007810000 */
[----:B------:R-:W-:Y:S02]  /*3220*/  ISETP.GT.AND P2, PT, R6, 0x18, !P2 ;  /* 0x000000180600780c */ /* 0x000fe40005744270 */
[----:B------:R-:W-:Y:S02]  /*3230*/  FMNMX.FTZ R11, R49, R20, !PT ;  /* 0x00000014310b7209 */ /* 0x000fe40007810000 */
[----:B------:R-:W-:-:S02]  /*3240*/  ISETP.LT.OR P2, PT, R5, 0x19, P2 ;  /* 0x000000190500780c */ /* 0x000fc40001741670 */
[----:B------:R-:W-:Y:S02]  /*3250*/  FMNMX.FTZ R20, R52, R11, !PT ;  /* 0x0000000b34147209 */ /* 0x000fe40007810000 */
[----:B------:R-:W-:Y:S02]  /*3260*/  FSEL R38, R38, -INF , !P2 ;  /* 0xff80000026267808 */ /* 0x000fe40005000000 */
[----:B------:R-:W-:Y:S02]  /*3270*/  LOP3.LUT P2, RZ, R22, 0x800000, RZ, 0xc0, !PT ;  /* 0x0080000016ff7812 */ /* 0x000fe4000784c0ff */
[----:B------:R-:W-:Y:S02]  /*3280*/  FMNMX.FTZ R11, R53, R20, !PT ;  /* 0x00000014350b7209 */ /* 0x000fe40007810000 */
[----:B------:R-:W-:Y:S02]  /*3290*/  ISETP.GT.AND P2, PT, R6, 0x19, !P2 ;  /* 0x000000190600780c */ /* 0x000fe40005744270 */
[----:B------:R-:W-:-:S02]  /*32a0*/  FMNMX.FTZ R20, R56, R11, !PT ;  /* 0x0000000b38147209 */ /* 0x000fc40007810000 */
[----:B------:R-:W-:Y:S02]  /*32b0*/  ISETP.LT.OR P2, PT, R5, 0x1a, P2 ;  /* 0x0000001a0500780c */ /* 0x000fe40001741670 */
[----:B------:R-:W-:Y:S02]  /*32c0*/  FMNMX.FTZ R11, R57, R20, !PT ;  /* 0x00000014390b7209 */ /* 0x000fe40007810000 */
[----:B------:R-:W-:Y:S02]  /*32d0*/  FSEL R39, R39, -INF , !P2 ;  /* 0xff80000027277808 */ /* 0x000fe40005000000 */
[----:B------:R-:W-:Y:S02]  /*32e0*/  LOP3.LUT P2, RZ, R22, 0x400000, RZ, 0xc0, !PT ;  /* 0x0040000016ff7812 */ /* 0x000fe4000784c0ff */
[----:B------:R-:W-:Y:S02]  /*32f0*/  FMNMX.FTZ R20, R60, R11, !PT ;  /* 0x0000000b3c147209 */ /* 0x000fe40007810000 */
[----:B------:R-:W-:-:S02]  /*3300*/  ISETP.GT.AND P2, PT, R6, 0x20, !P2 ;  /* 0x000000200600780c */ /* 0x000fc40005744270 */
[----:B------:R-:W-:Y:S02]  /*3310*/  FMNMX.FTZ R11, R61, R20, !PT ;  /* 0x000000143d0b7209 */ /* 0x000fe40007810000 */
[----:B------:R-:W-:Y:S02]  /*3320*/  ISETP.LT.OR P2, PT, R5, 0x21, P2 ;  /* 0x000000210500780c */ /* 0x000fe40001741670 */
[----:B------:R-:W-:Y:S02]  /*3330*/  FMNMX.FTZ R20, R64, R11, !PT ;  /* 0x0000000b40147209 */ /* 0x000fe40007810000 */
[----:B------:R-:W-:Y:S02]  /*3340*/  FSEL R42, R42, -INF , !P2 ;  /* 0xff8000002a2a7808 */ /* 0x000fe40005000000 */
[----:B------:R-:W-:Y:S02]  /*3350*/  LOP3.LUT P2, RZ, R22, 0x200000, RZ, 0xc0, !PT ;  /* 0x0020000016ff7812 */ /* 0x000fe4000784c0ff */
[----:B------:R-:W-:-:S02]  /*3360*/  FMNMX.FTZ R11, R65, R20, !PT ;  /* 0x00000014410b7209 */ /* 0x000fc40007810000 */
[----:B------:R-:W-:Y:S02]  /*3370*/  ISETP.GT.AND P2, PT, R6, 0x21, !P2 ;  /* 0x000000210600780c */ /* 0x000fe40005744270 */
[----:B------:R-:W-:Y:S02]  /*3380*/  FMNMX.FTZ R20, R68, R11, !PT ;  /* 0x0000000b44147209 */ /* 0x000fe40007810000 */
[----:B------:R-:W-:Y:S02]  /*3390*/  ISETP.LT.OR P2, PT, R5, 0x22, P2 ;  /* 0x000000220500780c */ /* 0x000fe40001741670 */
[----:B------:R-:W-:Y:S02]  /*33a0*/  FMNMX.FTZ R11, R69, R20, !PT ;  /* 0x00000014450b7209 */ /* 0x000fe40007810000 */
[----:B------:R-:W-:Y:S02]  /*33b0*/  FSEL R43, R43, -INF , !P2 ;  /* 0xff8000002b2b7808 */ /* 0x000fe40005000000 */
        /* <DEDUP_REMOVED lines=19> */
[----:B------:R-:W-:Y:S01]  /*34f0*/  ISETP.GT.AND P3, PT, R6, 0x70, !P3 ;  /* 0x000000700600780c */ /* 0x000fe20005f64270 */
[----:B------:R-:W0:Y:S01]  /*3500*/  SHFL.BFLY PT, R11, R20, 0x2, 0x1f ;  /* 0x0c401f00140b7f89 */ /* 0x000e2200000e0000 */
[----:B------:R-:W-:Y:S02]  /*3510*/  FSEL R50, R50, -INF , !P2 ;  /* 0xff80000032327808 */ /* 0x000fe40005000000 */
[----:B------:R-:W-:Y:S02]  /*3520*/  LOP3.LUT P2, RZ, R22, 0x20000, RZ, 0xc0, !PT ;  /* 0x0002000016ff7812 */ /* 0x000fe4000784c0ff */
[C---:B------:R-:W-:Y:S02]  /*3530*/  ISETP.GT.AND P4, PT, R6.reuse, 0x71, !P4 ;  /* 0x000000710600780c */ /* 0x040fe40006784270 */
[----:B------:R-:W-:Y:S02]  /*3540*/  ISETP.GT.AND P2, PT, R6, 0x31, !P2 ;  /* 0x000000310600780c */ /* 0x000fe40005744270 */
[----:B------:R-:W-:-:S02]  /*3550*/  ISETP.LT.OR P3, PT, R5, 0x71, P3 ;  /* 0x000000710500780c */ /* 0x000fc40001f61670 */
[----:B------:R-:W-:Y:S02]  /*3560*/  ISETP.LT.OR P2, PT, R5, 0x32, P2 ;  /* 0x000000320500780c */ /* 0x000fe40001741670 */
[----:B------:R-:W-:Y:S02]  /*3570*/  ISETP.GT.AND P5, PT, R6, 0x78, !P5 ;  /* 0x000000780600780c */ /* 0x000fe40006fa4270 */
[----:B------:R-:W-:Y:S02]  /*3580*/  FSEL R51, R51, -INF , !P2 ;  /* 0xff80000033337808 */ /* 0x000fe40005000000 */
[----:B------:R-:W-:Y:S02]  /*3590*/  LOP3.LUT P2, RZ, R22, 0x10000, RZ, 0xc0, !PT ;  /* 0x0001000016ff7812 */ /* 0x000fe4000784c0ff */
[----:B------:R-:W-:Y:S02]  /*35a0*/  ISETP.LT.OR P4, PT, R5, 0x72, P4 ;  /* 0x000000720500780c */ /* 0x000fe40002781670 */
[----:B------:R-:W-:-:S02]  /*35b0*/  ISETP.GT.AND P2, PT, R6, 0x38, !P2 ;  /* 0x000000380600780c */ /* 0x000fc40005744270 */
[----:B------:R-:W-:Y:S02]  /*35c0*/  FSEL R82, R82, -INF , !P3 ;  /* 0xff80000052527808 */ /* 0x000fe40005800000 */
[----:B------:R-:W-:Y:S02]  /*35d0*/  ISETP.LT.OR P2, PT, R5, 0x39, P2 ;  /* 0x000000390500780c */ /* 0x000fe40001741670 */
[----:B0-----:R-:W-:Y:S02]  /*35e0*/  FMNMX.FTZ R13, R20, R11, !PT ;  /* 0x0000000b140d7209 */ /* 0x001fe40007810000 */
[----:B------:R-:W-:Y:S02]  /*35f0*/  FSEL R54, R54, -INF , !P2 ;  /* 0xff80000036367808 */ /* 0x000fe40005000000 */
[----:B------:R-:W-:Y:S01]  /*3600*/  ISETP.GT.AND P2, PT, R6, 0x39, !P6 ;  /* 0x000000390600780c */ /* 0x000fe20007744270 */
[----:B------:R-:W0:Y:S01]  /*3610*/  SHFL.BFLY PT, R24, R13, 0x1, 0x1f ;  /* 0x0c201f000d187f89 */ /* 0x000e2200000e0000 */
[----:B------:R-:W-:-:S02]  /*3620*/  LOP3.LUT P6, RZ, R22, 0x10, RZ, 0xc0, !PT ;  /* 0x0000001016ff7812 */ /* 0x000fc400078cc0ff */
[C---:B------:R-:W-:Y:S02]  /*3630*/  ISETP.LT.OR P2, PT, R5.reuse, 0x3a, P2 ;  /* 0x0000003a0500780c */ /* 0x040fe40001741670 */
[----:B------:R-:W-:Y:S02]  /*3640*/  ISETP.LT.OR P5, PT, R5, 0x79, P5 ;  /* 0x000000790500780c */ /* 0x000fe40002fa1670 */
[----:B------:R-:W-:Y:S02]  /*3650*/  FSEL R55, R55, -INF , !P2 ;  /* 0xff80000037377808 */ /* 0x000fe40005000000 */
[----:B------:R-:W-:Y:S02]  /*3660*/  LOP3.LUT P2, RZ, R22, 0x4000, RZ, 0xc0, !PT ;  /* 0x0000400016ff7812 */ /* 0x000fe4000784c0ff */
[----:B------:R-:W-:Y:S02]  /*3670*/  FSEL R83, R83, -INF , !P4 ;  /* 0xff80000053537808 */ /* 0x000fe40006000000 */
[----:B------:R-:W-:-:S02]  /*3680*/  ISETP.GT.AND P2, PT, R6, 0x40, !P2 ;  /* 0x000000400600780c */ /* 0x000fc40005744270 */
[----:B------:R-:W-:Y:S02]  /*3690*/  FSEL R86, R86, -INF , !P5 ;  /* 0xff80000056567808 */ /* 0x000fe40006800000 */
[----:B------:R-:W-:Y:S02]  /*36a0*/  ISETP.LT.OR P2, PT, R5, 0x41, P2 ;  /* 0x000000410500780c */ /* 0x000fe40001741670 */
[----:B------:R-:W-:Y:S02]  /*36b0*/  LEA R10, R10, UR36, 0x1 ;  /* 0x000000240a0a7c11 */ /* 0x000fe4000f8e08ff */
[----:B------:R-:W-:Y:S02]  /*36c0*/  FSEL R58, R58, -INF , !P2 ;  /* 0xff8000003a3a7808 */ /* 0x000fe40005000000 */
[----:B------:R-:W-:Y:S02]  /*36d0*/  LOP3.LUT P2, RZ, R22, 0x2000, RZ, 0xc0, !PT ;  /* 0x0000200016ff7812 */ /* 0x000fe4000784c0ff */
[----:B0-----:R-:W-:-:S02]  /*36e0*/  FMNMX.FTZ R11, R13, R24, !PT ;  /* 0x000000180d0b7209 */ /* 0x001fc40007810000 */
[----:B------:R-:W-:Y:S02]  /*36f0*/  ISETP.GT.AND P2, PT, R6, 0x41, !P2 ;  /* 0x000000410600780c */ /* 0x000fe40005744270 */
[----:B------:R-:W-:Y:S01]  /*3700*/  R2UR UR6, R89 ;  /* 0x00000000590672ca */ /* 0x000fe200000e0000 */
[----:B------:R-:W-:Y:S01]  /*3710*/  FMUL.FTZ R92, R11, UR10 ;  /* 0x0000000a0b5c7c20 */ /* 0x000fe20008410000 */
[----:B------:R-:W-:-:S04]  /*3720*/  ISETP.LT.OR P2, PT, R5, 0x42, P2 ;  /* 0x000000420500780c */ /* 0x000fc80001741670 */
[----:B------:R-:W-:Y:S02]  /*3730*/  FSEL R59, R59, -INF , !P2 ;  /* 0xff8000003b3b7808 */ /* 0x000fe40005000000 */
[----:B------:R-:W-:-:S04]  /*3740*/  LOP3.LUT P2, RZ, R22, 0x1000, RZ, 0xc0, !PT ;  /* 0x0000100016ff7812 */ /* 0x000fc8000784c0ff */
[----:B------:R-:W-:Y:S01]  /*3750*/  ISETP.GT.AND P2, PT, R6, 0x48, !P2 ;  /* 0x000000480600780c */ /* 0x000fe20005744270 */
[----:B------:R-:W-:-:S03]  /*3760*/  UIADD3 UR38, UR6, UR38, URZ ;  /* 0x0000002606267290 */ /* 0x000fc6000fffe03f */
[----:B------:R-:W-:Y:S01]  /*3770*/  ISETP.LT.OR P2, PT, R5, 0x49, P2 ;  /* 0x000000490500780c */ /* 0x000fe20001741670 */
[----:B------:R-:W-:-:S03]  /*3780*/  UIADD3 UR4, UR38, UR4, URZ ;  /* 0x0000000426047290 */ /* 0x000fc6000fffe03f */
[----:B------:R-:W-:Y:S02]  /*3790*/  FSEL R62, R62, -INF , !P2 ;  /* 0xff8000003e3e7808 */ /* 0x000fe40005000000 */
[----:B------:R-:W-:-:S04]  /*37a0*/  LOP3.LUT P2, RZ, R22, 0x800, RZ, 0xc0, !PT ;  /* 0x0000080016ff7812 */ /* 0x000fc8000784c0ff */
[----:B------:R-:W-:-:S04]  /*37b0*/  ISETP.GT.AND P2, PT, R6, 0x49, !P2 ;  /* 0x000000490600780c */ /* 0x000fc80005744270 */
[----:B------:R-:W-:-:S04]  /*37c0*/  ISETP.LT.OR P2, PT, R5, 0x4a, P2 ;  /* 0x0000004a0500780c */ /* 0x000fc80001741670 */
        /* <DEDUP_REMOVED lines=25> */
[----:B------:R-:W-:Y:S02]  /*3960*/  ISETP.GT.AND P2, PT, R6, 0x68, !P6 ;  /* 0x000000680600780c */ /* 0x000fe40007744270 */
[----:B------:R-:W-:Y:S02]  /*3970*/  LOP3.LUT P6, RZ, R22, 0x1, RZ, 0xc0, !PT ;  /* 0x0000000116ff7812 */ /* 0x000fe400078cc0ff */
[----:B------:R-:W-:-:S04]  /*3980*/  ISETP.LT.OR P2, PT, R5, 0x69, P2 ;  /* 0x000000690500780c */ /* 0x000fc80001741670 */
[----:B------:R-:W-:Y:S02]  /*3990*/  FSEL R78, R78, -INF , !P2 ;  /* 0xff8000004e4e7808 */ /* 0x000fe40005000000 */
[----:B------:R-:W-:-:S04]  /*39a0*/  FSETP.NEU.FTZ.AND P2, PT, R11, -INF , PT ;  /* 0xff8000000b00780b */ /* 0x000fc80003f5d000 */
[----:B------:R-:W-:Y:S02]  /*39b0*/  FSEL R92, R92, RZ, P2 ;  /* 0x000000ff5c5c7208 */ /* 0x000fe40001000000 */
[----:B------:R-:W-:Y:S02]  /*39c0*/  ISETP.GT.AND P2, PT, R6, RZ, !P6 ;  /* 0x000000ff0600720c */ /* 0x000fe40007744270 */
[----:B------:R-:W-:Y:S01]  /*39d0*/  LOP3.LUT P6, RZ, R22, 0x8000000, RZ, 0xc0, !PT ;  /* 0x0800000016ff7812 */ /* 0x000fe200078cc0ff */
[--C-:B------:R-:W-:Y:S01]  /*39e0*/  FFMA.FTZ R24, R7, UR10, -R92.reuse ;  /* 0x0000000a07187c23 */ /* 0x100fe2000801085c */
[----:B------:R-:W-:Y:S01]  /*39f0*/  ISETP.LT.OR P2, PT, R5, 0x1, P2 ;  /* 0x000000010500780c */ /* 0x000fe20001741670 */
[--C-:B------:R-:W-:Y:S01]  /*3a00*/  FFMA.FTZ R13, R25, UR10, -R92.reuse ;  /* 0x0000000a190d7c23 */ /* 0x100fe2000801085c */
[----:B------:R-:W-:Y:S01]  /*3a10*/  ISETP.GT.AND P6, PT, R6, 0x79, !P6 ;  /* 0x000000790600780c */ /* 0x000fe200077c4270 */
[--C-:B------:R-:W-:Y:S01]  /*3a20*/  FFMA.FTZ R21, R29, UR10, -R92.reuse ;  /* 0x0000000a1d157c23 */ /* 0x100fe2000801085c */
[----:B------:R-:W-:Y:S01]  /*3a30*/  FSEL R90, R26, -INF , !P2 ;  /* 0xff8000001a5a7808 */ /* 0x000fe20005000000 */
[--C-:B------:R-:W-:Y:S01]  /*3a40*/  FFMA.FTZ R29, R41, UR10, -R92.reuse ;  /* 0x0000000a291d7c23 */ /* 0x100fe2000801085c */
[----:B------:R-:W-:Y:S01]  /*3a50*/  LOP3.LUT P2, RZ, R22, 0x4000000, RZ, 0xc0, !PT ;  /* 0x0400000016ff7812 */ /* 0x000fe2000784c0ff */
[--C-:B------:R-:W-:Y:S01]  /*3a60*/  FFMA.FTZ R41, R52, UR10, -R92.reuse ;  /* 0x0000000a34297c23 */ /* 0x100fe2000801085c */
[----:B------:R-:W-:Y:S01]  /*3a70*/  FMNMX.FTZ R7, R90, R27, !PT ;  /* 0x0000001b5a077209 */ /* 0x000fe20007810000 */
[--C-:B------:R-:W-:Y:S01]  /*3a80*/  FFMA.FTZ R52, R65, UR10, -R92.reuse ;  /* 0x0000000a41347c23 */ /* 0x100fe2000801085c */
[----:B------:R-:W-:Y:S01]  /*3a90*/  ISETP.GT.AND P2, PT, R6, 0x69, !P2 ;  /* 0x000000690600780c */ /* 0x000fe20005744270 */
[--C-:B------:R-:W-:Y:S01]  /*3aa0*/  FFMA.FTZ R26, R28, UR10, -R92.reuse ;  /* 0x0000000a1c1a7c23 */ /* 0x100fe2000801085c */
[----:B------:R-:W-:Y:S01]  /*3ab0*/  FMNMX.FTZ R20, R30, R7, !PT ;  /* 0x000000071e147209 */ /* 0x000fe20007810000 */
[--C-:B------:R-:W-:Y:S01]  /*3ac0*/  FFMA.FTZ R65, R73, UR10, -R92.reuse ;  /* 0x0000000a49417c23 */ /* 0x100fe2000801085c */
[----:B------:R-:W-:Y:S01]  /*3ad0*/  ISETP.LT.OR P2, PT, R5, 0x6a, P2 ;  /* 0x0000006a0500780c */ /* 0x000fe20001741670 */
[----:B------:R-:W-:Y:S01]  /*3ae0*/  MUFU.EX2 R24, R24 ;  /* 0x0000001800187308 */ /* 0x000fe20000000800 */
[----:B------:R-:W-:Y:S01]  /*3af0*/  FMNMX.FTZ R7, R31, R20, !PT ;  /* 0x000000141f077209 */ /* 0x000fe20007810000 */
[--C-:B------:R-:W-:Y:S01]  /*3b00*/  FFMA.FTZ R28, R32, UR10, -R92.reuse ;  /* 0x0000000a201c7c23 */ /* 0x100fe2000801085c */
[----:B------:R-:W-:Y:S01]  /*3b10*/  FSEL R79, R79, -INF , !P2 ;  /* 0xff8000004f4f7808 */ /* 0x000fe20005000000 */
[--C-:B------:R-:W-:Y:S01]  /*3b20*/  FFMA.FTZ R22, R36, UR10, -R92.reuse ;  /* 0x0000000a24167c23 */ /* 0x100fe2000801085c */
[----:B------:R-:W-:Y:S01]  /*3b30*/  FMNMX.FTZ R20, R34, R7, !PT ;  /* 0x0000000722147209 */ /* 0x000fe20007810000 */
[--C-:B------:R-:W-:Y:S01]  /*3b40*/  FFMA.FTZ R36, R45, UR10, -R92.reuse ;  /* 0x0000000a2d247c23 */ /* 0x100fe2000801085c */
[----:B------:R-:W-:Y:S01]  /*3b50*/  ISETP.LT.OR P6, PT, R5, 0x7a, P6 ;  /* 0x0000007a0500780c */ /* 0x000fe200037c1670 */
[----:B------:R-:W0:Y:S01]  /*3b60*/  MUFU.EX2 R13, R13 ;  /* 0x0000000d000d7308 */ /* 0x000e220000000800 */
[----:B------:R-:W-:Y:S01]  /*3b70*/  FMNMX.FTZ R23, R35, R20, !PT ;  /* 0x0000001423177209 */ /* 0x000fe20007810000 */
[--C-:B------:R-:W-:Y:S01]  /*3b80*/  FFMA.FTZ R57, R57, UR10, -R92.reuse ;  /* 0x0000000a39397c23 */ /* 0x100fe2000801085c */
[----:B------:R-:W-:Y:S01]  /*3b90*/  FSEL R87, R87, -INF , !P6 ;  /* 0xff80000057577808 */ /* 0x000fe20007000000 */
[--C-:B------:R-:W-:Y:S01]  /*3ba0*/  FFMA.FTZ R45, R60, UR10, -R92.reuse ;  /* 0x0000000a3c2d7c23 */ /* 0x100fe2000801085c */
[----:B------:R-:W-:Y:S01]  /*3bb0*/  FMNMX.FTZ R20, R38, R23, !PT ;  /* 0x0000001726147209 */ /* 0x000fe20007810000 */
[--C-:B------:R-:W-:Y:S01]  /*3bc0*/  FFMA.FTZ R60, R69, UR10, -R92.reuse ;  /* 0x0000000a453c7c23 */ /* 0x100fe2000801085c */
[--C-:B------:R-:W-:Y:S01]  /*3bd0*/  FFMA.FTZ R33, R33, UR10, -R92.reuse ;  /* 0x0000000a21217c23 */ /* 0x100fe2000801085c */
[----:B------:R-:W1:Y:S01]  /*3be0*/  MUFU.EX2 R26, R26 ;  /* 0x0000001a001a7308 */ /* 0x000e620000000800 */
[----:B------:R-:W-:Y:S01]  /*3bf0*/  FMNMX.FTZ R23, R39, R20, !PT ;  /* 0x0000001427177209 */ /* 0x000fe20007810000 */
[--C-:B------:R-:W-:Y:S01]  /*3c00*/  FFMA.FTZ R69, R84, UR10, -R92.reuse ;  /* 0x0000000a54457c23 */ /* 0x100fe2000801085c */
[--C-:B------:R-:W-:Y:S01]  /*3c10*/  FFMA.FTZ R32, R40, UR10, -R92.reuse ;  /* 0x0000000a28207c23 */ /* 0x100fe2000801085c */
[--C-:B------:R-:W-:Y:S01]  /*3c20*/  FFMA.FTZ R40, R49, UR10, -R92.reuse ;  /* 0x0000000a31287c23 */ /* 0x100fe2000801085c */
[----:B------:R-:W-:Y:S01]  /*3c30*/  FMNMX.FTZ R20, R42, R23, !PT ;  /* 0x000000172a147209 */ /* 0x000fe20007810000 */
[--C-:B------:R-:W-:Y:S01]  /*3c40*/  FFMA.FTZ R49, R64, UR10, -R92.reuse ;  /* 0x0000000a40317c23 */ /* 0x100fe2000801085c */
[--C-:B------:R-:W-:Y:S01]  /*3c50*/  FFMA.FTZ R64, R72, UR10, -R92.reuse ;  /* 0x0000000a48407c23 */ /* 0x100fe2000801085c */
[----:B------:R-:W2:Y:S01]  /*3c60*/  MUFU.EX2 R21, R21 ;  /* 0x0000001500157308 */ /* 0x000ea20000000800 */
[----:B------:R-:W-:Y:S01]  /*3c70*/  FMNMX.FTZ R25, R43, R20, !PT ;  /* 0x000000142b197209 */ /* 0x000fe20007810000 */
[--C-:B------:R-:W-:Y:S01]  /*3c80*/  FFMA.FTZ R72, R85, UR10, -R92.reuse ;  /* 0x0000000a55487c23 */ /* 0x100fe2000801085c */
[--C-:B------:R-:W-:Y:S01]  /*3c90*/  FFMA.FTZ R37, R37, UR10, -R92.reuse ;  /* 0x0000000a25257c23 */ /* 0x100fe2000801085c */
[--C-:B------:R-:W-:Y:S01]  /*3ca0*/  FFMA.FTZ R6, R56, UR10, -R92.reuse ;  /* 0x0000000a38067c23 */ /* 0x100fe2000801085c */
[----:B------:R-:W-:Y:S01]  /*3cb0*/  FMNMX.FTZ R20, R46, R25, !PT ;  /* 0x000000192e147209 */ /* 0x000fe20007810000 */
[----:B------:R-:W-:-:S02]  /*3cc0*/  FFMA.FTZ R56, R76, UR10, -R92 ;  /* 0x0000000a4c387c23 */ /* 0x000fc4000801085c */
[----:B------:R-:W-:Y:S01]  /*3cd0*/  MUFU.EX2 R28, R28 ;  /* 0x0000001c001c7308 */ /* 0x000fe20000000800 */
[----:B------:R-:W-:-:S04]  /*3ce0*/  FMNMX.FTZ R25, R47, R20, !PT ;  /* 0x000000142f197209 */ /* 0x000fc80007810000 */
[----:B------:R-:W-:-:S03]  /*3cf0*/  FMNMX.FTZ R20, R50, R25, !PT ;  /* 0x0000001932147209 */ /* 0x000fc60007810000 */
[----:B------:R3:W-:Y:S01]  /*3d00*/  MUFU.EX2 R5, R57 ;  /* 0x0000003900057308 */ /* 0x0007e20000000800 */
[----:B------:R-:W-:-:S04]  /*3d10*/  FMNMX.FTZ R25, R51, R20, !PT ;  /* 0x0000001433197209 */ /* 0x000fc80007810000 */
[----:B------:R-:W-:-:S03]  /*3d20*/  FMNMX.FTZ R20, R54, R25, !PT ;  /* 0x0000001936147209 */ /* 0x000fc60007810000 */
[----:B------:R4:W-:Y:S01]  /*3d30*/  MUFU.EX2 R7, R33 ;  /* 0x0000002100077308 */ /* 0x0009e20000000800 */
[----:B------:R-:W-:Y:S01]  /*3d40*/  FMNMX.FTZ R25, R55, R20, !PT ;  /* 0x0000001437197209 */ /* 0x000fe20007810000 */
[----:B---3--:R-:W-:-:S03]  /*3d50*/  FFMA.FTZ R57, R77, UR10, -R92 ;  /* 0x0000000a4d397c23 */ /* 0x008fc6000801085c */
[----:B------:R-:W-:-:S03]  /*3d60*/  FMNMX.FTZ R20, R58, R25, !PT ;  /* 0x000000193a147209 */ /* 0x000fc60007810000 */
[----:B------:R-:W-:Y:S01]  /*3d70*/  MUFU.EX2 R22, R22 ;  /* 0x0000001600167308 */ /* 0x000fe20000000800 */
[----:B------:R-:W-:Y:S01]  /*3d80*/  FMNMX.FTZ R25, R59, R20, !PT ;  /* 0x000000143b197209 */ /* 0x000fe20007810000 */
[--C-:B----4-:R-:W-:Y:S01]  /*3d90*/  FFMA.FTZ R33, R44, UR10, -R92.reuse ;  /* 0x0000000a2c217c23 */ /* 0x110fe2000801085c */
[--C-:B------:R-:W-:Y:S01]  /*3da0*/  FFMA.FTZ R44, R53, UR10, -R92.reuse ;  /* 0x0000000a352c7c23 */ /* 0x100fe2000801085c */
[--C-:B------:R-:W-:Y:S01]  /*3db0*/  FFMA.FTZ R53, R68, UR10, -R92.reuse ;  /* 0x0000000a44357c23 */ /* 0x100fe2000801085c */
[----:B------:R-:W-:Y:S01]  /*3dc0*/  FMNMX.FTZ R20, R62, R25, !PT ;  /* 0x000000193e147209 */ /* 0x000fe20007810000 */
[----:B------:R-:W-:Y:S02]  /*3dd0*/  FFMA.FTZ R68, R81, UR10, -R92 ;  /* 0x0000000a51447c23 */ /* 0x000fe4000801085c */
[----:B------:R3:W-:Y:S01]  /*3de0*/  MUFU.EX2 R23, R37 ;  /* 0x0000002500177308 */ /* 0x0007e20000000800 */
[----:B------:R-:W-:-:S04]  /*3df0*/  FMNMX.FTZ R25, R63, R20, !PT ;  /* 0x000000143f197209 */ /* 0x000fc80007810000 */
[----:B------:R-:W-:-:S03]  /*3e00*/  FMNMX.FTZ R20, R66, R25, !PT ;  /* 0x0000001942147209 */ /* 0x000fc60007810000 */
[----:B------:R-:W-:Y:S01]  /*3e10*/  MUFU.EX2 R32, R32 ;  /* 0x0000002000207308 */ /* 0x000fe20000000800 */
[----:B------:R-:W-:Y:S01]  /*3e20*/  FMNMX.FTZ R25, R67, R20, !PT ;  /* 0x0000001443197209 */ /* 0x000fe20007810000 */
[--C-:B---3--:R-:W-:Y:S01]  /*3e30*/  FFMA.FTZ R37, R48, UR10, -R92.reuse ;  /* 0x0000000a30257c23 */ /* 0x108fe2000801085c */
[--C-:B------:R-:W-:Y:S01]  /*3e40*/  FFMA.FTZ R48, R61, UR10, -R92.reuse ;  /* 0x0000000a3d307c23 */ /* 0x100fe2000801085c */
[----:B------:R-:W-:Y:S01]  /*3e50*/  FFMA.FTZ R61, R80, UR10, -R92 ;  /* 0x0000000a503d7c23 */ /* 0x000fe2000801085c */
        /* <DEDUP_REMOVED lines=15> */
[----:B------:R-:W3:Y:S02]  /*3f50*/  SHFL.BFLY PT, R25, R20, 0x2, 0x1f ;  /* 0x0c401f0014197f89 */ /* 0x000ee400000e0000 */
[----:B------:R-:W-:Y:S08]  /*3f60*/  MUFU.EX2 R41, R41 ;  /* 0x0000002900297308 */ /* 0x000ff00000000800 */
[----:B------:R-:W-:Y:S08]  /*3f70*/  MUFU.EX2 R44, R44 ;  /* 0x0000002c002c7308 */ /* 0x000ff00000000800 */
[----:B------:R-:W-:Y:S01]  /*3f80*/  MUFU.EX2 R6, R6 ;  /* 0x0000000600067308 */ /* 0x000fe20000000800 */
[----:B---3--:R-:W-:-:S07]  /*3f90*/  FMNMX.FTZ R25, R20, R25, !PT ;  /* 0x0000001914197209 */ /* 0x008fce0007810000 */
[----:B------:R-:W-:Y:S01]  /*3fa0*/  MUFU.EX2 R45, R45 ;  /* 0x0000002d002d7308 */ /* 0x000fe20000000800 */
[----:B------:R-:W3:Y:S07]  /*3fb0*/  SHFL.BFLY PT, R20, R25, 0x1, 0x1f ;  /* 0x0c201f0019147f89 */ /* 0x000eee00000e0000 */
[----:B------:R-:W-:Y:S08]  /*3fc0*/  MUFU.EX2 R48, R48 ;  /* 0x0000003000307308 */ /* 0x000ff00000000800 */
[----:B------:R-:W-:Y:S08]  /*3fd0*/  MUFU.EX2 R49, R49 ;  /* 0x0000003100317308 */ /* 0x000ff00000000800 */
[----:B------:R-:W-:Y:S01]  /*3fe0*/  MUFU.EX2 R52, R52 ;  /* 0x0000003400347308 */ /* 0x000fe20000000800 */
[----:B---3--:R-:W-:-:S04]  /*3ff0*/  FMNMX.FTZ R20, R25, R20, !PT ;  /* 0x0000001419147209 */ /* 0x008fc80007810000 */
[C---:B------:R-:W-:Y:S01]  /*4000*/  FSETP.NEU.FTZ.AND P2, PT, R20.reuse, -INF , PT ;  /* 0xff8000001400780b */ /* 0x040fe20003f5d000 */
[----:B------:R-:W-:Y:S02]  /*4010*/  FMUL.FTZ R73, R20, UR10 ;  /* 0x0000000a14497c20 */ /* 0x000fe40008410000 */
[----:B------:R-:W-:Y:S03]  /*4020*/  MUFU.EX2 R53, R53 ;  /* 0x0000003500357308 */ /* 0x000fe60000000800 */
        /* <DEDUP_REMOVED lines=18> */
[----:B------:R0:W3:Y:S01]  /*4150*/  MUFU.EX2 R84, R27 ;  /* 0x0000001b00547308 */ /* 0x0000e20000000800 */
[--C-:B------:R-:W-:Y:S01]  /*4160*/  FFMA.FTZ R54, R55, UR10, -R73.reuse ;  /* 0x0000000a37367c23 */ /* 0x100fe20008010849 */
[--C-:B------:R-:W-:Y:S01]  /*4170*/  FFMA.FTZ R50, R50, UR10, -R73.reuse ;  /* 0x0000000a32327c23 */ /* 0x100fe20008010849 */
[--C-:B------:R-:W-:Y:S01]  /*4180*/  FFMA.FTZ R39, R58, UR10, -R73.reuse ;  /* 0x0000000a3a277c23 */ /* 0x100fe20008010849 */
[--C-:B------:R-:W-:Y:S01]  /*4190*/  FFMA.FTZ R58, R63, UR10, -R73.reuse ;  /* 0x0000000a3f3a7c23 */ /* 0x100fe20008010849 */
[--C-:B------:R-:W-:Y:S01]  /*41a0*/  FFMA.FTZ R67, R67, UR10, -R73.reuse ;  /* 0x0000000a43437c23 */ /* 0x100fe20008010849 */
[--C-:B------:R-:W-:Y:S01]  /*41b0*/  FFMA.FTZ R70, R70, UR10, -R73.reuse ;  /* 0x0000000a46467c23 */ /* 0x100fe20008010849 */
[----:B------:R-:W-:Y:S01]  /*41c0*/  FFMA.FTZ R71, R71, UR10, -R73 ;  /* 0x0000000a47477c23 */ /* 0x000fe20008010849 */
[----:B------:R-:W4:Y:S01]  /*41d0*/  MUFU.EX2 R30, R30 ;  /* 0x0000001e001e7308 */ /* 0x000f220000000800 */
[----:B0-----:R-:W-:Y:S01]  /*41e0*/  FADD.FTZ R27, R24, R13 ;  /* 0x0000000d181b7221 */ /* 0x001fe20000010000 */
[----:B------:R-:W-:Y:S01]  /*41f0*/  F2FP.BF16.F32.PACK_AB R24, R13, R24 ;  /* 0x000000180d18723e */ /* 0x000fe200000010ff */
[--C-:B------:R-:W-:Y:S01]  /*4200*/  FFMA.FTZ R74, R74, UR10, -R73.reuse ;  /* 0x0000000a4a4a7c23 */ /* 0x100fe20008010849 */
[----:B------:R-:W-:Y:S01]  /*4210*/  FFMA.FTZ R75, R75, UR10, -R73 ;  /* 0x0000000a4b4b7c23 */ /* 0x000fe20008010849 */
[----:B-1----:R-:W-:Y:S01]  /*4220*/  FADD.FTZ R34, R26, R27 ;  /* 0x0000001b1a227221 */ /* 0x002fe20000010000 */
[C---:B--2---:R-:W-:Y:S01]  /*4230*/  F2FP.BF16.F32.PACK_AB R26, R21.reuse, R26 ;  /* 0x0000001a151a723e */ /* 0x044fe200000010ff */
[--C-:B------:R-:W-:Y:S01]  /*4240*/  FFMA.FTZ R78, R78, UR10, -R73.reuse ;  /* 0x0000000a4e4e7c23 */ /* 0x100fe20008010849 */
[----:B------:R0:W1:Y:S01]  /*4250*/  MUFU.EX2 R85, R77 ;  /* 0x0000004d00557308 */ /* 0x0000620000000800 */
[----:B------:R-:W-:Y:S01]  /*4260*/  FADD.FTZ R27, R21, R34 ;  /* 0x00000022151b7221 */ /* 0x000fe20000010000 */
[----:B---3--:R-:W-:Y:S01]  /*4270*/  FADD.FTZ R13, R25, R84 ;  /* 0x00000054190d7221 */ /* 0x008fe20000010000 */
[--C-:B------:R-:W-:Y:S01]  /*4280*/  FFMA.FTZ R79, R79, UR10, -R73.reuse ;  /* 0x0000000a4f4f7c23 */ /* 0x100fe20008010849 */
[----:B------:R-:W-:Y:S01]  /*4290*/  FFMA.FTZ R82, R82, UR10, -R73 ;  /* 0x0000000a52527c23 */ /* 0x000fe20008010849 */
[----:B------:R-:W-:Y:S01]  /*42a0*/  FADD.FTZ R62, R28, R27 ;  /* 0x0000001b1c3e7221 */ /* 0x000fe20000010000 */
[----:B------:R-:W-:Y:S01]  /*42b0*/  F2FP.BF16.F32.PACK_AB R28, R7, R28 ;  /* 0x0000001c071c723e */ /* 0x000fe200000010ff */
[----:B------:R-:W-:Y:S01]  /*42c0*/  FFMA.FTZ R83, R83, UR10, -R73 ;  /* 0x0000000a53537c23 */ /* 0x000fe20008010849 */
[----:B------:R-:W2:Y:S01]  /*42d0*/  MUFU.EX2 R31, R31 ;  /* 0x0000001f001f7308 */ /* 0x000ea20000000800 */
[----:B------:R-:W-:Y:S01]  /*42e0*/  FADD.FTZ R21, R7, R62 ;  /* 0x0000003e07157221 */ /* 0x000fe20000010000 */
[----:B----4-:R-:W-:Y:S01]  /*42f0*/  FADD.FTZ R34, R30, R13 ;  /* 0x0000000d1e227221 */ /* 0x010fe20000010000 */
[--C-:B0-----:R-:W-:Y:S01]  /*4300*/  FFMA.FTZ R77, R46, UR10, -R73.reuse ;  /* 0x0000000a2e4d7c23 */ /* 0x101fe20008010849 */
[--C-:B------:R-:W-:Y:S01]  /*4310*/  FFMA.FTZ R46, R59, UR10, -R73.reuse ;  /* 0x0000000a3b2e7c23 */ /* 0x100fe20008010849 */
[--C-:B------:R-:W-:Y:S01]  /*4320*/  FFMA.FTZ R13, R66, UR10, -R73.reuse ;  /* 0x0000000a420d7c23 */ /* 0x100fe20008010849 */
[--C-:B------:R-:W-:Y:S01]  /*4330*/  FFMA.FTZ R86, R86, UR10, -R73.reuse ;  /* 0x0000000a56567c23 */ /* 0x100fe20008010849 */
[----:B------:R-:W-:Y:S01]  /*4340*/  FFMA.FTZ R73, R87, UR10, -R73 ;  /* 0x0000000a57497c23 */ /* 0x000fe20008010849 */
[----:B------:R-:W0:Y:S01]  /*4350*/  MUFU.EX2 R76, R76 ;  /* 0x0000004c004c7308 */ /* 0x000e220000000800 */
[C---:B-1----:R-:W-:Y:S01]  /*4360*/  F2FP.BF16.F32.PACK_AB R27, R85.reuse, R30 ;  /* 0x0000001e551b723e */ /* 0x042fe200000010ff */
[----:B------:R-:W-:Y:S01]  /*4370*/  FADD.FTZ R30, R22, R21 ;  /* 0x00000015161e7221 */ /* 0x000fe20000010000 */
[----:B------:R-:W-:Y:S01]  /*4380*/  FADD.FTZ R34, R85, R34 ;  /* 0x0000002255227221 */ /* 0x000fe20000010000 */
[----:B------:R-:W-:-:S02]  /*4390*/  F2FP.BF16.F32.PACK_AB R25, R84, R25 ;  /* 0x000000195419723e */ /* 0x000fc400000010ff */
[----:B------:R-:W-:Y:S02]  /*43a0*/  FADD.FTZ R55, R23, R30 ;  /* 0x0000001e17377221 */ /* 0x000fe40000010000 */
[----:B------:R-:W1:Y:S01]  /*43b0*/  MUFU.EX2 R35, R35 ;  /* 0x0000002300237308 */ /* 0x000e620000000800 */
[----:B--2---:R-:W-:Y:S01]  /*43c0*/  FADD.FTZ R21, R31, R34 ;  /* 0x000000221f157221 */ /* 0x004fe20000010000 */
[----:B------:R-:W-:Y:S01]  /*43d0*/  FADD.FTZ R34, R32, R55 ;  /* 0x0000003720227221 */ /* 0x000fe20000010000 */
[----:B------:R2:W-:Y:S01]  /*43e0*/  STSM.16.M88.4 [R10+0x21800], R24 ;  /* 0x021800180a007844 */ /* 0x0005e20000000200 */
[C---:B------:R-:W-:Y:S02]  /*43f0*/  F2FP.BF16.F32.PACK_AB R32, R29.reuse, R32 ;  /* 0x000000201d20723e */ /* 0x040fe400000010ff */
[----:B------:R-:W-:Y:S02]  /*4400*/  FADD.FTZ R34, R29, R34 ;  /* 0x000000221d227221 */ /* 0x000fe40000010000 */
[----:B------:R-:W3:Y:S01]  /*4410*/  MUFU.EX2 R38, R38 ;  /* 0x0000002600267308 */ /* 0x000ee20000000800 */
[C---:B0-----:R-:W-:Y:S01]  /*4420*/  FADD.FTZ R30, R76.reuse, R21 ;  /* 0x000000154c1e7221 */ /* 0x041fe20000010000 */
[----:B------:R-:W-:Y:S01]  /*4430*/  FADD.FTZ R59, R33, R34 ;  /* 0x00000022213b7221 */ /* 0x000fe20000010000 */
[----:B------:R-:W-:-:S03]  /*4440*/  F2FP.BF16.F32.PACK_AB R29, R76, R31 ;  /* 0x0000001f4c1d723e */ /* 0x000fc600000010ff */
[----:B------:R-:W-:Y:S02]  /*4450*/  FADD.FTZ R34, R36, R59 ;  /* 0x0000003b24227221 */ /* 0x000fe40000010000 */
[----:B------:R-:W0:Y:S01]  /*4460*/  MUFU.EX2 R42, R42 ;  /* 0x0000002a002a7308 */ /* 0x000e220000000800 */
[----:B-1----:R-:W-:Y:S01]  /*4470*/  FADD.FTZ R21, R35, R30 ;  /* 0x0000001e23157221 */ /* 0x002fe20000010000 */
[----:B--2---:R-:W-:Y:S02]  /*4480*/  F2FP.BF16.F32.PACK_AB R24, R40, R37 ;  /* 0x000000252818723e */ /* 0x004fe400000010ff */
[----:B------:R-:W-:-:S04]  /*4490*/  F2FP.BF16.F32.PACK_AB R26, R44, R41 ;  /* 0x000000292c1a723e */ /* 0x000fc800000010ff */
[----:B------:R-:W1:Y:S01]  /*44a0*/  MUFU.EX2 R43, R43 ;  /* 0x0000002b002b7308 */ /* 0x000e620000000800 */
[C---:B---3--:R-:W-:Y:S01]  /*44b0*/  FADD.FTZ R21, R38.reuse, R21 ;  /* 0x0000001526157221 */ /* 0x048fe20000010000 */
[----:B------:R-:W-:Y:S02]  /*44c0*/  F2FP.BF16.F32.PACK_AB R31, R38, R35 ;  /* 0x00000023261f723e */ /* 0x000fe400000010ff */
[----:B------:R-:W-:-:S04]  /*44d0*/  F2FP.BF16.F32.PACK_AB R38, R48, R45 ;  /* 0x0000002d3026723e */ /* 0x000fc800000010ff */
[----:B------:R-:W2:Y:S01]  /*44e0*/  MUFU.EX2 R77, R77 ;  /* 0x0000004d004d7308 */ /* 0x000ea20000000800 */
[----:B0-----:R-:W-:Y:S01]  /*44f0*/  FADD.FTZ R30, R42, R21 ;  /* 0x000000152a1e7221 */ /* 0x001fe20000010000 */
[----:B------:R-:W-:-:S06]  /*4500*/  FADD.FTZ R21, R37, R34 ;  /* 0x0000002225157221 */ /* 0x000fcc0000010000 */
[----:B------:R-:W0:Y:S01]  /*4510*/  MUFU.EX2 R80, R80 ;  /* 0x0000005000507308 */ /* 0x000e220000000800 */
[----:B-1----:R-:W-:Y:S01]  /*4520*/  FADD.FTZ R34, R43, R30 ;  /* 0x0000001e2b227221 */ /* 0x002fe20000010000 */
[----:B------:R-:W-:Y:S01]  /*4530*/  F2FP.BF16.F32.PACK_AB R30, R23, R22 ;  /* 0x00000016171e723e */ /* 0x000fe200000010ff */
[----:B------:R-:W-:Y:S01]  /*4540*/  FADD.FTZ R22, R40, R21 ;  /* 0x0000001528167221 */ /* 0x000fe20000010000 */
[----:B------:R-:W-:-:S03]  /*4550*/  VIADD R40, R10, 0x21800 ;  /* 0x000218000a287836 */ /* 0x000fc60000000000 */
[----:B------:R-:W-:Y:S01]  /*4560*/  FADD.FTZ R21, R41, R22 ;  /* 0x0000001629157221 */ /* 0x000fe20000010000 */
[----:B------:R-:W1:Y:S01]  /*4570*/  MUFU.EX2 R50, R50 ;  /* 0x0000003200327308 */ /* 0x000e620000000800 */
[----:B--2---:R-:W-:Y:S01]  /*4580*/  FADD.FTZ R7, R77, R34 ;  /* 0x000000224d077221 */ /* 0x004fe20000010000 */
[----:B------:R-:W-:Y:S01]  /*4590*/  F2FP.BF16.F32.PACK_AB R34, R36, R33 ;  /* 0x000000212422723e */ /* 0x000fe200000010ff */
[----:B------:R-:W-:Y:S01]  /*45a0*/  FADD.FTZ R21, R44, R21 ;  /* 0x000000152c157221 */ /* 0x000fe20000010000 */
[----:B------:R-:W-:Y:S01]  /*45b0*/  IMAD R41, R9, 0x2, R10 ;  /* 0x0000000209297824 */ /* 0x000fe200078e020a */
[----:B------:R-:W-:Y:S01]  /*45c0*/  F2FP.BF16.F32.PACK_AB R33, R43, R42 ;  /* 0x0000002a2b21723e */ /* 0x000fe200000010ff */
[----:B------:R-:W-:Y:S02]  /*45d0*/  IMAD R9, R9, 0x2, R40 ;  /* 0x0000000209097824 */ /* 0x000fe400078e0228 */
[----:B------:R-:W-:Y:S01]  /*45e0*/  FADD.FTZ R36, R6, R21 ;  /* 0x0000001506247221 */ /* 0x000fe20000010000 */
[----:B------:R-:W2:Y:S01]  /*45f0*/  MUFU.EX2 R81, R81 ;  /* 0x0000005100517308 */ /* 0x000ea20000000800 */
[C---:B0-----:R-:W-:Y:S01]  /*4600*/  FADD.FTZ R7, R80.reuse, R7 ;  /* 0x0000000750077221 */ /* 0x041fe20000010000 */
[----:B------:R-:W-:Y:S01]  /*4610*/  F2FP.BF16.F32.PACK_AB R35, R80, R77 ;  /* 0x0000004d5023723e */ /* 0x000fe200000010ff */
[----:B------:R-:W-:Y:S01]  /*4620*/  FADD.FTZ R36, R5, R36 ;  /* 0x0000002405247221 */ /* 0x000fe20000010000 */
[----:B------:R-:W-:Y:S01]  /*4630*/  IMAD R42, R8, 0x2, R10 ;  /* 0x00000002082a7824 */ /* 0x000fe200078e020a */
[----:B------:R-:W-:Y:S02]  /*4640*/  STSM.16.M88.4 [R41+0x21800], R28 ;  /* 0x0218001c29007844 */ /* 0x000fe40000000200 */
[----:B------:R-:W-:Y:S01]  /*4650*/  FADD.FTZ R21, R45, R36 ;  /* 0x000000242d157221 */ /* 0x000fe20000010000 */
[----:B------:R-:W0:Y:S01]  /*4660*/  MUFU.EX2 R51, R51 ;  /* 0x0000003300337308 */ /* 0x000e220000000800 */
[----:B-1----:R-:W-:Y:S01]  /*4670*/  FADD.FTZ R22, R50, R7 ;  /* 0x0000000732167221 */ /* 0x002fe20000010000 */
[----:B------:R-:W-:Y:S01]  /*4680*/  STSM.16.M88.4 [R42+0x21800], R32 ;  /* 0x021800202a007844 */ /* 0x000fe20000000200 */
[----:B------:R-:W-:-:S04]  /*4690*/  FADD.FTZ R36, R48, R21 ;  /* 0x0000001530247221 */ /* 0x000fc80000010000 */
[----:B------:R-:W-:Y:S01]  /*46a0*/  FADD.FTZ R23, R49, R36 ;  /* 0x0000002431177221 */ /* 0x000fe20000010000 */
[----:B------:R-:W1:Y:S01]  /*46b0*/  MUFU.EX2 R54, R54 ;  /* 0x0000003600367308 */ /* 0x000e620000000800 */
[C---:B--2---:R-:W-:Y:S01]  /*46c0*/  FADD.FTZ R22, R81.reuse, R22 ;  /* 0x0000001651167221 */ /* 0x044fe20000010000 */
[----:B------:R-:W-:Y:S01]  /*46d0*/  F2FP.BF16.F32.PACK_AB R25, R81, R50 ;  /* 0x000000325119723e */ /* 0x000fe200000010ff */
[C---:B------:R-:W-:Y:S01]  /*46e0*/  FADD.FTZ R36, R52.reuse, R23 ;  /* 0x0000001734247221 */ /* 0x040fe20000010000 */
[----:B------:R-:W-:-:S03]  /*46f0*/  F2FP.BF16.F32.PACK_AB R52, R52, R49 ;  /* 0x000000313434723e */ /* 0x000fc600000010ff */
[----:B------:R-:W-:Y:S01]  /*4700*/  FADD.FTZ R23, R53, R36 ;  /* 0x0000002435177221 */ /* 0x000fe20000010000 */
[----:B------:R-:W2:Y:S01]  /*4710*/  MUFU.EX2 R39, R39 ;  /* 0x0000002700277308 */ /* 0x000ea20000000800 */
[----:B0-----:R-:W-:Y:S01]  /*4720*/  FADD.FTZ R7, R51, R22 ;  /* 0x0000001633077221 */ /* 0x001fe20000010000 */
[----:B------:R-:W-:Y:S01]  /*4730*/  F2FP.BF16.F32.PACK_AB R36, R5, R6 ;  /* 0x000000060524723e */ /* 0x000fe200000010ff */
[----:B------:R-:W-:-:S05]  /*4740*/  FADD.FTZ R23, R60, R23 ;  /* 0x000000173c177221 */ /* 0x000fca0000010000 */
[----:B------:R-:W0:Y:S01]  /*4750*/  MUFU.EX2 R46, R46 ;  /* 0x0000002e002e7308 */ /* 0x000e220000000800 */
[C---:B-1----:R-:W-:Y:S01]  /*4760*/  FADD.FTZ R22, R54.reuse, R7 ;  /* 0x0000000736167221 */ /* 0x042fe20000010000 */
[----:B------:R-:W-:Y:S02]  /*4770*/  F2FP.BF16.F32.PACK_AB R27, R54, R51 ;  /* 0x00000033361b723e */ /* 0x000fe400000010ff */
[----:B------:R-:W-:-:S04]  /*4780*/  F2FP.BF16.F32.PACK_AB R54, R60, R53 ;  /* 0x000000353c36723e */ /* 0x000fc800000010ff */
[----:B------:R-:W1:Y:S01]  /*4790*/  MUFU.EX2 R47, R47 ;  /* 0x0000002f002f7308 */ /* 0x000e620000000800 */
[----:B--2---:R-:W-:-:S07]  /*47a0*/  FADD.FTZ R7, R39, R22 ;  /* 0x0000001627077221 */ /* 0x004fce0000010000 */
[----:B------:R-:W2:Y:S01]  /*47b0*/  MUFU.EX2 R58, R58 ;  /* 0x0000003a003a7308 */ /* 0x000ea20000000800 */
[----:B0-----:R-:W-:Y:S01]  /*47c0*/  FADD.FTZ R22, R46, R7 ;  /* 0x000000072e167221 */ /* 0x001fe20000010000 */
[----:B------:R-:W-:Y:S01]  /*47d0*/  IMAD R7, R8, 0x2, R9 ;  /* 0x0000000208077824 */ /* 0x000fe200078e0209 */
[----:B------:R-:W-:Y:S01]  /*47e0*/  F2FP.BF16.F32.PACK_AB R37, R46, R39 ;  /* 0x000000272e25723e */ /* 0x000fe200000010ff */
[----:B------:R-:W-:-:S03]  /*47f0*/  IMAD R8, R8, 0x2, R40 ;  /* 0x0000000208087824 */ /* 0x000fc600078e0228 */
[----:B------:R0:W-:Y:S01]  /*4800*/  STSM.16.M88.4 [R7], R24 ;  /* 0x0000001807007844 */ /* 0x0001e20000000200 */
[----:B------:R-:W3:Y:S01]  /*4810*/  MUFU.EX2 R13, R13 ;  /* 0x0000000d000d7308 */ /* 0x000ee20000000800 */
[----:B-1----:R-:W-:-:S07]  /*4820*/  FADD.FTZ R21, R47, R22 ;  /* 0x000000162f157221 */ /* 0x002fce0000010000 */
[----:B------:R-:W1:Y:S01]  /*4830*/  MUFU.EX2 R62, R67 ;  /* 0x00000043003e7308 */ /* 0x000e620000000800 */
[C---:B--2---:R-:W-:Y:S01]  /*4840*/  FADD.FTZ R22, R58.reuse, R21 ;  /* 0x000000153a167221 */ /* 0x044fe20000010000 */
[----:B------:R-:W-:-:S05]  /*4850*/  F2FP.BF16.F32.PACK_AB R39, R58, R47 ;  /* 0x0000002f3a27723e */ /* 0x000fca00000010ff */
[----:B------:R2:W-:Y:S01]  /*4860*/  STSM.16.M88.4 [R10+0x27800], R36 ;  /* 0x027800240a007844 */ /* 0x0005e20000000200 */
[----:B------:R-:W4:Y:S01]  /*4870*/  MUFU.EX2 R64, R64 ;  /* 0x0000004000407308 */ /* 0x000f220000000800 */
[----:B---3--:R-:W-:-:S07]  /*4880*/  FADD.FTZ R21, R13, R22 ;  /* 0x000000160d157221 */ /* 0x008fce0000010000 */
[----:B------:R-:W3:Y:S01]  /*4890*/  MUFU.EX2 R55, R70 ;  /* 0x0000004600377308 */ /* 0x000ee20000000800 */
[C---:B-1----:R-:W-:Y:S01]  /*48a0*/  FADD.FTZ R6, R62.reuse, R21 ;  /* 0x000000153e067221 */ /* 0x042fe20000010000 */
[----:B------:R-:W-:Y:S01]  /*48b0*/  F2FP.BF16.F32.PACK_AB R53, R62, R13 ;  /* 0x0000000d3e35723e */ /* 0x000fe200000010ff */
[----:B------:R-:W-:-:S05]  /*48c0*/  VIADD R13, R88, 0xfffffffe ;  /* 0xfffffffe580d7836 */ /* 0x000fca0000000000 */
[----:B------:R-:W1:Y:S01]  /*48d0*/  MUFU.EX2 R65, R65 ;  /* 0x0000004100417308 */ /* 0x000e620000000800 */
[----:B----4-:R-:W-:-:S07]  /*48e0*/  FADD.FTZ R22, R64, R23 ;  /* 0x0000001740167221 */ /* 0x010fce0000010000 */
[----:B------:R-:W4:Y:S01]  /*48f0*/  MUFU.EX2 R66, R71 ;  /* 0x0000004700427308 */ /* 0x000f220000000800 */
[----:B---3--:R-:W-:-:S07]  /*4900*/  FADD.FTZ R5, R55, R6 ;  /* 0x0000000637057221 */ /* 0x008fce0000010000 */
[----:B------:R-:W-:Y:S01]  /*4910*/  MUFU.EX2 R56, R56 ;  /* 0x0000003800387308 */ /* 0x000fe20000000800 */
[C---:B-1----:R-:W-:Y:S01]  /*4920*/  FADD.FTZ R21, R65.reuse, R22 ;  /* 0x0000001641157221 */ /* 0x042fe20000010000 */
[----:B------:R-:W-:-:S06]  /*4930*/  F2FP.BF16.F32.PACK_AB R64, R65, R64 ;  /* 0x000000404140723e */ /* 0x000fcc00000010ff */
[----:B------:R-:W1:Y:S01]  /*4940*/  MUFU.EX2 R57, R57 ;  /* 0x0000003900397308 */ /* 0x000e620000000800 */
[C---:B----4-:R-:W-:Y:S01]  /*4950*/  FADD.FTZ R5, R66.reuse, R5 ;  /* 0x0000000542057221 */ /* 0x050fe20000010000 */
[----:B------:R-:W-:-:S05]  /*4960*/  F2FP.BF16.F32.PACK_AB R55, R66, R55 ;  /* 0x000000374237723e */ /* 0x000fca00000010ff */
[----:B------:R2:W-:Y:S01]  /*4970*/  STSM.16.M88.4 [R41+0x27800], R52 ;  /* 0x0278003429007844 */ /* 0x0005e20000000200 */
[----:B------:R-:W3:Y:S08]  /*4980*/  MUFU.EX2 R74, R74 ;  /* 0x0000004a004a7308 */ /* 0x000ef00000000800 */
[----:B------:R-:W4:Y:S01]  /*4990*/  MUFU.EX2 R75, R75 ;  /* 0x0000004b004b7308 */ /* 0x000f220000000800 */
[----:B-1----:R-:W-:Y:S01]  /*49a0*/  F2FP.BF16.F32.PACK_AB R66, R57, R56 ;  /* 0x000000383942723e */ /* 0x002fe200000010ff */
[----:B------:R-:W-:-:S04]  /*49b0*/  FADD.FTZ R56, R56, R21 ;  /* 0x0000001538387221 */ /* 0x000fc80000010000 */
[----:B------:R-:W-:Y:S02]  /*49c0*/  FADD.FTZ R56, R57, R56 ;  /* 0x0000003839387221 */ /* 0x000fe40000010000 */
[----:B------:R-:W-:Y:S01]  /*49d0*/  MUFU.EX2 R78, R78 ;  /* 0x0000004e004e7308 */ /* 0x000fe20000000800 */
[----:B---3--:R-:W-:-:S07]  /*49e0*/  FADD.FTZ R6, R74, R5 ;  /* 0x000000054a067221 */ /* 0x008fce0000010000 */
[----:B------:R-:W1:Y:S01]  /*49f0*/  MUFU.EX2 R79, R79 ;  /* 0x0000004f004f7308 */ /* 0x000e620000000800 */
[C---:B----4-:R-:W-:Y:S01]  /*4a00*/  F2FP.BF16.F32.PACK_AB R65, R75.reuse, R74 ;  /* 0x0000004a4b41723e */ /* 0x050fe200000010ff */
[----:B------:R-:W-:-:S06]  /*4a10*/  FADD.FTZ R5, R75, R6 ;  /* 0x000000064b057221 */ /* 0x000fcc0000010000 */
[----:B------:R-:W-:Y:S08]  /*4a20*/  MUFU.EX2 R61, R61 ;  /* 0x0000003d003d7308 */ /* 0x000ff00000000800 */
[----:B------:R-:W0:Y:S01]  /*4a30*/  MUFU.EX2 R68, R68 ;  /* 0x0000004400447308 */ /* 0x000e220000000800 */
[----:B-1----:R-:W-:Y:S01]  /*4a40*/  F2FP.BF16.F32.PACK_AB R67, R79, R78 ;  /* 0x0000004e4f43723e */ /* 0x002fe200000010ff */
[----:B------:R-:W-:-:S04]  /*4a50*/  FADD.FTZ R78, R78, R5 ;  /* 0x000000054e4e7221 */ /* 0x000fc80000010000 */
[----:B------:R2:W-:Y:S01]  /*4a60*/  STSM.16.M88.4 [R42+0x27800], R64 ;  /* 0x027800402a007844 */ /* 0x0005e20000000200 */
[----:B------:R-:W-:Y:S01]  /*4a70*/  FADD.FTZ R79, R79, R78 ;  /* 0x0000004e4f4f7221 */ /* 0x000fe20000010000 */
[----:B------:R-:W-:Y:S08]  /*4a80*/  MUFU.EX2 R69, R69 ;  /* 0x0000004500457308 */ /* 0x000ff00000000800 */
[----:B------:R-:W1:Y:S01]  /*4a90*/  MUFU.EX2 R72, R72 ;  /* 0x0000004800487308 */ /* 0x000e620000000800 */
[----:B0-----:R-:W-:Y:S01]  /*4aa0*/  F2FP.BF16.F32.PACK_AB R24, R68, R61 ;  /* 0x0000003d4418723e */ /* 0x001fe200000010ff */
[----:B------:R-:W-:-:S04]  /*4ab0*/  FADD.FTZ R61, R61, R56 ;  /* 0x000000383d3d7221 */ /* 0x000fc80000010000 */
[----:B------:R-:W-:Y:S02]  /*4ac0*/  FADD.FTZ R68, R68, R61 ;  /* 0x0000003d44447221 */ /* 0x000fe40000010000 */
[----:B------:R-:W-:Y:S08]  /*4ad0*/  MUFU.EX2 R82, R82 ;  /* 0x0000005200527308 */ /* 0x000ff00000000800 */
[----:B------:R-:W0:Y:S01]  /*4ae0*/  MUFU.EX2 R83, R83 ;  /* 0x0000005300537308 */ /* 0x000e220000000800 */
[----:B-1----:R-:W-:Y:S01]  /*4af0*/  F2FP.BF16.F32.PACK_AB R26, R72, R69 ;  /* 0x00000045481a723e */ /* 0x002fe200000010ff */
[----:B------:R-:W-:-:S04]  /*4b00*/  FADD.FTZ R69, R69, R68 ;  /* 0x0000004445457221 */ /* 0x000fc80000010000 */
[----:B------:R-:W-:Y:S02]  /*4b10*/  FADD.FTZ R6, R72, R69 ;  /* 0x0000004548067221 */ /* 0x000fe40000010000 */
[----:B------:R-:W-:Y:S08]  /*4b20*/  MUFU.EX2 R86, R86 ;  /* 0x0000005600567308 */ /* 0x000ff00000000800 */
[----:B------:R-:W1:Y:S01]  /*4b30*/  MUFU.EX2 R73, R73 ;  /* 0x0000004900497308 */ /* 0x000e620000000800 */
[----:B0-----:R-:W-:Y:S01]  /*4b40*/  F2FP.BF16.F32.PACK_AB R25, R83, R82 ;  /* 0x000000525319723e */ /* 0x001fe200000010ff */
[----:B------:R-:W-:-:S04]  /*4b50*/  FADD.FTZ R82, R82, R79 ;  /* 0x0000004f52527221 */ /* 0x000fc80000010000 */
[----:B------:R-:W-:Y:S01]  /*4b60*/  FADD.FTZ R83, R83, R82 ;  /* 0x0000005253537221 */ /* 0x000fe20000010000 */
[----:B-1----:R-:W-:-:S03]  /*4b70*/  F2FP.BF16.F32.PACK_AB R27, R73, R86 ;  /* 0x00000056491b723e */ /* 0x002fc600000010ff */
[----:B------:R-:W-:Y:S02]  /*4b80*/  FADD.FTZ R86, R86, R83 ;  /* 0x0000005356567221 */ /* 0x000fe40000010000 */
[----:B------:R2:W-:Y:S02]  /*4b90*/  STSM.16.M88.4 [R7+0x6000], R24 ;  /* 0x0060001807007844 */ /* 0x0005e40000000200 */
[----:B------:R-:W-:Y:S01]  /*4ba0*/  FADD.FTZ R5, R73, R86 ;  /* 0x0000005649057221 */ /* 0x000fe20000010000 */
[----:B------:R0:W-:Y:S06]  /*4bb0*/  MEMBAR.ALL.CTA ;  /* 0x0000000000007992 */ /* 0x0001ec0000008000 */
[----:B0-----:R-:W0:Y:S02]  /*4bc0*/  FENCE.VIEW.ASYNC.S ;  /* 0x00000000000073c6 */ /* 0x001e240000000000 */
[----:B0-----:R-:W-:Y:S01]  /*4bd0*/  NOP ;  /* 0x0000000000007918 */ /* 0x001fe20000000000 */
[----:B------:R-:W-:Y:S05]  /*4be0*/  @P2 BRA `(.L_x_871) ;  /* 0x0000000000442947 */ /* 0x000fea0003800000 */
        /* <DEDUP_REMOVED lines=10> */
.L_x_872:
[----:B------:R-:W-:-:S11]  /*4c90*/  UISETP.NE.AND UP2, UPT, UR5, 0x1, UPT ;  /* 0x000000010500788c */ /* 0x000fd6000bf45270 */
[----:B------:R-:W-:Y:S02]  /*4ca0*/  @UP2 ULDC.64 UR18, c[0x0][0x9e8] ;  /* 0x00027a0000122ab9 */ /* 0x000fe40000000a00 */
[----:B------:R-:W-:-:S04]  /*4cb0*/  UIMAD.WIDE.U32 UR14, UR6, UR18, URZ ;  /* 0x00000012060e72a5 */ /* 0x000fc8000f8e003f */
[----:B------:R-:W-:-:S12]  /*4cc0*/  @UP2 USHF.R.U32.HI UR6, URZ, UR19, UR15 ;  /* 0x000000133f062299 */ /* 0x000fd8000801160f */
.L_x_873:
[----:B------:R-:W-:-:S04]  /*4cd0*/  UIMAD UR5, UR6, UR5, UR5 ;  /* 0x00000005060572a4 */ /* 0x000fc8000f8e0205 */
[----:B------:R-:W-:-:S04]  /*4ce0*/  UISETP.LT.AND UP2, UPT, UR4, UR5, UPT ;  /* 0x000000050400728c */ /* 0x000fc8000bf41270 */
[----:B------:R-:W-:-:S12]  /*4cf0*/  USEL UR4, UR4, UR5, UP2 ;  /* 0x0000000504047287 */ /* 0x000fd80009000000 */
.L_x_871:
[----:B------:R-:W-:Y:S01]  /*4d00*/  USHF.R.S32.HI UR5, URZ, 0x1f, UR4 ;  /* 0x0000001f3f057899 */ /* 0x000fe20008011404 */
[----:B------:R-:W-:Y:S02]  /*4d10*/  CS2R R134, SRZ ;  /* 0x0000000000867805 */ /* 0x000fe4000001ff00 */
[----:B------:R-:W-:Y:S02]  /*4d20*/  CS2R R132, SRZ ;  /* 0x0000000000847805 */ /* 0x000fe4000001ff00 */
[----:B------:R-:W-:Y:S01]  /*4d30*/  CS2R R130, SRZ ;  /* 0x0000000000827805 */ /* 0x000fe2000001ff00 */
[----:B------:R-:W-:Y:S01]  /*4d40*/  ULEA.HI UR5, UR5, UR4, URZ, 0x7 ;  /* 0x0000000405057291 */ /* 0x000fe2000f8f383f */
[----:B------:R-:W-:Y:S02]  /*4d50*/  CS2R R128, SRZ ;  /* 0x0000000000807805 */ /* 0x000fe4000001ff00 */
[----:B------:R-:W-:Y:S01]  /*4d60*/  CS2R R126, SRZ ;  /* 0x00000000007e7805 */ /* 0x000fe2000001ff00 */
[----:B------:R-:W-:Y:S01]  /*4d70*/  UMOV UR4, URZ ;  /* 0x0000003f00047c82 */ /* 0x000fe20008000000 */
[----:B------:R-:W-:Y:S01]  /*4d80*/  USHF.R.S32.HI UR5, URZ, 0x7, UR5 ;  /* 0x000000073f057899 */ /* 0x000fe20008011405 */
[----:B------:R-:W-:-:S02]  /*4d90*/  CS2R R124, SRZ ;  /* 0x00000000007c7805 */ /* 0x000fc4000001ff00 */
[----:B------:R-:W-:Y:S02]  /*4da0*/  CS2R R122, SRZ ;  /* 0x00000000007a7805 */ /* 0x000fe4000001ff00 */
[----:B------:R-:W-:Y:S01]  /*4db0*/  CS2R R120, SRZ ;  /* 0x0000000000787805 */ /* 0x000fe2000001ff00 */
[----:B------:R-:W-:Y:S01]  /*4dc0*/  UISETP.LT.AND UP2, UPT, UR60, UR5, UPT ;  /* 0x000000053c00728c */ /* 0x000fe2000bf41270 */
[----:B------:R-:W-:Y:S02]  /*4dd0*/  CS2R R118, SRZ ;  /* 0x0000000000767805 */ /* 0x000fe4000001ff00 */
[----:B------:R-:W-:Y:S02]  /*4de0*/  CS2R R116, SRZ ;  /* 0x0000000000747805 */ /* 0x000fe4000001ff00 */
[----:B------:R-:W-:Y:S01]  /*4df0*/  CS2R R114, SRZ ;  /* 0x0000000000727805 */ /* 0x000fe2000001ff00 */
[----:B------:R-:W-:Y:S01]  /*4e00*/  USEL UR28, UR60, UR5, !UP2 ;  /* 0x000000053c1c7287 */ /* 0x000fe2000d000000 */
[----:B------:R-:W-:-:S02]  /*4e10*/  CS2R R112, SRZ ;  /* 0x0000000000707805 */ /* 0x000fc4000001ff00 */
[----:B------:R-:W-:Y:S01]  /*4e20*/  CS2R R110, SRZ ;  /* 0x00000000006e7805 */ /* 0x000fe2000001ff00 */
[----:B------:R-:W-:Y:S01]  /*4e30*/  UMOV UR5, URZ ;  /* 0x0000003f00057c82 */ /* 0x000fe20008000000 */
[----:B------:R-:W-:Y:S02]  /*4e40*/  CS2R R108, SRZ ;  /* 0x00000000006c7805 */ /* 0x000fe4000001ff00 */
[----:B------:R-:W-:Y:S02]  /*4e50*/  CS2R R106, SRZ ;  /* 0x00000000006a7805 */ /* 0x000fe4000001ff00 */
[----:B------:R-:W-:Y:S02]  /*4e60*/  ISETP.GE.AND P2, PT, R13, UR28, PT ;  /* 0x0000001c0d007c0c */ /* 0x000fe4000bf46270 */
        /* <DEDUP_REMOVED lines=9> */
[----:B------:R-:W-:Y:S06]  /*4f00*/  @!P2 BRA `(.L_x_874) ;  /* 0x00000030005ca947 */ /* 0x000fec0003800000 */
[----:B------:R-:W-:Y:S01]  /*4f10*/  IMAD.MOV.U32 R135, RZ, RZ, RZ ;  /* 0x000000ffff877224 */ /* 0x000fe200078e00ff */
[----:B------:R-:W-:Y:S01]  /*4f20*/  UMOV UR40, URZ ;  /* 0x0000003f00287c82 */ /* 0x000fe20008000000 */
[----:B------:R-:W-:Y:S01]  /*4f30*/  UMOV UR6, URZ ;  /* 0x0000003f00067c82 */ /* 0x000fe20008000000 */
[----:B------:R-:W-:Y:S01]  /*4f40*/  ULDC UR29, c[0x0][0x9e4] ;  /* 0x00027900001d7ab9 */ /* 0x000fe20000000800 */
[----:B------:R-:W-:Y:S01]  /*4f50*/  ULDC UR31, c[0x0][0x2f0] ;  /* 0x0000bc00001f7ab9 */ /* 0x000fe20000000800 */
[----:B------:R-:W-:Y:S01]  /*4f60*/  ULDC UR30, c[0x0][0x988] ;  /* 0x00026200001e7ab9 */ /* 0x000fe20000000800 */
[----:B------:R-:W-:-:S05]  /*4f70*/  ULDC UR38, c[0x0][0x9e0] ;  /* 0x0002780000267ab9 */ /* 0x000fca0000000800 */
.L_x_891:
[----:B------:R-:W-:Y:S01]  /*4f80*/  UIADD3 UR4, UR6, 0x1, URZ ;  /* 0x0000000106047890 */ /* 0x000fe2000fffe03f */
[----:B------:R-:W-:-:S03]  /*4f90*/  ISETP.NE.AND P3, PT, RZ, UR37, PT ;  /* 0x00000025ff007c0c */ /* 0x000fc6000bf65270 */
[----:B------:R-:W-:-:S04]  /*4fa0*/  UISETP.NE.AND UP2, UPT, UR4, 0x2, UPT ;  /* 0x000000020400788c */ /* 0x000fc8000bf45270 */
[----:B------:R-:W-:Y:S02]  /*4fb0*/  USEL UR5, URZ, 0x1, UP2 ;  /* 0x000000013f057887 */ /* 0x000fe40009000000 */
[----:B------:R-:W-:Y:S02]  /*4fc0*/  USEL UR4, UR4, URZ, UP2 ;  /* 0x0000003f04047287 */ /* 0x000fe40009000000 */
[----:B------:R-:W-:Y:S02]  /*4fd0*/  ULOP3.LUT UR5, UR40, UR5, URZ, 0x3c, !UPT ;  /* 0x0000000528057292 */ /* 0x000fe4000f8e3c3f */
[----:B---3--:R-:W-:Y:S10]  /*4fe0*/  @P3 BRA `(.L_x_875) ;  /* 0x00000000002c3947 */ /* 0x008ff40003800000 */
[----:B------:R-:W-:Y:S05]  /*4ff0*/  @!P0 BRA `(.L_x_876) ;  /* 0x0000000000048947 */ /* 0x000fea0003800000 */
[----:B------:R-:W-:Y:S01]  /*5000*/  BPT.TRAP 0x1 ;  /* 0x000000040000795c */ /* 0x000fe20000300000 */
.L_x_876:
[----:B------:R-:W-:Y:S01]  /*5010*/  ULEA UR10, UR4, UR36, 0x3 ;  /* 0x00000024040a7291 */ /* 0x000fe2000f8e183f */
[----:B------:R-:W-:-:S05]  /*5020*/  IMAD.U32 R12, RZ, RZ, UR5 ;  /* 0x00000005ff0c7e24 */ /* 0x000fca000f8e00ff */
[----:B------:R-:W-:-:S04]  /*5030*/  SHF.L.U32 R12, R12, 0x1f, RZ ;  /* 0x0000001f0c0c7819 */ /* 0x000fc800000006ff */
[----:B------:R0:W1:Y:S01]  /*5040*/  SYNCS.PHASECHK.TRANS64.TRYWAIT P2, [UR10+0x2d830], R12 ;  /* 0x02d8300cff0075a7 */ /* 0x000062000804014a */
[----:B------:R-:W-:Y:S05]  /*5050*/  @!P0 BRA `(.L_x_877) ;  /* 0x0000000000048947 */ /* 0x000fea0003800000 */
[----:B------:R-:W-:Y:S01]  /*5060*/  BPT.TRAP 0x1 ;  /* 0x000000040000795c */ /* 0x000fe20000300000 */
.L_x_877:
[----:B-1----:R-:W-:Y:S05]  /*5070*/  @P2 BRA `(.L_x_875) ;  /* 0x0000000000082947 */ /* 0x002fea0003800000 */
[----:B------:R-:W1:Y:S02]  /*5080*/  SYNCS.PHASECHK.TRANS64.TRYWAIT P2, [UR10+0x2d830], R12 ;  /* 0x02d8300cff0075a7 */ /* 0x000e64000804014a */
[----:B-1----:R-:W-:Y:S05]  /*5090*/  @!P2 BRA `(.L_x_878) ;  /* 0x000000e800a8a947 */ /* 0x002fea0003800000 */
.L_x_875:
[----:B01----:R-:W-:Y:S01]  /*50a0*/  VIADD R12, R19, 0x8 ;  /* 0x00000008130c7836 */ /* 0x003fe20000000000 */
[----:B------:R-:W-:Y:S01]  /*50b0*/  R2UR UR32, R14 ;  /* 0x000000000e2072ca */ /* 0x000fe200000e0000 */
[----:B------:R-:W-:Y:S01]  /*50c0*/  UIMAD UR34, UR4, 0x600, UR7 ;  /* 0x00000600042278a4 */ /* 0x000fe2000f8e0207 */
[----:B------:R-:W-:Y:S01]  /*50d0*/  R2UR UR33, R15 ;  /* 0x000000000f2172ca */ /* 0x000fe200000e0000 */
[----:B------:R-:W-:Y:S01]  /*50e0*/  UMOV UR35, 0x80000020 ;  /* 0x8000002000237882 */ /* 0x000fe20000000000 */
[----:B------:R0:W-:Y:S01]  /*50f0*/  BAR.SYNC.DEFER_BLOCKING R12, 0x100 ;  /* 0x0004000c0000751d */ /* 0x0001e20000010000 */
[----:B------:R-:W-:Y:S02]  /*5100*/  UIADD3 UR10, UR34, 0x2, URZ ;  /* 0x00000002220a7890 */ /* 0x000fe4000fffe03f */
[----:B------:R-:W-:Y:S02]  /*5110*/  UIADD3 UR14, UR34, 0x200, URZ ;  /* 0x00000200220e7890 */ /* 0x000fe4000fffe03f */
[----:B------:R-:W-:Y:S01]  /*5120*/  UIADD3 UR18, UR34, 0x202, URZ ;  /* 0x0000020222127890 */ /* 0x000fe2000fffe03f */
[----:B------:R-:W-:Y:S01]  /*5130*/  UMOV UR11, 0x80000020 ;  /* 0x80000020000b7882 */ /* 0x000fe20000000000 */
[----:B------:R-:W-:Y:S01]  /*5140*/  UMOV UR15, 0x80000020 ;  /* 0x80000020000f7882 */ /* 0x000fe20000000000 */
[----:B------:R-:W-:Y:S01]  /*5150*/  UMOV UR19, 0x80000020 ;  /* 0x8000002000137882 */ /* 0x000fe20000000000 */
[----:B------:R-:W-:Y:S01]  /*5160*/  UIADD3 UR22, UR34, 0x400, URZ ;  /* 0x0000040022167890 */ /* 0x000fe2000fffe03f */
[----:B------:R-:W-:Y:S01]  /*5170*/  UMOV UR23, 0x80000020 ;  /* 0x8000002000177882 */ /* 0x000fe20000000000 */
[----:B------:R-:W-:Y:S01]  /*5180*/  UIADD3 UR26, UR34, 0x402, URZ ;  /* 0x00000402221a7890 */ /* 0x000fe2000fffe03f */
[----:B------:R-:W-:Y:S01]  /*5190*/  UMOV UR27, 0x80000020 ;  /* 0x80000020001b7882 */ /* 0x000fe20000000000 */
[----:B--2---:R-:W-:-:S06]  /*51a0*/  WARPGROUP.ARRIVE ;  /* 0x00000000000079c5 */ /* 0x004fcc0000000000 */
[----:B------:R-:W-:Y:S03]  /*51b0*/  HGMMA.64x128x16.F32.BF16 R24, gdesc[UR32], RZ, !UPT, gsb0 ;  /* 0x01e00000201879f0 */ /* 0x000fe6000c0018ff */
        /* <DEDUP_REMOVED lines=16> */
[----:B0-----:R-:W-:Y:S05]  /*52c0*/  @P3 BRA `(.L_x_879) ;  /* 0x00000000002c3947 */ /* 0x001fea0003800000 */
[----:B------:R-:W-:Y:S05]  /*52d0*/  @!P0 BRA `(.L_x_880) ;  /* 0x0000000000048947 */ /* 0x000fea0003800000 */
[----:B------:R-:W-:Y:S01]  /*52e0*/  BPT.TRAP 0x1 ;  /* 0x000000040000795c */ /* 0x000fe20000300000 */
.L_x_880:
[----:B------:R-:W-:Y:S01]  /*52f0*/  ULEA UR10, UR6, UR36, 0x3 ;  /* 0x00000024060a7291 */ /* 0x000fe2000f8e183f */
[----:B------:R-:W-:-:S05]  /*5300*/  IMAD.U32 R12, RZ, RZ, UR40 ;  /* 0x00000028ff0c7e24 */ /* 0x000fca000f8e00ff */
[----:B------:R-:W-:-:S04]  /*5310*/  SHF.L.U32 R12, R12, 0x1f, RZ ;  /* 0x0000001f0c0c7819 */ /* 0x000fc800000006ff */
[----:B------:R0:W1:Y:S01]  /*5320*/  SYNCS.PHASECHK.TRANS64.TRYWAIT P2, [UR10+0x2d850], R12 ;  /* 0x02d8500cff0075a7 */ /* 0x000062000804014a */
[----:B------:R-:W-:Y:S05]  /*5330*/  @!P0 BRA `(.L_x_881) ;  /* 0x0000000000048947 */ /* 0x000fea0003800000 */
[----:B------:R-:W-:Y:S01]  /*5340*/  BPT.TRAP 0x1 ;  /* 0x000000040000795c */ /* 0x000fe20000300000 */
.L_x_881:
[----:B-1----:R-:W-:Y:S05]  /*5350*/  @P2 BRA `(.L_x_879) ;  /* 0x0000000000082947 */ /* 0x002fea0003800000 */
[----:B------:R-:W1:Y:S02]  /*5360*/  SYNCS.PHASECHK.TRANS64.TRYWAIT P2, [UR10+0x2d850], R12 ;  /* 0x02d8500cff0075a7 */ /* 0x000e64000804014a */
[----:B-1----:R-:W-:Y:S05]  /*5370*/  @!P2 BRA `(.L_x_882) ;  /* 0x000000e80008a947 */ /* 0x002fea0003800000 */
.L_x_879:
[----:B------:R-:W-:Y:S01]  /*5380*/  UIADD3 UR10, UR36, 0x400, URZ ;  /* 0x00000400240a7890 */ /* 0x000fe2000fffe03f */
[----:B------:R-:W-:Y:S01]  /*5390*/  WARPGROUP.ARRIVE ;  /* 0x00000000000079c5 */ /* 0x000fe20000000000 */
[----:B------:R-:W-:Y:S01]  /*53a0*/  ULOP3.LUT UR11, UR39, 0x10000, URZ, 0xfc, !UPT ;  /* 0x00010000270b7892 */ /* 0x000fe2000f8efc3f */
[----:B------:R-:W-:Y:S01]  /*53b0*/  PLOP3.LUT P2, PT, PT, PT, UP0, 0x80, 0x0 ;  /* 0x000000000000781c */ /* 0x000fe20003f4f008 */
[----:B------:R-:W-:Y:S01]  /*53c0*/  USHF.R.U32.HI UR10, URZ, 0x4, UR10 ;  /* 0x000000043f0a7899 */ /* 0x000fe2000801160a */
[----:B------:R-:W-:Y:S01]  /*53d0*/  PLOP3.LUT P3, PT, PT, PT, UP0, 0x80, 0x0 ;  /* 0x000000000000781c */ /* 0x000fe20003f6f008 */
[----:B------:R-:W-:Y:S01]  /*53e0*/  UMOV UR33, 0x40000040 ;  /* 0x4000004000217882 */ /* 0x000fe20000000000 */
[----:B------:R-:W-:Y:S01]  /*53f0*/  UMOV UR35, 0x80000020 ;  /* 0x8000002000237882 */ /* 0x000fe20000000000 */
[----:B------:R-:W-:Y:S01]  /*5400*/  ULOP3.LUT UR10, UR10, 0x3fff, URZ, 0xc0, !UPT ;  /* 0x00003fff0a0a7892 */ /* 0x000fe2000f8ec03f */
[----:B------:R-:W-:Y:S01]  /*5410*/  IMAD.MOV.U32 R140, RZ, RZ, R0 ;  /* 0x000000ffff8c7224 */ /* 0x000fe200078e0000 */
[----:B------:R-:W-:Y:S01]  /*5420*/  UMOV UR32, UR11 ;  /* 0x0000000b00207c82 */ /* 0x000fe20008000000 */
[----:B-1----:R-:W-:Y:S01]  /*5430*/  IMAD.SHL.U32 R21, R13, 0x80, RZ ;  /* 0x000000800d157824 */ /* 0x002fe200078e00ff */
[----:B------:R-:W-:Y:S01]  /*5440*/  ULOP3.LUT UR10, UR10, 0x2000000, URZ, 0xfc, !UPT ;  /* 0x020000000a0a7892 */ /* 0x000fe2000f8efc3f */
[----:B------:R-:W-:Y:S01]  /*5450*/  IMAD.U32 R23, RZ, RZ, UR4 ;  /* 0x00000004ff177e24 */ /* 0x000fe2000f8e00ff */
[----:B------:R-:W-:Y:S01]  /*5460*/  R2UR UR14, R4 ;  /* 0x00000000040e72ca */ /* 0x000fe200000e0000 */
[----:B------:R-:W-:Y:S01]  /*5470*/  VIADD R22, R19, 0x9 ;  /* 0x0000000913167836 */ /* 0x000fe20000000000 */
[----:B------:R-:W-:Y:S01]  /*5480*/  UIMAD UR10, UR6, 0x600, UR10 ;  /* 0x00000600060a78a4 */ /* 0x000fe2000f8e020a */
[----:B------:R-:W-:-:S02]  /*5490*/  IADD3 R136, -R21, 0x1, RZ ;  /* 0x0000000115887810 */ /* 0x000fc40007ffe1ff */
[----:B------:R-:W-:-:S03]  /*54a0*/  @!P1 LEA R23, R23, UR36, 0x3 ;  /* 0x0000002417179c11 */ /* 0x000fc6000f8e18ff */
[----:B------:R-:W-:Y:S01]  /*54b0*/  IMAD R137, R3, -0x2, R136 ;  /* 0xfffffffe03897824 */ /* 0x000fe200078e0288 */
[----:B------:R-:W-:Y:S01]  /*54c0*/  UMOV UR34, UR10 ;  /* 0x0000000a00227c82 */ /* 0x000fe20008000000 */
[----:B------:R-:W-:Y:S01]  /*54d0*/  @!P1 VIADD R23, R23, 0x2d840 ;  /* 0x0002d84017179836 */ /* 0x000fe20000000000 */
[----:B------:R-:W-:Y:S01]  /*54e0*/  HGMMA.64x96x16.F32.BF16 R88, gdesc[UR32].tnspB, R88, gsb0 ;  /* 0x41600000205879f0 */ /* 0x000fe20008001858 */
[----:B------:R-:W-:Y:S01]  /*54f0*/  UIADD3 UR32, UR11, 0x2, URZ ;  /* 0x000000020b207890 */ /* 0x000fe2000fffe03f */
[----:B------:R-:W-:Y:S01]  /*5500*/  IMAD R137, R18, UR31, R137 ;  /* 0x0000001f12897c24 */ /* 0x000fe2000f8e0289 */
[----:B------:R-:W-:Y:S01]  /*5510*/  UIADD3 UR34, UR10, 0x40, URZ ;  /* 0x000000400a227890 */ /* 0x000fe2000fffe03f */
[----:B------:R-:W-:Y:S01]  /*5520*/  @!P1 PRMT R23, RZ, 0x654, R23 ;  /* 0x00000654ff179816 */ /* 0x000fe20000000017 */
[----:B------:R-:W-:Y:S01]  /*5530*/  UMOV UR33, 0x40000040 ;  /* 0x4000004000217882 */ /* 0x000fe20000000000 */
[----:B------:R-:W-:Y:S01]  /*5540*/  UMOV UR35, 0x80000020 ;  /* 0x8000002000237882 */ /* 0x000fe20000000000 */
        /* <DEDUP_REMOVED lines=42> */
[----:B------:R-:W-:Y:S02]  /*57f0*/  @UP0 ULDC UR10, c[0x0][0x44c] ;  /* 0x00011300000a0ab9 */ /* 0x000fe40000000800 */
[----:B0-----:R-:W-:Y:S01]  /*5800*/  @P2 IMAD.HI.U32 R12, R0, UR10, RZ ;  /* 0x0000000a000c2c27 */ /* 0x001fe2000f8e00ff */
[----:B------:R-:W-:Y:S01]  /*5810*/  @UP0 ULDC UR10, c[0x0][0x450] ;  /* 0x00011400000a0ab9 */ /* 0x000fe20000000800 */
[----:B------:R-:W-:-:S03]  /*5820*/  ISETP.GE.U32.AND P2, PT, R2, 0x180, PT ;  /* 0x000001800200780c */ /* 0x000fc60003f46070 */
[----:B------:R-:W-:Y:S02]  /*5830*/  @P3 SHF.R.U32.HI R140, RZ, UR10, R12 ;  /* 0x0000000aff8c3c19 */ /* 0x000fe4000801160c */
[----:B------:R-:W0:Y:S01]  /*5840*/  LDC R12, c[0x0][0x288] ;  /* 0x0000a200ff0c7b82 */ /* 0x000e220000000800 */
[----:B------:R-:W-:Y:S02]  /*5850*/  SEL R22, R22, 0x9, !P2 ;  /* 0x0000000916167807 */ /* 0x000fe40005000000 */
[----:B------:R-:W1:Y:S01]  /*5860*/  SHFL.IDX PT, R141, R140, RZ, 0x1c1f ;  /* 0x001c1fff8c8d7589 */ /* 0x000e6200000e0000 */
[----:B------:R-:W-:Y:S01]  /*5870*/  PLOP3.LUT P2, PT, PT, PT, UP1, 0x40, 0x0 ;  /* 0x000000000000781c */ /* 0x000fe20003f4e818 */
[----:B0-----:R-:W-:-:S04]  /*5880*/  IMAD.IADD R137, R137, 0x1, -R12 ;  /* 0x0000000189897824 */ /* 0x001fc800078e0a0c */
[C---:B------:R-:W-:Y:S02]  /*5890*/  VIADD R139, R137.reuse, UR38 ;  /* 0x00000026898b7c36 */ /* 0x040fe40008000000 */
[----:B------:R-:W-:Y:S02]  /*58a0*/  VIADD R138, R137, UR14 ;  /* 0x0000000e898a7c36 */ /* 0x000fe40008000000 */
[C---:B-1----:R-:W-:Y:S02]  /*58b0*/  IMAD.IADD R137, R141.reuse, 0x1, R139 ;  /* 0x000000018d897824 */ /* 0x042fe400078e028b */
[----:B------:R-:W-:Y:S01]  /*58c0*/  IMAD.IADD R136, R141, 0x1, R138 ;  /* 0x000000018d887824 */ /* 0x000fe200078e028a */
[----:B------:R-:W-:Y:S02]  /*58d0*/  WARPGROUP.DEPBAR.LE gsb0, 0x0 ;  /* 0x00008000000079c5 */ /* 0x000fe40000010000 */
[----:B------:R-:W-:-:S06]  /*58e0*/  WARPGROUP.ARRIVE ;  /* 0x00000000000079c5 */ /* 0x000fcc0000000000 */
[----:B------:R-:W-:Y:S03]  /*58f0*/  HGMMA.64x96x16.F32.BF16 R88, gdesc[UR32].tnspB, R88, gsb0 ;  /* 0x41600000205879f0 */ /* 0x000fe60008001858 */
[----:B------:R-:W-:Y:S02]  /*5900*/  WARPGROUP.DEPBAR.LE gsb0, 0x0 ;  /* 0x00008000000079c5 */ /* 0x000fe40000010000 */
[----:B------:R0:W-:Y:S06]  /*5910*/  BAR.ARV R22, 0x100 ;  /* 0x000400160000751d */ /* 0x0001ec0000002000 */
[----:B------:R0:W-:Y:S01]  /*5920*/  @!P1 SYNCS.ARRIVE.TRANS64.RED.A1T0 RZ, [R23+URZ], RZ ;  /* 0x000000ff17ff99a7 */ /* 0x0001e2000810043f */
[----:B------:R-:W-:Y:S05]  /*5930*/  @P2 BRA `(.L_x_883) ;  /* 0x00000000005c2947 */ /* 0x000fea0003800000 */
[----:B0-----:R-:W-:Y:S01]  /*5940*/  IMAD R23, R18, UR31, R141 ;  /* 0x0000001f12177c24 */ /* 0x001fe2000f8e028d */
[----:B------:R-:W-:Y:S03]  /*5950*/  BSSY B0, `(.L_x_884) ;  /* 0x0000011000007945 */ /* 0x000fe60003800000 */
[----:B------:R-:W-:-:S05]  /*5960*/  IMAD.IADD R141, R23, 0x1, -R12 ;  /* 0x00000001178d7824 */ /* 0x000fca00078e0a0c */
[----:B------:R-:W-:-:S13]  /*5970*/  ISETP.GT.AND P2, PT, R141, -0x1, PT ;  /* 0xffffffff8d00780c */ /* 0x000fda0003f44270 */
[----:B------:R-:W-:Y:S05]  /*5980*/  @P2 BRA `(.L_x_885) ;  /* 0x0000000000202947 */ /* 0x000fea0003800000 */
[----:B------:R-:W-:Y:S01]  /*5990*/  IMAD.U32 R142, RZ, RZ, UR29 ;  /* 0x0000001dff8e7e24 */ /* 0x000fe2000f8e00ff */
[----:B------:R-:W-:-:S04]  /*59a0*/  LOP3.LUT R141, RZ, R141, RZ, 0x33, !PT ;  /* 0x0000008dff8d7212 */ /* 0x000fc800078e33ff */
[----:B------:R-:W-:-:S13]  /*59b0*/  ISETP.NE.AND P2, PT, R142, 0x1, PT ;  /* 0x000000018e00780c */ /* 0x000fda0003f45270 */
[----:B------:R-:W0:Y:S02]  /*59c0*/  @P2 LDC.64 R22, c[0x0][0x9e8] ;  /* 0x00027a00ff162b82 */ /* 0x000e240000000a00 */
[----:B0-----:R-:W-:-:S05]  /*59d0*/  @P2 IMAD.HI.U32 R22, R141, R22, RZ ;  /* 0x000000168d162227 */ /* 0x001fca00078e00ff */
[----:B------:R-:W-:-:S04]  /*59e0*/  @P2 SHF.R.U32.HI R141, RZ, R23, R22 ;  /* 0x00000017ff8d2219 */ /* 0x000fc80000011616 */
[----:B------:R-:W-:Y:S01]  /*59f0*/  LOP3.LUT R141, RZ, R141, RZ, 0x33, !PT ;  /* 0x0000008dff8d7212 */ /* 0x000fe200078e33ff */
[----:B------:R-:W-:Y:S06]  /*5a00*/  BRA `(.L_x_886) ;  /* 0x0000000000147947 */ /* 0x000fec0003800000 */
.L_x_885:
[----:B------:R-:W-:-:S05]  /*5a10*/  IMAD.U32 R142, RZ, RZ, UR29 ;  /* 0x0000001dff8e7e24 */ /* 0x000fca000f8e00ff */
[----:B------:R-:W-:-:S13]  /*5a20*/  ISETP.NE.AND P2, PT, R142, 0x1, PT ;  /* 0x000000018e00780c */ /* 0x000fda0003f45270 */
[----:B------:R-:W0:Y:S02]  /*5a30*/  @P2 LDC.64 R22, c[0x0][0x9e8] ;  /* 0x00027a00ff162b82 */ /* 0x000e240000000a00 */
[----:B0-----:R-:W-:-:S05]  /*5a40*/  @P2 IMAD.HI.U32 R22, R141, R22, RZ ;  /* 0x000000168d162227 */ /* 0x001fca00078e00ff */
[----:B------:R-:W-:-:S07]  /*5a50*/  @P2 SHF.R.U32.HI R141, RZ, R23, R22 ;  /* 0x00000017ff8d2219 */ /* 0x000fce0000011616 */
.L_x_886:
[----:B------:R-:W-:Y:S05]  /*5a60*/  BSYNC B0 ;  /* 0x0000000000007941 */ /* 0x000fea0003800000 */
.L_x_884:
[----:B------:R-:W-:-:S04]  /*5a70*/  IMAD R22, R141, R142, -R21 ;  /* 0x0000008e8d167224 */ /* 0x000fc800078e0a15 */
[----:B------:R-:W-:-:S05]  /*5a80*/  IMAD R22, R3, -0x2, R22 ;  /* 0xfffffffe03167824 */ /* 0x000fca00078e0216 */
[----:B------:R-:W-:Y:S02]  /*5a90*/  VIADDMNMX R137, R22, R142, R137, PT ;  /* 0x0000008e16897246 */ /* 0x000fe40003800189 */
[----:B------:R-:W-:-:S07]  /*5aa0*/  VIMNMX R136, R136, R22, !PT ;  /* 0x0000001688887248 */ /* 0x000fce0007fe0100 */
.L_x_883:
[----:B------:R-:W-:Y:S01]  /*5ab0*/  ISETP.GT.AND P2, PT, R13, -0x1, PT ;  /* 0xffffffff0d00780c */ /* 0x000fe20003f44270 */
[----:B0-----:R-:W0:Y:S03]  /*5ac0*/  SHFL.IDX PT, R23, R140, 0x1, 0x1c1f ;  /* 0x003c1f008c177f89 */ /* 0x001e2600000e0000 */
[C---:B------:R-:W-:Y:S02]  /*5ad0*/  ISETP.GT.AND P5, PT, R136.reuse, RZ, P2 ;  /* 0x000000ff8800720c */ /* 0x040fe400017a4270 */
[C---:B------:R-:W-:Y:S02]  /*5ae0*/  ISETP.GT.AND P4, PT, R136.reuse, 0x1, P2 ;  /* 0x000000018800780c */ /* 0x040fe40001784270 */
[----:B------:R-:W-:Y:S02]  /*5af0*/  ISETP.LT.OR P5, PT, R137, 0x1, P5 ;  /* 0x000000018900780c */ /* 0x000fe40002fa1670 */
[----:B------:R-:W-:-:S02]  /*5b00*/  ISETP.GT.AND P6, PT, R136, 0x8, P2 ;  /* 0x000000088800780c */ /* 0x000fc400017c4270 */
[----:B------:R-:W-:Y:S02]  /*5b10*/  FSEL R24, R24, -INF , !P5 ;  /* 0xff80000018187808 */ /* 0x000fe40006800000 */
[C---:B------:R-:W-:Y:S02]  /*5b20*/  ISETP.GT.AND P5, PT, R136.reuse, 0x10, P2 ;  /* 0x000000108800780c */ /* 0x040fe400017a4270 */
[----:B------:R-:W-:Y:S02]  /*5b30*/  ISETP.GT.AND P3, PT, R136, 0x9, P2 ;  /* 0x000000098800780c */ /* 0x000fe40001764270 */
[C---:B------:R-:W-:Y:S02]  /*5b40*/  ISETP.LT.OR P5, PT, R137.reuse, 0x11, P5 ;  /* 0x000000118900780c */ /* 0x040fe40002fa1670 */
[----:B------:R-:W-:Y:S02]  /*5b50*/  ISETP.LT.OR P4, PT, R137, 0x2, P4 ;  /* 0x000000028900780c */ /* 0x000fe40002781670 */
[----:B------:R-:W-:-:S02]  /*5b60*/  FSEL R32, R32, -INF , !P5 ;  /* 0xff80000020207808 */ /* 0x000fc40006800000 */
[----:B------:R-:W-:Y:S01]  /*5b70*/  ISETP.GT.AND P5, PT, R136, 0x20, P2 ;  /* 0x000000208800780c */ /* 0x000fe200017a4270 */
[--C-:B0-----:R-:W-:Y:S01]  /*5b80*/  IMAD.IADD R139, R139, 0x1, R23.reuse ;  /* 0x000000018b8b7824 */ /* 0x101fe200078e0217 */
[C---:B------:R-:W-:Y:S01]  /*5b90*/  ISETP.LT.OR P6, PT, R137.reuse, 0x9, P6 ;  /* 0x000000098900780c */ /* 0x040fe200037c1670 */
[----:B------:R-:W-:Y:S01]  /*5ba0*/  IMAD.IADD R138, R138, 0x1, R23 ;  /* 0x000000018a8a7824 */ /* 0x000fe200078e0217 */
[C---:B------:R-:W-:Y:S02]  /*5bb0*/  ISETP.LT.OR P3, PT, R137.reuse, 0xa, P3 ;  /* 0x0000000a8900780c */ /* 0x040fe40001f61670 */
[----:B------:R-:W-:Y:S02]  /*5bc0*/  ISETP.LT.OR P5, PT, R137, 0x21, P5 ;  /* 0x000000218900780c */ /* 0x000fe40002fa1670 */
[----:B------:R-:W-:Y:S02]  /*5bd0*/  FSEL R25, R25, -INF , !P4 ;  /* 0xff80000019197808 */ /* 0x000fe40006000000 */
[----:B------:R-:W-:-:S02]  /*5be0*/  FSEL R28, R28, -INF , !P6 ;  /* 0xff8000001c1c7808 */ /* 0x000fc40007000000 */
[----:B------:R-:W-:Y:S02]  /*5bf0*/  FSEL R29, R29, -INF , !P3 ;  /* 0xff8000001d1d7808 */ /* 0x000fe40005800000 */
[C---:B------:R-:W-:Y:S02]  /*5c00*/  ISETP.GT.AND P4, PT, R136.reuse, 0x11, P2 ;  /* 0x000000118800780c */ /* 0x040fe40001784270 */
[C---:B------:R-:W-:Y:S02]  /*5c10*/  ISETP.GT.AND P6, PT, R136.reuse, 0x18, P2 ;  /* 0x000000188800780c */ /* 0x040fe400017c4270 */
[----:B------:R-:W-:Y:S02]  /*5c20*/  ISETP.GT.AND P3, PT, R136, 0x19, P2 ;  /* 0x000000198800780c */ /* 0x000fe40001764270 */
[----:B------:R-:W-:Y:S02]  /*5c30*/  FSEL R40, R40, -INF , !P5 ;  /* 0xff80000028287808 */ /* 0x000fe40006800000 */
[----:B------:R-:W-:-:S02]  /*5c40*/  ISETP.GT.AND P5, PT, R136, 0x30, P2 ;  /* 0x000000308800780c */ /* 0x000fc400017a4270 */
[C---:B------:R-:W-:Y:S02]  /*5c50*/  ISETP.LT.OR P4, PT, R137.reuse, 0x12, P4 ;  /* 0x000000128900780c */ /* 0x040fe40002781670 */
[C---:B------:R-:W-:Y:S02]  /*5c60*/  ISETP.LT.OR P6, PT, R137.reuse, 0x19, P6 ;  /* 0x000000198900780c */ /* 0x040fe400037c1670 */
        /* <DEDUP_REMOVED lines=57> */
[----:B------:R-:W-:-:S02]  /*6000*/  PLOP3.LUT P5, PT, PT, PT, UP1, 0x40, 0x0 ;  /* 0x000000000000781c */ /* 0x000fc40003fae818 */
[C---:B------:R-:W-:Y:S02]  /*6010*/  ISETP.LT.OR P4, PT, R137.reuse, 0x62, P4 ;  /* 0x000000628900780c */ /* 0x040fe40002781670 */
[C---:B------:R-:W-:Y:S02]  /*6020*/  ISETP.LT.OR P6, PT, R137.reuse, 0x69, P6 ;  /* 0x000000698900780c */ /* 0x040fe400037c1670 */
[----:B------:R-:W-:Y:S02]  /*6030*/  ISETP.LT.OR P3, PT, R137, 0x6a, P3 ;  /* 0x0000006a8900780c */ /* 0x000fe40001f61670 */
[----:B------:R-:W-:Y:S02]  /*6040*/  FSEL R73, R73, -INF , !P4 ;  /* 0xff80000049497808 */ /* 0x000fe40006000000 */
[----:B------:R-:W-:Y:S02]  /*6050*/  FSEL R76, R76, -INF , !P6 ;  /* 0xff8000004c4c7808 */ /* 0x000fe40007000000 */
[----:B------:R-:W-:-:S02]  /*6060*/  FSEL R77, R77, -INF , !P3 ;  /* 0xff8000004d4d7808 */ /* 0x000fc40005800000 */
[C---:B------:R-:W-:Y:S02]  /*6070*/  ISETP.GT.AND P4, PT, R136.reuse, 0x71, P2 ;  /* 0x000000718800780c */ /* 0x040fe40001784270 */
[C---:B------:R-:W-:Y:S02]  /*6080*/  ISETP.GT.AND P6, PT, R136.reuse, 0x78, P2 ;  /* 0x000000788800780c */ /* 0x040fe400017c4270 */
[----:B------:R-:W-:Y:S02]  /*6090*/  ISETP.GT.AND P3, PT, R136, 0x79, P2 ;  /* 0x000000798800780c */ /* 0x000fe40001764270 */
[C---:B------:R-:W-:Y:S02]  /*60a0*/  ISETP.LT.OR P4, PT, R137.reuse, 0x72, P4 ;  /* 0x000000728900780c */ /* 0x040fe40002781670 */
[C---:B------:R-:W-:Y:S02]  /*60b0*/  ISETP.LT.OR P6, PT, R137.reuse, 0x79, P6 ;  /* 0x000000798900780c */ /* 0x040fe400037c1670 */
[----:B------:R-:W-:-:S02]  /*60c0*/  ISETP.LT.OR P3, PT, R137, 0x7a, P3 ;  /* 0x0000007a8900780c */ /* 0x000fc40001f61670 */
[----:B------:R-:W-:Y:S02]  /*60d0*/  FSEL R81, R81, -INF , !P4 ;  /* 0xff80000051517808 */ /* 0x000fe40006000000 */
[----:B------:R-:W-:Y:S02]  /*60e0*/  FSEL R84, R84, -INF , !P6 ;  /* 0xff80000054547808 */ /* 0x000fe40007000000 */
[----:B------:R-:W-:Y:S01]  /*60f0*/  FSEL R85, R85, -INF , !P3 ;  /* 0xff80000055557808 */ /* 0x000fe20005800000 */
[----:B------:R-:W-:Y:S06]  /*6100*/  @P5 BRA `(.L_x_887) ;  /* 0x00000000005c5947 */ /* 0x000fec0003800000 */
[----:B------:R-:W-:Y:S01]  /*6110*/  IMAD R23, R18, UR31, R23 ;  /* 0x0000001f12177c24 */ /* 0x000fe2000f8e0217 */
        /* <DEDUP_REMOVED lines=12> */
.L_x_889:
[----:B------:R-:W-:-:S05]  /*61e0*/  IMAD.U32 R140, RZ, RZ, UR29 ;  /* 0x0000001dff8c7e24 */ /* 0x000fca000f8e00ff */
[----:B------:R-:W-:-:S13]  /*61f0*/  ISETP.NE.AND P3, PT, R140, 0x1, PT ;  /* 0x000000018c00780c */ /* 0x000fda0003f65270 */
[----:B------:R-:W0:Y:S02]  /*6200*/  @P3 LDC.64 R22, c[0x0][0x9e8] ;  /* 0x00027a00ff163b82 */ /* 0x000e240000000a00 */
[----:B0-----:R-:W-:-:S05]  /*6210*/  @P3 IMAD.HI.U32 R22, R136, R22, RZ ;  /* 0x0000001688163227 */ /* 0x001fca00078e00ff */
[----:B------:R-:W-:-:S07]  /*6220*/  @P3 SHF.R.U32.HI R136, RZ, R23, R22 ;  /* 0x00000017ff883219 */ /* 0x000fce0000011616 */
.L_x_890:
[----:B------:R-:W-:Y:S05]  /*6230*/  BSYNC B0 ;  /* 0x0000000000007941 */ /* 0x000fea0003800000 */
.L_x_888:
[----:B------:R-:W-:-:S04]  /*6240*/  IMAD R136, R136, R140, -R21 ;  /* 0x0000008c88887224 */ /* 0x000fc800078e0a15 */
[----:B------:R-:W-:-:S05]  /*6250*/  IMAD R136, R3, -0x2, R136 ;  /* 0xfffffffe03887824 */ /* 0x000fca00078e0288 */
[----:B------:R-:W-:Y:S02]  /*6260*/  VIADDMNMX R139, R136, R140, R139, PT ;  /* 0x0000008c888b7246 */ /* 0x000fe4000380018b */
[----:B------:R-:W-:-:S07]  /*6270*/  VIMNMX R138, R138, R136, !PT ;  /* 0x000000888a8a7248 */ /* 0x000fce0007fe0100 */
.L_x_887:
[----:B------:R-:W-:Y:S01]  /*6280*/  FMNMX.FTZ R22, R24, R11, !PT ;  /* 0x0000000b18167209 */ /* 0x000fe20007810000 */
[----:B------:R-:W-:Y:S01]  /*6290*/  UMOV UR10, UR30 ;  /* 0x0000001e000a7c82 */ /* 0x000fe20008000000 */
[----:B------:R-:W-:Y:S01]  /*62a0*/  ISETP.GT.AND P5, PT, R138, 0x8, P2 ;  /* 0x000000088a00780c */ /* 0x000fe200017a4270 */
[----:B------:R-:W-:Y:S01]  /*62b0*/  UMOV UR40, UR5 ;  /* 0x0000000500287c82 */ /* 0x000fe20008000000 */
[----:B------:R-:W-:Y:S02]  /*62c0*/  FMNMX.FTZ R21, R25, R22, !PT ;  /* 0x0000001619157209 */ /* 0x000fe40007810000 */
[----:B------:R-:W-:Y:S02]  /*62d0*/  ISETP.LT.OR P5, PT, R139, 0x9, P5 ;  /* 0x000000098b00780c */ /* 0x000fe40002fa1670 */
[----:B------:R-:W-:Y:S02]  /*62e0*/  FMNMX.FTZ R22, R28, R21, !PT ;  /* 0x000000151c167209 */ /* 0x000fe40007810000 */
[----:B------:R-:W-:-:S02]  /*62f0*/  FSEL R30, R30, -INF , !P5 ;  /* 0xff8000001e1e7808 */ /* 0x000fc40006800000 */
[----:B------:R-:W-:Y:S02]  /*6300*/  FMNMX.FTZ R21, R29, R22, !PT ;  /* 0x000000161d157209 */ /* 0x000fe40007810000 */
[----:B------:R-:W-:Y:S02]  /*6310*/  ISETP.GT.AND P5, PT, R138, 0x11, P2 ;  /* 0x000000118a00780c */ /* 0x000fe400017a4270 */
        /* <DEDUP_REMOVED lines=11> */
[----:B------:R-:W-:Y:S02]  /*63d0*/  ISETP.GT.AND P5, PT, R138, RZ, P2 ;  /* 0x000000ff8a00720c */ /* 0x000fe400017a4270 */
[----:B------:R-:W-:Y:S02]  /*63e0*/  FMNMX.FTZ R22, R44, R21, !PT ;  /* 0x000000152c167209 */ /* 0x000fe40007810000 */
[----:B------:R-:W-:Y:S02]  /*63f0*/  ISETP.GT.AND P4, PT, R138, 0x1, P2 ;  /* 0x000000018a00780c */ /* 0x000fe40001784270 */
[----:B------:R-:W-:Y:S02]  /*6400*/  FMNMX.FTZ R21, R45, R22, !PT ;  /* 0x000000162d157209 */ /* 0x000fe40007810000 */
[----:B------:R-:W-:-:S02]  /*6410*/  ISETP.LT.OR P5, PT, R139, 0x1, P5 ;  /* 0x000000018b00780c */ /* 0x000fc40002fa1670 */
[----:B------:R-:W-:Y:S02]  /*6420*/  FMNMX.FTZ R22, R48, R21, !PT ;  /* 0x0000001530167209 */ /* 0x000fe40007810000 */
[----:B------:R-:W-:Y:S02]  /*6430*/  ISETP.LT.OR P4, PT, R139, 0x2, P4 ;  /* 0x000000028b00780c */ /* 0x000fe40002781670 */
[----:B------:R-:W-:Y:S02]  /*6440*/  FMNMX.FTZ R21, R49, R22, !PT ;  /* 0x0000001631157209 */ /* 0x000fe40007810000 */
[----:B------:R-:W-:Y:S02]  /*6450*/  FSEL R137, R26, -INF , !P5 ;  /* 0xff8000001a897808 */ /* 0x000fe40006800000 */
[----:B------:R-:W-:Y:S02]  /*6460*/  FMNMX.FTZ R22, R52, R21, !PT ;  /* 0x0000001534167209 */ /* 0x000fe40007810000 */
[----:B------:R-:W-:-:S02]  /*6470*/  ISETP.GT.AND P3, PT, R138, 0x9, P2 ;  /* 0x000000098a00780c */ /* 0x000fc40001764270 */
[----:B------:R-:W-:Y:S02]  /*6480*/  FMNMX.FTZ R21, R53, R22, !PT ;  /* 0x0000001635157209 */ /* 0x000fe40007810000 */
[----:B------:R-:W-:Y:S02]  /*6490*/  FSEL R27, R27, -INF , !P4 ;  /* 0xff8000001b1b7808 */ /* 0x000fe40006000000 */
[----:B------:R-:W-:Y:S02]  /*64a0*/  FMNMX.FTZ R22, R56, R21, !PT ;  /* 0x0000001538167209 */ /* 0x000fe40007810000 */
[----:B------:R-:W-:Y:S02]  /*64b0*/  FMNMX.FTZ R26, R137, R20, !PT ;  /* 0x00000014891a7209 */ /* 0x000fe40007810000 */
[----:B------:R-:W-:Y:S02]  /*64c0*/  FMNMX.FTZ R21, R57, R22, !PT ;  /* 0x0000001639157209 */ /* 0x000fe40007810000 */
[----:B------:R-:W-:-:S02]  /*64d0*/  ISETP.GT.AND P4, PT, R138, 0x10, P2 ;  /* 0x000000108a00780c */ /* 0x000fc40001784270 */
[----:B------:R-:W-:Y:S02]  /*64e0*/  FMNMX.FTZ R22, R60, R21, !PT ;  /* 0x000000153c167209 */ /* 0x000fe40007810000 */
[----:B------:R-:W-:Y:S02]  /*64f0*/  ISETP.LT.OR P3, PT, R139, 0xa, P3 ;  /* 0x0000000a8b00780c */ /* 0x000fe40001f61670 */
[----:B------:R-:W-:Y:S02]  /*6500*/  FMNMX.FTZ R21, R61, R22, !PT ;  /* 0x000000163d157209 */ /* 0x000fe40007810000 */
[----:B------:R-:W-:Y:S02]  /*6510*/  ISETP.LT.OR P4, PT, R139, 0x11, P4 ;  /* 0x000000118b00780c */ /* 0x000fe40002781670 */
[----:B------:R-:W-:Y:S02]  /*6520*/  FMNMX.FTZ R22, R64, R21, !PT ;  /* 0x0000001540167209 */ /* 0x000fe40007810000 */
[----:B------:R-:W-:-:S02]  /*6530*/  FSEL R31, R31, -INF , !P3 ;  /* 0xff8000001f1f7808 */ /* 0x000fc40005800000 */
[----:B------:R-:W-:Y:S02]  /*6540*/  FMNMX.FTZ R21, R65, R22, !PT ;  /* 0x0000001641157209 */ /* 0x000fe40007810000 */
[----:B------:R-:W-:Y:S02]  /*6550*/  ISETP.GT.AND P3, PT, R138, 0x18, P2 ;  /* 0x000000188a00780c */ /* 0x000fe40001764270 */
[----:B------:R-:W-:Y:S02]  /*6560*/  FMNMX.FTZ R22, R68, R21, !PT ;  /* 0x0000001544167209 */ /* 0x000fe40007810000 */
[----:B------:R-:W-:Y:S02]  /*6570*/  FSEL R34, R34, -INF , !P4 ;  /* 0xff80000022227808 */ /* 0x000fe40006000000 */
        /* <DEDUP_REMOVED lines=18> */
[----:B------:R-:W-:Y:S01]  /*66a0*/  FSEL R43, R43, -INF , !P3 ;  /* 0xff8000002b2b7808 */ /* 0x000fe20005800000 */
[----:B------:R-:W0:Y:S01]  /*66b0*/  SHFL.BFLY PT, R21, R22, 0x2, 0x1f ;  /* 0x0c401f0016157f89 */ /* 0x000e2200000e0000 */
[----:B------:R-:W-:-:S02]  /*66c0*/  ISETP.GT.AND P3, PT, R138, 0x29, P2 ;  /* 0x000000298a00780c */ /* 0x000fc40001764270 */
[----:B------:R-:W-:Y:S02]  /*66d0*/  FSEL R46, R46, -INF , !P4 ;  /* 0xff8000002e2e7808 */ /* 0x000fe40006000000 */
[C---:B------:R-:W-:Y:S02]  /*66e0*/  ISETP.GT.AND P4, PT, R138.reuse, 0x30, P2 ;  /* 0x000000308a00780c */ /* 0x040fe40001784270 */
[----:B------:R-:W-:Y:S02]  /*66f0*/  ISETP.LT.OR P5, PT, R139, 0x2a, P3 ;  /* 0x0000002a8b00780c */ /* 0x000fe40001fa1670 */
[----:B------:R-:W-:Y:S02]  /*6700*/  ISETP.GT.AND P3, PT, R138, 0x31, P2 ;  /* 0x000000318a00780c */ /* 0x000fe40001764270 */
[----:B------:R-:W-:Y:S02]  /*6710*/  FSEL R47, R47, -INF , !P5 ;  /* 0xff8000002f2f7808 */ /* 0x000fe40006800000 */
[----:B------:R-:W-:-:S02]  /*6720*/  ISETP.LT.OR P4, PT, R139, 0x31, P4 ;  /* 0x000000318b00780c */ /* 0x000fc40002781670 */
[----:B------:R-:W-:Y:S02]  /*6730*/  ISETP.GT.AND P5, PT, R138, 0x38, P2 ;  /* 0x000000388a00780c */ /* 0x000fe400017a4270 */
[----:B------:R-:W-:Y:S02]  /*6740*/  ISETP.LT.OR P3, PT, R139, 0x32, P3 ;  /* 0x000000328b00780c */ /* 0x000fe40001f61670 */
[----:B------:R-:W-:Y:S02]  /*6750*/  FSEL R50, R50, -INF , !P4 ;  /* 0xff80000032327808 */ /* 0x000fe40006000000 */
[----:B------:R-:W-:Y:S02]  /*6760*/  ISETP.GT.AND P4, PT, R138, 0x39, P2 ;  /* 0x000000398a00780c */ /* 0x000fe40001784270 */
[----:B------:R-:W-:Y:S02]  /*6770*/  FSEL R51, R51, -INF , !P3 ;  /* 0xff80000033337808 */ /* 0x000fe40005800000 */
[----:B0-----:R-:W-:-:S02]  /*6780*/  FMNMX.FTZ R23, R22, R21, !PT ;  /* 0x0000001516177209 */ /* 0x001fc40007810000 */
[C---:B------:R-:W-:Y:S02]  /*6790*/  ISETP.LT.OR P5, PT, R139.reuse, 0x39, P5 ;  /* 0x000000398b00780c */ /* 0x040fe40002fa1670 */
[----:B------:R-:W-:Y:S01]  /*67a0*/  ISETP.GT.AND P3, PT, R138, 0x40, P2 ;  /* 0x000000408a00780c */ /* 0x000fe20001764270 */
[----:B------:R-:W0:Y:S01]  /*67b0*/  SHFL.BFLY PT, R136, R23, 0x1, 0x1f ;  /* 0x0c201f0017887f89 */ /* 0x000e2200000e0000 */
[----:B------:R-:W-:Y:S02]  /*67c0*/  ISETP.LT.OR P4, PT, R139, 0x3a, P4 ;  /* 0x0000003a8b00780c */ /* 0x000fe40002781670 */
[----:B------:R-:W-:Y:S02]  /*67d0*/  FSEL R54, R54, -INF , !P5 ;  /* 0xff80000036367808 */ /* 0x000fe40006800000 */
[----:B------:R-:W-:Y:S02]  /*67e0*/  ISETP.GT.AND P5, PT, R138, 0x41, P2 ;  /* 0x000000418a00780c */ /* 0x000fe400017a4270 */
[----:B------:R-:W-:-:S02]  /*67f0*/  FSEL R55, R55, -INF , !P4 ;  /* 0xff80000037377808 */ /* 0x000fc40006000000 */
[C---:B------:R-:W-:Y:S02]  /*6800*/  ISETP.LT.OR P3, PT, R139.reuse, 0x41, P3 ;  /* 0x000000418b00780c */ /* 0x040fe40001f61670 */
[----:B------:R-:W-:Y:S02]  /*6810*/  ISETP.GT.AND P4, PT, R138, 0x48, P2 ;  /* 0x000000488a00780c */ /* 0x000fe40001784270 */
[----:B------:R-:W-:Y:S02]  /*6820*/  ISETP.LT.OR P5, PT, R139, 0x42, P5 ;  /* 0x000000428b00780c */ /* 0x000fe40002fa1670 */
[----:B------:R-:W-:Y:S02]  /*6830*/  FSEL R58, R58, -INF , !P3 ;  /* 0xff8000003a3a7808 */ /* 0x000fe40005800000 */
[----:B------:R-:W-:Y:S02]  /*6840*/  ISETP.GT.AND P3, PT, R138, 0x49, P2 ;  /* 0x000000498a00780c */ /* 0x000fe40001764270 */
[----:B------:R-:W-:-:S02]  /*6850*/  FSEL R59, R59, -INF , !P5 ;  /* 0xff8000003b3b7808 */ /* 0x000fc40006800000 */
[----:B------:R-:W-:Y:S02]  /*6860*/  ISETP.LT.OR P4, PT, R139, 0x49, P4 ;  /* 0x000000498b00780c */ /* 0x000fe40002781670 */
[----:B------:R-:W-:Y:S02]  /*6870*/  ISETP.GT.AND P5, PT, R138, 0x50, P2 ;  /* 0x000000508a00780c */ /* 0x000fe400017a4270 */
[----:B0-----:R-:W-:Y:S02]  /*6880*/  FMNMX.FTZ R21, R23, R136, !PT ;  /* 0x0000008817157209 */ /* 0x001fe40007810000 */
[----:B------:R-:W-:Y:S02]  /*6890*/  ISETP.LT.OR P3, PT, R139, 0x4a, P3 ;  /* 0x0000004a8b00780c */ /* 0x000fe40001f61670 */
[C---:B------:R-:W-:Y:S01]  /*68a0*/  FSETP.NEU.FTZ.AND P6, PT, R21.reuse, -INF , PT ;  /* 0xff8000001500780b */ /* 0x040fe20003fdd000 */
[----:B------:R-:W-:Y:S01]  /*68b0*/  FMUL.FTZ R136, R21, UR10 ;  /* 0x0000000a15887c20 */ /* 0x000fe20008410000 */
[----:B------:R-:W-:-:S02]  /*68c0*/  FSEL R62, R62, -INF , !P4 ;  /* 0xff8000003e3e7808 */ /* 0x000fc40006000000 */
[----:B------:R-:W-:Y:S02]  /*68d0*/  ISETP.GT.AND P4, PT, R138, 0x51, P2 ;  /* 0x000000518a00780c */ /* 0x000fe40001784270 */
[----:B------:R-:W-:Y:S02]  /*68e0*/  FSEL R22, R136, RZ, P6 ;  /* 0x000000ff88167208 */ /* 0x000fe40003000000 */
[----:B------:R-:W-:Y:S02]  /*68f0*/  FSEL R63, R63, -INF , !P3 ;  /* 0xff8000003f3f7808 */ /* 0x000fe40005800000 */
[----:B------:R-:W-:Y:S01]  /*6900*/  ISETP.LT.OR P5, PT, R139, 0x51, P5 ;  /* 0x000000518b00780c */ /* 0x000fe20002fa1670 */
[--C-:B------:R-:W-:Y:S01]  /*6910*/  FFMA.FTZ R136, R29, UR10, -R22.reuse ;  /* 0x0000000a1d887c23 */ /* 0x100fe20008010816 */
[--C-:B------:R-:W-:Y:S01]  /*6920*/  FFMA.FTZ R29, R33, UR10, -R22.reuse ;  /* 0x0000000a211d7c23 */ /* 0x100fe20008010816 */
[----:B------:R-:W-:Y:S01]  /*6930*/  FMNMX.FTZ R33, R27, R26, !PT ;  /* 0x0000001a1b217209 */ /* 0x000fe20007810000 */
[--C-:B------:R-:W-:Y:S01]  /*6940*/  FFMA.FTZ R23, R24, UR10, -R22.reuse ;  /* 0x0000000a18177c23 */ /* 0x100fe20008010816 */
[----:B------:R-:W-:Y:S01]  /*6950*/  ISETP.GT.AND P3, PT, R138, 0x58, P2 ;  /* 0x000000588a00780c */ /* 0x000fe20001764270 */
[--C-:B------:R-:W-:Y:S01]  /*6960*/  FFMA.FTZ R24, R25, UR10, -R22.reuse ;  /* 0x0000000a19187c23 */ /* 0x100fe20008010816 */
[----:B------:R-:W-:Y:S01]  /*6970*/  FMNMX.FTZ R26, R30, R33, !PT ;  /* 0x000000211e1a7209 */ /* 0x000fe20007810000 */
[--C-:B------:R-:W-:Y:S01]  /*6980*/  FFMA.FTZ R25, R28, UR10, -R22.reuse ;  /* 0x0000000a1c197c23 */ /* 0x100fe20008010816 */
[----:B------:R-:W-:Y:S01]  /*6990*/  ISETP.LT.OR P4, PT, R139, 0x52, P4 ;  /* 0x000000528b00780c */ /* 0x000fe20002781670 */
[--C-:B------:R-:W-:Y:S01]  /*69a0*/  FFMA.FTZ R28, R32, UR10, -R22.reuse ;  /* 0x0000000a201c7c23 */ /* 0x100fe20008010816 */
[----:B------:R-:W-:Y:S01]  /*69b0*/  FMNMX.FTZ R33, R31, R26, !PT ;  /* 0x0000001a1f217209 */ /* 0x000fe20007810000 */
[--C-:B------:R-:W-:Y:S01]  /*69c0*/  FFMA.FTZ R32, R36, UR10, -R22.reuse ;  /* 0x0000000a24207c23 */ /* 0x100fe20008010816 */
[----:B------:R-:W-:Y:S01]  /*69d0*/  FSEL R66, R66, -INF , !P5 ;  /* 0xff80000042427808 */ /* 0x000fe20006800000 */
[--C-:B------:R-:W-:Y:S01]  /*69e0*/  FFMA.FTZ R36, R40, UR10, -R22.reuse ;  /* 0x0000000a28247c23 */ /* 0x100fe20008010816 */
[----:B------:R-:W-:Y:S01]  /*69f0*/  FMNMX.FTZ R26, R34, R33, !PT ;  /* 0x00000021221a7209 */ /* 0x000fe20007810000 */
[--C-:B------:R-:W-:Y:S01]  /*6a00*/  FFMA.FTZ R33, R37, UR10, -R22.reuse ;  /* 0x0000000a25217c23 */ /* 0x100fe20008010816 */
[----:B------:R-:W-:Y:S01]  /*6a10*/  ISETP.GT.AND P5, PT, R138, 0x59, P2 ;  /* 0x000000598a00780c */ /* 0x000fe200017a4270 */
[--C-:B------:R-:W-:Y:S01]  /*6a20*/  FFMA.FTZ R40, R48, UR10, -R22.reuse ;  /* 0x0000000a30287c23 */ /* 0x100fe20008010816 */
[----:B------:R-:W-:Y:S01]  /*6a30*/  FMNMX.FTZ R37, R35, R26, !PT ;  /* 0x0000001a23257209 */ /* 0x000fe20007810000 */
[--C-:B------:R-:W-:Y:S01]  /*6a40*/  FFMA.FTZ R48, R52, UR10, -R22.reuse ;  /* 0x0000000a34307c23 */ /* 0x100fe20008010816 */
[----:B------:R-:W-:Y:S01]  /*6a50*/  FSEL R67, R67, -INF , !P4 ;  /* 0xff80000043437808 */ /* 0x000fe20006000000 */
[--C-:B------:R-:W-:Y:S01]  /*6a60*/  FFMA.FTZ R52, R56, UR10, -R22.reuse ;  /* 0x0000000a38347c23 */ /* 0x100fe20008010816 */
[----:B------:R-:W-:Y:S01]  /*6a70*/  FMNMX.FTZ R26, R38, R37, !PT ;  /* 0x00000025261a7209 */ /* 0x000fe20007810000 */
[--C-:B------:R-:W-:Y:S01]  /*6a80*/  FFMA.FTZ R56, R64, UR10, -R22.reuse ;  /* 0x0000000a40387c23 */ /* 0x100fe20008010816 */
[----:B------:R-:W-:Y:S01]  /*6a90*/  ISETP.LT.OR P3, PT, R139, 0x59, P3 ;  /* 0x000000598b00780c */ /* 0x000fe20001f61670 */
[--C-:B------:R-:W-:Y:S01]  /*6aa0*/  FFMA.FTZ R64, R72, UR10, -R22.reuse ;  /* 0x0000000a48407c23 */ /* 0x100fe20008010816 */
[----:B------:R-:W-:Y:S01]  /*6ab0*/  FMNMX.FTZ R37, R39, R26, !PT ;  /* 0x0000001a27257209 */ /* 0x000fe20007810000 */
[--C-:B------:R-:W-:Y:S01]  /*6ac0*/  FFMA.FTZ R72, R80, UR10, -R22.reuse ;  /* 0x0000000a50487c23 */ /* 0x100fe20008010816 */
[----:B------:R-:W-:Y:S01]  /*6ad0*/  ISETP.GT.AND P4, PT, R138, 0x60, P2 ;  /* 0x000000608a00780c */ /* 0x000fe20001784270 */
[----:B------:R-:W-:Y:S01]  /*6ae0*/  MUFU.EX2 R23, R23 ;  /* 0x0000001700177308 */ /* 0x000fe20000000800 */
[----:B------:R-:W-:Y:S01]  /*6af0*/  FMNMX.FTZ R26, R42, R37, !PT ;  /* 0x000000252a1a7209 */ /* 0x000fe20007810000 */
[----:B------:R-:W-:Y:S01]  /*6b00*/  FFMA.FTZ R37, R41, UR10, -R22 ;  /* 0x0000000a29257c23 */ /* 0x000fe20008010816 */
[----:B------:R-:W-:-:S02]  /*6b10*/  ISETP.LT.OR P5, PT, R139, 0x5a, P5 ;  /* 0x0000005a8b00780c */ /* 0x000fc40002fa1670 */
[----:B------:R-:W-:Y:S02]  /*6b20*/  FMNMX.FTZ R41, R43, R26, !PT ;  /* 0x0000001a2b297209 */ /* 0x000fe40007810000 */
[----:B------:R-:W-:Y:S01]  /*6b30*/  FSEL R70, R70, -INF , !P3 ;  /* 0xff80000046467808 */ /* 0x000fe20005800000 */
[----:B------:R-:W-:Y:S01]  /*6b40*/  MUFU.EX2 R24, R24 ;  /* 0x0000001800187308 */ /* 0x000fe20000000800 */
[----:B------:R-:W-:Y:S01]  /*6b50*/  FMNMX.FTZ R26, R46, R41, !PT ;  /* 0x000000292e1a7209 */ /* 0x000fe20007810000 */
[--C-:B------:R-:W-:Y:S01]  /*6b60*/  FFMA.FTZ R41, R44, UR10, -R22.reuse ;  /* 0x0000000a2c297c23 */ /* 0x100fe20008010816 */
[----:B------:R-:W-:Y:S01]  /*6b70*/  FFMA.FTZ R44, R45, UR10, -R22 ;  /* 0x0000000a2d2c7c23 */ /* 0x000fe20008010816 */
[----:B------:R-:W-:Y:S02]  /*6b80*/  ISETP.GT.AND P3, PT, R138, 0x61, P2 ;  /* 0x000000618a00780c */ /* 0x000fe40001764270 */
[----:B------:R-:W-:Y:S02]  /*6b90*/  FMNMX.FTZ R141, R47, R26, !PT ;  /* 0x0000001a2f8d7209 */ /* 0x000fe40007810000 */
[----:B------:R-:W-:Y:S01]  /*6ba0*/  FSEL R71, R71, -INF , !P5 ;  /* 0xff80000047477808 */ /* 0x000fe20006800000 */
[----:B------:R-:W-:Y:S01]  /*6bb0*/  MUFU.EX2 R25, R25 ;  /* 0x0000001900197308 */ /* 0x000fe20000000800 */
[----:B------:R-:W-:-:S02]  /*6bc0*/  FMNMX.FTZ R26, R50, R141, !PT ;  /* 0x0000008d321a7209 */ /* 0x000fc40007810000 */
[----:B------:R-:W-:Y:S02]  /*6bd0*/  ISETP.LT.OR P4, PT, R139, 0x61, P4 ;  /* 0x000000618b00780c */ /* 0x000fe40002781670 */
[----:B------:R-:W-:Y:S02]  /*6be0*/  FMNMX.FTZ R45, R51, R26, !PT ;  /* 0x0000001a332d7209 */ /* 0x000fe40007810000 */
[----:B------:R-:W-:Y:S01]  /*6bf0*/  ISETP.GT.AND P5, PT, R138, 0x68, P2 ;  /* 0x000000688a00780c */ /* 0x000fe200017a4270 */
[----:B------:R-:W-:Y:S01]  /*6c00*/  MUFU.EX2 R136, R136 ;  /* 0x0000008800887308 */ /* 0x000fe20000000800 */
[----:B------:R-:W-:Y:S02]  /*6c10*/  FMNMX.FTZ R26, R54, R45, !PT ;  /* 0x0000002d361a7209 */ /* 0x000fe40007810000 */
[----:B------:R-:W-:Y:S02]  /*6c20*/  ISETP.LT.OR P3, PT, R139, 0x62, P3 ;  /* 0x000000628b00780c */ /* 0x000fe40001f61670 */
[----:B------:R-:W-:-:S02]  /*6c30*/  FMNMX.FTZ R45, R55, R26, !PT ;  /* 0x0000001a372d7209 */ /* 0x000fc40007810000 */
[----:B------:R-:W-:Y:S01]  /*6c40*/  FSEL R74, R74, -INF , !P4 ;  /* 0xff8000004a4a7808 */ /* 0x000fe20006000000 */
[----:B------:R-:W-:Y:S01]  /*6c50*/  MUFU.EX2 R28, R28 ;  /* 0x0000001c001c7308 */ /* 0x000fe20000000800 */
[----:B------:R-:W-:Y:S01]  /*6c60*/  FMNMX.FTZ R26, R58, R45, !PT ;  /* 0x0000002d3a1a7209 */ /* 0x000fe20007810000 */
        /* <DEDUP_REMOVED lines=10> */
[----:B------:R-:W-:Y:S01]  /*6d10*/  FMNMX.FTZ R26, R66, R49, !PT ;  /* 0x00000031421a7209 */ /* 0x000fe20007810000 */
[----:B------:R-:W-:Y:S01]  /*6d20*/  FFMA.FTZ R49, R53, UR10, -R22 ;  /* 0x0000000a35317c23 */ /* 0x000fe20008010816 */
[----:B------:R-:W-:Y:S02]  /*6d30*/  ISETP.LT.OR P4, PT, R139, 0x6a, P4 ;  /* 0x0000006a8b00780c */ /* 0x000fe40002781670 */
[----:B------:R-:W-:-:S02]  /*6d40*/  FMNMX.FTZ R53, R67, R26, !PT ;  /* 0x0000001a43357209 */ /* 0x000fc40007810000 */
[----:B------:R-:W-:Y:S01]  /*6d50*/  FSEL R140, R78, -INF , !P5 ;  /* 0xff8000004e8c7808 */ /* 0x000fe20006800000 */
[--C-:B------:R-:W-:Y:S01]  /*6d60*/  FFMA.FTZ R78, R61, UR10, -R22.reuse ;  /* 0x0000000a3d4e7c23 */ /* 0x100fe20008010816 */
[----:B------:R-:W-:Y:S01]  /*6d70*/  FMNMX.FTZ R26, R70, R53, !PT ;  /* 0x00000035461a7209 */ /* 0x000fe20007810000 */
[----:B------:R-:W-:Y:S01]  /*6d80*/  MUFU.EX2 R33, R33 ;  /* 0x0000002100217308 */ /* 0x000fe20000000800 */
[----:B------:R-:W-:Y:S02]  /*6d90*/  ISETP.GT.AND P5, PT, R138, 0x71, P2 ;  /* 0x000000718a00780c */ /* 0x000fe400017a4270 */
[----:B------:R-:W-:Y:S02]  /*6da0*/  FMNMX.FTZ R53, R71, R26, !PT ;  /* 0x0000001a47357209 */ /* 0x000fe40007810000 */
[----:B------:R-:W-:Y:S02]  /*6db0*/  FSEL R79, R79, -INF , !P4 ;  /* 0xff8000004f4f7808 */ /* 0x000fe40006000000 */
[----:B------:R-:W-:Y:S01]  /*6dc0*/  FMNMX.FTZ R26, R74, R53, !PT ;  /* 0x000000354a1a7209 */ /* 0x000fe20007810000 */
[----:B------:R-:W-:Y:S01]  /*6dd0*/  FFMA.FTZ R53, R57, UR10, -R22 ;  /* 0x0000000a39357c23 */ /* 0x000fe20008010816 */
[----:B------:R-:W-:Y:S01]  /*6de0*/  ISETP.LT.OR P3, PT, R139, 0x71, P3 ;  /* 0x000000718b00780c */ /* 0x000fe20001f61670 */
[----:B------:R-:W-:Y:S01]  /*6df0*/  MUFU.EX2 R36, R36 ;  /* 0x0000002400247308 */ /* 0x000fe20000000800 */
[----:B------:R-:W-:-:S02]  /*6e00*/  FMNMX.FTZ R57, R75, R26, !PT ;  /* 0x0000001a4b397209 */ /* 0x000fc40007810000 */
[----:B------:R-:W-:Y:S02]  /*6e10*/  ISETP.GT.AND P4, PT, R138, 0x78, P2 ;  /* 0x000000788a00780c */ /* 0x000fe40001784270 */
[----:B------:R-:W-:Y:S01]  /*6e20*/  FMNMX.FTZ R26, R140, R57, !PT ;  /* 0x000000398c1a7209 */ /* 0x000fe20007810000 */
[--C-:B------:R-:W-:Y:S01]  /*6e30*/  FFMA.FTZ R57, R60, UR10, -R22.reuse ;  /* 0x0000000a3c397c23 */ /* 0x100fe20008010816 */
[----:B------:R-:W-:Y:S01]  /*6e40*/  ISETP.LT.OR P5, PT, R139, 0x72, P5 ;  /* 0x000000728b00780c */ /* 0x000fe20002fa1670 */
[--C-:B------:R-:W-:Y:S01]  /*6e50*/  FFMA.FTZ R60, R68, UR10, -R22.reuse ;  /* 0x0000000a443c7c23 */ /* 0x100fe20008010816 */
[----:B------:R-:W-:Y:S01]  /*6e60*/  FSEL R82, R82, -INF , !P3 ;  /* 0xff80000052527808 */ /* 0x000fe20005800000 */
[--C-:B------:R-:W-:Y:S01]  /*6e70*/  FFMA.FTZ R68, R76, UR10, -R22.reuse ;  /* 0x0000000a4c447c23 */ /* 0x100fe20008010816 */
[----:B------:R-:W-:Y:S01]  /*6e80*/  FMNMX.FTZ R141, R79, R26, !PT ;  /* 0x0000001a4f8d7209 */ /* 0x000fe20007810000 */
[----:B------:R-:W-:Y:S01]  /*6e90*/  FFMA.FTZ R76, R84, UR10, -R22 ;  /* 0x0000000a544c7c23 */ /* 0x000fe20008010816 */
[----:B------:R-:W-:Y:S01]  /*6ea0*/  ISETP.GT.AND P2, PT, R138, 0x79, P2 ;  /* 0x000000798a00780c */ /* 0x000fe20001744270 */
[----:B------:R-:W-:Y:S01]  /*6eb0*/  MUFU.EX2 R37, R37 ;  /* 0x0000002500257308 */ /* 0x000fe20000000800 */
[----:B------:R-:W-:-:S02]  /*6ec0*/  ISETP.LT.OR P4, PT, R139, 0x79, P4 ;  /* 0x000000798b00780c */ /* 0x000fc40002781670 */
[----:B------:R-:W-:Y:S02]  /*6ed0*/  FSEL R83, R83, -INF , !P5 ;  /* 0xff80000053537808 */ /* 0x000fe40006800000 */
[----:B------:R-:W-:Y:S02]  /*6ee0*/  FMNMX.FTZ R26, R82, R141, !PT ;  /* 0x0000008d521a7209 */ /* 0x000fe40007810000 */
[----:B------:R-:W-:Y:S01]  /*6ef0*/  ISETP.LT.OR P2, PT, R139, 0x7a, P2 ;  /* 0x0000007a8b00780c */ /* 0x000fe20001741670 */
[----:B------:R-:W-:Y:S01]  /*6f00*/  MUFU.EX2 R41, R41 ;  /* 0x0000002900297308 */ /* 0x000fe20000000800 */
[----:B------:R-:W-:Y:S02]  /*6f10*/  FSEL R86, R86, -INF , !P4 ;  /* 0xff80000056567808 */ /* 0x000fe40006000000 */
[----:B------:R-:W-:Y:S02]  /*6f20*/  FMNMX.FTZ R61, R83, R26, !PT ;  /* 0x0000001a533d7209 */ /* 0x000fe40007810000 */
[----:B------:R-:W-:-:S02]  /*6f30*/  FSEL R87, R87, -INF , !P2 ;  /* 0xff80000057577808 */ /* 0x000fc40005000000 */
[----:B------:R-:W-:Y:S01]  /*6f40*/  FMNMX.FTZ R26, R86, R61, !PT ;  /* 0x0000003d561a7209 */ /* 0x000fe20007810000 */
[--C-:B------:R-:W-:Y:S01]  /*6f50*/  FFMA.FTZ R61, R65, UR10, -R22.reuse ;  /* 0x0000000a413d7c23 */ /* 0x100fe20008010816 */
[--C-:B------:R-:W-:Y:S01]  /*6f60*/  FFMA.FTZ R65, R69, UR10, -R22.reuse ;  /* 0x0000000a45417c23 */ /* 0x100fe20008010816 */
[--C-:B------:R-:W-:Y:S01]  /*6f70*/  FFMA.FTZ R69, R73, UR10, -R22.reuse ;  /* 0x0000000a49457c23 */ /* 0x100fe20008010816 */
[----:B------:R-:W-:Y:S01]  /*6f80*/  FMNMX.FTZ R26, R87, R26, !PT ;  /* 0x0000001a571a7209 */ /* 0x000fe20007810000 */
[--C-:B------:R-:W-:Y:S01]  /*6f90*/  FFMA.FTZ R73, R77, UR10, -R22.reuse ;  /* 0x0000000a4d497c23 */ /* 0x100fe20008010816 */
[--C-:B------:R-:W-:Y:S01]  /*6fa0*/  FFMA.FTZ R77, R81, UR10, -R22.reuse ;  /* 0x0000000a514d7c23 */ /* 0x100fe20008010816 */
[----:B------:R-:W-:Y:S01]  /*6fb0*/  FFMA.FTZ R81, R85, UR10, -R22 ;  /* 0x0000000a55517c23 */ /* 0x000fe20008010816 */
[----:B------:R-:W-:Y:S01]  /*6fc0*/  FSEL R80, R21, RZ, P6 ;  /* 0x000000ff15507208 */ /* 0x000fe20003000000 */
[----:B------:R-:W0:Y:S01]  /*6fd0*/  SHFL.BFLY PT, R139, R26, 0x2, 0x1f ;  /* 0x0c401f001a8b7f89 */ /* 0x000e2200000e0000 */
[----:B------:R-:W-:Y:S03]  /*6fe0*/  MUFU.EX2 R44, R44 ;  /* 0x0000002c002c7308 */ /* 0x000fe60000000800 */
[----:B------:R-:W-:-:S04]  /*6ff0*/  FADD.FTZ R80, -R80, R11 ;  /* 0x0000000b50507221 */ /* 0x000fc80000010100 */
[----:B------:R-:W-:Y:S01]  /*7000*/  FMUL.FTZ R80, R80, UR10 ;  /* 0x0000000a50507c20 */ /* 0x000fe20008410000 */
[----:B------:R-:W-:Y:S08]  /*7010*/  MUFU.EX2 R11, R81 ;  /* 0x00000051000b7308 */ /* 0x000ff00000000800 */
[----:B------:R-:W1:Y:S01]  /*7020*/  MUFU.EX2 R80, R80 ;  /* 0x0000005000507308 */ /* 0x000e620000000800 */
[----:B0-----:R-:W-:-:S07]  /*7030*/  FMNMX.FTZ R139, R26, R139, !PT ;  /* 0x0000008b1a8b7209 */ /* 0x001fce0007810000 */
[----:B------:R-:W-:Y:S01]  /*7040*/  MUFU.EX2 R40, R40 ;  /* 0x0000002800287308 */ /* 0x000fe20000000800 */
[----:B------:R-:W0:Y:S07]  /*7050*/  SHFL.BFLY PT, R26, R139, 0x1, 0x1f ;  /* 0x0c201f008b1a7f89 */ /* 0x000e2e00000e0000 */
[----:B------:R-:W-:Y:S01]  /*7060*/  MUFU.EX2 R45, R45 ;  /* 0x0000002d002d7308 */ /* 0x000fe20000000800 */
[-C--:B-1----:R-:W-:Y:S01]  /*7070*/  FMUL.FTZ R88, R88, R80.reuse ;  /* 0x0000005058587220 */ /* 0x082fe20000410000 */
[-C--:B------:R-:W-:Y:S01]  /*7080*/  FMUL.FTZ R89, R89, R80.reuse ;  /* 0x0000005059597220 */ /* 0x080fe20000410000 */
[-C--:B------:R-:W-:Y:S01]  /*7090*/  FMUL.FTZ R92, R92, R80.reuse ;  /* 0x000000505c5c7220 */ /* 0x080fe20000410000 */
[-C--:B------:R-:W-:Y:S01]  /*70a0*/  FMUL.FTZ R93, R93, R80.reuse ;  /* 0x000000505d5d7220 */ /* 0x080fe20000410000 */
[-C--:B------:R-:W-:Y:S01]  /*70b0*/  FMUL.FTZ R96, R96, R80.reuse ;  /* 0x0000005060607220 */ /* 0x080fe20000410000 */
[-C--:B------:R-:W-:Y:S01]  /*70c0*/  FMUL.FTZ R97, R97, R80.reuse ;  /* 0x0000005061617220 */ /* 0x080fe20000410000 */
[-C--:B------:R-:W-:Y:S01]  /*70d0*/  FMUL.FTZ R100, R100, R80.reuse ;  /* 0x0000005064647220 */ /* 0x080fe20000410000 */
[----:B------:R-:W-:Y:S01]  /*70e0*/  MUFU.EX2 R48, R48 ;  /* 0x0000003000307308 */ /* 0x000fe20000000800 */
[-C--:B------:R-:W-:Y:S01]  /*70f0*/  FMUL.FTZ R101, R101, R80.reuse ;  /* 0x0000005065657220 */ /* 0x080fe20000410000 */
        /* <DEDUP_REMOVED lines=9> */
[----:B------:R-:W-:Y:S01]  /*7190*/  FMUL.FTZ R120, R120, R80 ;  /* 0x0000005078787220 */ /* 0x000fe20000410000 */
[----:B0-----:R-:W-:Y:S01]  /*71a0*/  FMNMX.FTZ R22, R139, R26, !PT ;  /* 0x0000001a8b167209 */ /* 0x001fe20007810000 */
[----:B------:R-:W-:Y:S01]  /*71b0*/  IMAD.U32 R26, RZ, RZ, UR6 ;  /* 0x00000006ff1a7e24 */ /* 0x000fe2000f8e00ff */
[----:B------:R-:W-:Y:S01]  /*71c0*/  UMOV UR6, UR4 ;  /* 0x0000000400067c82 */ /* 0x000fe20008000000 */
[-C--:B------:R-:W-:Y:S01]  /*71d0*/  FMUL.FTZ R121, R121, R80.reuse ;  /* 0x0000005079797220 */ /* 0x080fe20000410000 */
[C---:B------:R-:W-:Y:S01]  /*71e0*/  FSETP.NEU.FTZ.AND P2, PT, R22.reuse, -INF , PT ;  /* 0xff8000001600780b */ /* 0x040fe20003f5d000 */
[----:B------:R-:W-:Y:S01]  /*71f0*/  FMUL.FTZ R84, R22, UR10 ;  /* 0x0000000a16547c20 */ /* 0x000fe20008410000 */
[----:B------:R-:W-:Y:S01]  /*7200*/  @!P1 LEA R26, R26, UR36, 0x3 ;  /* 0x000000241a1a9c11 */ /* 0x000fe2000f8e18ff */
[----:B------:R-:W-:Y:S01]  /*7210*/  MUFU.EX2 R52, R52 ;  /* 0x0000003400347308 */ /* 0x000fe20000000800 */
[-C--:B------:R-:W-:Y:S01]  /*7220*/  FMUL.FTZ R124, R124, R80.reuse ;  /* 0x000000507c7c7220 */ /* 0x080fe20000410000 */
[----:B------:R-:W-:Y:S01]  /*7230*/  FMUL.FTZ R125, R125, R80 ;  /* 0x000000507d7d7220 */ /* 0x000fe20000410000 */
[----:B------:R-:W-:Y:S01]  /*7240*/  FSEL R84, R84, RZ, P2 ;  /* 0x000000ff54547208 */ /* 0x000fe20001000000 */
[----:B------:R-:W-:-:S02]  /*7250*/  @!P1 VIADD R26, R26, 0x2d860 ;  /* 0x0002d8601a1a9836 */ /* 0x000fc40000000000 */
[-C--:B------:R-:W-:Y:S01]  /*7260*/  FMUL.FTZ R128, R128, R80.reuse ;  /* 0x0000005080807220 */ /* 0x080fe20000410000 */
[-C--:B------:R-:W-:Y:S01]  /*7270*/  FMUL.FTZ R129, R129, R80.reuse ;  /* 0x0000005081817220 */ /* 0x080fe20000410000 */
[----:B------:R-:W-:Y:S01]  /*7280*/  FMUL.FTZ R132, R132, R80 ;  /* 0x0000005084847220 */ /* 0x000fe20000410000 */
[--C-:B------:R-:W-:Y:S01]  /*7290*/  FFMA.FTZ R144, R47, UR10, -R84.reuse ;  /* 0x0000000a2f907c23 */ /* 0x100fe20008010854 */
[----:B------:R-:W-:Y:S01]  /*72a0*/  FSEL R47, R22, RZ, P2 ;  /* 0x000000ff162f7208 */ /* 0x000fe20001000000 */
[--C-:B------:R-:W-:Y:S01]  /*72b0*/  FFMA.FTZ R85, R137, UR10, -R84.reuse ;  /* 0x0000000a89557c23 */ /* 0x100fe20008010854 */
[--C-:B------:R-:W-:Y:S01]  /*72c0*/  FFMA.FTZ R146, R27, UR10, -R84.reuse ;  /* 0x0000000a1b927c23 */ /* 0x100fe20008010854 */
[--C-:B------:R-:W-:Y:S01]  /*72d0*/  FFMA.FTZ R27, R30, UR10, -R84.reuse ;  /* 0x0000000a1e1b7c23 */ /* 0x100fe20008010854 */
[----:B------:R-:W-:Y:S01]  /*72e0*/  FFMA.FTZ R142, R39, UR10, -R84 ;  /* 0x0000000a278e7c23 */ /* 0x000fe20008010854 */
[----:B------:R-:W-:Y:S01]  /*72f0*/  FADD.FTZ R20, -R47, R20 ;  /* 0x000000142f147221 */ /* 0x000fe20000010100 */
[--C-:B------:R-:W-:Y:S01]  /*7300*/  FFMA.FTZ R30, R31, UR10, -R84.reuse ;  /* 0x0000000a1f1e7c23 */ /* 0x100fe20008010854 */
[----:B------:R-:W-:Y:S01]  /*7310*/  MUFU.EX2 R85, R85 ;  /* 0x0000005500557308 */ /* 0x000fe20000000800 */
[--C-:B------:R-:W-:Y:S01]  /*7320*/  FFMA.FTZ R39, R42, UR10, -R84.reuse ;  /* 0x0000000a2a277c23 */ /* 0x100fe20008010854 */
[----:B------:R-:W-:Y:S01]  /*7330*/  FMUL.FTZ R20, R20, UR10 ;  /* 0x0000000a14147c20 */ /* 0x000fe20008410000 */
[--C-:B------:R-:W-:Y:S01]  /*7340*/  FFMA.FTZ R42, R43, UR10, -R84.reuse ;  /* 0x0000000a2b2a7c23 */ /* 0x100fe20008010854 */
[--C-:B------:R-:W-:Y:S01]  /*7350*/  FFMA.FTZ R43, R51, UR10, -R84.reuse ;  /* 0x0000000a332b7c23 */ /* 0x100fe20008010854 */
[--C-:B------:R-:W-:Y:S01]  /*7360*/  FFMA.FTZ R51, R59, UR10, -R84.reuse ;  /* 0x0000000a3b337c23 */ /* 0x100fe20008010854 */
[--C-:B------:R-:W-:Y:S01]  /*7370*/  FFMA.FTZ R31, R34, UR10, -R84.reuse ;  /* 0x0000000a221f7c23 */ /* 0x100fe20008010854 */
[----:B------:R-:W-:Y:S01]  /*7380*/  FFMA.FTZ R59, R80, R6, R23 ;  /* 0x00000006503b7223 */ /* 0x000fe20000010017 */
[----:B------:R-:W0:Y:S01]  /*7390*/  MUFU.EX2 R20, R20 ;  /* 0x0000001400147308 */ /* 0x000e220000000800 */
[--C-:B------:R-:W-:Y:S01]  /*73a0*/  FFMA.FTZ R138, R35, UR10, -R84.reuse ;  /* 0x0000000a238a7c23 */ /* 0x100fe20008010854 */
[--C-:B------:R-:W-:Y:S01]  /*73b0*/  FFMA.FTZ R35, R38, UR10, -R84.reuse ;  /* 0x0000000a26237c23 */ /* 0x100fe20008010854 */
[----:B------:R-:W-:Y:S01]  /*73c0*/  FADD.FTZ R6, R24, R59 ;  /* 0x0000003b18067221 */ /* 0x000fe20000010000 */
[--C-:B------:R-:W-:Y:S01]  /*73d0*/  FFMA.FTZ R81, R46, UR10, -R84.reuse ;  /* 0x0000000a2e517c23 */ /* 0x100fe20008010854 */
[----:B------:R-:W-:Y:S01]  /*73e0*/  F2FP.BF16.F32.PACK_AB R24, R24, R23 ;  /* 0x000000171818723e */ /* 0x000fe200000010ff */
[----:B------:R-:W-:Y:S01]  /*73f0*/  FFMA.FTZ R46, R54, UR10, -R84 ;  /* 0x0000000a362e7c23 */ /* 0x000fe20008010854 */
[----:B------:R-:W-:Y:S01]  /*7400*/  FADD.FTZ R59, R25, R6 ;  /* 0x00000006193b7221 */ /* 0x000fe20000010000 */
[----:B------:R-:W1:Y:S01]  /*7410*/  MUFU.EX2 R146, R146 ;  /* 0x0000009200927308 */ /* 0x000e620000000800 */
[--C-:B------:R-:W-:Y:S01]  /*7420*/  FFMA.FTZ R55, R55, UR10, -R84.reuse ;  /* 0x0000000a37377c23 */ /* 0x100fe20008010854 */
[--C-:B------:R-:W-:Y:S01]  /*7430*/  FFMA.FTZ R6, R63, UR10, -R84.reuse ;  /* 0x0000000a3f067c23 */ /* 0x100fe20008010854 */
[----:B------:R-:W-:Y:S01]  /*7440*/  FADD.FTZ R59, R136, R59 ;  /* 0x0000003b883b7221 */ /* 0x000fe20000010000 */
[--C-:B------:R-:W-:Y:S01]  /*7450*/  FFMA.FTZ R34, R50, UR10, -R84.reuse ;  /* 0x0000000a32227c23 */ /* 0x100fe20008010854 */
[----:B------:R-:W-:Y:S01]  /*7460*/  FFMA.FTZ R50, R58, UR10, -R84 ;  /* 0x0000000a3a327c23 */ /* 0x000fe20008010854 */
[----:B------:R-:W-:Y:S01]  /*7470*/  @!P1 PRMT R26, RZ, 0x654, R26 ;  /* 0x00000654ff1a9816 */ /* 0x000fe2000000001a */
[----:B------:R-:W-:Y:S01]  /*7480*/  FADD.FTZ R54, R28, R59 ;  /* 0x0000003b1c367221 */ /* 0x000fe20000010000 */
[----:B------:R-:W2:Y:S01]  /*7490*/  MUFU.EX2 R27, R27 ;  /* 0x0000001b001b7308 */ /* 0x000ea20000000800 */
[----:B0-----:R-:W-:Y:S01]  /*74a0*/  FFMA.FTZ R5, R20, R5, R85 ;  /* 0x0000000514057223 */ /* 0x001fe20000010055 */
[----:B------:R0:W-:Y:S01]  /*74b0*/  @!P1 SYNCS.ARRIVE.TRANS64.RED.A1T0 RZ, [R26+URZ], RZ ;  /* 0x000000ff1aff99a7 */ /* 0x0001e2000810043f */
[C---:B------:R-:W-:Y:S01]  /*74c0*/  FADD.FTZ R59, R29.reuse, R54 ;  /* 0x000000361d3b7221 */ /* 0x040fe20000010000 */
[----:B------:R-:W-:Y:S01]  /*74d0*/  F2FP.BF16.F32.PACK_AB R28, R29, R28 ;  /* 0x0000001c1d1c723e */ /* 0x000fe200000010ff */
[--C-:B------:R-:W-:Y:S01]  /*74e0*/  FFMA.FTZ R75, R75, UR10, -R84.reuse ;  /* 0x0000000a4b4b7c23 */ /* 0x100fe20008010854 */
[--C-:B------:R-:W-:Y:S01]  /*74f0*/  FFMA.FTZ R140, R140, UR10, -R84.reuse ;  /* 0x0000000a8c8c7c23 */ /* 0x100fe20008010854 */
[--C-:B------:R-:W-:Y:S01]  /*7500*/  FFMA.FTZ R79, R79, UR10, -R84.reuse ;  /* 0x0000000a4f4f7c23 */ /* 0x100fe20008010854 */
[----:B------:R-:W3:Y:S01]  /*7510*/  MUFU.EX2 R30, R30 ;  /* 0x0000001e001e7308 */ /* 0x000ee20000000800 */
[----:B-1----:R-:W-:Y:S01]  /*7520*/  FADD.FTZ R38, R146, R5 ;  /* 0x0000000592267221 */ /* 0x002fe20000010000 */
[----:B0-----:R-:W-:Y:S01]  /*7530*/  F2FP.BF16.F32.PACK_AB R26, R136, R25 ;  /* 0x00000019881a723e */ /* 0x001fe200000010ff */
[--C-:B------:R-:W-:Y:S01]  /*7540*/  FFMA.FTZ R5, R66, UR10, -R84.reuse ;  /* 0x0000000a42057c23 */ /* 0x100fe20008010854 */
[----:B------:R-:W-:Y:S01]  /*7550*/  F2FP.BF16.F32.PACK_AB R25, R146, R85 ;  /* 0x000000559219723e */ /* 0x000fe200000010ff */
[--C-:B------:R-:W-:Y:S01]  /*7560*/  FFMA.FTZ R82, R82, UR10, -R84.reuse ;  /* 0x0000000a52527c23 */ /* 0x100fe20008010854 */
[--C-:B------:R-:W-:Y:S01]  /*7570*/  FFMA.FTZ R83, R83, UR10, -R84.reuse ;  /* 0x0000000a53537c23 */ /* 0x100fe20008010854 */
[----:B------:R-:W-:Y:S01]  /*7580*/  FFMA.FTZ R86, R86, UR10, -R84 ;  /* 0x0000000a56567c23 */ /* 0x000fe20008010854 */
[----:B------:R-:W0:Y:S01]  /*7590*/  MUFU.EX2 R31, R31 ;  /* 0x0000001f001f7308 */ /* 0x000e220000000800 */
[----:B--2---:R-:W-:Y:S01]  /*75a0*/  FADD.FTZ R23, R27, R38 ;  /* 0x000000261b177221 */ /* 0x004fe20000010000 */
[----:B------:R-:W-:Y:S01]  /*75b0*/  ISETP.GT.AND P2, PT, R13, UR28, PT ;  /* 0x0000001c0d007c0c */ /* 0x000fe2000bf44270 */
[-C--:B------:R-:W-:Y:S01]  /*75c0*/  FMUL.FTZ R90, R90, R20.reuse ;  /* 0x000000145a5a7220 */ /* 0x080fe20000410000 */
[-C--:B------:R-:W-:Y:S01]  /*75d0*/  FMUL.FTZ R91, R91, R20.reuse ;  /* 0x000000145b5b7220 */ /* 0x080fe20000410000 */
[-C--:B------:R-:W-:Y:S01]  /*75e0*/  FMUL.FTZ R94, R94, R20.reuse ;  /* 0x000000145e5e7220 */ /* 0x080fe20000410000 */
[-C--:B------:R-:W-:Y:S01]  /*75f0*/  FMUL.FTZ R95, R95, R20.reuse ;  /* 0x000000145f5f7220 */ /* 0x080fe20000410000 */
[-C--:B------:R-:W-:Y:S01]  /*7600*/  FMUL.FTZ R98, R98, R20.reuse ;  /* 0x0000001462627220 */ /* 0x080fe20000410000 */
[----:B------:R-:W1:Y:S01]  /*7610*/  MUFU.EX2 R138, R138 ;  /* 0x0000008a008a7308 */ /* 0x000e620000000800 */
[C---:B---3--:R-:W-:Y:S01]  /*7620*/  FADD.FTZ R38, R30.reuse, R23 ;  /* 0x000000171e267221 */ /* 0x048fe20000010000 */
[----:B------:R-:W-:Y:S01]  /*7630*/  F2FP.BF16.F32.PACK_AB R27, R30, R27 ;  /* 0x0000001b1e1b723e */ /* 0x000fe200000010ff */
[-C--:B------:R-:W-:Y:S01]  /*7640*/  FMUL.FTZ R99, R99, R20.reuse ;  /* 0x0000001463637220 */ /* 0x080fe20000410000 */
[-C--:B------:R-:W-:Y:S01]  /*7650*/  FMUL.FTZ R102, R102, R20.reuse ;  /* 0x0000001466667220 */ /* 0x080fe20000410000 */
[-C--:B------:R-:W-:Y:S01]  /*7660*/  FMUL.FTZ R103, R103, R20.reuse ;  /* 0x0000001467677220 */ /* 0x080fe20000410000 */
[-C--:B------:R-:W-:Y:S01]  /*7670*/  FMUL.FTZ R106, R106, R20.reuse ;  /* 0x000000146a6a7220 */ /* 0x080fe20000410000 */
[----:B------:R2:W-:Y:S01]  /*7680*/  STSM.16.M88.4 [R10+0x21800], R24 ;  /* 0x021800180a007844 */ /* 0x0005e20000000200 */
[----:B------:R-:W3:Y:S01]  /*7690*/  MUFU.EX2 R35, R35 ;  /* 0x0000002300237308 */ /* 0x000ee20000000800 */
[----:B0-----:R-:W-:Y:S01]  /*76a0*/  FADD.FTZ R23, R31, R38 ;  /* 0x000000261f177221 */ /* 0x001fe20000010000 */
[----:B------:R-:W-:Y:S01]  /*76b0*/  FADD.FTZ R38, R32, R59 ;  /* 0x0000003b20267221 */ /* 0x000fe20000010000 */
[--C-:B------:R-:W-:Y:S01]  /*76c0*/  FFMA.FTZ R59, R70, UR10, -R84.reuse ;  /* 0x0000000a463b7c23 */ /* 0x100fe20008010854 */
[--C-:B------:R-:W-:Y:S01]  /*76d0*/  FFMA.FTZ R70, R71, UR10, -R84.reuse ;  /* 0x0000000a47467c23 */ /* 0x100fe20008010854 */
[-C--:B------:R-:W-:Y:S01]  /*76e0*/  FMUL.FTZ R107, R107, R20.reuse ;  /* 0x000000146b6b7220 */ /* 0x080fe20000410000 */
[-C--:B------:R-:W-:Y:S01]  /*76f0*/  FMUL.FTZ R110, R110, R20.reuse ;  /* 0x000000146e6e7220 */ /* 0x080fe20000410000 */
[-C--:B------:R-:W-:Y:S01]  /*7700*/  FMUL.FTZ R111, R111, R20.reuse ;  /* 0x000000146f6f7220 */ /* 0x080fe20000410000 */
[----:B------:R-:W0:Y:S01]  /*7710*/  MUFU.EX2 R142, R142 ;  /* 0x0000008e008e7308 */ /* 0x000e220000000800 */
[----:B-1----:R-:W-:Y:S01]  /*7720*/  FADD.FTZ R30, R138, R23 ;  /* 0x000000178a1e7221 */ /* 0x002fe20000010000 */
[----:B------:R-:W-:Y:S01]  /*7730*/  FFMA.FTZ R23, R74, UR10, -R84 ;  /* 0x0000000a4a177c23 */ /* 0x000fe20008010854 */
[-C--:B------:R-:W-:Y:S01]  /*7740*/  FMUL.FTZ R114, R114, R20.reuse ;  /* 0x0000001472727220 */ /* 0x080fe20000410000 */
[-C--:B------:R-:W-:Y:S01]  /*7750*/  FMUL.FTZ R115, R115, R20.reuse ;  /* 0x0000001473737220 */ /* 0x080fe20000410000 */
[-C--:B------:R-:W-:Y:S01]  /*7760*/  FMUL.FTZ R118, R118, R20.reuse ;  /* 0x0000001476767220 */ /* 0x080fe20000410000 */
[-C--:B------:R-:W-:Y:S01]  /*7770*/  FMUL.FTZ R119, R119, R20.reuse ;  /* 0x0000001477777220 */ /* 0x080fe20000410000 */
[-C--:B------:R-:W-:Y:S01]  /*7780*/  FMUL.FTZ R122, R122, R20.reuse ;  /* 0x000000147a7a7220 */ /* 0x080fe20000410000 */
[----:B------:R-:W1:Y:S01]  /*7790*/  MUFU.EX2 R39, R39 ;  /* 0x0000002700277308 */ /* 0x000e620000000800 */
[----:B---3--:R-:W-:Y:S01]  /*77a0*/  FADD.FTZ R63, R35, R30 ;  /* 0x0000001e233f7221 */ /* 0x008fe20000010000 */
[-C--:B------:R-:W-:Y:S01]  /*77b0*/  FMUL.FTZ R123, R123, R20.reuse ;  /* 0x000000147b7b7220 */ /* 0x080fe20000410000 */
[-C--:B------:R-:W-:Y:S01]  /*77c0*/  FMUL.FTZ R126, R126, R20.reuse ;  /* 0x000000147e7e7220 */ /* 0x080fe20000410000 */
[-C--:B------:R-:W-:Y:S01]  /*77d0*/  FMUL.FTZ R127, R127, R20.reuse ;  /* 0x000000147f7f7220 */ /* 0x080fe20000410000 */
[-C--:B------:R-:W-:Y:S01]  /*77e0*/  FMUL.FTZ R130, R130, R20.reuse ;  /* 0x0000001482827220 */ /* 0x080fe20000410000 */
[-C--:B------:R-:W-:Y:S01]  /*77f0*/  FMUL.FTZ R131, R131, R20.reuse ;  /* 0x0000001483837220 */ /* 0x080fe20000410000 */
[-C--:B------:R-:W-:Y:S01]  /*7800*/  FMUL.FTZ R134, R134, R20.reuse ;  /* 0x0000001486867220 */ /* 0x080fe20000410000 */
[----:B------:R3:W-:Y:S01]  /*7810*/  MUFU.EX2 R47, R55 ;  /* 0x00000037002f7308 */ /* 0x0007e20000000800 */
[----:B0-----:R-:W-:Y:S01]  /*7820*/  FADD.FTZ R30, R142, R63 ;  /* 0x0000003f8e1e7221 */ /* 0x001fe20000010000 */
[----:B------:R-:W-:Y:S01]  /*7830*/  FMUL.FTZ R135, R135, R20 ;  /* 0x0000001487877220 */ /* 0x000fe20000410000 */
[----:B------:R-:W-:Y:S01]  /*7840*/  FMUL.FTZ R133, R133, R80 ;  /* 0x0000005085857220 */ /* 0x000fe20000410000 */
[----:B------:R-:W-:-:S02]  /*7850*/  VIADD R13, R13, 0xffffffff ;  /* 0xffffffff0d0d7836 */ /* 0x000fc40000000000 */
[----:B------:R-:W-:Y:S02]  /*7860*/  IMAD.MOV.U32 R20, RZ, RZ, R22 ;  /* 0x000000ffff147224 */ /* 0x000fe400078e0016 */
[----:B------:R-:W0:Y:S01]  /*7870*/  MUFU.EX2 R42, R42 ;  /* 0x0000002a002a7308 */ /* 0x000e220000000800 */
[--C-:B---3--:R-:W-:Y:S01]  /*7880*/  FFMA.FTZ R55, R62, UR10, -R84.reuse ;  /* 0x0000000a3e377c23 */ /* 0x108fe20008010854 */
[----:B------:R-:W-:Y:S01]  /*7890*/  FFMA.FTZ R62, R67, UR10, -R84 ;  /* 0x0000000a433e7c23 */ /* 0x000fe20008010854 */
[----:B------:R-:W-:Y:S01]  /*78a0*/  FADD.FTZ R67, R33, R38 ;  /* 0x0000002621437221 */ /* 0x000fe20000010000 */
[----:B-1----:R-:W-:Y:S01]  /*78b0*/  FADD.FTZ R63, R39, R30 ;  /* 0x0000001e273f7221 */ /* 0x002fe20000010000 */
[----:B------:R-:W-:Y:S02]  /*78c0*/  FFMA.FTZ R84, R87, UR10, -R84 ;  /* 0x0000000a57547c23 */ /* 0x000fe40008010854 */
[----:B------:R-:W-:Y:S01]  /*78d0*/  FADD.FTZ R38, R36, R67 ;  /* 0x0000004324267221 */ /* 0x000fe20000010000 */
[----:B------:R-:W1:Y:S01]  /*78e0*/  MUFU.EX2 R81, R81 ;  /* 0x0000005100517308 */ /* 0x000e620000000800 */
[----:B------:R-:W-:-:S02]  /*78f0*/  F2FP.BF16.F32.PACK_AB R36, R37, R36 ;  /* 0x000000242524723e */ /* 0x000fc400000010ff */
[----:B------:R-:W-:-:S04]  /*7900*/  FADD.FTZ R38, R37, R38 ;  /* 0x0000002625267221 */ /* 0x000fc80000010000 */
[----:B------:R-:W-:Y:S01]  /*7910*/  FADD.FTZ R67, R41, R38 ;  /* 0x0000002629437221 */ /* 0x000fe20000010000 */
[----:B------:R-:W3:Y:S01]  /*7920*/  MUFU.EX2 R144, R144 ;  /* 0x0000009000907308 */ /* 0x000ee20000000800 */
[C---:B0-----:R-:W-:Y:S01]  /*7930*/  FADD.FTZ R30, R42.reuse, R63 ;  /* 0x0000003f2a1e7221 */ /* 0x041fe20000010000 */
[----:B------:R-:W-:Y:S01]  /*7940*/  F2FP.BF16.F32.PACK_AB R37, R42, R39 ;  /* 0x000000272a25723e */ /* 0x000fe200000010ff */
[----:B------:R-:W-:Y:S01]  /*7950*/  FADD.FTZ R67, R44, R67 ;  /* 0x000000432c437221 */ /* 0x000fe20000010000 */
[----:B------:R-:W-:-:S04]  /*7960*/  F2FP.BF16.F32.PACK_AB R42, R49, R48 ;  /* 0x00000030312a723e */ /* 0x000fc800000010ff */
[----:B------:R-:W0:Y:S01]  /*7970*/  MUFU.EX2 R34, R34 ;  /* 0x0000002200227308 */ /* 0x000e220000000800 */
[----:B-1----:R-:W-:Y:S01]  /*7980*/  FADD.FTZ R63, R81, R30 ;  /* 0x0000001e513f7221 */ /* 0x002fe20000010000 */
[----:B------:R-:W-:Y:S01]  /*7990*/  FADD.FTZ R30, R40, R67 ;  /* 0x00000043281e7221 */ /* 0x000fe20000010000 */
[----:B------:R-:W-:-:S03]  /*79a0*/  F2FP.BF16.F32.PACK_AB R40, R45, R40 ;  /* 0x000000282d28723e */ /* 0x000fc600000010ff */
[----:B------:R-:W-:Y:S01]  /*79b0*/  FADD.FTZ R67, R45, R30 ;  /* 0x0000001e2d437221 */ /* 0x000fe20000010000 */
[----:B------:R-:W-:Y:S01]  /*79c0*/  F2FP.BF16.F32.PACK_AB R30, R33, R32 ;  /* 0x00000020211e723e */ /* 0x000fe200000010ff */
[----:B------:R-:W1:Y:S01]  /*79d0*/  MUFU.EX2 R43, R43 ;  /* 0x0000002b002b7308 */ /* 0x000e620000000800 */
[----:B---3--:R-:W-:Y:S01]  /*79e0*/  FADD.FTZ R63, R144, R63 ;  /* 0x0000003f903f7221 */ /* 0x008fe20000010000 */
[----:B------:R-:W-:Y:S01]  /*79f0*/  FADD.FTZ R54, R48, R67 ;  /* 0x0000004330367221 */ /* 0x000fe20000010000 */
[----:B------:R-:W-:-:S03]  /*7a00*/  F2FP.BF16.F32.PACK_AB R39, R144, R81 ;  /* 0x000000519027723e */ /* 0x000fc600000010ff */
[----:B------:R-:W-:Y:S02]  /*7a10*/  FADD.FTZ R33, R49, R54 ;  /* 0x0000003631217221 */ /* 0x000fe40000010000 */
[----:B------:R-:W2:Y:S01]  /*7a20*/  MUFU.EX2 R46, R46 ;  /* 0x0000002e002e7308 */ /* 0x000ea20000000800 */
[----:B0-----:R-:W-:Y:S01]  /*7a30*/  FADD.FTZ R38, R34, R63 ;  /* 0x0000003f22267221 */ /* 0x001fe20000010000 */
[----:B------:R-:W-:-:S06]  /*7a40*/  FADD.FTZ R32, R52, R33 ;  /* 0x0000002134207221 */ /* 0x000fcc0000010000 */
[----:B------:R-:W0:Y:S01]  /*7a50*/  MUFU.EX2 R53, R53 ;  /* 0x0000003500357308 */ /* 0x000e220000000800 */
[C---:B-1----:R-:W-:Y:S01]  /*7a60*/  FADD.FTZ R29, R43.reuse, R38 ;  /* 0x000000262b1d7221 */ /* 0x042fe20000010000 */
[----:B------:R-:W-:Y:S02]  /*7a70*/  F2FP.BF16.F32.PACK_AB R38, R44, R41 ;  /* 0x000000292c26723e */ /* 0x000fe400000010ff */
[----:B------:R-:W-:-:S04]  /*7a80*/  F2FP.BF16.F32.PACK_AB R41, R43, R34 ;  /* 0x000000222b29723e */ /* 0x000fc800000010ff */
[----:B------:R-:W1:Y:S01]  /*7a90*/  MUFU.EX2 R50, R50 ;  /* 0x0000003200327308 */ /* 0x000e620000000800 */
[----:B--2---:R-:W-:Y:S01]  /*7aa0*/  FADD.FTZ R26, R46, R29 ;  /* 0x0000001d2e1a7221 */ /* 0x004fe20000010000 */
[----:B------:R-:W-:Y:S02]  /*7ab0*/  F2FP.BF16.F32.PACK_AB R29, R138, R31 ;  /* 0x0000001f8a1d723e */ /* 0x000fe400000010ff */
[----:B------:R-:W-:Y:S01]  /*7ac0*/  F2FP.BF16.F32.PACK_AB R31, R142, R35 ;  /* 0x000000238e1f723e */ /* 0x000fe200000010ff */
[C---:B------:R-:W-:Y:S01]  /*7ad0*/  FADD.FTZ R25, R47.reuse, R26 ;  /* 0x0000001a2f197221 */ /* 0x040fe20000010000 */
[----:B------:R-:W-:Y:S02]  /*7ae0*/  F2FP.BF16.F32.PACK_AB R43, R47, R46 ;  /* 0x0000002e2f2b723e */ /* 0x000fe400000010ff */
[----:B------:R-:W2:Y:S01]  /*7af0*/  MUFU.EX2 R57, R57 ;  /* 0x0000003900397308 */ /* 0x000ea20000000800 */
[C---:B0-----:R-:W-:Y:S01]  /*7b00*/  FADD.FTZ R32, R53.reuse, R32 ;  /* 0x0000002035207221 */ /* 0x041fe20000010000 */
[----:B------:R0:W-:Y:S01]  /*7b10*/  STSM.16.M88.4 [R9], R28 ;  /* 0x0000001c09007844 */ /* 0x0001e20000000200 */
[----:B------:R-:W-:-:S03]  /*7b20*/  F2FP.BF16.F32.PACK_AB R52, R53, R52 ;  /* 0x000000343534723e */ /* 0x000fc600000010ff */
[----:B------:R3:W-:Y:S02]  /*7b30*/  STSM.16.M88.4 [R8], R36 ;  /* 0x0000002408007844 */ /* 0x0007e40000000200 */
[----:B------:R-:W4:Y:S01]  /*7b40*/  MUFU.EX2 R51, R51 ;  /* 0x0000003300337308 */ /* 0x000f220000000800 */
[----:B-1----:R-:W-:Y:S01]  /*7b50*/  FADD.FTZ R26, R50, R25 ;  /* 0x00000019321a7221 */ /* 0x002fe20000010000 */
[----:B------:R3:W-:Y:S06]  /*7b60*/  STSM.16.M88.4 [R7], R40 ;  /* 0x0000002807007844 */ /* 0x0007ec0000000200 */
[----:B------:R-:W1:Y:S01]  /*7b70*/  MUFU.EX2 R78, R78 ;  /* 0x0000004e004e7308 */ /* 0x000e620000000800 */
[----:B--2---:R-:W-:-:S07]  /*7b80*/  FADD.FTZ R25, R57, R32 ;  /* 0x0000002039197221 */ /* 0x004fce0000010000 */
[----:B------:R-:W2:Y:S01]  /*7b90*/  MUFU.EX2 R55, R55 ;  /* 0x0000003700377308 */ /* 0x000ea20000000800 */
[C---:B----4-:R-:W-:Y:S01]  /*7ba0*/  FADD.FTZ R26, R51.reuse, R26 ;  /* 0x0000001a331a7221 */ /* 0x050fe20000010000 */
[----:B------:R-:W-:-:S06]  /*7bb0*/  F2FP.BF16.F32.PACK_AB R53, R51, R50 ;  /* 0x000000323335723e */ /* 0x000fcc00000010ff */
[----:B------:R-:W4:Y:S01]  /*7bc0*/  MUFU.EX2 R56, R56 ;  /* 0x0000003800387308 */ /* 0x000f220000000800 */
[C---:B-1----:R-:W-:Y:S01]  /*7bd0*/  FADD.FTZ R27, R78.reuse, R25 ;  /* 0x000000194e1b7221 */ /* 0x042fe20000010000 */
[----:B------:R-:W-:-:S06]  /*7be0*/  F2FP.BF16.F32.PACK_AB R54, R78, R57 ;  /* 0x000000394e36723e */ /* 0x000fcc00000010ff */
[----:B------:R-:W1:Y:S01]  /*7bf0*/  MUFU.EX2 R6, R6 ;  /* 0x0000000600067308 */ /* 0x000e620000000800 */
[----:B--2---:R-:W-:-:S07]  /*7c00*/  FADD.FTZ R25, R55, R26 ;  /* 0x0000001a37197221 */ /* 0x004fce0000010000 */
[----:B------:R-:W2:Y:S01]  /*7c10*/  MUFU.EX2 R61, R61 ;  /* 0x0000003d003d7308 */ /* 0x000ea20000000800 */
[----:B----4-:R-:W-:-:S07]  /*7c20*/  FADD.FTZ R32, R56, R27 ;  /* 0x0000001b38207221 */ /* 0x010fce0000010000 */
[----:B------:R-:W4:Y:S01]  /*7c30*/  MUFU.EX2 R5, R5 ;  /* 0x0000000500057308 */ /* 0x000f220000000800 */
[C---:B-1----:R-:W-:Y:S01]  /*7c40*/  FADD.FTZ R26, R6.reuse, R25 ;  /* 0x00000019061a7221 */ /* 0x042fe20000010000 */
[----:B------:R-:W-:-:S05]  /*7c50*/  F2FP.BF16.F32.PACK_AB R55, R6, R55 ;  /* 0x000000370637723e */ /* 0x000fca00000010ff */
[----:B------:R3:W-:Y:S01]  /*7c60*/  STSM.16.M88.4 [R10+0x27800], R52 ;  /* 0x027800340a007844 */ /* 0x0007e20000000200 */
[----:B------:R-:W0:Y:S01]  /*7c70*/  MUFU.EX2 R60, R60 ;  /* 0x0000003c003c7308 */ /* 0x000e220000000800 */
[C---:B--2---:R-:W-:Y:S01]  /*7c80*/  FADD.FTZ R27, R61.reuse, R32 ;  /* 0x000000203d1b7221 */ /* 0x044fe20000010000 */
[----:B------:R-:W-:-:S06]  /*7c90*/  F2FP.BF16.F32.PACK_AB R56, R61, R56 ;  /* 0x000000383d38723e */ /* 0x000fcc00000010ff */
[----:B------:R-:W1:Y:S01]  /*7ca0*/  MUFU.EX2 R62, R62 ;  /* 0x0000003e003e7308 */ /* 0x000e620000000800 */
[----:B----4-:R-:W-:-:S07]  /*7cb0*/  FADD.FTZ R25, R5, R26 ;  /* 0x0000001a05197221 */ /* 0x010fce0000010000 */
[----:B------:R-:W2:Y:S01]  /*7cc0*/  MUFU.EX2 R65, R65 ;  /* 0x0000004100417308 */ /* 0x000ea20000000800 */
[----:B0-----:R-:W-:-:S07]  /*7cd0*/  FADD.FTZ R28, R60, R27 ;  /* 0x0000001b3c1c7221 */ /* 0x001fce0000010000 */
[----:B------:R-:W0:Y:S01]  /*7ce0*/  MUFU.EX2 R59, R59 ;  /* 0x0000003b003b7308 */ /* 0x000e220000000800 */
[C---:B-1----:R-:W-:Y:S01]  /*7cf0*/  FADD.FTZ R26, R62.reuse, R25 ;  /* 0x000000193e1a7221 */ /* 0x042fe20000010000 */
[----:B------:R-:W-:-:S06]  /*7d00*/  F2FP.BF16.F32.PACK_AB R57, R62, R5 ;  /* 0x000000053e39723e */ /* 0x000fcc00000010ff */
[----:B------:R-:W1:Y:S01]  /*7d10*/  MUFU.EX2 R64, R64 ;  /* 0x0000004000407308 */ /* 0x000e620000000800 */
[C---:B--2---:R-:W-:Y:S01]  /*7d20*/  FADD.FTZ R27, R65.reuse, R28 ;  /* 0x0000001c411b7221 */ /* 0x044fe20000010000 */
[----:B------:R-:W-:-:S06]  /*7d30*/  F2FP.BF16.F32.PACK_AB R58, R65, R60 ;  /* 0x0000003c413a723e */ /* 0x000fcc00000010ff */
[----:B------:R-:W2:Y:S01]  /*7d40*/  MUFU.EX2 R70, R70 ;  /* 0x0000004600467308 */ /* 0x000ea20000000800 */
[----:B0-----:R-:W-:-:S07]  /*7d50*/  FADD.FTZ R25, R59, R26 ;  /* 0x0000001a3b197221 */ /* 0x001fce0000010000 */
[----:B------:R-:W0:Y:S01]  /*7d60*/  MUFU.EX2 R69, R69 ;  /* 0x0000004500457308 */ /* 0x000e220000000800 */
[----:B-1----:R-:W-:-:S07]  /*7d70*/  FADD.FTZ R26, R64, R27 ;  /* 0x0000001b401a7221 */ /* 0x002fce0000010000 */
[----:B------:R-:W1:Y:S01]  /*7d80*/  MUFU.EX2 R23, R23 ;  /* 0x0000001700177308 */ /* 0x000e620000000800 */
[C---:B--2---:R-:W-:Y:S01]  /*7d90*/  FADD.FTZ R6, R70.reuse, R25 ;  /* 0x0000001946067221 */ /* 0x044fe20000010000 */
[----:B------:R-:W-:-:S05]  /*7da0*/  F2FP.BF16.F32.PACK_AB R59, R70, R59 ;  /* 0x0000003b463b723e */ /* 0x000fca00000010ff */
[----:B------:R3:W-:Y:S01]  /*7db0*/  STSM.16.M88.4 [R9+0x6000], R56 ;  /* 0x0060003809007844 */ /* 0x0007e20000000200 */
[----:B------:R-:W2:Y:S01]  /*7dc0*/  MUFU.EX2 R68, R68 ;  /* 0x0000004400447308 */ /* 0x000ea20000000800 */
[C---:B0-----:R-:W-:Y:S01]  /*7dd0*/  FADD.FTZ R27, R69.reuse, R26 ;  /* 0x0000001a451b7221 */ /* 0x041fe20000010000 */
[----:B------:R-:W-:-:S06]  /*7de0*/  F2FP.BF16.F32.PACK_AB R64, R69, R64 ;  /* 0x000000404540723e */ /* 0x000fcc00000010ff */
[----:B------:R-:W0:Y:S01]  /*7df0*/  MUFU.EX2 R24, R75 ;  /* 0x0000004b00187308 */ /* 0x000e220000000800 */
[----:B-1----:R-:W-:-:S07]  /*7e00*/  FADD.FTZ R25, R23, R6 ;  /* 0x0000000617197221 */ /* 0x002fce0000010000 */
[----:B------:R-:W1:Y:S01]  /*7e10*/  MUFU.EX2 R73, R73 ;  /* 0x0000004900497308 */ /* 0x000e620000000800 */
[----:B--2---:R-:W-:-:S07]  /*7e20*/  FADD.FTZ R26, R68, R27 ;  /* 0x0000001b441a7221 */ /* 0x004fce0000010000 */
[----:B------:R-:W2:Y:S01]  /*7e30*/  MUFU.EX2 R67, R140 ;  /* 0x0000008c00437308 */ /* 0x000ea20000000800 */
[C---:B0-----:R-:W-:Y:S01]  /*7e40*/  FADD.FTZ R6, R24.reuse, R25 ;  /* 0x0000001918067221 */ /* 0x041fe20000010000 */
[----:B------:R-:W-:-:S06]  /*7e50*/  F2FP.BF16.F32.PACK_AB R65, R24, R23 ;  /* 0x000000171841723e */ /* 0x000fcc00000010ff */
[----:B------:R-:W0:Y:S01]  /*7e60*/  MUFU.EX2 R72, R72 ;  /* 0x0000004800487308 */ /* 0x000e220000000800 */
[C---:B-1----:R-:W-:Y:S01]  /*7e70*/  FADD.FTZ R25, R73.reuse, R26 ;  /* 0x0000001a49197221 */ /* 0x042fe20000010000 */
[----:B------:R-:W-:-:S06]  /*7e80*/  F2FP.BF16.F32.PACK_AB R66, R73, R68 ;  /* 0x000000444942723e */ /* 0x000fcc00000010ff */
[----:B------:R-:W1:Y:S01]  /*7e90*/  MUFU.EX2 R79, R79 ;  /* 0x0000004f004f7308 */ /* 0x000e620000000800 */
[----:B--2---:R-:W-:-:S07]  /*7ea0*/  FADD.FTZ R6, R67, R6 ;  /* 0x0000000643067221 */ /* 0x004fce0000010000 */
[----:B------:R-:W2:Y:S01]  /*7eb0*/  MUFU.EX2 R77, R77 ;  /* 0x0000004d004d7308 */ /* 0x000ea20000000800 */
[----:B0-----:R-:W-:-:S07]  /*7ec0*/  FADD.FTZ R26, R72, R25 ;  /* 0x00000019481a7221 */ /* 0x001fce0000010000 */
[----:B------:R-:W0:Y:S01]  /*7ed0*/  MUFU.EX2 R76, R76 ;  /* 0x0000004c004c7308 */ /* 0x000e220000000800 */
[C---:B-1----:R-:W-:Y:S01]  /*7ee0*/  F2FP.BF16.F32.PACK_AB R67, R79.reuse, R67 ;  /* 0x000000434f43723e */ /* 0x042fe200000010ff */
[----:B------:R-:W-:-:S04]  /*7ef0*/  FADD.FTZ R6, R79, R6 ;  /* 0x000000064f067221 */ /* 0x000fc80000010000 */
[----:B------:R3:W-:Y:S02]  /*7f00*/  STSM.16.M88.4 [R8+0x6000], R64 ;  /* 0x0060004008007844 */ /* 0x0007e40000000200 */
[----:B------:R-:W1:Y:S01]  /*7f10*/  MUFU.EX2 R29, R82 ;  /* 0x00000052001d7308 */ /* 0x000e620000000800 */
[C---:B--2---:R-:W-:Y:S01]  /*7f20*/  F2FP.BF16.F32.PACK_AB R72, R77.reuse, R72 ;  /* 0x000000484d48723e */ /* 0x044fe200000010ff */
[----:B------:R-:W-:-:S06]  /*7f30*/  FADD.FTZ R25, R77, R26 ;  /* 0x0000001a4d197221 */ /* 0x000fcc0000010000 */
[----:B------:R-:W2:Y:S01]  /*7f40*/  MUFU.EX2 R83, R83 ;  /* 0x0000005300537308 */ /* 0x000ea20000000800 */
[----:B0-----:R-:W-:Y:S01]  /*7f50*/  F2FP.BF16.F32.PACK_AB R74, R11, R76 ;  /* 0x0000004c0b4a723e */ /* 0x001fe200000010ff */
[----:B------:R-:W-:-:S06]  /*7f60*/  FADD.FTZ R76, R76, R25 ;  /* 0x000000194c4c7221 */ /* 0x000fcc0000010000 */
[----:B------:R-:W0:Y:S01]  /*7f70*/  MUFU.EX2 R31, R86 ;  /* 0x00000056001f7308 */ /* 0x000e220000000800 */
[----:B-1----:R-:W-:-:S07]  /*7f80*/  FADD.FTZ R6, R29, R6 ;  /* 0x000000061d067221 */ /* 0x002fce0000010000 */
[----:B------:R-:W1:Y:S01]  /*7f90*/  MUFU.EX2 R84, R84 ;  /* 0x0000005400547308 */ /* 0x000e620000000800 */
[C---:B--2---:R-:W-:Y:S01]  /*7fa0*/  F2FP.BF16.F32.PACK_AB R73, R83.reuse, R29 ;  /* 0x0000001d5349723e */ /* 0x044fe200000010ff */
[----:B------:R-:W-:-:S04]  /*7fb0*/  FADD.FTZ R6, R83, R6 ;  /* 0x0000000653067221 */ /* 0x000fc80000010000 */
[----:B0-----:R-:W-:Y:S01]  /*7fc0*/  FADD.FTZ R5, R31, R6 ;  /* 0x000000061f057221 */ /* 0x001fe20000010000 */
[----:B------:R-:W-:Y:S01]  /*7fd0*/  FADD.FTZ R6, R11, R76 ;  /* 0x0000004c0b067221 */ /* 0x000fe20000010000 */
[----:B------:R-:W-:Y:S01]  /*7fe0*/  IMAD.MOV.U32 R11, RZ, RZ, R21 ;  /* 0x000000ffff0b7224 */ /* 0x000fe200078e0015 */
[C---:B-1----:R-:W-:Y:S01]  /*7ff0*/  F2FP.BF16.F32.PACK_AB R75, R84.reuse, R31 ;  /* 0x0000001f544b723e */ /* 0x042fe200000010ff */
[----:B------:R-:W-:-:S04]  /*8000*/  FADD.FTZ R5, R84, R5 ;  /* 0x0000000554057221 */ /* 0x000fc80000010000 */
[----:B------:R3:W-:Y:S01]  /*8010*/  STSM.16.M88.4 [R7+0x6000], R72 ;  /* 0x0060004807007844 */ /* 0x0007e20000000200 */
[----:B------:R0:W-:Y:S06]  /*8020*/  MEMBAR.ALL.CTA ;  /* 0x0000000000007992 */ /* 0x0001ec0000008000 */
[----:B0-----:R-:W0:Y:S02]  /*8030*/  FENCE.VIEW.ASYNC.S ;  /* 0x00000000000073c6 */ /* 0x001e240000000000 */
[----:B0-----:R-:W-:Y:S01]  /*8040*/  NOP ;  /* 0x0000000000007918 */ /* 0x001fe20000000000 */
[----:B------:R-:W-:Y:S05]  /*8050*/  @P2 BRA `(.L_x_891) ;  /* 0xffffffcc00c82947 */ /* 0x000fea000383ffff */
[----:B------:R-:W-:Y:S02]  /*8060*/  IMAD.MOV.U32 R20, RZ, RZ, R22 ;  /* 0x000000ffff147224 */ /* 0x000fe400078e0016 */
[----:B------:R-:W-:-:S07]  /*8070*/  IMAD.MOV.U32 R11, RZ, RZ, R21 ;  /* 0x000000ffff0b7224 */ /* 0x000fce00078e0015 */
.L_x_874:
[----:B------:R-:W0:Y:S01]  /*8080*/  S2UR UR11, SR_CTAID.X ;  /* 0x00000000000b79c3 */ /* 0x000e220000002500 */
[----:B------:R-:W-:Y:S01]  /*8090*/  ULDC UR6, c[0x0][0x448] ;  /* 0x0001120000067ab9 */ /* 0x000fe20000000800 */
[----:B------:R-:W-:Y:S01]  /*80a0*/  IADD3 R21, -R12, 0x1, RZ ;  /* 0x000000010c157810 */ /* 0x000fe20007ffe1ff */
[----:B------:R-:W-:Y:S01]  /*80b0*/  UISETP.NE.AND UP0, UPT, UR6, 0x1, UPT ;  /* 0x000000010600788c */ /* 0x000fe2000bf05270 */
[----:B------:R-:W-:Y:S02]  /*80c0*/  ULDC UR18, c[0x0][0x9e4] ;  /* 0x0002790000127ab9 */ /* 0x000fe40000000800 */
[----:B------:R-:W-:Y:S01]  /*80d0*/  UMOV UR6, 0xc0 ;  /* 0x000000c000067882 */ /* 0x000fe20000000000 */
[----:B------:R-:W-:Y:S01]  /*80e0*/  IMAD R21, R18, UR31, R21 ;  /* 0x0000001f12157c24 */ /* 0x000fe2000f8e0215 */
[----:B------:R-:W-:-:S06]  /*80f0*/  UISETP.GE.AND UP1, UPT, UR18, 0x1, UPT ;  /* 0x000000011200788c */ /* 0x000fcc000bf26270 */
[----:B------:R-:W-:Y:S01]  /*8100*/  @UP0 ULDC UR14, c[0x0][0x44c] ;  /* 0x00011300000e0ab9 */ /* 0x000fe20000000800 */
[----:B------:R-:W-:Y:S01]  /*8110*/  PLOP3.LUT P5, PT, PT, PT, UP1, 0x80, 0x0 ;  /* 0x000000000000781c */ /* 0x000fe20003faf018 */
[----:B------:R-:W-:Y:S01]  /*8120*/  @UP0 ULDC UR19, c[0x0][0x450] ;  /* 0x0001140000130ab9 */ /* 0x000fe20000000800 */
[----:B0-----:R-:W-:Y:S01]  /*8130*/  UIMAD UR6, UR11, UR6, 0xbf ;  /* 0x000000bf0b0674a4 */ /* 0x001fe2000f8e0206 */
[----:B------:R-:W-:-:S03]  /*8140*/  R2UR UR11, R21 ;  /* 0x00000000150b72ca */ /* 0x000fc600000e0000 */
[----:B------:R-:W-:-:S04]  /*8150*/  UIMAD.WIDE.U32 UR14, UR6, UR14, URZ ;  /* 0x0000000e060e72a5 */ /* 0x000fc8000f8e003f */
[----:B------:R-:W-:-:S06]  /*8160*/  @UP0 USHF.R.U32.HI UR6, URZ, UR19, UR15 ;  /* 0x000000133f060299 */ /* 0x000fcc000801160f */
[----:B------:R-:W-:-:S03]  /*8170*/  UIADD3 UR6, UR11, UR6, URZ ;  /* 0x000000060b067290 */ /* 0x000fc6000fffe03f */
[----:B------:R-:W-:Y:S02]  /*8180*/  ULDC UR11, c[0x0][0x9dc] ;  /* 0x00027700000b7ab9 */ /* 0x000fe40000000800 */
[----:B------:R-:W-:Y:S01]  /*8190*/  UIADD3 UR11, UR6, -UR11, URZ ;  /* 0x8000000b060b7290 */ /* 0x000fe2000fffe03f */
[----:B------:R-:W-:Y:S11]  /*81a0*/  @!P5 BRA `(.L_x_892) ;  /* 0x000000000044d947 */ /* 0x000ff60003800000 */
        /* <DEDUP_REMOVED lines=10> */
.L_x_893:
[----:B------:R-:W-:-:S11]  /*8250*/  UISETP.NE.AND UP1, UPT, UR18, 0x1, UPT ;  /* 0x000000011200788c */ /* 0x000fd6000bf25270 */
[----:B------:R-:W-:Y:S02]  /*8260*/  @UP1 ULDC.64 UR22, c[0x0][0x9e8] ;  /* 0x00027a0000161ab9 */ /* 0x000fe40000000a00 */
[----:B------:R-:W-:-:S04]  /*8270*/  UIMAD.WIDE.U32 UR14, UR6, UR22, URZ ;  /* 0x00000016060e72a5 */ /* 0x000fc8000f8e003f */
[----:B------:R-:W-:-:S12]  /*8280*/  @UP1 USHF.R.U32.HI UR6, URZ, UR23, UR15 ;  /* 0x000000173f061299 */ /* 0x000fd8000801160f */
.L_x_894:
[----:B------:R-:W-:-:S04]  /*8290*/  UIMAD UR6, UR6, UR18, URZ ;  /* 0x00000012060672a4 */ /* 0x000fc8000f8e023f */
[----:B------:R-:W-:-:S04]  /*82a0*/  UISETP.LT.AND UP1, UPT, UR11, UR6, UPT ;  /* 0x000000060b00728c */ /* 0x000fc8000bf21270 */
[----:B------:R-:W-:-:S12]  /*82b0*/  USEL UR11, UR11, UR6, !UP1 ;  /* 0x000000060b0b7287 */ /* 0x000fd8000c800000 */
.L_x_892:
[----:B------:R-:W-:-:S04]  /*82c0*/  UIADD3 UR11, UR11, 0x7f, URZ ;  /* 0x0000007f0b0b7890 */ /* 0x000fc8000fffe03f */
[----:B------:R-:W-:-:S04]  /*82d0*/  USHF.R.S32.HI UR6, URZ, 0x1f, UR11 ;  /* 0x0000001f3f067899 */ /* 0x000fc8000801140b */
[----:B------:R-:W-:-:S04]  /*82e0*/  ULEA.HI UR6, UR6, UR11, URZ, 0x7 ;  /* 0x0000000b06067291 */ /* 0x000fc8000f8f383f */
[----:B------:R-:W-:-:S04]  /*82f0*/  USHF.R.S32.HI UR6, URZ, 0x7, UR6 ;  /* 0x000000073f067899 */ /* 0x000fc80008011406 */
[----:B------:R-:W-:-:S04]  /*8300*/  UISETP.LT.AND UP1, UPT, UR60, UR6, UPT ;  /* 0x000000063c00728c */ /* 0x000fc8000bf21270 */
[----:B------:R-:W-:-:S06]  /*8310*/  USEL UR6, UR60, UR6, !UP1 ;  /* 0x000000063c067287 */ /* 0x000fcc000c800000 */
[----:B------:R-:W-:-:S13]  /*8320*/  ISETP.GE.AND P2, PT, R13, UR6, PT ;  /* 0x000000060d007c0c */ /* 0x000fda000bf46270 */
[----:B------:R-:W-:Y:S05]  /*8330*/  @!P2 BRA `(.L_x_895) ;  /* 0x000000200028a947 */ /* 0x000fea0003800000 */
[----:B------:R-:W-:Y:S01]  /*8340*/  IMAD.MOV.U32 R21, RZ, RZ, R20 ;  /* 0x000000ffff157224 */ /* 0x000fe200078e0014 */
[----:B------:R-:W-:Y:S01]  /*8350*/  UMOV UR32, UR5 ;  /* 0x0000000500207c82 */ /* 0x000fe20008000000 */
[----:B------:R-:W-:Y:S01]  /*8360*/  IMAD.MOV.U32 R12, RZ, RZ, R11 ;  /* 0x000000ffff0c7224 */ /* 0x000fe200078e000b */
[----:B------:R-:W-:Y:S01]  /*8370*/  UMOV UR11, UR4 ;  /* 0x00000004000b7c82 */ /* 0x000fe20008000000 */
[----:B------:R-:W-:-:S05]  /*8380*/  ULDC UR10, c[0x0][0x988] ;  /* 0x00026200000a7ab9 */ /* 0x000fca0000000800 */
.L_x_904:
[----:B------:R-:W-:Y:S01]  /*8390*/  UIADD3 UR4, UR11, 0x1, URZ ;  /* 0x000000010b047890 */ /* 0x000fe2000fffe03f */
[----:B------:R-:W-:-:S03]  /*83a0*/  ISETP.NE.AND P3, PT, RZ, UR37, PT ;  /* 0x00000025ff007c0c */ /* 0x000fc6000bf65270 */
[----:B------:R-:W-:-:S04]  /*83b0*/  UISETP.NE.AND UP1, UPT, UR4, 0x2, UPT ;  /* 0x000000020400788c */ /* 0x000fc8000bf25270 */
[----:B------:R-:W-:Y:S02]  /*83c0*/  USEL UR5, URZ, 0x1, UP1 ;  /* 0x000000013f057887 */ /* 0x000fe40008800000 */
[----:B------:R-:W-:Y:S02]  /*83d0*/  USEL UR4, UR4, URZ, UP1 ;  /* 0x0000003f04047287 */ /* 0x000fe40008800000 */
[----:B------:R-:W-:Y:S02]  /*83e0*/  ULOP3.LUT UR5, UR32, UR5, URZ, 0x3c, !UPT ;  /* 0x0000000520057292 */ /* 0x000fe4000f8e3c3f */
[----:B------:R-:W-:Y:S10]  /*83f0*/  @P3 BRA `(.L_x_896) ;  /* 0x00000000002c3947 */ /* 0x000ff40003800000 */
[----:B------:R-:W-:Y:S05]  /*8400*/  @!P0 BRA `(.L_x_897) ;  /* 0x0000000000048947 */ /* 0x000fea0003800000 */
[----:B------:R-:W-:Y:S01]  /*8410*/  BPT.TRAP 0x1 ;  /* 0x000000040000795c */ /* 0x000fe20000300000 */
.L_x_897:
[----:B------:R-:W-:Y:S01]  /*8420*/  ULEA UR14, UR4, UR36, 0x3 ;  /* 0x00000024040e7291 */ /* 0x000fe2000f8e183f */
[----:B------:R-:W-:-:S05]  /*8430*/  IMAD.U32 R11, RZ, RZ, UR5 ;  /* 0x00000005ff0b7e24 */ /* 0x000fca000f8e00ff */
[----:B------:R-:W-:-:S04]  /*8440*/  SHF.L.U32 R11, R11, 0x1f, RZ ;  /* 0x0000001f0b0b7819 */ /* 0x000fc800000006ff */
[----:B------:R0:W1:Y:S01]  /*8450*/  SYNCS.PHASECHK.TRANS64.TRYWAIT P2, [UR14+0x2d830], R11 ;  /* 0x02d8300bff0075a7 */ /* 0x000062000804014e */
[----:B------:R-:W-:Y:S05]  /*8460*/  @!P0 BRA `(.L_x_898) ;  /* 0x0000000000048947 */ /* 0x000fea0003800000 */
[----:B------:R-:W-:Y:S01]  /*8470*/  BPT.TRAP 0x1 ;  /* 0x000000040000795c */ /* 0x000fe20000300000 */
.L_x_898:
[----:B-1----:R-:W-:Y:S05]  /*8480*/  @P2 BRA `(.L_x_896) ;  /* 0x0000000000082947 */ /* 0x002fea0003800000 */
[----:B------:R-:W1:Y:S02]  /*8490*/  SYNCS.PHASECHK.TRANS64.TRYWAIT P2, [UR14+0x2d830], R11 ;  /* 0x02d8300bff0075a7 */ /* 0x000e64000804014e */
[----:B-1----:R-:W-:Y:S05]  /*84a0*/  @!P2 BRA `(.L_x_899) ;  /* 0x000000b400d4a947 */ /* 0x002fea0003800000 */
.L_x_896:
        /* <DEDUP_REMOVED lines=8> */
[----:B------:R-:W-:-:S02]  /*8530*/  UIADD3 UR22, UR26, 0x400, URZ ;  /* 0x000004001a167890 */ /* 0x000fc4000fffe03f */
[----:B------:R-:W-:Y:S01]  /*8540*/  UMOV UR30, UR26 ;  /* 0x0000001a001e7c82 */ /* 0x000fe20008000000 */
[----:B------:R-:W-:Y:S01]  /*8550*/  UMOV UR15, 0x80000020 ;  /* 0x80000020000f7882 */ /* 0x000fe20000000000 */
[----:B------:R-:W-:Y:S01]  /*8560*/  UMOV UR19, 0x80000020 ;  /* 0x8000002000137882 */ /* 0x000fe20000000000 */
[----:B------:R-:W-:Y:S01]  /*8570*/  UMOV UR23, 0x80000020 ;  /* 0x8000002000177882 */ /* 0x000fe20000000000 */
[----:B------:R-:W-:Y:S01]  /*8580*/  UMOV UR27, 0x80000020 ;  /* 0x80000020001b7882 */ /* 0x000fe20000000000 */
[----:B--23--:R-:W-:-:S06]  /*8590*/  WARPGROUP.ARRIVE ;  /* 0x00000000000079c5 */ /* 0x00cfcc0000000000 */
[----:B------:R-:W-:Y:S01]  /*85a0*/  HGMMA.64x128x16.F32.BF16 R24, gdesc[UR28], RZ, !UPT, gsb0 ;  /* 0x01e000001c1879f0 */ /* 0x000fe2000c0018ff */
[----:B------:R-:W-:Y:S01]  /*85b0*/  UIADD3 UR30, UR26, 0x2, URZ ;  /* 0x000000021a1e7890 */ /* 0x000fe2000fffe03f */
[----:B------:R-:W-:Y:S01]  /*85c0*/  UMOV UR28, UR8 ;  /* 0x00000008001c7c82 */ /* 0x000fe20008000000 */
[----:B------:R-:W-:Y:S01]  /*85d0*/  UMOV UR29, UR9 ;  /* 0x00000009001d7c82 */ /* 0x000fe20008000000 */
[----:B------:R-:W-:Y:S01]  /*85e0*/  UMOV UR31, 0x80000020 ;  /* 0x80000020001f7882 */ /* 0x000fe20000000000 */
[----:B------:R-:W-:Y:S01]  /*85f0*/  UIADD3 UR26, UR26, 0x402, URZ ;  /* 0x000004021a1a7890 */ /* 0x000fe2000fffe03f */
        /* <DEDUP_REMOVED lines=19> */
.L_x_901:
[----:B------:R-:W-:Y:S01]  /*8730*/  ULEA UR14, UR11, UR36, 0x3 ;  /* 0x000000240b0e7291 */ /* 0x000fe2000f8e183f */
[----:B------:R-:W-:-:S05]  /*8740*/  IMAD.U32 R11, RZ, RZ, UR32 ;  /* 0x00000020ff0b7e24 */ /* 0x000fca000f8e00ff */
[----:B------:R-:W-:-:S04]  /*8750*/  SHF.L.U32 R11, R11, 0x1f, RZ ;  /* 0x0000001f0b0b7819 */ /* 0x000fc800000006ff */
[----:B------:R0:W1:Y:S01]  /*8760*/  SYNCS.PHASECHK.TRANS64.TRYWAIT P2, [UR14+0x2d850], R11 ;  /* 0x02d8500bff0075a7 */ /* 0x000062000804014e */
[----:B------:R-:W-:Y:S05]  /*8770*/  @!P0 BRA `(.L_x_902) ;  /* 0x0000000000048947 */ /* 0x000fea0003800000 */
[----:B------:R-:W-:Y:S01]  /*8780*/  BPT.TRAP 0x1 ;  /* 0x000000040000795c */ /* 0x000fe20000300000 */
.L_x_902:
[----:B-1----:R-:W-:Y:S05]  /*8790*/  @P2 BRA `(.L_x_900) ;  /* 0x0000000000082947 */ /* 0x002fea0003800000 */
[----:B------:R-:W1:Y:S02]  /*87a0*/  SYNCS.PHASECHK.TRANS64.TRYWAIT P2, [UR14+0x2d850], R11 ;  /* 0x02d8500bff0075a7 */ /* 0x000e64000804014e */
[----:B-1----:R-:W-:Y:S05]  /*87b0*/  @!P2 BRA `(.L_x_903) ;  /* 0x000000b40028a947 */ /* 0x002fea0003800000 */
.L_x_900:
[----:B------:R-:W-:Y:S01]  /*87c0*/  UIADD3 UR14, UR36, 0x400, URZ ;  /* 0x00000400240e7890 */ /* 0x000fe2000fffe03f */
[----:B------:R-:W-:Y:S01]  /*87d0*/  WARPGROUP.ARRIVE ;  /* 0x00000000000079c5 */ /* 0x000fe20000000000 */
[----:B------:R-:W-:Y:S01]  /*87e0*/  ULOP3.LUT UR15, UR39, 0x10000, URZ, 0xfc, !UPT ;  /* 0x00010000270f7892 */ /* 0x000fe2000f8efc3f */
[----:B-1----:R-:W-:Y:S01]  /*87f0*/  FMNMX.FTZ R20, R24, R12, !PT ;  /* 0x0000000c18147209 */ /* 0x002fe20007810000 */
[----:B------:R-:W-:Y:S01]  /*8800*/  USHF.R.U32.HI UR14, URZ, 0x4, UR14 ;  /* 0x000000043f0e7899 */ /* 0x000fe2000801160e */
[----:B------:R-:W-:Y:S01]  /*8810*/  ISETP.GE.U32.AND P2, PT, R2, 0x180, PT ;  /* 0x000001800200780c */ /* 0x000fe20003f46070 */
[----:B------:R-:W-:Y:S01]  /*8820*/  UMOV UR29, 0x40000040 ;  /* 0x40000040001d7882 */ /* 0x000fe20000000000 */
[----:B------:R-:W-:Y:S01]  /*8830*/  UMOV UR31, 0x80000020 ;  /* 0x80000020001f7882 */ /* 0x000fe20000000000 */
[----:B------:R-:W-:Y:S01]  /*8840*/  ULOP3.LUT UR14, UR14, 0x3fff, URZ, 0xc0, !UPT ;  /* 0x00003fff0e0e7892 */ /* 0x000fe2000f8ec03f */
[----:B0-----:R-:W-:Y:S01]  /*8850*/  FMNMX.FTZ R11, R25, R20, !PT ;  /* 0x00000014190b7209 */ /* 0x001fe20007810000 */
[----:B------:R-:W-:Y:S01]  /*8860*/  UMOV UR28, UR15 ;  /* 0x0000000f001c7c82 */ /* 0x000fe20008000000 */
[----:B------:R-:W-:Y:S01]  /*8870*/  UMOV UR32, UR5 ;  /* 0x0000000500207c82 */ /* 0x000fe20008000000 */
[----:B------:R-:W-:Y:S01]  /*8880*/  ULOP3.LUT UR14, UR14, 0x2000000, URZ, 0xfc, !UPT ;  /* 0x020000000e0e7892 */ /* 0x000fe2000f8efc3f */
[----:B------:R-:W-:-:S03]  /*8890*/  FMNMX.FTZ R20, R28, R11, !PT ;  /* 0x0000000b1c147209 */ /* 0x000fc60007810000 */
[----:B------:R-:W-:Y:S01]  /*88a0*/  UIMAD UR14, UR11, 0x600, UR14 ;  /* 0x000006000b0e78a4 */ /* 0x000fe2000f8e020e */
[----:B------:R-:W-:-:S04]  /*88b0*/  FMNMX.FTZ R11, R29, R20, !PT ;  /* 0x000000141d0b7209 */ /* 0x000fc80007810000 */
[----:B------:R-:W-:Y:S02]  /*88c0*/  FMNMX.FTZ R20, R32, R11, !PT ;  /* 0x0000000b20147209 */ /* 0x000fe40007810000 */
        /* <DEDUP_REMOVED lines=38> */
[----:B------:R-:W0:Y:S01]  /*8b30*/  SHFL.BFLY PT, R11, R20, 0x2, 0x1f ;  /* 0x0c401f00140b7f89 */ /* 0x000e2200000e0000 */
[----:B------:R-:W-:Y:S01]  /*8b40*/  UMOV UR29, 0x40000040 ;  /* 0x40000040001d7882 */ /* 0x000fe20000000000 */
[----:B------:R-:W-:Y:S01]  /*8b50*/  UMOV UR31, 0x80000020 ;  /* 0x80000020001f7882 */ /* 0x000fe20000000000 */
[----:B0-----:R-:W-:Y:S02]  /*8b60*/  FMNMX.FTZ R136, R20, R11, !PT ;  /* 0x0000000b14887209 */ /* 0x001fe40007810000 */
        /* <DEDUP_REMOVED lines=9> */
[----:B------:R-:W-:-:S03]  /*8c00*/  FMNMX.FTZ R137, R39, R20, !PT ;  /* 0x0000001427897209 */ /* 0x000fc60007810000 */
[----:B------:R-:W-:Y:S01]  /*8c10*/  FADD.FTZ R12, -R11, R12 ;  /* 0x0000000c0b0c7221 */ /* 0x000fe20000010100 */
[----:B------:R-:W-:-:S03]  /*8c20*/  FMNMX.FTZ R20, R42, R137, !PT ;  /* 0x000000892a147209 */ /* 0x000fc60007810000 */
[----:B------:R-:W-:Y:S01]  /*8c30*/  FMUL.FTZ R23, R12, UR10 ;  /* 0x0000000a0c177c20 */ /* 0x000fe20008410000 */
[----:B------:R-:W-:Y:S01]  /*8c40*/  FMNMX.FTZ R137, R43, R20, !PT ;  /* 0x000000142b897209 */ /* 0x000fe20007810000 */
[----:B------:R-:W-:-:S03]  /*8c50*/  FMUL.FTZ R12, R11, UR10 ;  /* 0x0000000a0b0c7c20 */ /* 0x000fc60008410000 */
[----:B------:R-:W-:Y:S01]  /*8c60*/  FMNMX.FTZ R20, R46, R137, !PT ;  /* 0x000000892e147209 */ /* 0x000fe20007810000 */
[--C-:B------:R-:W-:Y:S01]  /*8c70*/  FFMA.FTZ R22, R24, UR10, -R12.reuse ;  /* 0x0000000a18167c23 */ /* 0x100fe2000801080c */
[--C-:B------:R-:W-:Y:S01]  /*8c80*/  FFMA.FTZ R24, R28, UR10, -R12.reuse ;  /* 0x0000000a1c187c23 */ /* 0x100fe2000801080c */
[--C-:B------:R-:W-:Y:S01]  /*8c90*/  FFMA.FTZ R28, R32, UR10, -R12.reuse ;  /* 0x0000000a201c7c23 */ /* 0x100fe2000801080c */
        /* <DEDUP_REMOVED lines=26> */
[----:B------:R-:W-:Y:S01]  /*8e40*/  FFMA.FTZ R68, R68, UR10, -R12 ;  /* 0x0000000a44447c23 */ /* 0x000fe2000801080c */
[----:B------:R-:W-:-:S02]  /*8e50*/  WARPGROUP.DEPBAR.LE gsb0, 0x0 ;  /* 0x00008000000079c5 */ /* 0x000fc40000010000 */
[----:B------:R-:W-:Y:S01]  /*8e60*/  WARPGROUP.ARRIVE ;  /* 0x00000000000079c5 */ /* 0x000fe20000000000 */
[----:B------:R-:W-:Y:S01]  /*8e70*/  FMNMX.FTZ R20, R62, R45, !PT ;  /* 0x0000002d3e147209 */ /* 0x000fe20007810000 */
[--C-:B------:R-:W-:Y:S01]  /*8e80*/  FFMA.FTZ R69, R69, UR10, -R12.reuse ;  /* 0x0000000a45457c23 */ /* 0x100fe2000801080c */
[--C-:B------:R-:W-:Y:S01]  /*8e90*/  FFMA.FTZ R72, R72, UR10, -R12.reuse ;  /* 0x0000000a48487c23 */ /* 0x100fe2000801080c */
[--C-:B------:R-:W-:Y:S01]  /*8ea0*/  FFMA.FTZ R73, R73, UR10, -R12.reuse ;  /* 0x0000000a49497c23 */ /* 0x100fe2000801080c */
[----:B------:R-:W-:Y:S01]  /*8eb0*/  FMNMX.FTZ R45, R63, R20, !PT ;  /* 0x000000143f2d7209 */ /* 0x000fe20007810000 */
[----:B------:R-:W-:Y:S01]  /*8ec0*/  HGMMA.64x96x16.F32.BF16 R88, gdesc[UR28].tnspB, R88, gsb0 ;  /* 0x416000001c5879f0 */ /* 0x000fe20008001858 */
[----:B------:R-:W-:Y:S01]  /*8ed0*/  UIADD3 UR28, UR15, 0x6, URZ ;  /* 0x000000060f1c7890 */ /* 0x000fe2000fffe03f */
[--C-:B------:R-:W-:Y:S01]  /*8ee0*/  FFMA.FTZ R76, R76, UR10, -R12.reuse ;  /* 0x0000000a4c4c7c23 */ /* 0x100fe2000801080c */
[----:B------:R-:W-:Y:S01]  /*8ef0*/  UIADD3 UR30, UR14, 0xc0, URZ ;  /* 0x000000c00e1e7890 */ /* 0x000fe2000fffe03f */
[----:B------:R-:W-:Y:S01]  /*8f00*/  FMNMX.FTZ R20, R66, R45, !PT ;  /* 0x0000002d42147209 */ /* 0x000fe20007810000 */
[----:B------:R-:W-:Y:S01]  /*8f10*/  UMOV UR29, 0x40000040 ;  /* 0x40000040001d7882 */ /* 0x000fe20000000000 */
[----:B------:R-:W-:Y:S01]  /*8f20*/  UMOV UR31, 0x80000020 ;  /* 0x80000020001f7882 */ /* 0x000fe20000000000 */
[--C-:B------:R-:W-:Y:S01]  /*8f30*/  FFMA.FTZ R77, R77, UR10, -R12.reuse ;  /* 0x0000000a4d4d7c23 */ /* 0x100fe2000801080c */
[----:B------:R-:W-:Y:S01]  /*8f40*/  FMNMX.FTZ R45, R67, R20, !PT ;  /* 0x00000014432d7209 */ /* 0x000fe20007810000 */
[--C-:B------:R-:W-:Y:S01]  /*8f50*/  FFMA.FTZ R80, R80, UR10, -R12.reuse ;  /* 0x0000000a50507c23 */ /* 0x100fe2000801080c */
[--C-:B------:R-:W-:Y:S01]  /*8f60*/  FFMA.FTZ R81, R81, UR10, -R12.reuse ;  /* 0x0000000a51517c23 */ /* 0x100fe2000801080c */
[--C-:B------:R-:W-:Y:S01]  /*8f70*/  FFMA.FTZ R84, R84, UR10, -R12.reuse ;  /* 0x0000000a54547c23 */ /* 0x100fe2000801080c */
[----:B------:R-:W-:Y:S01]  /*8f80*/  FMNMX.FTZ R20, R70, R45, !PT ;  /* 0x0000002d46147209 */ /* 0x000fe20007810000 */
[----:B------:R-:W-:Y:S01]  /*8f90*/  FFMA.FTZ R85, R85, UR10, -R12 ;  /* 0x0000000a55557c23 */ /* 0x000fe2000801080c */
[----:B------:R-:W-:Y:S02]  /*8fa0*/  MUFU.EX2 R23, R23 ;  /* 0x0000001700177308 */ /* 0x000fe40000000800 */
[----:B------:R-:W-:-:S04]  /*8fb0*/  FMNMX.FTZ R45, R71, R20, !PT ;  /* 0x00000014472d7209 */ /* 0x000fc80007810000 */
[----:B------:R-:W-:Y:S02]  /*8fc0*/  FMNMX.FTZ R20, R74, R45, !PT ;  /* 0x0000002d4a147209 */ /* 0x000fe40007810000 */
[----:B------:R-:W0:Y:S02]  /*8fd0*/  MUFU.EX2 R22, R22 ;  /* 0x0000001600167308 */ /* 0x000e240000000800 */
[----:B------:R-:W-:-:S04]  /*8fe0*/  FMNMX.FTZ R45, R75, R20, !PT ;  /* 0x000000144b2d7209 */ /* 0x000fc80007810000 */
[----:B------:R-:W-:Y:S02]  /*8ff0*/  FMNMX.FTZ R20, R78, R45, !PT ;  /* 0x0000002d4e147209 */ /* 0x000fe40007810000 */
[----:B------:R-:W-:Y:S02]  /*9000*/  MUFU.EX2 R25, R25 ;  /* 0x0000001900197308 */ /* 0x000fe40000000800 */
[----:B------:R-:W-:-:S04]  /*9010*/  FMNMX.FTZ R45, R79, R20, !PT ;  /* 0x000000144f2d7209 */ /* 0x000fc80007810000 */
[----:B------:R-:W-:Y:S02]  /*9020*/  FMNMX.FTZ R20, R82, R45, !PT ;  /* 0x0000002d52147209 */ /* 0x000fe40007810000 */
[----:B------:R-:W-:Y:S01]  /*9030*/  MUFU.EX2 R24, R24 ;  /* 0x0000001800187308 */ /* 0x000fe20000000800 */
[----:B0-----:R-:W-:Y:S01]  /*9040*/  FFMA.FTZ R6, R23, R6, R22 ;  /* 0x0000000617067223 */ /* 0x001fe20000010016 */
[----:B------:R-:W-:-:S04]  /*9050*/  FMNMX.FTZ R45, R83, R20, !PT ;  /* 0x00000014532d7209 */ /* 0x000fc80007810000 */
[----:B------:R-:W-:Y:S02]  /*9060*/  FMNMX.FTZ R20, R86, R45, !PT ;  /* 0x0000002d56147209 */ /* 0x000fe40007810000 */
[----:B------:R-:W-:Y:S02]  /*9070*/  MUFU.EX2 R29, R29 ;  /* 0x0000001d001d7308 */ /* 0x000fe40000000800 */
[----:B------:R-:W-:-:S05]  /*9080*/  FMNMX.FTZ R20, R87, R20, !PT ;  /* 0x0000001457147209 */ /* 0x000fca0007810000 */
[----:B------:R-:W0:Y:S01]  /*9090*/  SHFL.BFLY PT, R45, R20, 0x2, 0x1f ;  /* 0x0c401f00142d7f89 */ /* 0x000e2200000e0000 */
[----:B------:R-:W-:Y:S08]  /*90a0*/  MUFU.EX2 R28, R28 ;  /* 0x0000001c001c7308 */ /* 0x000ff00000000800 */
[----:B------:R-:W-:Y:S08]  /*90b0*/  MUFU.EX2 R33, R33 ;  /* 0x0000002100217308 */ /* 0x000ff00000000800 */
[----:B------:R-:W-:Y:S01]  /*90c0*/  MUFU.EX2 R32, R32 ;  /* 0x0000002000207308 */ /* 0x000fe20000000800 */
[----:B0-----:R-:W-:-:S07]  /*90d0*/  FMNMX.FTZ R45, R20, R45, !PT ;  /* 0x0000002d142d7209 */ /* 0x001fce0007810000 */
[----:B------:R-:W-:Y:S01]  /*90e0*/  MUFU.EX2 R37, R37 ;  /* 0x0000002500257308 */ /* 0x000fe20000000800 */
[----:B------:R-:W0:Y:S07]  /*90f0*/  SHFL.BFLY PT, R20, R45, 0x1, 0x1f ;  /* 0x0c201f002d147f89 */ /* 0x000e2e00000e0000 */
[----:B------:R-:W-:Y:S08]  /*9100*/  MUFU.EX2 R36, R36 ;  /* 0x0000002400247308 */ /* 0x000ff00000000800 */
[----:B------:R-:W-:Y:S01]  /*9110*/  MUFU.EX2 R41, R41 ;  /* 0x0000002900297308 */ /* 0x000fe20000000800 */
[----:B------:R-:W-:-:S02]  /*9120*/  WARPGROUP.DEPBAR.LE gsb0, 0x0 ;  /* 0x00008000000079c5 */ /* 0x000fc40000010000 */
[----:B------:R-:W-:-:S05]  /*9130*/  WARPGROUP.ARRIVE ;  /* 0x00000000000079c5 */ /* 0x000fca0000000000 */
[----:B------:R-:W-:Y:S01]  /*9140*/  MUFU.EX2 R40, R40 ;  /* 0x0000002800287308 */ /* 0x000fe20000000800 */
[----:B0-----:R-:W-:Y:S01]  /*9150*/  FMNMX.FTZ R20, R45, R20, !PT ;  /* 0x000000142d147209 */ /* 0x001fe20007810000 */
[----:B------:R-:W-:Y:S01]  /*9160*/  HGMMA.64x96x16.F32.BF16 R88, gdesc[UR28].tnspB, R88, gsb0 ;  /* 0x416000001c5879f0 */ /* 0x000fe20008001858 */
[----:B------:R-:W-:-:S03]  /*9170*/  UIADD3 UR28, UR15, 0x600, URZ ;  /* 0x000006000f1c7890 */ /* 0x000fc6000fffe03f */
[C---:B------:R-:W-:Y:S01]  /*9180*/  FADD.FTZ R12, -R20.reuse, R21 ;  /* 0x00000015140c7221 */ /* 0x040fe20000010100 */
[----:B------:R-:W-:Y:S01]  /*9190*/  UIADD3 UR30, UR14, 0x100, URZ ;  /* 0x000001000e1e7890 */ /* 0x000fe2000fffe03f */
[----:B------:R-:W-:Y:S01]  /*91a0*/  FMUL.FTZ R44, R20, UR10 ;  /* 0x0000000a142c7c20 */ /* 0x000fe20008410000 */
[----:B------:R-:W-:Y:S01]  /*91b0*/  UMOV UR29, 0x40000040 ;  /* 0x40000040001d7882 */ /* 0x000fe20000000000 */
[----:B------:R-:W-:Y:S01]  /*91c0*/  UMOV UR31, 0x80000020 ;  /* 0x80000020001f7882 */ /* 0x000fe20000000000 */
[----:B------:R-:W-:Y:S01]  /*91d0*/  FMUL.FTZ R12, R12, UR10 ;  /* 0x0000000a0c0c7c20 */ /* 0x000fe20008410000 */
        /* <DEDUP_REMOVED lines=8> */
[----:B------:R-:W-:Y:S01]  /*9260*/  FFMA.FTZ R39, R46, UR10, -R44 ;  /* 0x0000000a2e277c23 */ /* 0x000fe2000801082c */
[----:B------:R-:W-:-:S02]  /*9270*/  IMAD.U32 R42, RZ, RZ, UR4 ;  /* 0x00000004ff2a7e24 */ /* 0x000fc4000f8e00ff */
[--C-:B------:R-:W-:Y:S01]  /*9280*/  FFMA.FTZ R136, R47, UR10, -R44.reuse ;  /* 0x0000000a2f887c23 */ /* 0x100fe2000801082c */
[----:B------:R-:W-:Y:S02]  /*9290*/  IMAD.U32 R46, RZ, RZ, UR11 ;  /* 0x0000000bff2e7e24 */ /* 0x000fe4000f8e00ff */
[--C-:B------:R-:W-:Y:S01]  /*92a0*/  FFMA.FTZ R138, R43, UR10, -R44.reuse ;  /* 0x0000000a2b8a7c23 */ /* 0x100fe2000801082c */
[----:B------:R-:W-:Y:S01]  /*92b0*/  VIADD R27, R19, 0x9 ;  /* 0x00000009131b7836 */ /* 0x000fe20000000000 */
[----:B------:R-:W-:Y:S01]  /*92c0*/  @!P1 LEA R42, R42, UR36, 0x3 ;  /* 0x000000242a2a9c11 */ /* 0x000fe2000f8e18ff */
[----:B------:R-:W0:Y:S01]  /*92d0*/  MUFU.EX2 R45, R45 ;  /* 0x0000002d002d7308 */ /* 0x000e220000000800 */
[----:B------:R-:W-:Y:S01]  /*92e0*/  @!P1 LEA R46, R46, UR36, 0x3 ;  /* 0x000000242e2e9c11 */ /* 0x000fe2000f8e18ff */
[--C-:B------:R-:W-:Y:S01]  /*92f0*/  FFMA.FTZ R43, R51, UR10, -R44.reuse ;  /* 0x0000000a332b7c23 */ /* 0x100fe2000801082c */
[----:B------:R-:W-:Y:S01]  /*9300*/  FFMA.FTZ R51, R54, UR10, -R44 ;  /* 0x0000000a36337c23 */ /* 0x000fe2000801082c */
[----:B------:R-:W-:-:S02]  /*9310*/  @!P1 VIADD R42, R42, 0x2d840 ;  /* 0x0002d8402a2a9836 */ /* 0x000fc40000000000 */
[--C-:B------:R-:W-:Y:S01]  /*9320*/  FFMA.FTZ R54, R55, UR10, -R44.reuse ;  /* 0x0000000a37367c23 */ /* 0x100fe2000801082c */
[----:B------:R-:W-:Y:S02]  /*9330*/  @!P1 VIADD R46, R46, 0x2d860 ;  /* 0x0002d8602e2e9836 */ /* 0x000fe40000000000 */
[----:B------:R-:W-:Y:S01]  /*9340*/  FFMA.FTZ R63, R63, UR10, -R44 ;  /* 0x0000000a3f3f7c23 */ /* 0x000fe2000801082c */
[----:B------:R1:W-:Y:S01]  /*9350*/  MUFU.EX2 R21, R85 ;  /* 0x0000005500157308 */ /* 0x0003e20000000800 */
[----:B------:R-:W-:Y:S01]  /*9360*/  @!P1 PRMT R47, RZ, 0x654, R42 ;  /* 0x00000654ff2f9816 */ /* 0x000fe2000000002a */
[----:B------:R-:W-:Y:S01]  /*9370*/  FFMA.FTZ R42, R59, UR10, -R44 ;  /* 0x0000000a3b2a7c23 */ /* 0x000fe2000801082c */
[----:B------:R-:W-:Y:S01]  /*9380*/  @!P1 PRMT R46, RZ, 0x654, R46 ;  /* 0x00000654ff2e9816 */ /* 0x000fe2000000002e */
[--C-:B------:R-:W-:Y:S01]  /*9390*/  FFMA.FTZ R59, R62, UR10, -R44.reuse ;  /* 0x0000000a3e3b7c23 */ /* 0x100fe2000801082c */
[--C-:B------:R-:W-:Y:S01]  /*93a0*/  FFMA.FTZ R62, R67, UR10, -R44.reuse ;  /* 0x0000000a433e7c23 */ /* 0x100fe2000801082c */
[--C-:B------:R-:W-:Y:S01]  /*93b0*/  FFMA.FTZ R66, R66, UR10, -R44.reuse ;  /* 0x0000000a42427c23 */ /* 0x100fe2000801082c */
[--C-:B------:R-:W-:Y:S01]  /*93c0*/  FFMA.FTZ R67, R70, UR10, -R44.reuse ;  /* 0x0000000a46437c23 */ /* 0x100fe2000801082c */
[----:B------:R-:W2:Y:S01]  /*93d0*/  MUFU.EX2 R26, R26 ;  /* 0x0000001a001a7308 */ /* 0x000ea20000000800 */
[--C-:B-1----:R-:W-:Y:S01]  /*93e0*/  FFMA.FTZ R85, R30, UR10, -R44.reuse ;  /* 0x0000000a1e557c23 */ /* 0x102fe2000801082c */
[--C-:B------:R-:W-:Y:S01]  /*93f0*/  FFMA.FTZ R30, R34, UR10, -R44.reuse ;  /* 0x0000000a221e7c23 */ /* 0x100fe2000801082c */
[--C-:B------:R-:W-:Y:S01]  /*9400*/  FFMA.FTZ R34, R50, UR10, -R44.reuse ;  /* 0x0000000a32227c23 */ /* 0x100fe2000801082c */
[----:B------:R-:W-:Y:S01]  /*9410*/  SEL R50, R27, 0x9, !P2 ;  /* 0x000000091b327807 */ /* 0x000fe20005000000 */
[----:B0-----:R-:W-:Y:S01]  /*9420*/  FFMA.FTZ R5, R12, R5, R45 ;  /* 0x000000050c057223 */ /* 0x001fe2000001002d */
        /* <DEDUP_REMOVED lines=12> */
[----:B------:R-:W-:Y:S01]  /*94f0*/  F2FP.BF16.F32.PACK_AB R44, R25, R22 ;  /* 0x00000016192c723e */ /* 0x000fe200000010ff */
[----:B------:R-:W-:Y:S01]  /*9500*/  UMOV UR11, UR4 ;  /* 0x00000004000b7c82 */ /* 0x000fe20008000000 */
[----:B--2---:R-:W-:-:S02]  /*9510*/  F2FP.BF16.F32.PACK_AB R45, R26, R45 ;  /* 0x0000002d1a2d723e */ /* 0x004fc400000010ff */
[C---:B------:R-:W-:Y:S01]  /*9520*/  ISETP.GT.AND P2, PT, R13.reuse, UR6, PT ;  /* 0x000000060d007c0c */ /* 0x040fe2000bf44270 */
[----:B------:R-:W-:Y:S01]  /*9530*/  VIADD R13, R13, 0xffffffff ;  /* 0xffffffff0d0d7836 */ /* 0x000fe20000000000 */
        /* <DEDUP_REMOVED lines=37> */
[----:B------:R-:W0:Y:S08]  /*9790*/  MUFU.EX2 R61, R61 ;  /* 0x0000003d003d7308 */ /* 0x000e300000000800 */
[----:B------:R-:W-:Y:S08]  /*97a0*/  MUFU.EX2 R64, R64 ;  /* 0x0000004000407308 */ /* 0x000ff00000000800 */
[----:B------:R-:W-:Y:S01]  /*97b0*/  MUFU.EX2 R65, R65 ;  /* 0x0000004100417308 */ /* 0x000fe20000000800 */
[----:B0-----:R-:W-:-:S07]  /*97c0*/  F2FP.BF16.F32.PACK_AB R58, R61, R60 ;  /* 0x0000003c3d3a723e */ /* 0x001fce00000010ff */
[----:B------:R-:W-:Y:S08]  /*97d0*/  MUFU.EX2 R62, R62 ;  /* 0x0000003e003e7308 */ /* 0x000ff00000000800 */
[----:B------:R-:W-:Y:S08]  /*97e0*/  MUFU.EX2 R68, R68 ;  /* 0x0000004400447308 */ /* 0x000ff00000000800 */
[----:B------:R-:W-:Y:S08]  /*97f0*/  MUFU.EX2 R67, R67 ;  /* 0x0000004300437308 */ /* 0x000ff00000000800 */
[----:B------:R-:W0:Y:S08]  /*9800*/  MUFU.EX2 R69, R69 ;  /* 0x0000004500457308 */ /* 0x000e300000000800 */
        /* <DEDUP_REMOVED lines=37> */
[----:B--2---:R-:W-:Y:S01]  /*9a60*/  FADD.FTZ R47, R25, R6 ;  /* 0x00000006192f7221 */ /* 0x004fe20000010000 */
[-C--:B------:R-:W-:Y:S01]  /*9a70*/  FMUL.FTZ R103, R103, R12.reuse ;  /* 0x0000000c67677220 */ /* 0x080fe20000410000 */
[----:B------:R-:W2:Y:S01]  /*9a80*/  MUFU.EX2 R6, R63 ;  /* 0x0000003f00067308 */ /* 0x000ea20000000800 */
[-C--:B------:R-:W-:Y:S01]  /*9a90*/  FMUL.FTZ R106, R106, R12.reuse ;  /* 0x0000000c6a6a7220 */ /* 0x080fe20000410000 */
[----:B-1----:R-:W-:Y:S01]  /*9aa0*/  FADD.FTZ R50, R24, R47 ;  /* 0x0000002f18327221 */ /* 0x002fe20000010000 */
[-C--:B------:R-:W-:Y:S01]  /*9ab0*/  FMUL.FTZ R107, R107, R12.reuse ;  /* 0x0000000c6b6b7220 */ /* 0x080fe20000410000 */
[-C--:B------:R-:W-:Y:S01]  /*9ac0*/  FMUL.FTZ R110, R110, R12.reuse ;  /* 0x0000000c6e6e7220 */ /* 0x080fe20000410000 */
[----:B---3--:R-:W-:Y:S01]  /*9ad0*/  FADD.FTZ R46, R26, R5 ;  /* 0x000000051a2e7221 */ /* 0x008fe20000010000 */
[----:B------:R-:W-:Y:S01]  /*9ae0*/  FADD.FTZ R47, R29, R50 ;  /* 0x000000321d2f7221 */ /* 0x000fe20000010000 */
[-C--:B------:R-:W-:Y:S01]  /*9af0*/  FMUL.FTZ R111, R111, R12.reuse ;  /* 0x0000000c6f6f7220 */ /* 0x080fe20000410000 */
[----:B------:R-:W-:Y:S01]  /*9b00*/  FMUL.FTZ R114, R114, R12 ;  /* 0x0000000c72727220 */ /* 0x000fe20000410000 */
[----:B------:R-:W-:Y:S01]  /*9b10*/  FADD.FTZ R5, R85, R46 ;  /* 0x0000002e55057221 */ /* 0x000fe20000010000 */
[----:B------:R-:W-:Y:S01]  /*9b20*/  FADD.FTZ R46, R28, R47 ;  /* 0x0000002f1c2e7221 */ /* 0x000fe20000010000 */
[----:B------:R-:W-:Y:S01]  /*9b30*/  F2FP.BF16.F32.PACK_AB R28, R33, R28 ;  /* 0x0000001c211c723e */ /* 0x000fe200000010ff */
[-C--:B------:R-:W-:Y:S01]  /*9b40*/  FMUL.FTZ R115, R115, R12.reuse ;  /* 0x0000000c73737220 */ /* 0x080fe20000410000 */
[----:B------:R-:W-:Y:S01]  /*9b50*/  FADD.FTZ R55, R140, R5 ;  /* 0x000000058c377221 */ /* 0x000fe20000010000 */
[----:B------:R-:W-:Y:S01]  /*9b60*/  FADD.FTZ R47, R33, R46 ;  /* 0x0000002e212f7221 */ /* 0x000fe20000010000 */
[----:B------:R0:W1:Y:S01]  /*9b70*/  MUFU.EX2 R5, R66 ;  /* 0x0000004200057308 */ /* 0x0000620000000800 */
[-C--:B------:R-:W-:Y:S01]  /*9b80*/  FMUL.FTZ R118, R118, R12.reuse ;  /* 0x0000000c76767220 */ /* 0x080fe20000410000 */
[----:B------:R-:W-:Y:S01]  /*9b90*/  FADD.FTZ R50, R30, R55 ;  /* 0x000000371e327221 */ /* 0x000fe20000010000 */
[----:B------:R-:W-:Y:S01]  /*9ba0*/  FADD.FTZ R46, R32, R47 ;  /* 0x0000002f202e7221 */ /* 0x000fe20000010000 */
[-C--:B------:R-:W-:Y:S01]  /*9bb0*/  FMUL.FTZ R119, R119, R12.reuse ;  /* 0x0000000c77777220 */ /* 0x080fe20000410000 */
[-C--:B------:R-:W-:Y:S01]  /*9bc0*/  FMUL.FTZ R122, R122, R12.reuse ;  /* 0x0000000c7a7a7220 */ /* 0x080fe20000410000 */
[----:B------:R-:W-:Y:S01]  /*9bd0*/  FADD.FTZ R50, R139, R50 ;  /* 0x000000328b327221 */ /* 0x000fe20000010000 */
[----:B------:R-:W-:Y:S01]  /*9be0*/  FADD.FTZ R55, R37, R46 ;  /* 0x0000002e25377221 */ /* 0x000fe20000010000 */
[----:B------:R-:W-:Y:S01]  /*9bf0*/  FMUL.FTZ R123, R123, R12 ;  /* 0x0000000c7b7b7220 */ /* 0x000fe20000410000 */
[----:B0-----:R-:W-:Y:S01]  /*9c00*/  F2FP.BF16.F32.PACK_AB R66, R69, R68 ;  /* 0x000000444542723e */ /* 0x001fe200000010ff */
[----:B------:R-:W-:Y:S01]  /*9c10*/  FADD.FTZ R47, R31, R50 ;  /* 0x000000321f2f7221 */ /* 0x000fe20000010000 */
[----:B------:R-:W-:Y:S01]  /*9c20*/  FADD.FTZ R50, R36, R55 ;  /* 0x0000003724327221 */ /* 0x000fe20000010000 */
[----:B------:R-:W-:Y:S01]  /*9c30*/  F2FP.BF16.F32.PACK_AB R31, R38, R31 ;  /* 0x0000001f261f723e */ /* 0x000fe200000010ff */
[-C--:B------:R-:W-:Y:S01]  /*9c40*/  FMUL.FTZ R126, R126, R12.reuse ;  /* 0x0000000c7e7e7220 */ /* 0x080fe20000410000 */
[----:B------:R-:W-:Y:S01]  /*9c50*/  FADD.FTZ R46, R38, R47 ;  /* 0x0000002f262e7221 */ /* 0x000fe20000010000 */
[----:B------:R-:W-:Y:S01]  /*9c60*/  F2FP.BF16.F32.PACK_AB R47, R140, R85 ;  /* 0x000000558c2f723e */ /* 0x000fe200000010ff */
[----:B------:R-:W-:Y:S01]  /*9c70*/  FMUL.FTZ R127, R127, R12 ;  /* 0x0000000c7f7f7220 */ /* 0x000fe20000410000 */
        /* <DEDUP_REMOVED lines=12> */
[----:B------:R-:W-:Y:S01]  /*9d40*/  STSM.16.M88.4 [R10+0x21800], R44 ;  /* 0x0218002c0a007844 */ /* 0x000fe20000000200 */
[----:B------:R-:W-:Y:S01]  /*9d50*/  FADD.FTZ R25, R136, R25 ;  /* 0x0000001988197221 */ /* 0x000fe20000010000 */
[----:B------:R-:W-:Y:S01]  /*9d60*/  F2FP.BF16.F32.PACK_AB R37, R138, R35 ;  /* 0x000000238a25723e */ /* 0x000fe200000010ff */
[----:B------:R-:W-:Y:S01]  /*9d70*/  FADD.FTZ R24, R48, R33 ;  /* 0x0000002130187221 */ /* 0x000fe20000010000 */
[----:B------:R0:W-:Y:S01]  /*9d80*/  STSM.16.M88.4 [R9], R28 ;  /* 0x0000001c09007844 */ /* 0x0001e20000000200 */
[----:B------:R-:W-:Y:S01]  /*9d90*/  FADD.FTZ R26, R34, R25 ;  /* 0x00000019221a7221 */ /* 0x000fe20000010000 */
[----:B------:R-:W-:Y:S01]  /*9da0*/  F2FP.BF16.F32.PACK_AB R39, R136, R39 ;  /* 0x000000278827723e */ /* 0x000fe200000010ff */
[C---:B------:R-:W-:Y:S01]  /*9db0*/  FADD.FTZ R25, R49.reuse, R24 ;  /* 0x0000001831197221 */ /* 0x040fe20000010000 */
[----:B------:R-:W-:Y:S01]  /*9dc0*/  F2FP.BF16.F32.PACK_AB R48, R49, R48 ;  /* 0x000000303130723e */ /* 0x000fe200000010ff */
[C---:B------:R-:W-:Y:S01]  /*9dd0*/  FADD.FTZ R26, R43.reuse, R26 ;  /* 0x0000001a2b1a7221 */ /* 0x040fe20000010000 */
[----:B------:R-:W-:Y:S01]  /*9de0*/  F2FP.BF16.F32.PACK_AB R49, R43, R34 ;  /* 0x000000222b31723e */ /* 0x000fe200000010ff */
[----:B------:R-:W-:Y:S01]  /*9df0*/  FADD.FTZ R24, R52, R25 ;  /* 0x0000001934187221 */ /* 0x000fe20000010000 */
[----:B------:R4:W-:Y:S01]  /*9e00*/  STSM.16.M88.4 [R8], R36 ;  /* 0x0000002408007844 */ /* 0x0009e20000000200 */
[----:B------:R-:W-:Y:S01]  /*9e10*/  FADD.FTZ R25, R51, R26 ;  /* 0x0000001a33197221 */ /* 0x000fe20000010000 */
[----:B------:R-:W-:Y:S01]  /*9e20*/  F2FP.BF16.F32.PACK_AB R51, R54, R51 ;  /* 0x000000333633723e */ /* 0x000fe200000010ff */
[----:B------:R-:W-:Y:S01]  /*9e30*/  FADD.FTZ R33, R53, R24 ;  /* 0x0000001835217221 */ /* 0x000fe20000010000 */
[-C--:B------:R-:W-:Y:S01]  /*9e40*/  FMUL.FTZ R130, R130, R12.reuse ;  /* 0x0000000c82827220 */ /* 0x080fe20000410000 */
[----:B------:R-:W-:Y:S01]  /*9e50*/  FADD.FTZ R24, R54, R25 ;  /* 0x0000001936187221 */ /* 0x000fe20000010000 */
[----:B------:R-:W-:Y:S01]  /*9e60*/  FMUL.FTZ R131, R131, R12 ;  /* 0x0000000c83837220 */ /* 0x000fe20000410000 */
[----:B------:R-:W-:Y:S01]  /*9e70*/  FADD.FTZ R26, R56, R33 ;  /* 0x00000021381a7221 */ /* 0x000fe20000010000 */
[----:B------:R-:W-:Y:S01]  /*9e80*/  F2FP.BF16.F32.PACK_AB R56, R57, R56 ;  /* 0x000000383938723e */ /* 0x000fe200000010ff */
[----:B------:R-:W-:Y:S01]  /*9e90*/  FADD.FTZ R25, R27, R24 ;  /* 0x000000181b197221 */ /* 0x000fe20000010000 */
[----:B------:R4:W-:Y:S01]  /*9ea0*/  STSM.16.M88.4 [R7], R48 ;  /* 0x0000003007007844 */ /* 0x0009e20000000200 */
[----:B------:R-:W-:Y:S01]  /*9eb0*/  FADD.FTZ R33, R57, R26 ;  /* 0x0000001a39217221 */ /* 0x000fe20000010000 */
[C---:B------:R-:W-:Y:S01]  /*9ec0*/  F2FP.BF16.F32.PACK_AB R57, R42.reuse, R27 ;  /* 0x0000001b2a39723e */ /* 0x040fe200000010ff */
[----:B------:R-:W-:Y:S01]  /*9ed0*/  FADD.FTZ R24, R42, R25 ;  /* 0x000000192a187221 */ /* 0x000fe20000010000 */
[-C--:B------:R-:W-:Y:S01]  /*9ee0*/  FMUL.FTZ R134, R134, R12.reuse ;  /* 0x0000000c86867220 */ /* 0x080fe20000410000 */
[----:B------:R-:W-:Y:S01]  /*9ef0*/  FADD.FTZ R26, R60, R33 ;  /* 0x000000213c1a7221 */ /* 0x000fe20000010000 */
[----:B------:R-:W-:Y:S01]  /*9f00*/  FMUL.FTZ R135, R135, R12 ;  /* 0x0000000c87877220 */ /* 0x000fe20000410000 */
[----:B------:R-:W-:Y:S01]  /*9f10*/  FADD.FTZ R25, R59, R24 ;  /* 0x000000183b197221 */ /* 0x000fe20000010000 */
[----:B--2---:R-:W-:Y:S01]  /*9f20*/  F2FP.BF16.F32.PACK_AB R59, R6, R59 ;  /* 0x0000003b063b723e */ /* 0x004fe200000010ff */
[----:B------:R-:W-:Y:S01]  /*9f30*/  FADD.FTZ R33, R61, R26 ;  /* 0x0000001a3d217221 */ /* 0x000fe20000010000 */
[-C--:B------:R-:W-:Y:S01]  /*9f40*/  FMUL.FTZ R88, R88, R23.reuse ;  /* 0x0000001758587220 */ /* 0x080fe20000410000 */
[----:B------:R-:W-:Y:S01]  /*9f50*/  FADD.FTZ R24, R6, R25 ;  /* 0x0000001906187221 */ /* 0x000fe20000010000 */
[----:B------:R-:W-:Y:S01]  /*9f60*/  FMUL.FTZ R89, R89, R23 ;  /* 0x0000001759597220 */ /* 0x000fe20000410000 */
[----:B------:R-:W-:Y:S01]  /*9f70*/  FADD.FTZ R26, R64, R33 ;  /* 0x00000021401a7221 */ /* 0x000fe20000010000 */
[----:B------:R-:W-:Y:S01]  /*9f80*/  F2FP.BF16.F32.PACK_AB R64, R65, R64 ;  /* 0x000000404140723e */ /* 0x000fe200000010ff */
[----:B-1----:R-:W-:Y:S01]  /*9f90*/  FADD.FTZ R25, R5, R24 ;  /* 0x0000001805197221 */ /* 0x002fe20000010000 */
[----:B------:R4:W-:Y:S01]  /*9fa0*/  STSM.16.M88.4 [R10+0x27800], R56 ;  /* 0x027800380a007844 */ /* 0x0009e20000000200 */
[----:B0-----:R-:W-:Y:S01]  /*9fb0*/  FADD.FTZ R29, R65, R26 ;  /* 0x0000001a411d7221 */ /* 0x001fe20000010000 */
[C---:B------:R-:W-:Y:S01]  /*9fc0*/  F2FP.BF16.F32.PACK_AB R65, R62.reuse, R5 ;  /* 0x000000053e41723e */ /* 0x040fe200000010ff */
[----:B------:R-:W-:Y:S01]  /*9fd0*/  FADD.FTZ R24, R62, R25 ;  /* 0x000000193e187221 */ /* 0x000fe20000010000 */
[-C--:B------:R-:W-:Y:S01]  /*9fe0*/  FMUL.FTZ R92, R92, R23.reuse ;  /* 0x000000175c5c7220 */ /* 0x080fe20000410000 */
[----:B------:R-:W-:Y:S01]  /*9ff0*/  FADD.FTZ R26, R68, R29 ;  /* 0x0000001d441a7221 */ /* 0x000fe20000010000 */
[----:B------:R-:W-:Y:S01]  /*a000*/  FMUL.FTZ R93, R93, R23 ;  /* 0x000000175d5d7220 */ /* 0x000fe20000410000 */
[----:B------:R-:W-:Y:S01]  /*a010*/  FADD.FTZ R25, R67, R24 ;  /* 0x0000001843197221 */ /* 0x000fe20000010000 */
[----:B------:R-:W-:Y:S01]  /*a020*/  F2FP.BF16.F32.PACK_AB R67, R22, R67 ;  /* 0x000000431643723e */ /* 0x000fe200000010ff */
[----:B------:R-:W-:Y:S01]  /*a030*/  FADD.FTZ R27, R69, R26 ;  /* 0x0000001a451b7221 */ /* 0x000fe20000010000 */
[-C--:B------:R-:W-:Y:S01]  /*a040*/  FMUL.FTZ R96, R96, R23.reuse ;  /* 0x0000001760607220 */ /* 0x080fe20000410000 */
[----:B------:R-:W-:Y:S01]  /*a050*/  FADD.FTZ R25, R22, R25 ;  /* 0x0000001916197221 */ /* 0x000fe20000010000 */
[-C--:B------:R-:W-:Y:S01]  /*a060*/  FMUL.FTZ R97, R97, R23.reuse ;  /* 0x0000001761617220 */ /* 0x080fe20000410000 */
[----:B------:R-:W-:Y:S01]  /*a070*/  FADD.FTZ R6, R72, R27 ;  /* 0x0000001b48067221 */ /* 0x000fe20000010000 */
[C---:B------:R-:W-:Y:S01]  /*a080*/  F2FP.BF16.F32.PACK_AB R72, R73.reuse, R72 ;  /* 0x000000484948723e */ /* 0x040fe200000010ff */
[----:B------:R-:W-:Y:S01]  /*a090*/  FADD.FTZ R24, R74, R25 ;  /* 0x000000194a187221 */ /* 0x000fe20000010000 */
[----:B------:R4:W-:Y:S01]  /*a0a0*/  STSM.16.M88.4 [R9+0x6000], R64 ;  /* 0x0060004009007844 */ /* 0x0009e20000000200 */
[----:B------:R-:W-:Y:S01]  /*a0b0*/  FADD.FTZ R25, R73, R6 ;  /* 0x0000000649197221 */ /* 0x000fe20000010000 */
[C---:B------:R-:W-:Y:S01]  /*a0c0*/  F2FP.BF16.F32.PACK_AB R73, R75.reuse, R74 ;  /* 0x0000004a4b49723e */ /* 0x040fe200000010ff */
[----:B------:R-:W-:Y:S01]  /*a0d0*/  FADD.FTZ R5, R75, R24 ;  /* 0x000000184b057221 */ /* 0x000fe20000010000 */
[----:B------:R-:W-:Y:S01]  /*a0e0*/  F2FP.BF16.F32.PACK_AB R74, R77, R76 ;  /* 0x0000004c4d4a723e */ /* 0x000fe200000010ff */
[----:B------:R-:W-:Y:S01]  /*a0f0*/  FADD.FTZ R6, R76, R25 ;  /* 0x000000194c067221 */ /* 0x000fe20000010000 */
[----:B------:R-:W-:Y:S01]  /*a100*/  F2FP.BF16.F32.PACK_AB R75, R79, R78 ;  /* 0x0000004e4f4b723e */ /* 0x000fe200000010ff */
[----:B------:R-:W-:Y:S01]  /*a110*/  FADD.FTZ R5, R78, R5 ;  /* 0x000000054e057221 */ /* 0x000fe20000010000 */
[-C--:B------:R-:W-:Y:S01]  /*a120*/  FMUL.FTZ R100, R100, R23.reuse ;  /* 0x0000001764647220 */ /* 0x080fe20000410000 */
[----:B------:R-:W-:Y:S01]  /*a130*/  FADD.FTZ R25, R77, R6 ;  /* 0x000000064d197221 */ /* 0x000fe20000010000 */
[-C--:B------:R-:W-:Y:S01]  /*a140*/  FMUL.FTZ R101, R101, R23.reuse ;  /* 0x0000001765657220 */ /* 0x080fe20000410000 */
[----:B------:R-:W-:Y:S01]  /*a150*/  FADD.FTZ R5, R79, R5 ;  /* 0x000000054f057221 */ /* 0x000fe20000010000 */
[----:B------:R4:W-:Y:S01]  /*a160*/  STSM.16.M88.4 [R8+0x6000], R72 ;  /* 0x0060004808007844 */ /* 0x0009e20000000200 */
[----:B------:R-:W-:Y:S01]  /*a170*/  FADD.FTZ R6, R80, R25 ;  /* 0x0000001950067221 */ /* 0x000fe20000010000 */
[C---:B------:R-:W-:Y:S01]  /*a180*/  F2FP.BF16.F32.PACK_AB R80, R81.reuse, R80 ;  /* 0x000000505150723e */ /* 0x040fe200000010ff */
[----:B------:R-:W-:Y:S01]  /*a190*/  FADD.FTZ R5, R82, R5 ;  /* 0x0000000552057221 */ /* 0x000fe20000010000 */
[-C--:B------:R-:W-:Y:S01]  /*a1a0*/  FMUL.FTZ R104, R104, R23.reuse ;  /* 0x0000001768687220 */ /* 0x080fe20000410000 */
        /* <DEDUP_REMOVED lines=32> */
[----:B------:R-:W-:Y:S01]  /*a3b0*/  IMAD.MOV.U32 R12, RZ, RZ, R11 ;  /* 0x000000ffff0c7224 */ /* 0x000fe200078e000b */
[----:B0-----:R-:W-:Y:S01]  /*a3c0*/  NOP ;  /* 0x0000000000007918 */ /* 0x001fe20000000000 */
[----:B----4-:R-:W-:Y:S05]  /*a3d0*/  @P2 BRA `(.L_x_904) ;  /* 0xffffffdc00ec2947 */ /* 0x010fea000383ffff */
.L_x_895:
[----:B------:R-:W-:-:S13]  /*a3e0*/  ISETP.GE.AND P2, PT, R13, UR60, PT ;  /* 0x0000003c0d007c0c */ /* 0x000fda000bf46270 */
[----:B------:R-:W-:Y:S05]  /*a3f0*/  @!P2 BRA `(.L_x_905) ;  /* 0x000000300070a947 */ /* 0x000fea0003800000 */
[----:B------:R-:W-:Y:S01]  /*a400*/  ULOP3.LUT UR38, UR39, 0x10000, URZ, 0xfc, !UPT ;  /* 0x0001000027267892 */ /* 0x000fe2000f8efc3f */
[----:B------:R-:W-:Y:S01]  /*a410*/  IMAD.MOV.U32 R12, RZ, RZ, R11 ;  /* 0x000000ffff0c7224 */ /* 0x000fe200078e000b */
[----:B------:R-:W-:Y:S01]  /*a420*/  UMOV UR6, UR4 ;  /* 0x0000000400067c82 */ /* 0x000fe20008000000 */
[C---:B------:R-:W-:Y:S01]  /*a430*/  VIADD R11, R19.reuse, 0x9 ;  /* 0x00000009130b7836 */ /* 0x040fe20000000000 */
[----:B------:R-:W-:Y:S01]  /*a440*/  UIADD3 UR4, UR38, 0x2, URZ ;  /* 0x0000000226047890 */ /* 0x000fe2000fffe03f */
[----:B------:R-:W-:Y:S01]  /*a450*/  ISETP.GE.U32.AND P2, PT, R2, 0x180, PT ;  /* 0x000001800200780c */ /* 0x000fe20003f46070 */
[----:B------:R-:W-:Y:S01]  /*a460*/  UMOV UR30, UR5 ;  /* 0x00000005001e7c82 */ /* 0x000fe20008000000 */
[----:B------:R-:W-:Y:S01]  /*a470*/  UMOV UR5, 0x40000040 ;  /* 0x4000004000057882 */ /* 0x000fe20000000000 */
[----:B------:R-:W-:Y:S01]  /*a480*/  VIADD R22, R19, 0x8 ;  /* 0x0000000813167836 */ /* 0x000fe20000000000 */
[----:B------:R-:W-:Y:S01]  /*a490*/  SEL R19, R11, 0x9, !P2 ;  /* 0x000000090b137807 */ /* 0x000fe20005000000 */
[----:B------:R-:W-:Y:S01]  /*a4a0*/  IMAD.MOV.U32 R21, RZ, RZ, R20 ;  /* 0x000000ffff157224 */ /* 0x000fe200078e0014 */
[----:B------:R-:W-:Y:S01]  /*a4b0*/  ULDC UR61, c[0x0][0x9e4] ;  /* 0x00027900003d7ab9 */ /* 0x000fe20000000800 */
[----:B------:R-:W-:Y:S01]  /*a4c0*/  IMAD.U32 R136, RZ, RZ, UR4 ;  /* 0x00000004ff887e24 */ /* 0x000fe2000f8e00ff */
[----:B------:R-:W-:Y:S01]  /*a4d0*/  UIADD3 UR28, UR38, 0x4, URZ ;  /* 0x00000004261c7890 */ /* 0x000fe2000fffe03f */
[----:B------:R-:W-:Y:S01]  /*a4e0*/  IMAD.U32 R137, RZ, RZ, UR5 ;  /* 0x00000005ff897e24 */ /* 0x000fe2000f8e00ff */
[----:B------:R-:W-:-:S02]  /*a4f0*/  UIADD3 UR32, UR38, 0x6, URZ ;  /* 0x0000000626207890 */ /* 0x000fc4000fffe03f */
[----:B------:R-:W-:Y:S02]  /*a500*/  UIADD3 UR40, UR38, 0x600, URZ ;  /* 0x0000060026287890 */ /* 0x000fe4000fffe03f */
[----:B------:R-:W-:Y:S02]  /*a510*/  UIADD3 UR44, UR38, 0x602, URZ ;  /* 0x00000602262c7890 */ /* 0x000fe4000fffe03f */
[----:B------:R-:W-:Y:S02]  /*a520*/  UIADD3 UR48, UR38, 0x604, URZ ;  /* 0x0000060426307890 */ /* 0x000fe4000fffe03f */
[----:B------:R-:W-:Y:S01]  /*a530*/  UIADD3 UR52, UR38, 0x606, URZ ;  /* 0x0000060626347890 */ /* 0x000fe2000fffe03f */
[----:B------:R-:W-:Y:S01]  /*a540*/  UMOV UR29, 0x40000040 ;  /* 0x40000040001d7882 */ /* 0x000fe20000000000 */
[----:B------:R-:W-:Y:S01]  /*a550*/  UMOV UR33, 0x40000040 ;  /* 0x4000004000217882 */ /* 0x000fe20000000000 */
[----:B------:R-:W-:Y:S01]  /*a560*/  UMOV UR41, 0x40000040 ;  /* 0x4000004000297882 */ /* 0x000fe20000000000 */
[----:B------:R-:W-:Y:S01]  /*a570*/  UMOV UR45, 0x40000040 ;  /* 0x40000040002d7882 */ /* 0x000fe20000000000 */
[----:B------:R-:W-:Y:S01]  /*a580*/  UMOV UR49, 0x40000040 ;  /* 0x4000004000317882 */ /* 0x000fe20000000000 */
[----:B------:R-:W-:-:S06]  /*a590*/  UMOV UR53, 0x40000040 ;  /* 0x4000004000357882 */ /* 0x000fcc0000000000 */
.L_x_922:
[----:B------:R-:W-:Y:S01]  /*a5a0*/  UIADD3 UR4, UR6, 0x1, URZ ;  /* 0x0000000106047890 */ /* 0x000fe2000fffe03f */
[----:B------:R-:W-:-:S03]  /*a5b0*/  ISETP.NE.AND P3, PT, RZ, UR37, PT ;  /* 0x00000025ff007c0c */ /* 0x000fc6000bf65270 */
[----:B------:R-:W-:-:S04]  /*a5c0*/  UISETP.NE.AND UP1, UPT, UR4, 0x2, UPT ;  /* 0x000000020400788c */ /* 0x000fc8000bf25270 */
[----:B------:R-:W-:Y:S02]  /*a5d0*/  USEL UR5, URZ, 0x1, UP1 ;  /* 0x000000013f057887 */ /* 0x000fe40008800000 */
[----:B------:R-:W-:Y:S02]  /*a5e0*/  USEL UR4, UR4, URZ, UP1 ;  /* 0x0000003f04047287 */ /* 0x000fe40008800000 */
[----:B------:R-:W-:Y:S02]  /*a5f0*/  ULOP3.LUT UR5, UR30, UR5, URZ, 0x3c, !UPT ;  /* 0x000000051e057292 */ /* 0x000fe4000f8e3c3f */
[----:B0-----:R-:W-:Y:S10]  /*a600*/  @P3 BRA `(.L_x_906) ;  /* 0x00000000002c3947 */ /* 0x001ff40003800000 */
[----:B------:R-:W-:Y:S05]  /*a610*/  @!P0 BRA `(.L_x_907) ;  /* 0x0000000000048947 */ /* 0x000fea0003800000 */
[----:B------:R-:W-:Y:S01]  /*a620*/  BPT.TRAP 0x1 ;  /* 0x000000040000795c */ /* 0x000fe20000300000 */
.L_x_907:
[----:B------:R-:W-:Y:S01]  /*a630*/  ULEA UR10, UR4, UR36, 0x3 ;  /* 0x00000024040a7291 */ /* 0x000fe2000f8e183f */
[----:B------:R-:W-:-:S05]  /*a640*/  IMAD.U32 R11, RZ, RZ, UR5 ;  /* 0x00000005ff0b7e24 */ /* 0x000fca000f8e00ff */
[----:B------:R-:W-:-:S04]  /*a650*/  SHF.L.U32 R11, R11, 0x1f, RZ ;  /* 0x0000001f0b0b7819 */ /* 0x000fc800000006ff */
[----:B------:R0:W1:Y:S01]  /*a660*/  SYNCS.PHASECHK.TRANS64.TRYWAIT P2, [UR10+0x2d830], R11 ;  /* 0x02d8300bff0075a7 */ /* 0x000062000804014a */
[----:B------:R-:W-:Y:S05]  /*a670*/  @!P0 BRA `(.L_x_908) ;  /* 0x0000000000048947 */ /* 0x000fea0003800000 */
[----:B------:R-:W-:Y:S01]  /*a680*/  BPT.TRAP 0x1 ;  /* 0x000000040000795c */ /* 0x000fe20000300000 */
.L_x_908:
[----:B-1----:R-:W-:Y:S05]  /*a690*/  @P2 BRA `(.L_x_906) ;  /* 0x0000000000082947 */ /* 0x002fea0003800000 */
[----:B------:R-:W1:Y:S02]  /*a6a0*/  SYNCS.PHASECHK.TRANS64.TRYWAIT P2, [UR10+0x2d830], R11 ;  /* 0x02d8300bff0075a7 */ /* 0x000e64000804014a */
[----:B-1----:R-:W-:Y:S05]  /*a6b0*/  @!P2 BRA `(.L_x_909) ;  /* 0x000000940080a947 */ /* 0x002fea0003800000 */
.L_x_906:
[----:B------:R4:W-:Y:S01]  /*a6c0*/  BAR.SYNC.DEFER_BLOCKING R22, 0x100 ;  /* 0x000400160000751d */ /* 0x0009e20000010000 */
[----:B------:R-:W-:Y:S01]  /*a6d0*/  R2UR UR56, R14 ;  /* 0x000000000e3872ca */ /* 0x000fe200000e0000 */
[----:B------:R-:W-:Y:S01]  /*a6e0*/  UIMAD UR26, UR4, 0x600, UR7 ;  /* 0x00000600041a78a4 */ /* 0x000fe2000f8e0207 */
[----:B------:R-:W-:-:S03]  /*a6f0*/  R2UR UR57, R15 ;  /* 0x000000000f3972ca */ /* 0x000fc600000e0000 */
[----:B------:R-:W-:Y:S01]  /*a700*/  UMOV UR59, 0x80000020 ;  /* 0x80000020003b7882 */ /* 0x000fe20000000000 */
[----:B------:R-:W-:Y:S02]  /*a710*/  UIADD3 UR10, UR26, 0x2, URZ ;  /* 0x000000021a0a7890 */ /* 0x000fe4000fffe03f */
[----:B------:R-:W-:Y:S01]  /*a720*/  UMOV UR58, UR26 ;  /* 0x0000001a003a7c82 */ /* 0x000fe20008000000 */
[----:B------:R-:W-:Y:S01]  /*a730*/  UMOV UR11, 0x80000020 ;  /* 0x80000020000b7882 */ /* 0x000fe20000000000 */
[----:B------:R-:W-:Y:S01]  /*a740*/  UIADD3 UR14, UR26, 0x200, URZ ;  /* 0x000002001a0e7890 */ /* 0x000fe2000fffe03f */
[----:B------:R-:W-:Y:S01]  /*a750*/  UMOV UR15, 0x80000020 ;  /* 0x80000020000f7882 */ /* 0x000fe20000000000 */
[----:B------:R-:W-:Y:S01]  /*a760*/  UIADD3 UR18, UR26, 0x202, URZ ;  /* 0x000002021a127890 */ /* 0x000fe2000fffe03f */
[----:B------:R-:W-:Y:S01]  /*a770*/  UMOV UR19, 0x80000020 ;  /* 0x8000002000137882 */ /* 0x000fe20000000000 */
[----:B------:R-:W-:Y:S01]  /*a780*/  UIADD3 UR22, UR26, 0x400, URZ ;  /* 0x000004001a167890 */ /* 0x000fe2000fffe03f */
[----:B------:R-:W-:Y:S01]  /*a790*/  UMOV UR23, 0x80000020 ;  /* 0x8000002000177882 */ /* 0x000fe20000000000 */
[----:B------:R-:W-:Y:S01]  /*a7a0*/  UIADD3 UR26, UR26, 0x402, URZ ;  /* 0x000004021a1a7890 */ /* 0x000fe2000fffe03f */
[----:B------:R-:W-:Y:S01]  /*a7b0*/  UMOV UR27, 0x80000020 ;  /* 0x80000020001b7882 */ /* 0x000fe20000000000 */
[----:B--23--:R-:W-:-:S06]  /*a7c0*/  WARPGROUP.ARRIVE ;  /* 0x00000000000079c5 */ /* 0x00cfcc0000000000 */
        /* <DEDUP_REMOVED lines=17> */
[----:B----4-:R-:W-:Y:S05]  /*a8e0*/  @P3 BRA `(.L_x_910) ;  /* 0x00000000002c3947 */ /* 0x010fea0003800000 */
[----:B------:R-:W-:Y:S05]  /*a8f0*/  @!P0 BRA `(.L_x_911) ;  /* 0x0000000000048947 */ /* 0x000fea0003800000 */
[----:B------:R-:W-:Y:S01]  /*a900*/  BPT.TRAP 0x1 ;  /* 0x000000040000795c */ /* 0x000fe20000300000 */
.L_x_911:
[----:B------:R-:W-:Y:S01]  /*a910*/  ULEA UR10, UR6, UR36, 0x3 ;  /* 0x00000024060a7291 */ /* 0x000fe2000f8e183f */
[----:B01----:R-:W-:-:S05]  /*a920*/  IMAD.U32 R11, RZ, RZ, UR30 ;  /* 0x0000001eff0b7e24 */ /* 0x003fca000f8e00ff */
[----:B------:R-:W-:-:S04]  /*a930*/  SHF.L.U32 R11, R11, 0x1f, RZ ;  /* 0x0000001f0b0b7819 */ /* 0x000fc800000006ff */
[----:B------:R0:W1:Y:S01]  /*a940*/  SYNCS.PHASECHK.TRANS64.TRYWAIT P2, [UR10+0x2d850], R11 ;  /* 0x02d8500bff0075a7 */ /* 0x000062000804014a */
[----:B------:R-:W-:Y:S05]  /*a950*/  @!P0 BRA `(.L_x_912) ;  /* 0x0000000000048947 */ /* 0x000fea0003800000 */
[----:B------:R-:W-:Y:S01]  /*a960*/  BPT.TRAP 0x1 ;  /* 0x000000040000795c */ /* 0x000fe20000300000 */
.L_x_912:
[----:B-1----:R-:W-:Y:S05]  /*a970*/  @P2 BRA `(.L_x_910) ;  /* 0x0000000000082947 */ /* 0x002fea0003800000 */
[----:B------:R-:W1:Y:S02]  /*a980*/  SYNCS.PHASECHK.TRANS64.TRYWAIT P2, [UR10+0x2d850], R11 ;  /* 0x02d8500bff0075a7 */ /* 0x000e64000804014a */
[----:B-1----:R-:W-:Y:S05]  /*a990*/  @!P2 BRA `(.L_x_913) ;  /* 0x0000009000e0a947 */ /* 0x002fea0003800000 */
.L_x_910:
[----:B------:R-:W-:Y:S01]  /*a9a0*/  UIADD3 UR10, UR36, 0x400, URZ ;  /* 0x00000400240a7890 */ /* 0x000fe2000fffe03f */
[----:B------:R-:W-:Y:S01]  /*a9b0*/  WARPGROUP.ARRIVE ;  /* 0x00000000000079c5 */ /* 0x000fe20000000000 */
[----:B------:R-:W-:Y:S01]  /*a9c0*/  UMOV UR56, UR38 ;  /* 0x0000002600387c82 */ /* 0x000fe20008000000 */
[----:B------:R-:W-:Y:S01]  /*a9d0*/  UMOV UR57, 0x40000040 ;  /* 0x4000004000397882 */ /* 0x000fe20000000000 */
[----:B------:R-:W-:Y:S01]  /*a9e0*/  USHF.R.U32.HI UR10, URZ, 0x4, UR10 ;  /* 0x000000043f0a7899 */ /* 0x000fe2000801160a */
[----:B------:R-:W-:Y:S01]  /*a9f0*/  PLOP3.LUT P2, PT, PT, PT, UP0, 0x80, 0x0 ;  /* 0x000000000000781c */ /* 0x000fe20003f4f008 */
[----:B------:R-:W-:Y:S01]  /*aa00*/  UMOV UR59, 0x80000020 ;  /* 0x80000020003b7882 */ /* 0x000fe20000000000 */
[----:B------:R-:W-:Y:S01]  /*aa10*/  UMOV UR31, 0x80000020 ;  /* 0x80000020001f7882 */ /* 0x000fe20000000000 */
[----:B------:R-:W-:Y:S01]  /*aa20*/  ULOP3.LUT UR10, UR10, 0x3fff, URZ, 0xc0, !UPT ;  /* 0x00003fff0a0a7892 */ /* 0x000fe2000f8ec03f */
[----:B------:R-:W-:Y:S01]  /*aa30*/  IMAD.MOV.U32 R141, RZ, RZ, R0 ;  /* 0x000000ffff8d7224 */ /* 0x000fe200078e0000 */
[----:B------:R-:W-:Y:S01]  /*aa40*/  UMOV UR35, 0x80000020 ;  /* 0x8000002000237882 */ /* 0x000fe20000000000 */
[----:B------:R-:W-:Y:S01]  /*aa50*/  UMOV UR43, 0x80000020 ;  /* 0x80000020002b7882 */ /* 0x000fe20000000000 */
[----:B------:R-:W-:Y:S01]  /*aa60*/  ULOP3.LUT UR10, UR10, 0x2000000, URZ, 0xfc, !UPT ;  /* 0x020000000a0a7892 */ /* 0x000fe2000f8efc3f */
[----:B01----:R-:W-:Y:S01]  /*aa70*/  IMAD.U32 R11, RZ, RZ, UR4 ;  /* 0x00000004ff0b7e24 */ /* 0x003fe2000f8e00ff */
[----:B------:R-:W-:Y:S01]  /*aa80*/  UMOV UR47, 0x80000020 ;  /* 0x80000020002f7882 */ /* 0x000fe20000000000 */
[----:B------:R-:W-:Y:S01]  /*aa90*/  UMOV UR51, 0x80000020 ;  /* 0x8000002000337882 */ /* 0x000fe20000000000 */
[----:B------:R-:W-:Y:S01]  /*aaa0*/  UIMAD UR10, UR6, 0x600, UR10 ;  /* 0x00000600060a78a4 */ /* 0x000fe2000f8e020a */
[----:B------:R-:W-:Y:S01]  /*aab0*/  IMAD.SHL.U32 R142, R13, 0x80, RZ ;  /* 0x000000800d8e7824 */ /* 0x000fe200078e00ff */
[----:B------:R-:W-:Y:S01]  /*aac0*/  UMOV UR55, 0x80000020 ;  /* 0x8000002000377882 */ /* 0x000fe20000000000 */
[----:B------:R-:W-:Y:S01]  /*aad0*/  @!P1 LEA R11, R11, UR36, 0x3 ;  /* 0x000000240b0b9c11 */ /* 0x000fe2000f8e18ff */
[----:B------:R-:W-:-:S02]  /*aae0*/  UIADD3 UR11, UR10, 0x40, URZ ;  /* 0x000000400a0b7890 */ /* 0x000fc4000fffe03f */
[----:B------:R-:W-:Y:S01]  /*aaf0*/  UIADD3 UR30, UR10, 0x80, URZ ;  /* 0x000000800a1e7890 */ /* 0x000fe2000fffe03f */
[----:B------:R-:W-:Y:S01]  /*ab00*/  IADD3 R20, -R142, 0x1, RZ ;  /* 0x000000018e147810 */ /* 0x000fe20007ffe1ff */
[----:B------:R-:W-:Y:S01]  /*ab10*/  UMOV UR58, UR10 ;  /* 0x0000000a003a7c82 */ /* 0x000fe20008000000 */
[----:B------:R-:W-:Y:S01]  /*ab20*/  UIADD3 UR34, UR10, 0xc0, URZ ;  /* 0x000000c00a227890 */ /* 0x000fe2000fffe03f */
[----:B------:R-:W-:Y:S01]  /*ab30*/  HGMMA.64x96x16.F32.BF16 R88, gdesc[UR56].tnspB, R88, gsb0 ;  /* 0x41600000385879f0 */ /* 0x000fe20008001858 */
[----:B------:R-:W-:Y:S01]  /*ab40*/  R2UR UR56, R136 ;  /* 0x00000000883872ca */ /* 0x000fe200000e0000 */
[----:B------:R-:W-:Y:S01]  /*ab50*/  UMOV UR58, UR11 ;  /* 0x0000000b003a7c82 */ /* 0x000fe20008000000 */
[----:B------:R-:W-:Y:S01]  /*ab60*/  R2UR UR57, R137 ;  /* 0x00000000893972ca */ /* 0x000fe200000e0000 */
[----:B------:R-:W-:Y:S01]  /*ab70*/  UMOV UR59, 0x80000020 ;  /* 0x80000020003b7882 */ /* 0x000fe20000000000 */
[----:B------:R-:W-:Y:S01]  /*ab80*/  UIADD3 UR42, UR10, 0x100, URZ ;  /* 0x000001000a2a7890 */ /* 0x000fe2000fffe03f */
[----:B------:R-:W-:Y:S01]  /*ab90*/  R2UR UR11, R4 ;  /* 0x00000000040b72ca */ /* 0x000fe200000e0000 */
[----:B------:R-:W-:-:S02]  /*aba0*/  UIADD3 UR46, UR10, 0x140, URZ ;  /* 0x000001400a2e7890 */ /* 0x000fc4000fffe03f */
[----:B------:R-:W-:Y:S02]  /*abb0*/  UIADD3 UR50, UR10, 0x180, URZ ;  /* 0x000001800a327890 */ /* 0x000fe4000fffe03f */
[----:B------:R-:W-:Y:S01]  /*abc0*/  UIADD3 UR54, UR10, 0x1c0, URZ ;  /* 0x000001c00a367890 */ /* 0x000fe2000fffe03f */
[----:B------:R-:W-:Y:S02]  /*abd0*/  ULDC UR18, c[0x0][0x2f0] ;  /* 0x0000bc0000127ab9 */ /* 0x000fe40000000800 */
[----:B------:R-:W-:Y:S01]  /*abe0*/  @UP0 ULDC UR10, c[0x0][0x44c] ;  /* 0x00011300000a0ab9 */ /* 0x000fe20000000800 */
[----:B------:R-:W-:Y:S01]  /*abf0*/  ULDC UR15, c[0x0][0x288] ;  /* 0x0000a200000f7ab9 */ /* 0x000fe20000000800 */
[----:B------:R-:W-:Y:S01]  /*ac00*/  @P2 IMAD.HI.U32 R23, R0, UR10, RZ ;  /* 0x0000000a00172c27 */ /* 0x000fe2000f8e00ff */
[----:B------:R-:W-:Y:S01]  /*ac10*/  @UP0 ULDC UR10, c[0x0][0x450] ;  /* 0x00011400000a0ab9 */ /* 0x000fe20000000800 */
[----:B------:R-:W-:-:S03]  /*ac20*/  ULDC UR14, c[0x0][0x9e0] ;  /* 0x00027800000e7ab9 */ /* 0x000fc60000000800 */
[----:B------:R-:W-:Y:S01]  /*ac30*/  @P2 SHF.R.U32.HI R141, RZ, UR10, R23 ;  /* 0x0000000aff8d2c19 */ /* 0x000fe20008011617 */
[----:B------:R-:W-:Y:S02]  /*ac40*/  @!P1 VIADD R23, R11, 0x2d840 ;  /* 0x0002d8400b179836 */ /* 0x000fe40000000000 */
[----:B------:R-:W-:Y:S02]  /*ac50*/  IMAD R11, R3, -0x2, R20 ;  /* 0xfffffffe030b7824 */ /* 0x000fe400078e0214 */
[----:B------:R-:W0:Y:S01]  /*ac60*/  SHFL.IDX PT, R139, R141, RZ, 0x1c1f ;  /* 0x001c1fff8d8b7589 */ /* 0x000e2200000e0000 */
[----:B------:R-:W-:Y:S01]  /*ac70*/  @!P1 PRMT R23, RZ, 0x654, R23 ;  /* 0x00000654ff179816 */ /* 0x000fe20000000017 */
[----:B------:R-:W-:-:S04]  /*ac80*/  IMAD R11, R18, UR18, R11 ;  /* 0x00000012120b7c24 */ /* 0x000fc8000f8e020b */
[----:B------:R-:W-:-:S04]  /*ac90*/  VIADD R11, R11, -UR15 ;  /* 0x8000000f0b0b7c36 */ /* 0x000fc80008000000 */
[----:B------:R-:W-:-:S04]  /*aca0*/  VIADD R140, R11, UR14 ;  /* 0x0000000e0b8c7c36 */ /* 0x000fc80008000000 */
[----:B0-----:R-:W-:Y:S01]  /*acb0*/  IMAD.IADD R20, R140, 0x1, R139 ;  /* 0x000000018c147824 */ /* 0x001fe200078e028b */
[----:B------:R-:W-:Y:S02]  /*acc0*/  WARPGROUP.DEPBAR.LE gsb0, 0x0 ;  /* 0x00008000000079c5 */ /* 0x000fe40000010000 */
[----:B------:R-:W-:-:S06]  /*acd0*/  WARPGROUP.ARRIVE ;  /* 0x00000000000079c5 */ /* 0x000fcc0000000000 */
[----:B------:R-:W-:Y:S03]  /*ace0*/  HGMMA.64x96x16.F32.BF16 R88, gdesc[UR56].tnspB, R88, gsb0 ;  /* 0x41600000385879f0 */ /* 0x000fe60008001858 */
        /* <DEDUP_REMOVED lines=19> */
[----:B------:R0:W-:Y:S06]  /*ae20*/  BAR.ARV R19, 0x100 ;  /* 0x000400130000751d */ /* 0x0001ec0000002000 */
[----:B------:R1:W-:Y:S02]  /*ae30*/  @!P1 SYNCS.ARRIVE.TRANS64.RED.A1T0 RZ, [R23+URZ], RZ ;  /* 0x000000ff17ff99a7 */ /* 0x0003e4000810043f */
[----:B-1----:R-:W-:-:S04]  /*ae40*/  VIADD R23, R11, UR11 ;  /* 0x0000000b0b177c36 */ /* 0x002fc80008000000 */
[----:B------:R-:W-:Y:S01]  /*ae50*/  IMAD.IADD R11, R23, 0x1, R139 ;  /* 0x00000001170b7824 */ /* 0x000fe200078e028b */
[----:B0-----:R-:W-:Y:S06]  /*ae60*/  @!P5 BRA `(.L_x_914) ;  /* 0x000000000064d947 */ /* 0x001fec0003800000 */
[----:B------:R-:W-:Y:S01]  /*ae70*/  ULDC UR11, c[0x0][0x2f0] ;  /* 0x0000bc00000b7ab9 */ /* 0x000fe20000000800 */
[----:B------:R-:W-:Y:S01]  /*ae80*/  ULDC UR10, c[0x0][0x288] ;  /* 0x0000a200000a7ab9 */ /* 0x000fe20000000800 */
[----:B------:R-:W-:Y:S01]  /*ae90*/  IMAD R138, R18, UR11, R139 ;  /* 0x0000000b128a7c24 */ /* 0x000fe2000f8e028b */
[----:B------:R-:W-:Y:S03]  /*aea0*/  BSSY B0, `(.L_x_915) ;  /* 0x0000011000007945 */ /* 0x000fe60003800000 */
[----:B------:R-:W-:-:S05]  /*aeb0*/  VIADD R143, R138, -UR10 ;  /* 0x8000000a8a8f7c36 */ /* 0x000fca0008000000 */
        /* <DEDUP_REMOVED lines=10> */
.L_x_916:
[----:B------:R-:W-:-:S05]  /*af60*/  IMAD.U32 R145, RZ, RZ, UR61 ;  /* 0x0000003dff917e24 */ /* 0x000fca000f8e00ff */
[----:B------:R-:W-:-:S13]  /*af70*/  ISETP.NE.AND P2, PT, R145, 0x1, PT ;  /* 0x000000019100780c */ /* 0x000fda0003f45270 */
[----:B------:R-:W0:Y:S02]  /*af80*/  @P2 LDC.64 R138, c[0x0][0x9e8] ;  /* 0x00027a00ff8a2b82 */ /* 0x000e240000000a00 */
[----:B0-----:R-:W-:-:S05]  /*af90*/  @P2 IMAD.HI.U32 R138, R143, R138, RZ ;  /* 0x0000008a8f8a2227 */ /* 0x001fca00078e00ff */
[----:B------:R-:W-:-:S07]  /*afa0*/  @P2 SHF.R.U32.HI R143, RZ, R139, R138 ;  /* 0x0000008bff8f2219 */ /* 0x000fce000001168a */
.L_x_917:
[----:B------:R-:W-:Y:S05]  /*afb0*/  BSYNC B0 ;  /* 0x0000000000007941 */ /* 0x000fea0003800000 */
.L_x_915:
[----:B------:R-:W-:-:S04]  /*afc0*/  IMAD R138, R143, R145, -R142 ;  /* 0x000000918f8a7224 */ /* 0x000fc800078e0a8e */
[----:B------:R-:W-:-:S05]  /*afd0*/  IMAD R138, R3, -0x2, R138 ;  /* 0xfffffffe038a7824 */ /* 0x000fca00078e028a */
[----:B------:R-:W-:Y:S02]  /*afe0*/  VIADDMNMX R20, R138, R145, R20, PT ;  /* 0x000000918a147246 */ /* 0x000fe40003800114 */
[----:B------:R-:W-:-:S07]  /*aff0*/  VIMNMX R11, R11, R138, !PT ;  /* 0x0000008a0b0b7248 */ /* 0x000fce0007fe0100 */
.L_x_914:
[----:B------:R-:W-:-:S04]  /*b000*/  ISETP.GT.AND P2, PT, R13, -0x1, PT ;  /* 0xffffffff0d00780c */ /* 0x000fc80003f44270 */
[C---:B------:R-:W-:Y:S02]  /*b010*/  ISETP.GT.AND P4, PT, R11.reuse, RZ, P2 ;  /* 0x000000ff0b00720c */ /* 0x040fe40001784270 */
[----:B------:R-:W-:Y:S02]  /*b020*/  ISETP.GT.AND P6, PT, R11, 0x1, P2 ;  /* 0x000000010b00780c */ /* 0x000fe400017c4270 */
[C---:B------:R-:W-:Y:S02]  /*b030*/  ISETP.LT.OR P4, PT, R20.reuse, 0x1, P4 ;  /* 0x000000011400780c */ /* 0x040fe40002781670 */
[----:B------:R-:W-:Y:S02]  /*b040*/  ISETP.LT.OR P6, PT, R20, 0x2, P6 ;  /* 0x000000021400780c */ /* 0x000fe400037c1670 */
        /* <DEDUP_REMOVED lines=10> */
[----:B------:R-:W-:Y:S02]  /*b0f0*/  FSEL R32, R32, -INF , !P6 ;  /* 0xff80000020207808 */ /* 0x000fe40007000000 */
[C---:B------:R-:W-:Y:S02]  /*b100*/  ISETP.GT.AND P3, PT, R11.reuse, 0x11, P2 ;  /* 0x000000110b00780c */ /* 0x040fe40001764270 */
[C---:B------:R-:W-:Y:S02]  /*b110*/  ISETP.GT.AND P4, PT, R11.reuse, 0x18, P2 ;  /* 0x000000180b00780c */ /* 0x040fe40001784270 */
[----:B------:R-:W-:-:S02]  /*b120*/  ISETP.GT.AND P6, PT, R11, 0x19, P2 ;  /* 0x000000190b00780c */ /* 0x000fc400017c4270 */
        /* <DEDUP_REMOVED lines=40> */
[----:B------:R-:W-:Y:S01]  /*b3b0*/  FSEL R60, R60, -INF , !P4 ;  /* 0xff8000003c3c7808 */ /* 0x000fe20006000000 */
[----:B------:R-:W0:Y:S01]  /*b3c0*/  SHFL.IDX PT, R57, R141, 0x1, 0x1c1f ;  /* 0x003c1f008d397f89 */ /* 0x000e2200000e0000 */
        /* <DEDUP_REMOVED lines=11> */
[C---:B------:R-:W-:Y:S01]  /*b480*/  ISETP.GT.AND P4, PT, R11.reuse, 0x60, P2 ;  /* 0x000000600b00780c */ /* 0x040fe20001784270 */
[--C-:B0-----:R-:W-:Y:S01]  /*b490*/  IMAD.IADD R140, R140, 0x1, R57.reuse ;  /* 0x000000018c8c7824 */ /* 0x101fe200078e0239 */
[----:B------:R-:W-:Y:S01]  /*b4a0*/  ISETP.GT.AND P6, PT, R11, 0x61, P2 ;  /* 0x000000610b00780c */ /* 0x000fe200017c4270 */
[----:B------:R-:W-:Y:S01]  /*b4b0*/  IMAD.IADD R23, R23, 0x1, R57 ;  /* 0x0000000117177824 */ /* 0x000fe200078e0239 */
[----:B------:R-:W-:-:S02]  /*b4c0*/  ISETP.LT.OR P3, PT, R20, 0x5a, P3 ;  /* 0x0000005a1400780c */ /* 0x000fc40001f61670 */
[C---:B------:R-:W-:Y:S02]  /*b4d0*/  ISETP.LT.OR P4, PT, R20.reuse, 0x61, P4 ;  /* 0x000000611400780c */ /* 0x040fe40002781670 */
[----:B------:R-:W-:Y:S02]  /*b4e0*/  ISETP.LT.OR P6, PT, R20, 0x62, P6 ;  /* 0x000000621400780c */ /* 0x000fe400037c1670 */
[----:B------:R-:W-:Y:S02]  /*b4f0*/  FSEL R69, R69, -INF , !P3 ;  /* 0xff80000045457808 */ /* 0x000fe40005800000 */
[----:B------:R-:W-:Y:S02]  /*b500*/  FSEL R72, R72, -INF , !P4 ;  /* 0xff80000048487808 */ /* 0x000fe40006000000 */
[----:B------:R-:W-:Y:S02]  /*b510*/  FSEL R73, R73, -INF , !P6 ;  /* 0xff80000049497808 */ /* 0x000fe40007000000 */
[----:B------:R-:W-:-:S02]  /*b520*/  ISETP.GT.AND P3, PT, R11, 0x68, P2 ;  /* 0x000000680b00780c */ /* 0x000fc40001764270 */
[C---:B------:R-:W-:Y:S02]  /*b530*/  ISETP.GT.AND P4, PT, R11.reuse, 0x69, P2 ;  /* 0x000000690b00780c */ /* 0x040fe40001784270 */
[----:B------:R-:W-:Y:S02]  /*b540*/  ISETP.GT.AND P6, PT, R11, 0x70, P2 ;  /* 0x000000700b00780c */ /* 0x000fe400017c4270 */
[C---:B------:R-:W-:Y:S02]  /*b550*/  ISETP.LT.OR P3, PT, R20.reuse, 0x69, P3 ;  /* 0x000000691400780c */ /* 0x040fe40001f61670 */
[C---:B------:R-:W-:Y:S02]  /*b560*/  ISETP.LT.OR P4, PT, R20.reuse, 0x6a, P4 ;  /* 0x0000006a1400780c */ /* 0x040fe40002781670 */
[----:B------:R-:W-:Y:S02]  /*b570*/  ISETP.LT.OR P6, PT, R20, 0x71, P6 ;  /* 0x000000711400780c */ /* 0x000fe400037c1670 */
[----:B------:R-:W-:-:S02]  /*b580*/  FSEL R76, R76, -INF , !P3 ;  /* 0xff8000004c4c7808 */ /* 0x000fc40005800000 */
[----:B------:R-:W-:Y:S02]  /*b590*/  FSEL R77, R77, -INF , !P4 ;  /* 0xff8000004d4d7808 */ /* 0x000fe40006000000 */
[----:B------:R-:W-:Y:S02]  /*b5a0*/  FSEL R80, R80, -INF , !P6 ;  /* 0xff80000050507808 */ /* 0x000fe40007000000 */
[C---:B------:R-:W-:Y:S02]  /*b5b0*/  ISETP.GT.AND P3, PT, R11.reuse, 0x71, P2 ;  /* 0x000000710b00780c */ /* 0x040fe40001764270 */
[C---:B------:R-:W-:Y:S02]  /*b5c0*/  ISETP.GT.AND P4, PT, R11.reuse, 0x78, P2 ;  /* 0x000000780b00780c */ /* 0x040fe40001784270 */
[----:B------:R-:W-:Y:S02]  /*b5d0*/  ISETP.GT.AND P6, PT, R11, 0x79, P2 ;  /* 0x000000790b00780c */ /* 0x000fe400017c4270 */
[----:B------:R-:W-:-:S02]  /*b5e0*/  ISETP.LT.OR P3, PT, R20, 0x72, P3 ;  /* 0x000000721400780c */ /* 0x000fc40001f61670 */
[C---:B------:R-:W-:Y:S02]  /*b5f0*/  ISETP.LT.OR P4, PT, R20.reuse, 0x79, P4 ;  /* 0x000000791400780c */ /* 0x040fe40002781670 */
[----:B------:R-:W-:Y:S02]  /*b600*/  ISETP.LT.OR P6, PT, R20, 0x7a, P6 ;  /* 0x0000007a1400780c */ /* 0x000fe400037c1670 */
[----:B------:R-:W-:Y:S02]  /*b610*/  FSEL R81, R81, -INF , !P3 ;  /* 0xff80000051517808 */ /* 0x000fe40005800000 */
[----:B------:R-:W-:Y:S02]  /*b620*/  FSEL R84, R84, -INF , !P4 ;  /* 0xff80000054547808 */ /* 0x000fe40006000000 */
[----:B------:R-:W-:Y:S01]  /*b630*/  FSEL R85, R85, -INF , !P6 ;  /* 0xff80000055557808 */ /* 0x000fe20007000000 */
[----:B------:R-:W-:Y:S06]  /*b640*/  @!P5 BRA `(.L_x_918) ;  /* 0x000000000064d947 */ /* 0x000fec0003800000 */
        /* <DEDUP_REMOVED lines=15> */
.L_x_920:
[----:B------:R-:W-:-:S05]  /*b740*/  IMAD.U32 R141, RZ, RZ, UR61 ;  /* 0x0000003dff8d7e24 */ /* 0x000fca000f8e00ff */
[----:B------:R-:W-:-:S13]  /*b750*/  ISETP.NE.AND P3, PT, R141, 0x1, PT ;  /* 0x000000018d00780c */ /* 0x000fda0003f65270 */
[----:B------:R-:W0:Y:S02]  /*b760*/  @P3 LDC.64 R56, c[0x0][0x9e8] ;  /* 0x00027a00ff383b82 */ /* 0x000e240000000a00 */
[----:B0-----:R-:W-:-:S05]  /*b770*/  @P3 IMAD.HI.U32 R56, R11, R56, RZ ;  /* 0x000000380b383227 */ /* 0x001fca00078e00ff */
[----:B------:R-:W-:-:S07]  /*b780*/  @P3 SHF.R.U32.HI R11, RZ, R57, R56 ;  /* 0x00000039ff0b3219 */ /* 0x000fce0000011638 */
.L_x_921:
[----:B------:R-:W-:Y:S05]  /*b790*/  BSYNC B0 ;  /* 0x0000000000007941 */ /* 0x000fea0003800000 */
.L_x_919:
[----:B------:R-:W-:-:S04]  /*b7a0*/  IMAD R142, R11, R141, -R142 ;  /* 0x0000008d0b8e7224 */ /* 0x000fc800078e0a8e */
[----:B------:R-:W-:-:S05]  /*b7b0*/  IMAD R142, R3, -0x2, R142 ;  /* 0xfffffffe038e7824 */ /* 0x000fca00078e028e */
[----:B------:R-:W-:Y:S02]  /*b7c0*/  VIADDMNMX R140, R142, R141, R140, PT ;  /* 0x0000008d8e8c7246 */ /* 0x000fe4000380018c */
[----:B------:R-:W-:-:S07]  /*b7d0*/  VIMNMX R23, R23, R142, !PT ;  /* 0x0000008e17177248 */ /* 0x000fce0007fe0100 */
.L_x_918:
[----:B------:R-:W-:Y:S01]  /*b7e0*/  FMNMX.FTZ R20, R139, R12, !PT ;  /* 0x0000000c8b147209 */ /* 0x000fe20007810000 */
[----:B------:R-:W-:Y:S01]  /*b7f0*/  ULDC UR10, c[0x0][0x988] ;  /* 0x00026200000a7ab9 */ /* 0x000fe20000000800 */
        /* <DEDUP_REMOVED lines=11> */
[----:B------:R-:W-:-:S02]  /*b8b0*/  ISETP.GT.AND P4, PT, R23, 0x1, P2 ;  /* 0x000000011700780c */ /* 0x000fc40001784270 */
[----:B------:R-:W-:Y:S02]  /*b8c0*/  FMNMX.FTZ R20, R36, R11, !PT ;  /* 0x0000000b24147209 */ /* 0x000fe40007810000 */
[----:B------:R-:W-:Y:S02]  /*b8d0*/  ISETP.GT.AND P6, PT, R23, 0x8, P2 ;  /* 0x000000081700780c */ /* 0x000fe400017c4270 */
[----:B------:R-:W-:Y:S02]  /*b8e0*/  FMNMX.FTZ R11, R37, R20, !PT ;  /* 0x00000014250b7209 */ /* 0x000fe40007810000 */
[----:B------:R-:W-:Y:S02]  /*b8f0*/  ISETP.LT.OR P4, PT, R140, 0x2, P4 ;  /* 0x000000028c00780c */ /* 0x000fe40002781670 */
[----:B------:R-:W-:Y:S02]  /*b900*/  FMNMX.FTZ R20, R40, R11, !PT ;  /* 0x0000000b28147209 */ /* 0x000fe40007810000 */
[----:B------:R-:W-:-:S02]  /*b910*/  ISETP.LT.OR P6, PT, R140, 0x9, P6 ;  /* 0x000000098c00780c */ /* 0x000fc400037c1670 */
[----:B------:R-:W-:Y:S02]  /*b920*/  FMNMX.FTZ R11, R41, R20, !PT ;  /* 0x00000014290b7209 */ /* 0x000fe40007810000 */
[----:B------:R-:W-:Y:S02]  /*b930*/  FSEL R27, R27, -INF , !P4 ;  /* 0xff8000001b1b7808 */ /* 0x000fe40006000000 */
[----:B------:R-:W-:Y:S02]  /*b940*/  FMNMX.FTZ R20, R44, R11, !PT ;  /* 0x0000000b2c147209 */ /* 0x000fe40007810000 */
[----:B------:R-:W-:Y:S02]  /*b950*/  ISETP.GT.AND P4, PT, R23, 0x10, P2 ;  /* 0x000000101700780c */ /* 0x000fe40001784270 */
[----:B------:R-:W-:Y:S02]  /*b960*/  FMNMX.FTZ R11, R45, R20, !PT ;  /* 0x000000142d0b7209 */ /* 0x000fe40007810000 */
[----:B------:R-:W-:-:S02]  /*b970*/  FSEL R30, R30, -INF , !P6 ;  /* 0xff8000001e1e7808 */ /* 0x000fc40007000000 */
[----:B------:R-:W-:Y:S02]  /*b980*/  FMNMX.FTZ R20, R48, R11, !PT ;  /* 0x0000000b30147209 */ /* 0x000fe40007810000 */
[----:B------:R-:W-:Y:S02]  /*b990*/  ISETP.LT.OR P4, PT, R140, 0x11, P4 ;  /* 0x000000118c00780c */ /* 0x000fe40002781670 */
[----:B------:R-:W-:Y:S02]  /*b9a0*/  FMNMX.FTZ R11, R49, R20, !PT ;  /* 0x00000014310b7209 */ /* 0x000fe40007810000 */
[----:B------:R-:W-:Y:S02]  /*b9b0*/  FSEL R34, R34, -INF , !P4 ;  /* 0xff80000022227808 */ /* 0x000fe40006000000 */
[----:B------:R-:W-:Y:S02]  /*b9c0*/  FMNMX.FTZ R20, R52, R11, !PT ;  /* 0x0000000b34147209 */ /* 0x000fe40007810000 */
[----:B------:R-:W-:-:S02]  /*b9d0*/  ISETP.GT.AND P4, PT, R23, 0x18, P2 ;  /* 0x000000181700780c */ /* 0x000fc40001784270 */
        /* <DEDUP_REMOVED lines=31> */
[C---:B------:R-:W-:Y:S02]  /*bbd0*/  ISETP.LT.OR P4, PT, R140.reuse, 0x3a, P4 ;  /* 0x0000003a8c00780c */ /* 0x040fe40002781670 */
[----:B------:R-:W-:Y:S02]  /*bbe0*/  FMNMX.FTZ R20, R85, R20, !PT ;  /* 0x0000001455147209 */ /* 0x000fe40007810000 */
[----:B------:R-:W-:Y:S02]  /*bbf0*/  FSEL R55, R55, -INF , !P4 ;  /* 0xff80000037377808 */ /* 0x000fe40006000000 */
[----:B------:R-:W-:Y:S01]  /*bc00*/  ISETP.GT.AND P4, PT, R23, 0x41, P2 ;  /* 0x000000411700780c */ /* 0x000fe20001784270 */
[----:B------:R-:W0:Y:S03]  /*bc10*/  SHFL.BFLY PT, R11, R20, 0x2, 0x1f ;  /* 0x0c401f00140b7f89 */ /* 0x000e2600000e0000 */
[----:B------:R-:W-:-:S04]  /*bc20*/  ISETP.LT.OR P4, PT, R140, 0x42, P4 ;  /* 0x000000428c00780c */ /* 0x000fc80002781670 */
[----:B------:R-:W-:Y:S02]  /*bc30*/  FSEL R59, R59, -INF , !P4 ;  /* 0xff8000003b3b7808 */ /* 0x000fe40006000000 */
[----:B------:R-:W-:-:S04]  /*bc40*/  ISETP.GT.AND P4, PT, R23, 0x49, P2 ;  /* 0x000000491700780c */ /* 0x000fc80001784270 */
[----:B------:R-:W-:-:S04]  /*bc50*/  ISETP.LT.OR P4, PT, R140, 0x4a, P4 ;  /* 0x0000004a8c00780c */ /* 0x000fc80002781670 */
[----:B------:R-:W-:Y:S02]  /*bc60*/  FSEL R63, R63, -INF , !P4 ;  /* 0xff8000003f3f7808 */ /* 0x000fe40006000000 */
[----:B------:R-:W-:-:S04]  /*bc70*/  ISETP.GT.AND P4, PT, R23, 0x51, P2 ;  /* 0x000000511700780c */ /* 0x000fc80001784270 */
[----:B------:R-:W-:Y:S02]  /*bc80*/  ISETP.LT.OR P4, PT, R140, 0x52, P4 ;  /* 0x000000528c00780c */ /* 0x000fe40002781670 */
[----:B0-----:R-:W-:Y:S02]  /*bc90*/  FMNMX.FTZ R56, R20, R11, !PT ;  /* 0x0000000b14387209 */ /* 0x001fe40007810000 */
        /* <DEDUP_REMOVED lines=13> */
[C---:B------:R-:W-:Y:S01]  /*bd70*/  FMUL.FTZ R20, R11.reuse, UR10 ;  /* 0x0000000a0b147c20 */ /* 0x040fe20008410000 */
[----:B------:R-:W-:Y:S02]  /*bd80*/  FSETP.NEU.FTZ.AND P6, PT, R11, -INF , PT ;  /* 0xff8000000b00780b */ /* 0x000fe40003fdd000 */
[----:B------:R-:W-:-:S02]  /*bd90*/  ISETP.LT.OR P3, PT, R140, 0x1a, P3 ;  /* 0x0000001a8c00780c */ /* 0x000fc40001f61670 */
[----:B------:R-:W-:Y:S02]  /*bda0*/  FSEL R20, R20, RZ, P6 ;  /* 0x000000ff14147208 */ /* 0x000fe40003000000 */
[----:B------:R-:W-:Y:S02]  /*bdb0*/  FSEL R39, R39, -INF , !P3 ;  /* 0xff80000027277808 */ /* 0x000fe40005800000 */
[----:B------:R-:W-:Y:S01]  /*bdc0*/  ISETP.GT.AND P3, PT, R23, 0x21, P2 ;  /* 0x000000211700780c */ /* 0x000fe20001764270 */
[--C-:B------:R-:W-:Y:S01]  /*bdd0*/  FFMA.FTZ R142, R25, UR10, -R20.reuse ;  /* 0x0000000a198e7c23 */ /* 0x100fe20008010814 */
[--C-:B------:R-:W-:Y:S01]  /*bde0*/  FFMA.FTZ R25, R28, UR10, -R20.reuse ;  /* 0x0000000a1c197c23 */ /* 0x100fe20008010814 */
[--C-:B------:R-:W-:Y:S01]  /*bdf0*/  FFMA.FTZ R139, R139, UR10, -R20.reuse ;  /* 0x0000000a8b8b7c23 */ /* 0x100fe20008010814 */
[----:B------:R-:W-:Y:S01]  /*be00*/  ISETP.LT.OR P3, PT, R140, 0x22, P3 ;  /* 0x000000228c00780c */ /* 0x000fe20001f61670 */
[--C-:B------:R-:W-:Y:S01]  /*be10*/  FFMA.FTZ R28, R29, UR10, -R20.reuse ;  /* 0x0000000a1d1c7c23 */ /* 0x100fe20008010814 */
[--C-:B------:R-:W-:Y:S01]  /*be20*/  FFMA.FTZ R29, R32, UR10, -R20.reuse ;  /* 0x0000000a201d7c23 */ /* 0x100fe20008010814 */
[----:B------:R0:W-:Y:S01]  /*be30*/  MUFU.EX2 R35, R139 ;  /* 0x0000008b00237308 */ /* 0x0001e20000000800 */
[----:B------:R-:W-:Y:S01]  /*be40*/  FSEL R43, R43, -INF , !P3 ;  /* 0xff8000002b2b7808 */ /* 0x000fe20005800000 */
[--C-:B------:R-:W-:Y:S01]  /*be50*/  FFMA.FTZ R141, R49, UR10, -R20.reuse ;  /* 0x0000000a318d7c23 */ /* 0x100fe20008010814 */
[----:B------:R-:W-:Y:S01]  /*be60*/  ISETP.GT.AND P3, PT, R23, RZ, P2 ;  /* 0x000000ff1700720c */ /* 0x000fe20001764270 */
[----:B------:R-:W-:-:S03]  /*be70*/  FFMA.FTZ R85, R85, UR10, -R20 ;  /* 0x0000000a55557c23 */ /* 0x000fc60008010814 */
[----:B------:R-:W-:Y:S01]  /*be80*/  ISETP.LT.OR P3, PT, R140, 0x1, P3 ;  /* 0x000000018c00780c */ /* 0x000fe20001f61670 */
[----:B------:R-:W-:Y:S01]  /*be90*/  MUFU.EX2 R142, R142 ;  /* 0x0000008e008e7308 */ /* 0x000fe20000000800 */
[----:B0-----:R-:W-:Y:S02]  /*bea0*/  FFMA.FTZ R139, R33, UR10, -R20 ;  /* 0x0000000a218b7c23 */ /* 0x001fe40008010814 */
[----:B------:R-:W-:Y:S02]  /*beb0*/  FSEL R26, R26, -INF , !P3 ;  /* 0xff8000001a1a7808 */ /* 0x000fe40005800000 */
[----:B------:R-:W-:Y:S02]  /*bec0*/  ISETP.GT.AND P3, PT, R23, 0x30, P2 ;  /* 0x000000301700780c */ /* 0x000fe40001764270 */
[----:B------:R-:W-:Y:S01]  /*bed0*/  FMNMX.FTZ R32, R26, R21, !PT ;  /* 0x000000151a207209 */ /* 0x000fe20007810000 */
[----:B------:R-:W-:Y:S01]  /*bee0*/  MUFU.EX2 R25, R25 ;  /* 0x0000001900197308 */ /* 0x000fe20000000800 */
[----:B------:R-:W-:-:S02]  /*bef0*/  ISETP.LT.OR P3, PT, R140, 0x31, P3 ;  /* 0x000000318c00780c */ /* 0x000fc40001f61670 */
[----:B------:R-:W-:Y:S02]  /*bf00*/  FMNMX.FTZ R33, R27, R32, !PT ;  /* 0x000000201b217209 */ /* 0x000fe40007810000 */
[----:B------:R-:W-:Y:S02]  /*bf10*/  FSEL R50, R50, -INF , !P3 ;  /* 0xff80000032327808 */ /* 0x000fe40005800000 */
[----:B------:R-:W-:Y:S01]  /*bf20*/  FMNMX.FTZ R144, R30, R33, !PT ;  /* 0x000000211e907209 */ /* 0x000fe20007810000 */
[--C-:B------:R-:W-:Y:S01]  /*bf30*/  FFMA.FTZ R33, R36, UR10, -R20.reuse ;  /* 0x0000000a24217c23 */ /* 0x100fe20008010814 */
[--C-:B------:R-:W-:Y:S01]  /*bf40*/  FFMA.FTZ R36, R37, UR10, -R20.reuse ;  /* 0x0000000a25247c23 */ /* 0x100fe20008010814 */
[----:B------:R-:W-:Y:S01]  /*bf50*/  FFMA.FTZ R37, R40, UR10, -R20 ;  /* 0x0000000a28257c23 */ /* 0x000fe20008010814 */
[----:B------:R-:W-:Y:S01]  /*bf60*/  FMNMX.FTZ R57, R31, R144, !PT ;  /* 0x000000901f397209 */ /* 0x000fe20007810000 */
[----:B------:R0:W-:Y:S01]  /*bf70*/  MUFU.EX2 R32, R139 ;  /* 0x0000008b00207308 */ /* 0x0001e20000000800 */
[----:B------:R-:W-:-:S02]  /*bf80*/  ISETP.GT.AND P3, PT, R23, 0x38, P2 ;  /* 0x000000381700780c */ /* 0x000fc40001764270 */
[----:B------:R-:W-:Y:S02]  /*bf90*/  FMNMX.FTZ R57, R34, R57, !PT ;  /* 0x0000003922397209 */ /* 0x000fe40007810000 */
[----:B------:R-:W-:Y:S02]  /*bfa0*/  ISETP.LT.OR P3, PT, R140, 0x39, P3 ;  /* 0x000000398c00780c */ /* 0x000fe40001f61670 */
[----:B------:R-:W-:Y:S01]  /*bfb0*/  FMNMX.FTZ R57, R56, R57, !PT ;  /* 0x0000003938397209 */ /* 0x000fe20007810000 */
[----:B------:R-:W-:Y:S01]  /*bfc0*/  MUFU.EX2 R28, R28 ;  /* 0x0000001c001c7308 */ /* 0x000fe20000000800 */
[----:B0-----:R-:W-:Y:S01]  /*bfd0*/  FFMA.FTZ R139, R41, UR10, -R20 ;  /* 0x0000000a298b7c23 */ /* 0x001fe20008010814 */
[----:B------:R-:W-:Y:S02]  /*bfe0*/  FSEL R54, R54, -INF , !P3 ;  /* 0xff80000036367808 */ /* 0x000fe40005800000 */
[----:B------:R-:W-:Y:S02]  /*bff0*/  FMNMX.FTZ R144, R38, R57, !PT ;  /* 0x0000003926907209 */ /* 0x000fe40007810000 */
[----:B------:R-:W-:-:S02]  /*c000*/  ISETP.GT.AND P3, PT, R23, 0x40, P2 ;  /* 0x000000401700780c */ /* 0x000fc40001764270 */
[----:B------:R-:W-:Y:S01]  /*c010*/  FMNMX.FTZ R57, R39, R144, !PT ;  /* 0x0000009027397209 */ /* 0x000fe20007810000 */
[----:B------:R-:W-:Y:S01]  /*c020*/  MUFU.EX2 R29, R29 ;  /* 0x0000001d001d7308 */ /* 0x000fe20000000800 */
[----:B------:R-:W-:Y:S02]  /*c030*/  ISETP.LT.OR P3, PT, R140, 0x41, P3 ;  /* 0x000000418c00780c */ /* 0x000fe40001f61670 */
[----:B------:R-:W-:Y:S02]  /*c040*/  FMNMX.FTZ R40, R42, R57, !PT ;  /* 0x000000392a287209 */ /* 0x000fe40007810000 */
[----:B------:R-:W-:Y:S02]  /*c050*/  FSEL R58, R58, -INF , !P3 ;  /* 0xff8000003a3a7808 */ /* 0x000fe40005800000 */
[----:B------:R-:W-:Y:S01]  /*c060*/  FMNMX.FTZ R41, R43, R40, !PT ;  /* 0x000000282b297209 */ /* 0x000fe20007810000 */
[----:B------:R-:W-:Y:S01]  /*c070*/  MUFU.EX2 R33, R33 ;  /* 0x0000002100217308 */ /* 0x000fe20000000800 */
[----:B------:R-:W-:-:S02]  /*c080*/  ISETP.GT.AND P3, PT, R23, 0x48, P2 ;  /* 0x000000481700780c */ /* 0x000fc40001764270 */
[----:B------:R-:W-:Y:S01]  /*c090*/  FMNMX.FTZ R144, R46, R41, !PT ;  /* 0x000000292e907209 */ /* 0x000fe20007810000 */
[----:B------:R-:W-:Y:S01]  /*c0a0*/  FFMA.FTZ R41, R44, UR10, -R20 ;  /* 0x0000000a2c297c23 */ /* 0x000fe20008010814 */
[----:B------:R-:W-:Y:S02]  /*c0b0*/  ISETP.LT.OR P3, PT, R140, 0x49, P3 ;  /* 0x000000498c00780c */ /* 0x000fe40001f61670 */
[----:B------:R-:W-:Y:S01]  /*c0c0*/  FMNMX.FTZ R57, R47, R144, !PT ;  /* 0x000000902f397209 */ /* 0x000fe20007810000 */
[----:B------:R0:W-:Y:S01]  /*c0d0*/  MUFU.EX2 R40, R139 ;  /* 0x0000008b00287308 */ /* 0x0001e20000000800 */
[----:B------:R-:W-:Y:S02]  /*c0e0*/  FSEL R62, R62, -INF , !P3 ;  /* 0xff8000003e3e7808 */ /* 0x000fe40005800000 */
[----:B------:R-:W-:Y:S02]  /*c0f0*/  FMNMX.FTZ R44, R50, R57, !PT ;  /* 0x00000039322c7209 */ /* 0x000fe40007810000 */
[----:B------:R-:W-:-:S03]  /*c100*/  ISETP.GT.AND P3, PT, R23, 0x50, P2 ;  /* 0x000000501700780c */ /* 0x000fc60001764270 */
[----:B------:R-:W-:Y:S01]  /*c110*/  MUFU.EX2 R36, R36 ;  /* 0x0000002400247308 */ /* 0x000fe20000000800 */
[--C-:B0-----:R-:W-:Y:S01]  /*c120*/  FFMA.FTZ R139, R45, UR10, -R20.reuse ;  /* 0x0000000a2d8b7c23 */ /* 0x101fe20008010814 */
[----:B------:R-:W-:Y:S02]  /*c130*/  FMNMX.FTZ R45, R51, R44, !PT ;  /* 0x0000002c332d7209 */ /* 0x000fe40007810000 */
[----:B------:R-:W-:Y:S02]  /*c140*/  ISETP.LT.OR P3, PT, R140, 0x51, P3 ;  /* 0x000000518c00780c */ /* 0x000fe40001f61670 */
[----:B------:R-:W-:Y:S01]  /*c150*/  FMNMX.FTZ R144, R54, R45, !PT ;  /* 0x0000002d36907209 */ /* 0x000fe20007810000 */
[----:B------:R-:W-:Y:S01]  /*c160*/  FFMA.FTZ R45, R48, UR10, -R20 ;  /* 0x0000000a302d7c23 */ /* 0x000fe20008010814 */
[----:B------:R-:W-:Y:S01]  /*c170*/  FSEL R66, R66, -INF , !P3 ;  /* 0xff80000042427808 */ /* 0x000fe20005800000 */
[----:B------:R0:W-:Y:S01]  /*c180*/  MUFU.EX2 R44, R139 ;  /* 0x0000008b002c7308 */ /* 0x0001e20000000800 */
[----:B------:R-:W-:-:S02]  /*c190*/  FMNMX.FTZ R57, R55, R144, !PT ;  /* 0x0000009037397209 */ /* 0x000fc40007810000 */
[----:B------:R-:W-:Y:S02]  /*c1a0*/  ISETP.GT.AND P3, PT, R23, 0x58, P2 ;  /* 0x000000581700780c */ /* 0x000fe40001764270 */
[----:B------:R-:W-:Y:S02]  /*c1b0*/  FMNMX.FTZ R48, R58, R57, !PT ;  /* 0x000000393a307209 */ /* 0x000fe40007810000 */
[----:B------:R-:W-:Y:S01]  /*c1c0*/  ISETP.LT.OR P3, PT, R140, 0x59, P3 ;  /* 0x000000598c00780c */ /* 0x000fe20001f61670 */
[----:B------:R-:W-:Y:S01]  /*c1d0*/  MUFU.EX2 R37, R37 ;  /* 0x0000002500257308 */ /* 0x000fe20000000800 */
[----:B------:R-:W-:Y:S02]  /*c1e0*/  FMNMX.FTZ R49, R59, R48, !PT ;  /* 0x000000303b317209 */ /* 0x000fe40007810000 */
[----:B------:R-:W-:Y:S02]  /*c1f0*/  FSEL R70, R70, -INF , !P3 ;  /* 0xff80000046467808 */ /* 0x000fe40005800000 */
[----:B------:R-:W-:Y:S01]  /*c200*/  FMNMX.FTZ R144, R62, R49, !PT ;  /* 0x000000313e907209 */ /* 0x000fe20007810000 */
[----:B------:R-:W-:Y:S01]  /*c210*/  FFMA.FTZ R49, R52, UR10, -R20 ;  /* 0x0000000a34317c23 */ /* 0x000fe20008010814 */
[----:B------:R-:W-:Y:S01]  /*c220*/  ISETP.GT.AND P3, PT, R23, 0x60, P2 ;  /* 0x000000601700780c */ /* 0x000fe20001764270 */
[----:B------:R1:W-:Y:S01]  /*c230*/  MUFU.EX2 R48, R141 ;  /* 0x0000008d00307308 */ /* 0x0003e20000000800 */
[----:B0-----:R-:W-:-:S02]  /*c240*/  FMNMX.FTZ R139, R63, R144, !PT ;  /* 0x000000903f8b7209 */ /* 0x001fc40007810000 */
[----:B------:R-:W-:Y:S02]  /*c250*/  ISETP.LT.OR P3, PT, R140, 0x61, P3 ;  /* 0x000000618c00780c */ /* 0x000fe40001f61670 */
[----:B------:R-:W-:Y:S02]  /*c260*/  FMNMX.FTZ R52, R66, R139, !PT ;  /* 0x0000008b42347209 */ /* 0x000fe40007810000 */
[----:B------:R-:W-:Y:S01]  /*c270*/  FSEL R57, R74, -INF , !P3 ;  /* 0xff8000004a397808 */ /* 0x000fe20005800000 */
[----:B------:R-:W-:Y:S01]  /*c280*/  MUFU.EX2 R41, R41 ;  /* 0x0000002900297308 */ /* 0x000fe20000000800 */
[--C-:B-1----:R-:W-:Y:S01]  /*c290*/  FFMA.FTZ R141, R53, UR10, -R20.reuse ;  /* 0x0000000a358d7c23 */ /* 0x102fe20008010814 */
[----:B------:R-:W-:Y:S02]  /*c2a0*/  FMNMX.FTZ R53, R67, R52, !PT ;  /* 0x0000003443357209 */ /* 0x000fe40007810000 */
[----:B------:R-:W-:Y:S02]  /*c2b0*/  ISETP.GT.AND P3, PT, R23, 0x68, P2 ;  /* 0x000000681700780c */ /* 0x000fe40001764270 */
[----:B------:R-:W-:Y:S01]  /*c2c0*/  FMNMX.FTZ R74, R70, R53, !PT ;  /* 0x00000035464a7209 */ /* 0x000fe20007810000 */
[----:B------:R-:W-:Y:S01]  /*c2d0*/  FFMA.FTZ R53, R24, UR10, -R20 ;  /* 0x0000000a18357c23 */ /* 0x000fe20008010814 */
[----:B------:R-:W-:Y:S01]  /*c2e0*/  ISETP.LT.OR P3, PT, R140, 0x69, P3 ;  /* 0x000000698c00780c */ /* 0x000fe20001f61670 */
[----:B------:R0:W-:Y:S01]  /*c2f0*/  MUFU.EX2 R52, R141 ;  /* 0x0000008d00347308 */ /* 0x0001e20000000800 */
[----:B------:R-:W-:-:S02]  /*c300*/  FMNMX.FTZ R74, R71, R74, !PT ;  /* 0x0000004a474a7209 */ /* 0x000fc40007810000 */
[----:B------:R-:W-:Y:S02]  /*c310*/  FSEL R78, R78, -INF , !P3 ;  /* 0xff8000004e4e7808 */ /* 0x000fe40005800000 */
[----:B------:R-:W-:Y:S02]  /*c320*/  FMNMX.FTZ R74, R57, R74, !PT ;  /* 0x0000004a394a7209 */ /* 0x000fe40007810000 */
[----:B------:R-:W-:Y:S01]  /*c330*/  ISETP.GT.AND P3, PT, R23, 0x70, P2 ;  /* 0x000000701700780c */ /* 0x000fe20001764270 */
[----:B------:R-:W-:Y:S01]  /*c340*/  MUFU.EX2 R45, R45 ;  /* 0x0000002d002d7308 */ /* 0x000fe20000000800 */
[----:B------:R-:W-:Y:S01]  /*c350*/  FSEL R139, R79, -INF , !P4 ;  /* 0xff8000004f8b7808 */ /* 0x000fe20006000000 */
[----:B0-----:R-:W-:Y:S01]  /*c360*/  FFMA.FTZ R141, R138, UR10, -R20 ;  /* 0x0000000a8a8d7c23 */ /* 0x001fe20008010814 */
[----:B------:R-:W-:Y:S02]  /*c370*/  FMNMX.FTZ R79, R75, R74, !PT ;  /* 0x0000004a4b4f7209 */ /* 0x000fe40007810000 */
[----:B------:R-:W-:-:S02]  /*c380*/  ISETP.LT.OR P3, PT, R140, 0x71, P3 ;  /* 0x000000718c00780c */ /* 0x000fc40001f61670 */
[----:B------:R-:W-:Y:S01]  /*c390*/  ISETP.GT.AND P4, PT, R23, 0x71, P2 ;  /* 0x000000711700780c */ /* 0x000fe20001784270 */
[----:B------:R-:W-:Y:S01]  /*c3a0*/  MUFU.EX2 R74, R141 ;  /* 0x0000008d004a7308 */ /* 0x000fe20000000800 */
[----:B------:R-:W-:Y:S02]  /*c3b0*/  FMNMX.FTZ R24, R78, R79, !PT ;  /* 0x0000004f4e187209 */ /* 0x000fe40007810000 */
[----:B------:R-:W-:Y:S01]  /*c3c0*/  FSEL R138, R82, -INF , !P3 ;  /* 0xff800000528a7808 */ /* 0x000fe20005800000 */
[----:B------:R-:W-:Y:S01]  /*c3d0*/  FFMA.FTZ R82, R61, UR10, -R20 ;  /* 0x0000000a3d527c23 */ /* 0x000fe20008010814 */
[----:B------:R-:W-:Y:S02]  /*c3e0*/  ISETP.GT.AND P3, PT, R23, 0x78, P2 ;  /* 0x000000781700780c */ /* 0x000fe40001764270 */
[----:B------:R-:W-:Y:S01]  /*c3f0*/  ISETP.LT.OR P4, PT, R140, 0x72, P4 ;  /* 0x000000728c00780c */ /* 0x000fe20002781670 */
[----:B------:R-:W-:Y:S01]  /*c400*/  MUFU.EX2 R49, R49 ;  /* 0x0000003100317308 */ /* 0x000fe20000000800 */
[----:B------:R-:W-:-:S02]  /*c410*/  FMNMX.FTZ R79, R139, R24, !PT ;  /* 0x000000188b4f7209 */ /* 0x000fc40007810000 */
[----:B------:R-:W-:Y:S01]  /*c420*/  ISETP.GT.AND P2, PT, R23, 0x79, P2 ;  /* 0x000000791700780c */ /* 0x000fe20001744270 */
[--C-:B------:R-:W-:Y:S01]  /*c430*/  FFMA.FTZ R23, R60, UR10, -R20.reuse ;  /* 0x0000000a3c177c23 */ /* 0x100fe20008010814 */
[----:B------:R-:W-:Y:S01]  /*c440*/  ISETP.LT.OR P3, PT, R140, 0x79, P3 ;  /* 0x000000798c00780c */ /* 0x000fe20001f61670 */
[--C-:B------:R-:W-:Y:S01]  /*c450*/  FFMA.FTZ R60, R64, UR10, -R20.reuse ;  /* 0x0000000a403c7c23 */ /* 0x100fe20008010814 */
[----:B------:R-:W-:Y:S01]  /*c460*/  FSEL R83, R83, -INF , !P4 ;  /* 0xff80000053537808 */ /* 0x000fe20006000000 */
[--C-:B------:R-:W-:Y:S01]  /*c470*/  FFMA.FTZ R64, R68, UR10, -R20.reuse ;  /* 0x0000000a44407c23 */ /* 0x100fe20008010814 */
[----:B------:R-:W-:Y:S01]  /*c480*/  FMNMX.FTZ R24, R138, R79, !PT ;  /* 0x0000004f8a187209 */ /* 0x000fe20007810000 */
[--C-:B------:R-:W-:Y:S01]  /*c490*/  FFMA.FTZ R68, R72, UR10, -R20.reuse ;  /* 0x0000000a48447c23 */ /* 0x100fe20008010814 */
[----:B------:R-:W-:Y:S01]  /*c4a0*/  ISETP.LT.OR P2, PT, R140, 0x7a, P2 ;  /* 0x0000007a8c00780c */ /* 0x000fe20001741670 */
[--C-:B------:R-:W-:Y:S01]  /*c4b0*/  FFMA.FTZ R72, R76, UR10, -R20.reuse ;  /* 0x0000000a4c487c23 */ /* 0x100fe20008010814 */
[----:B------:R-:W-:Y:S01]  /*c4c0*/  FSEL R86, R86, -INF , !P3 ;  /* 0xff80000056567808 */ /* 0x000fe20005800000 */
[----:B------:R-:W-:Y:S01]  /*c4d0*/  FFMA.FTZ R76, R84, UR10, -R20 ;  /* 0x0000000a544c7c23 */ /* 0x000fe20008010814 */
[----:B------:R-:W-:Y:S01]  /*c4e0*/  FMNMX.FTZ R61, R83, R24, !PT ;  /* 0x00000018533d7209 */ /* 0x000fe20007810000 */
[----:B------:R-:W-:Y:S01]  /*c4f0*/  MUFU.EX2 R53, R53 ;  /* 0x0000003500357308 */ /* 0x000fe20000000800 */
        /* <DEDUP_REMOVED lines=40> */
[-C--:B------:R-:W-:Y:S01]  /*c780*/  FMUL.FTZ R121, R121, R12.reuse ;  /* 0x0000000c79797220 */ /* 0x080fe20000410000 */
[-C--:B------:R-:W-:Y:S01]  /*c790*/  FMUL.FTZ R124, R124, R12.reuse ;  /* 0x0000000c7c7c7220 */ /* 0x080fe20000410000 */
[-C--:B------:R-:W-:Y:S01]  /*c7a0*/  FMUL.FTZ R125, R125, R12.reuse ;  /* 0x0000000c7d7d7220 */ /* 0x080fe20000410000 */
[C---:B------:R-:W-:Y:S01]  /*c7b0*/  FSETP.NEU.FTZ.AND P2, PT, R20.reuse, -INF , PT ;  /* 0xff8000001400780b */ /* 0x040fe20003f5d000 */
[----:B------:R-:W-:Y:S01]  /*c7c0*/  FMUL.FTZ R24, R20, UR10 ;  /* 0x0000000a14187c20 */ /* 0x000fe20008410000 */
[----:B------:R0:W-:Y:S01]  /*c7d0*/  MUFU.EX2 R79, R85 ;  /* 0x00000055004f7308 */ /* 0x0001e20000000800 */
[-C--:B------:R-:W-:Y:S01]  /*c7e0*/  FMUL.FTZ R128, R128, R12.reuse ;  /* 0x0000000c80807220 */ /* 0x080fe20000410000 */
[-C--:B------:R-:W-:Y:S01]  /*c7f0*/  FMUL.FTZ R129, R129, R12.reuse ;  /* 0x0000000c81817220 */ /* 0x080fe20000410000 */
[-C--:B------:R-:W-:Y:S01]  /*c800*/  FMUL.FTZ R132, R132, R12.reuse ;  /* 0x0000000c84847220 */ /* 0x080fe20000410000 */
[----:B------:R-:W-:Y:S01]  /*c810*/  FSEL R81, R24, RZ, P2 ;  /* 0x000000ff18517208 */ /* 0x000fe20001000000 */
[----:B------:R-:W-:Y:S01]  /*c820*/  FMUL.FTZ R133, R133, R12 ;  /* 0x0000000c85857220 */ /* 0x000fe20000410000 */
[----:B------:R-:W-:-:S02]  /*c830*/  FSEL R24, R20, RZ, P2 ;  /* 0x000000ff14187208 */ /* 0x000fc40001000000 */
[----:B------:R-:W-:Y:S01]  /*c840*/  MUFU.EX2 R68, R68 ;  /* 0x0000004400447308 */ /* 0x000fe20000000800 */
[--C-:B------:R-:W-:Y:S01]  /*c850*/  FFMA.FTZ R143, R26, UR10, -R81.reuse ;  /* 0x0000000a1a8f7c23 */ /* 0x100fe20008010851 */
[----:B------:R-:W-:Y:S01]  /*c860*/  FFMA.FTZ R146, R27, UR10, -R81 ;  /* 0x0000000a1b927c23 */ /* 0x000fe20008010851 */
[----:B------:R-:W-:Y:S01]  /*c870*/  FADD.FTZ R24, -R24, R21 ;  /* 0x0000001518187221 */ /* 0x000fe20000010100 */
[--C-:B------:R-:W-:Y:S01]  /*c880*/  FFMA.FTZ R27, R30, UR10, -R81.reuse ;  /* 0x0000000a1e1b7c23 */ /* 0x100fe20008010851 */
[--C-:B------:R-:W-:Y:S01]  /*c890*/  FFMA.FTZ R148, R31, UR10, -R81.reuse ;  /* 0x0000000a1f947c23 */ /* 0x100fe20008010851 */
[--C-:B------:R-:W-:Y:S01]  /*c8a0*/  FFMA.FTZ R31, R34, UR10, -R81.reuse ;  /* 0x0000000a221f7c23 */ /* 0x100fe20008010851 */
[----:B------:R-:W-:Y:S01]  /*c8b0*/  FMUL.FTZ R24, R24, UR10 ;  /* 0x0000000a18187c20 */ /* 0x000fe20008410000 */
[----:B------:R-:W-:Y:S01]  /*c8c0*/  MUFU.EX2 R143, R143 ;  /* 0x0000008f008f7308 */ /* 0x000fe20000000800 */
[----:B------:R-:W-:Y:S01]  /*c8d0*/  FFMA.FTZ R144, R47, UR10, -R81 ;  /* 0x0000000a2f907c23 */ /* 0x000fe20008010851 */
[----:B------:R-:W-:Y:S01]  /*c8e0*/  FFMA.FTZ R47, R12, R6, R35 ;  /* 0x000000060c2f7223 */ /* 0x000fe20000010023 */
[--C-:B------:R-:W-:Y:S01]  /*c8f0*/  FFMA.FTZ R56, R56, UR10, -R81.reuse ;  /* 0x0000000a38387c23 */ /* 0x100fe20008010851 */
[--C-:B------:R-:W-:Y:S01]  /*c900*/  FFMA.FTZ R84, R38, UR10, -R81.reuse ;  /* 0x0000000a26547c23 */ /* 0x100fe20008010851 */
[--C-:B------:R-:W-:Y:S01]  /*c910*/  FFMA.FTZ R141, R46, UR10, -R81.reuse ;  /* 0x0000000a2e8d7c23 */ /* 0x100fe20008010851 */
[--C-:B------:R-:W-:Y:S01]  /*c920*/  FFMA.FTZ R46, R55, UR10, -R81.reuse ;  /* 0x0000000a372e7c23 */ /* 0x100fe20008010851 */
[--C-:B0-----:R-:W-:Y:S01]  /*c930*/  FFMA.FTZ R85, R39, UR10, -R81.reuse ;  /* 0x0000000a27557c23 */ /* 0x101fe20008010851 */
[----:B------:R0:W1:Y:S01]  /*c940*/  MUFU.EX2 R30, R24 ;  /* 0x00000018001e7308 */ /* 0x0000620000000800 */
[--C-:B------:R-:W-:Y:S01]  /*c950*/  FFMA.FTZ R140, R42, UR10, -R81.reuse ;  /* 0x0000000a2a8c7c23 */ /* 0x100fe20008010851 */
[--C-:B------:R-:W-:Y:S01]  /*c960*/  FFMA.FTZ R43, R43, UR10, -R81.reuse ;  /* 0x0000000a2b2b7c23 */ /* 0x100fe20008010851 */
[--C-:B------:R-:W-:Y:S01]  /*c970*/  FFMA.FTZ R38, R50, UR10, -R81.reuse ;  /* 0x0000000a32267c23 */ /* 0x100fe20008010851 */
[----:B------:R-:W-:Y:S01]  /*c980*/  FFMA.FTZ R39, R51, UR10, -R81 ;  /* 0x0000000a33277c23 */ /* 0x000fe20008010851 */
[----:B------:R-:W-:-:S02]  /*c990*/  IMAD.U32 R26, RZ, RZ, UR6 ;  /* 0x00000006ff1a7e24 */ /* 0x000fc4000f8e00ff */
[--C-:B------:R-:W-:Y:S01]  /*c9a0*/  FFMA.FTZ R51, R54, UR10, -R81.reuse ;  /* 0x0000000a36337c23 */ /* 0x100fe20008010851 */
[----:B------:R-:W-:Y:S01]  /*c9b0*/  FFMA.FTZ R21, R58, UR10, -R81 ;  /* 0x0000000a3a157c23 */ /* 0x000fe20008010851 */
[----:B------:R-:W2:Y:S01]  /*c9c0*/  MUFU.EX2 R146, R146 ;  /* 0x0000009200927308 */ /* 0x000ea20000000800 */
[----:B0-----:R-:W-:Y:S01]  /*c9d0*/  FADD.FTZ R24, R142, R47 ;  /* 0x0000002f8e187221 */ /* 0x001fe20000010000 */
[----:B------:R-:W-:Y:S01]  /*c9e0*/  @!P1 LEA R26, R26, UR36, 0x3 ;  /* 0x000000241a1a9c11 */ /* 0x000fe2000f8e18ff */
[--C-:B------:R-:W-:Y:S01]  /*c9f0*/  FFMA.FTZ R54, R59, UR10, -R81.reuse ;  /* 0x0000000a3b367c23 */ /* 0x100fe20008010851 */
[----:B------:R-:W-:Y:S01]  /*ca00*/  FFMA.FTZ R6, R62, UR10, -R81 ;  /* 0x0000000a3e067c23 */ /* 0x000fe20008010851 */
[----:B------:R-:W-:Y:S01]  /*ca10*/  FADD.FTZ R55, R25, R24 ;  /* 0x0000001819377221 */ /* 0x000fe20000010000 */
[----:B------:R-:W-:Y:S01]  /*ca20*/  F2FP.BF16.F32.PACK_AB R24, R142, R35 ;  /* 0x000000238e18723e */ /* 0x000fe200000010ff */
[----:B------:R-:W-:Y:S01]  /*ca30*/  @!P1 VIADD R26, R26, 0x2d860 ;  /* 0x0002d8601a1a9836 */ /* 0x000fe20000000000 */
[----:B------:R-:W0:Y:S01]  /*ca40*/  MUFU.EX2 R27, R27 ;  /* 0x0000001b001b7308 */ /* 0x000e220000000800 */
[----:B-1----:R-:W-:Y:S01]  /*ca50*/  FFMA.FTZ R5, R30, R5, R143 ;  /* 0x000000051e057223 */ /* 0x002fe2000001008f */
[----:B------:R-:W-:Y:S01]  /*ca60*/  FADD.FTZ R42, R28, R55 ;  /* 0x000000371c2a7221 */ /* 0x000fe20000010000 */
[--C-:B------:R-:W-:Y:S01]  /*ca70*/  FFMA.FTZ R47, R63, UR10, -R81.reuse ;  /* 0x0000000a3f2f7c23 */ /* 0x100fe20008010851 */
[----:B------:R-:W-:Y:S01]  /*ca80*/  @!P1 PRMT R26, RZ, 0x654, R26 ;  /* 0x00000654ff1a9816 */ /* 0x000fe2000000001a */
[--C-:B------:R-:W-:Y:S01]  /*ca90*/  FFMA.FTZ R63, R70, UR10, -R81.reuse ;  /* 0x0000000a463f7c23 */ /* 0x100fe20008010851 */
[----:B------:R-:W-:Y:S01]  /*caa0*/  FADD.FTZ R55, R29, R42 ;  /* 0x0000002a1d377221 */ /* 0x000fe20000010000 */
[----:B------:R-:W-:Y:S01]  /*cab0*/  FFMA.FTZ R58, R71, UR10, -R81 ;  /* 0x0000000a473a7c23 */ /* 0x000fe20008010851 */
[----:B------:R-:W1:Y:S01]  /*cac0*/  MUFU.EX2 R148, R148 ;  /* 0x0000009400947308 */ /* 0x000e620000000800 */
[----:B--2---:R-:W-:Y:S01]  /*cad0*/  FADD.FTZ R34, R146, R5 ;  /* 0x0000000592227221 */ /* 0x004fe20000010000 */
[C---:B------:R-:W-:Y:S01]  /*cae0*/  FADD.FTZ R42, R32.reuse, R55 ;  /* 0x00000037202a7221 */ /* 0x040fe20000010000 */
[----:B------:R2:W-:Y:S01]  /*caf0*/  @!P1 SYNCS.ARRIVE.TRANS64.RED.A1T0 RZ, [R26+URZ], RZ ;  /* 0x000000ff1aff99a7 */ /* 0x0005e2000810043f */
[----:B------:R-:W-:Y:S01]  /*cb00*/  F2FP.BF16.F32.PACK_AB R32, R32, R29 ;  /* 0x0000001d2020723e */ /* 0x000fe200000010ff */
[--C-:B------:R-:W-:Y:S01]  /*cb10*/  FFMA.FTZ R5, R66, UR10, -R81.reuse ;  /* 0x0000000a42057c23 */ /* 0x100fe20008010851 */
[----:B------:R-:W-:Y:S01]  /*cb20*/  FADD.FTZ R55, R33, R42 ;  /* 0x0000002a21377221 */ /* 0x000fe20000010000 */
[----:B------:R-:W-:Y:S01]  /*cb30*/  FFMA.FTZ R75, R75, UR10, -R81 ;  /* 0x0000000a4b4b7c23 */ /* 0x000fe20008010851 */
[----:B------:R-:W3:Y:S01]  /*cb40*/  MUFU.EX2 R31, R31 ;  /* 0x0000001f001f7308 */ /* 0x000ee20000000800 */
[----:B0-----:R-:W-:Y:S01]  /*cb50*/  FADD.FTZ R35, R27, R34 ;  /* 0x000000221b237221 */ /* 0x001fe20000010000 */
[----:B------:R-:W-:Y:S01]  /*cb60*/  FADD.FTZ R42, R36, R55 ;  /* 0x00000037242a7221 */ /* 0x000fe20000010000 */
[--C-:B------:R-:W-:Y:S01]  /*cb70*/  FFMA.FTZ R55, R57, UR10, -R81.reuse ;  /* 0x0000000a39377c23 */ /* 0x100fe20008010851 */
[----:B--2---:R-:W-:Y:S01]  /*cb80*/  F2FP.BF16.F32.PACK_AB R26, R28, R25 ;  /* 0x000000191c1a723e */ /* 0x004fe200000010ff */
[----:B------:R-:W-:Y:S01]  /*cb90*/  FFMA.FTZ R28, R67, UR10, -R81 ;  /* 0x0000000a431c7c23 */ /* 0x000fe20008010851 */
[----:B------:R-:W-:Y:S01]  /*cba0*/  FADD.FTZ R57, R37, R42 ;  /* 0x0000002a25397221 */ /* 0x000fe20000010000 */
[----:B------:R-:W-:Y:S01]  /*cbb0*/  F2FP.BF16.F32.PACK_AB R25, R146, R143 ;  /* 0x0000008f9219723e */ /* 0x000fe200000010ff */
[----:B------:R-:W0:Y:S01]  /*cbc0*/  MUFU.EX2 R56, R56 ;  /* 0x0000003800387308 */ /* 0x000e220000000800 */
[----:B-1----:R-:W-:Y:S01]  /*cbd0*/  FADD.FTZ R34, R148, R35 ;  /* 0x0000002394227221 */ /* 0x002fe20000010000 */
[----:B------:R-:W-:Y:S01]  /*cbe0*/  FADD.FTZ R42, R40, R57 ;  /* 0x00000039282a7221 */ /* 0x000fe20000010000 */
[----:B------:R-:W-:Y:S01]  /*cbf0*/  F2FP.BF16.F32.PACK_AB R27, R148, R27 ;  /* 0x0000001b941b723e */ /* 0x000fe200000010ff */
[--C-:B------:R-:W-:Y:S01]  /*cc00*/  FFMA.FTZ R78, R78, UR10, -R81.reuse ;  /* 0x0000000a4e4e7c23 */ /* 0x100fe20008010851 */
[--C-:B------:R-:W-:Y:S01]  /*cc10*/  FFMA.FTZ R139, R139, UR10, -R81.reuse ;  /* 0x0000000a8b8b7c23 */ /* 0x100fe20008010851 */
[--C-:B------:R-:W-:Y:S01]  /*cc20*/  FFMA.FTZ R138, R138, UR10, -R81.reuse ;  /* 0x0000000a8a8a7c23 */ /* 0x100fe20008010851 */
[--C-:B------:R-:W-:Y:S01]  /*cc30*/  FFMA.FTZ R83, R83, UR10, -R81.reuse ;  /* 0x0000000a53537c23 */ /* 0x100fe20008010851 */
[----:B------:R-:W1:Y:S01]  /*cc40*/  MUFU.EX2 R84, R84 ;  /* 0x0000005400547308 */ /* 0x000e620000000800 */
[----:B---3--:R-:W-:Y:S01]  /*cc50*/  FADD.FTZ R35, R31, R34 ;  /* 0x000000221f237221 */ /* 0x008fe20000010000 */
[----:B------:R2:W-:Y:S01]  /*cc60*/  STSM.16.M88.4 [R10+0x21800], R24 ;  /* 0x021800180a007844 */ /* 0x0005e20000000200 */
[--C-:B------:R-:W-:Y:S01]  /*cc70*/  FFMA.FTZ R86, R86, UR10, -R81.reuse ;  /* 0x0000000a56567c23 */ /* 0x100fe20008010851 */
[----:B------:R-:W-:Y:S01]  /*cc80*/  FFMA.FTZ R81, R87, UR10, -R81 ;  /* 0x0000000a57517c23 */ /* 0x000fe20008010851 */
[----:B------:R-:W-:Y:S01]  /*cc90*/  F2FP.BF16.F32.PACK_AB R40, R40, R37 ;  /* 0x000000252828723e */ /* 0x000fe200000010ff */
[----:B------:R-:W-:Y:S01]  /*cca0*/  UMOV UR6, UR4 ;  /* 0x0000000400067c82 */ /* 0x000fe20008000000 */
[C---:B------:R-:W-:Y:S01]  /*ccb0*/  ISETP.GT.AND P2, PT, R13.reuse, UR60, PT ;  /* 0x0000003c0d007c0c */ /* 0x040fe2000bf44270 */
[----:B------:R-:W3:Y:S01]  /*ccc0*/  MUFU.EX2 R85, R85 ;  /* 0x0000005500557308 */ /* 0x000ee20000000800 */
[----:B0-----:R-:W-:Y:S01]  /*ccd0*/  FADD.FTZ R35, R56, R35 ;  /* 0x0000002338237221 */ /* 0x001fe20000010000 */
[----:B------:R-:W-:-:S02]  /*cce0*/  VIADD R13, R13, 0xffffffff ;  /* 0xffffffff0d0d7836 */ /* 0x000fc40000000000 */
[-C--:B------:R-:W-:Y:S01]  /*ccf0*/  FMUL.FTZ R90, R90, R30.reuse ;  /* 0x0000001e5a5a7220 */ /* 0x080fe20000410000 */
[-C--:B------:R-:W-:Y:S01]  /*cd00*/  FMUL.FTZ R91, R91, R30.reuse ;  /* 0x0000001e5b5b7220 */ /* 0x080fe20000410000 */
[-C--:B------:R-:W-:Y:S01]  /*cd10*/  FMUL.FTZ R94, R94, R30.reuse ;  /* 0x0000001e5e5e7220 */ /* 0x080fe20000410000 */
[-C--:B------:R-:W-:Y:S01]  /*cd20*/  FMUL.FTZ R95, R95, R30.reuse ;  /* 0x0000001e5f5f7220 */ /* 0x080fe20000410000 */
[-C--:B------:R-:W-:Y:S01]  /*cd30*/  FMUL.FTZ R98, R98, R30.reuse ;  /* 0x0000001e62627220 */ /* 0x080fe20000410000 */
[----:B------:R-:W0:Y:S01]  /*cd40*/  MUFU.EX2 R140, R140 ;  /* 0x0000008c008c7308 */ /* 0x000e220000000800 */
[----:B-1----:R-:W-:Y:S01]  /*cd50*/  FADD.FTZ R34, R84, R35 ;  /* 0x0000002354227221 */ /* 0x002fe20000010000 */
[-C--:B------:R-:W-:Y:S01]  /*cd60*/  FMUL.FTZ R99, R99, R30.reuse ;  /* 0x0000001e63637220 */ /* 0x080fe20000410000 */
        /* <DEDUP_REMOVED lines=13> */
[----:B------:R-:W3:Y:S01]  /*ce40*/  MUFU.EX2 R141, R141 ;  /* 0x0000008d008d7308 */ /* 0x000ee20000000800 */
[----:B0-----:R-:W-:Y:S01]  /*ce50*/  FADD.FTZ R34, R140, R35 ;  /* 0x000000238c227221 */ /* 0x001fe20000010000 */
[----:B------:R-:W-:Y:S01]  /*ce60*/  FADD.FTZ R35, R41, R42 ;  /* 0x0000002a29237221 */ /* 0x000fe20000010000 */
[-C--:B------:R-:W-:Y:S01]  /*ce70*/  FMUL.FTZ R123, R123, R30.reuse ;  /* 0x0000001e7b7b7220 */ /* 0x080fe20000410000 */
[-C--:B------:R-:W-:Y:S01]  /*ce80*/  FMUL.FTZ R126, R126, R30.reuse ;  /* 0x0000001e7e7e7220 */ /* 0x080fe20000410000 */
[-C--:B------:R-:W-:Y:S01]  /*ce90*/  FMUL.FTZ R127, R127, R30.reuse ;  /* 0x0000001e7f7f7220 */ /* 0x080fe20000410000 */
[----:B------:R-:W-:Y:S01]  /*cea0*/  FADD.FTZ R42, R44, R35 ;  /* 0x000000232c2a7221 */ /* 0x000fe20000010000 */
[-C--:B------:R-:W-:Y:S01]  /*ceb0*/  FMUL.FTZ R130, R130, R30.reuse ;  /* 0x0000001e82827220 */ /* 0x080fe20000410000 */
[----:B------:R-:W0:Y:S01]  /*cec0*/  MUFU.EX2 R144, R144 ;  /* 0x0000009000907308 */ /* 0x000e220000000800 */
[----:B-1----:R-:W-:Y:S01]  /*ced0*/  FADD.FTZ R34, R43, R34 ;  /* 0x000000222b227221 */ /* 0x002fe20000010000 */
[----:B------:R-:W-:Y:S01]  /*cee0*/  FADD.FTZ R57, R45, R42 ;  /* 0x0000002a2d397221 */ /* 0x000fe20000010000 */
[-C--:B------:R-:W-:Y:S01]  /*cef0*/  FMUL.FTZ R131, R131, R30.reuse ;  /* 0x0000001e83837220 */ /* 0x080fe20000410000 */
[-C--:B------:R-:W-:Y:S01]  /*cf00*/  FMUL.FTZ R134, R134, R30.reuse ;  /* 0x0000001e86867220 */ /* 0x080fe20000410000 */
[----:B------:R-:W-:Y:S01]  /*cf10*/  FMUL.FTZ R135, R135, R30 ;  /* 0x0000001e87877220 */ /* 0x000fe20000410000 */
[----:B------:R-:W-:-:S02]  /*cf20*/  IMAD.MOV.U32 R12, RZ, RZ, R11 ;  /* 0x000000ffff0c7224 */ /* 0x000fc400078e000b */
[----:B------:R-:W1:Y:S01]  /*cf30*/  MUFU.EX2 R38, R38 ;  /* 0x0000002600267308 */ /* 0x000e620000000800 */
[----:B---3--:R-:W-:Y:S01]  /*cf40*/  FADD.FTZ R35, R141, R34 ;  /* 0x000000228d237221 */ /* 0x008fe20000010000 */
[C---:B------:R-:W-:Y:S01]  /*cf50*/  FADD.FTZ R34, R48.reuse, R57 ;  /* 0x0000003930227221 */ /* 0x040fe20000010000 */
[----:B------:R-:W-:-:S03]  /*cf60*/  F2FP.BF16.F32.PACK_AB R48, R48, R45 ;  /* 0x0000002d3030723e */ /* 0x000fc600000010ff */
[----:B------:R-:W-:Y:S01]  /*cf70*/  FADD.FTZ R29, R49, R34 ;  /* 0x00000022311d7221 */ /* 0x000fe20000010000 */
[----:B------:R-:W-:Y:S01]  /*cf80*/  F2FP.BF16.F32.PACK_AB R34, R36, R33 ;  /* 0x000000212422723e */ /* 0x000fe200000010ff */
[----:B------:R-:W3:Y:S01]  /*cf90*/  MUFU.EX2 R39, R39 ;  /* 0x0000002700277308 */ /* 0x000ee20000000800 */
[----:B0-----:R-:W-:Y:S01]  /*cfa0*/  FADD.FTZ R35, R144, R35 ;  /* 0x0000002390237221 */ /* 0x001fe20000010000 */
[----:B------:R-:W-:Y:S01]  /*cfb0*/  FADD.FTZ R62, R52, R29 ;  /* 0x0000001d343e7221 */ /* 0x000fe20000010000 */
[----:B------:R-:W-:-:S03]  /*cfc0*/  F2FP.BF16.F32.PACK_AB R33, R56, R31 ;  /* 0x0000001f3821723e */ /* 0x000fc600000010ff */
[----:B--2---:R-:W-:Y:S01]  /*cfd0*/  FADD.FTZ R27, R53, R62 ;  /* 0x0000003e351b7221 */ /* 0x004fe20000010000 */
[----:B------:R-:W-:Y:S01]  /*cfe0*/  F2FP.BF16.F32.PACK_AB R62, R65, R64 ;  /* 0x00000040413e723e */ /* 0x000fe200000010ff */
[----:B------:R-:W0:Y:S01]  /*cff0*/  MUFU.EX2 R51, R51 ;  /* 0x0000003300337308 */ /* 0x000e220000000800 */
[----:B-1----:R-:W-:Y:S01]  /*d000*/  FADD.FTZ R42, R38, R35 ;  /* 0x00000023262a7221 */ /* 0x002fe20000010000 */
[----:B------:R-:W-:Y:S01]  /*d010*/  FADD.FTZ R26, R74, R27 ;  /* 0x0000001b4a1a7221 */ /* 0x000fe20000010000 */
[----:B------:R-:W-:-:S03]  /*d020*/  F2FP.BF16.F32.PACK_AB R35, R85, R84 ;  /* 0x000000545523723e */ /* 0x000fc600000010ff */
[----:B------:R-:W-:Y:S02]  /*d030*/  FADD.FTZ R27, R23, R26 ;  /* 0x0000001a171b7221 */ /* 0x000fe40000010000 */
[----:B------:R-:W1:Y:S01]  /*d040*/  MUFU.EX2 R46, R46 ;  /* 0x0000002e002e7308 */ /* 0x000e620000000800 */
[----:B---3--:R-:W-:Y:S01]  /*d050*/  FADD.FTZ R50, R39, R42 ;  /* 0x0000002a27327221 */ /* 0x008fe20000010000 */
[----:B------:R-:W-:Y:S01]  /*d060*/  FADD.FTZ R27, R82, R27 ;  /* 0x0000001b521b7221 */ /* 0x000fe20000010000 */
[----:B------:R-:W-:Y:S01]  /*d070*/  F2FP.BF16.F32.PACK_AB R42, R44, R41 ;  /* 0x000000292c2a723e */ /* 0x000fe200000010ff */
[----:B------:R2:W-:Y:S01]  /*d080*/  STSM.16.M88.4 [R9], R32 ;  /* 0x0000002009007844 */ /* 0x0005e20000000200 */
[----:B------:R-:W-:Y:S01]  /*d090*/  F2FP.BF16.F32.PACK_AB R41, R43, R140 ;  /* 0x0000008c2b29723e */ /* 0x000fe200000010ff */
[----:B------:R-:W-:Y:S01]  /*d0a0*/  FADD.FTZ R44, R60, R27 ;  /* 0x0000001b3c2c7221 */ /* 0x000fe20000010000 */
[----:B------:R-:W-:Y:S01]  /*d0b0*/  F2FP.BF16.F32.PACK_AB R43, R144, R141 ;  /* 0x0000008d902b723e */ /* 0x000fe200000010ff */
[----:B------:R-:W3:Y:S01]  /*d0c0*/  MUFU.EX2 R21, R21 ;  /* 0x0000001500157308 */ /* 0x000ee20000000800 */
[----:B0-----:R-:W-:Y:S01]  /*d0d0*/  FADD.FTZ R25, R51, R50 ;  /* 0x0000003233197221 */ /* 0x001fe20000010000 */
[----:B------:R-:W-:Y:S01]  /*d0e0*/  FADD.FTZ R27, R61, R44 ;  /* 0x0000002c3d1b7221 */ /* 0x000fe20000010000 */
[----:B------:R-:W-:Y:S01]  /*d0f0*/  F2FP.BF16.F32.PACK_AB R50, R52, R49 ;  /* 0x000000313432723e */ /* 0x000fe200000010ff */
[----:B------:R0:W-:Y:S01]  /*d100*/  STSM.16.M88.4 [R8], R40 ;  /* 0x0000002808007844 */ /* 0x0001e20000000200 */
[----:B------:R-:W-:-:S02]  /*d110*/  F2FP.BF16.F32.PACK_AB R49, R39, R38 ;  /* 0x000000262731723e */ /* 0x000fc400000010ff */
[----:B------:R-:W-:Y:S01]  /*d120*/  F2FP.BF16.F32.PACK_AB R60, R61, R60 ;  /* 0x0000003c3d3c723e */ /* 0x000fe200000010ff */
[----:B------:R-:W4:Y:S01]  /*d130*/  MUFU.EX2 R54, R54 ;  /* 0x0000003600367308 */ /* 0x000f220000000800 */
[C---:B-1----:R-:W-:Y:S01]  /*d140*/  FADD.FTZ R24, R46.reuse, R25 ;  /* 0x000000192e187221 */ /* 0x042fe20000010000 */
[----:B------:R-:W-:Y:S01]  /*d150*/  F2FP.BF16.F32.PACK_AB R51, R46, R51 ;  /* 0x000000332e33723e */ /* 0x000fe200000010ff */
[----:B--2---:R-:W-:-:S04]  /*d160*/  FADD.FTZ R34, R64, R27 ;  /* 0x0000001b40227221 */ /* 0x004fc80000010000 */
[----:B------:R0:W-:Y:S01]  /*d170*/  STSM.16.M88.4 [R7], R48 ;  /* 0x0000003007007844 */ /* 0x0001e20000000200 */
[----:B------:R-:W1:Y:S01]  /*d180*/  MUFU.EX2 R6, R6 ;  /* 0x0000000600067308 */ /* 0x000e620000000800 */
[----:B---3--:R-:W-:-:S07]  /*d190*/  FADD.FTZ R25, R21, R24 ;  /* 0x0000001815197221 */ /* 0x008fce0000010000 */
[----:B------:R-:W2:Y:S01]  /*d1a0*/  MUFU.EX2 R47, R47 ;  /* 0x0000002f002f7308 */ /* 0x000ea20000000800 */
[----:B----4-:R-:W-:-:S07]  /*d1b0*/  FADD.FTZ R25, R54, R25 ;  /* 0x0000001936197221 */ /* 0x010fce0000010000 */
[----:B------:R-:W3:Y:S01]  /*d1c0*/  MUFU.EX2 R5, R5 ;  /* 0x0000000500057308 */ /* 0x000ee20000000800 */
[----:B-1----:R-:W-:-:S07]  /*d1d0*/  FADD.FTZ R24, R6, R25 ;  /* 0x0000001906187221 */ /* 0x002fce0000010000 */
[----:B------:R-:W1:Y:S01]  /*d1e0*/  MUFU.EX2 R28, R28 ;  /* 0x0000001c001c7308 */ /* 0x000e620000000800 */
[C---:B--2---:R-:W-:Y:S01]  /*d1f0*/  FADD.FTZ R26, R47.reuse, R24 ;  /* 0x000000182f1a7221 */ /* 0x044fe20000010000 */
[----:B------:R-:W-:Y:S02]  /*d200*/  F2FP.BF16.F32.PACK_AB R27, R47, R6 ;  /* 0x000000062f1b723e */ /* 0x000fe400000010ff */
[----:B------:R-:W-:-:S04]  /*d210*/  F2FP.BF16.F32.PACK_AB R24, R74, R53 ;  /* 0x000000354a18723e */ /* 0x000fc800000010ff */
[----:B------:R-:W2:Y:S01]  /*d220*/  MUFU.EX2 R63, R63 ;  /* 0x0000003f003f7308 */ /* 0x000ea20000000800 */
[----:B---3--:R-:W-:Y:S01]  /*d230*/  FADD.FTZ R25, R5, R26 ;  /* 0x0000001a05197221 */ /* 0x008fe20000010000 */
[----:B------:R-:W-:-:S06]  /*d240*/  F2FP.BF16.F32.PACK_AB R26, R82, R23 ;  /* 0x00000017521a723e */ /* 0x000fcc00000010ff */
[----:B------:R-:W3:Y:S01]  /*d250*/  MUFU.EX2 R58, R58 ;  /* 0x0000003a003a7308 */ /* 0x000ee20000000800 */
[C---:B-1----:R-:W-:Y:S01]  /*d260*/  FADD.FTZ R32, R28.reuse, R25 ;  /* 0x000000191c207221 */ /* 0x042fe20000010000 */
[----:B------:R-:W-:Y:S01]  /*d270*/  FADD.FTZ R25, R65, R34 ;  /* 0x0000002241197221 */ /* 0x000fe20000010000 */
[----:B------:R-:W-:-:S05]  /*d280*/  F2FP.BF16.F32.PACK_AB R61, R28, R5 ;  /* 0x000000051c3d723e */ /* 0x000fca00000010ff */
[----:B------:R-:W1:Y:S01]  /*d290*/  MUFU.EX2 R55, R55 ;  /* 0x0000003700377308 */ /* 0x000e620000000800 */
[----:B--2---:R-:W-:Y:S01]  /*d2a0*/  FADD.FTZ R23, R63, R32 ;  /* 0x000000203f177221 */ /* 0x004fe20000010000 */
[----:B------:R-:W-:Y:S01]  /*d2b0*/  FADD.FTZ R32, R68, R25 ;  /* 0x0000001944207221 */ /* 0x000fe20000010000 */
[----:B------:R-:W-:-:S05]  /*d2c0*/  F2FP.BF16.F32.PACK_AB R25, R54, R21 ;  /* 0x000000153619723e */ /* 0x000fca00000010ff */
[----:B------:R-:W2:Y:S01]  /*d2d0*/  MUFU.EX2 R69, R69 ;  /* 0x0000004500457308 */ /* 0x000ea20000000800 */
[C---:B---3--:R-:W-:Y:S01]  /*d2e0*/  FADD.FTZ R6, R58.reuse, R23 ;  /* 0x000000173a067221 */ /* 0x048fe20000010000 */
[----:B------:R-:W-:Y:S01]  /*d2f0*/  F2FP.BF16.F32.PACK_AB R63, R58, R63 ;  /* 0x0000003f3a3f723e */ /* 0x000fe200000010ff */
[----:B------:R0:W-:Y:S04]  /*d300*/  STSM.16.M88.4 [R10+0x27800], R24 ;  /* 0x027800180a007844 */ /* 0x0001e80000000200 */
[----:B------:R0:W-:Y:S01]  /*d310*/  STSM.16.M88.4 [R9+0x6000], R60 ;  /* 0x0060003c09007844 */ /* 0x0001e20000000200 */
[----:B------:R-:W3:Y:S01]  /*d320*/  MUFU.EX2 R36, R75 ;  /* 0x0000004b00247308 */ /* 0x000ee20000000800 */
[----:B-1----:R-:W-:-:S07]  /*d330*/  FADD.FTZ R21, R55, R6 ;  /* 0x0000000637157221 */ /* 0x002fce0000010000 */
[----:B------:R-:W1:Y:S01]  /*d340*/  MUFU.EX2 R72, R72 ;  /* 0x0000004800487308 */ /* 0x000e620000000800 */
[C---:B--2---:R-:W-:Y:S01]  /*d350*/  FADD.FTZ R23, R69.reuse, R32 ;  /* 0x0000002045177221 */ /* 0x044fe20000010000 */
[----:B------:R-:W-:-:S06]  /*d360*/  F2FP.BF16.F32.PACK_AB R68, R69, R68 ;  /* 0x000000444544723e */ /* 0x000fcc00000010ff */
[----:B------:R-:W2:Y:S01]  /*d370*/  MUFU.EX2 R71, R78 ;  /* 0x0000004e00477308 */ /* 0x000ea20000000800 */
[C---:B---3--:R-:W-:Y:S01]  /*d380*/  FADD.FTZ R6, R36.reuse, R21 ;  /* 0x0000001524067221 */ /* 0x048fe20000010000 */
[----:B------:R-:W-:-:S06]  /*d390*/  F2FP.BF16.F32.PACK_AB R69, R36, R55 ;  /* 0x000000372445723e */ /* 0x000fcc00000010ff */
[----:B------:R-:W3:Y:S01]  /*d3a0*/  MUFU.EX2 R73, R73 ;  /* 0x0000004900497308 */ /* 0x000ee20000000800 */
[----:B-1----:R-:W-:-:S07]  /*d3b0*/  FADD.FTZ R32, R72, R23 ;  /* 0x0000001748207221 */ /* 0x002fce0000010000 */
[----:B------:R-:W1:Y:S01]  /*d3c0*/  MUFU.EX2 R139, R139 ;  /* 0x0000008b008b7308 */ /* 0x000e620000000800 */
[----:B--2---:R-:W-:-:S07]  /*d3d0*/  FADD.FTZ R6, R71, R6 ;  /* 0x0000000647067221 */ /* 0x004fce0000010000 */
[----:B------:R-:W2:Y:S01]  /*d3e0*/  MUFU.EX2 R77, R77 ;  /* 0x0000004d004d7308 */ /* 0x000ea20000000800 */
[C---:B---3--:R-:W-:Y:S01]  /*d3f0*/  FADD.FTZ R32, R73.reuse, R32 ;  /* 0x0000002049207221 */ /* 0x048fe20000010000 */
[----:B------:R-:W-:-:S06]  /*d400*/  F2FP.BF16.F32.PACK_AB R70, R73, R72 ;  /* 0x000000484946723e */ /* 0x000fcc00000010ff */
[----:B------:R-:W3:Y:S01]  /*d410*/  MUFU.EX2 R29, R138 ;  /* 0x0000008a001d7308 */ /* 0x000ee20000000800 */
[C---:B-1----:R-:W-:Y:S01]  /*d420*/  FADD.FTZ R6, R139.reuse, R6 ;  /* 0x000000068b067221 */ /* 0x042fe20000010000 */
[----:B------:R-:W-:-:S05]  /*d430*/  F2FP.BF16.F32.PACK_AB R71, R139, R71 ;  /* 0x000000478b47723e */ /* 0x000fca00000010ff */
[----:B------:R0:W-:Y:S01]  /*d440*/  STSM.16.M88.4 [R8+0x6000], R68 ;  /* 0x0060004408007844 */ /* 0x0001e20000000200 */
[----:B------:R-:W1:Y:S01]  /*d450*/  MUFU.EX2 R80, R80 ;  /* 0x0000005000507308 */ /* 0x000e620000000800 */
[----:B--2---:R-:W-:-:S07]  /*d460*/  FADD.FTZ R21, R77, R32 ;  /* 0x000000204d157221 */ /* 0x004fce0000010000 */
[----:B------:R-:W2:Y:S01]  /*d470*/  MUFU.EX2 R83, R83 ;  /* 0x0000005300537308 */ /* 0x000ea20000000800 */
[----:B---3--:R-:W-:-:S07]  /*d480*/  FADD.FTZ R6, R29, R6 ;  /* 0x000000061d067221 */ /* 0x008fce0000010000 */
[----:B------:R-:W3:Y:S01]  /*d490*/  MUFU.EX2 R76, R76 ;  /* 0x0000004c004c7308 */ /* 0x000ee20000000800 */
[C---:B-1----:R-:W-:Y:S01]  /*d4a0*/  FADD.FTZ R21, R80.reuse, R21 ;  /* 0x0000001550157221 */ /* 0x042fe20000010000 */
[----:B------:R-:W-:-:S06]  /*d4b0*/  F2FP.BF16.F32.PACK_AB R80, R80, R77 ;  /* 0x0000004d5050723e */ /* 0x000fcc00000010ff */
[----:B------:R-:W1:Y:S01]  /*d4c0*/  MUFU.EX2 R31, R86 ;  /* 0x00000056001f7308 */ /* 0x000e620000000800 */
[----:B--2---:R-:W-:-:S07]  /*d4d0*/  FADD.FTZ R6, R83, R6 ;  /* 0x0000000653067221 */ /* 0x004fce0000010000 */
[----:B------:R2:W4:Y:S01]  /*d4e0*/  MUFU.EX2 R34, R81 ;  /* 0x0000005100227308 */ /* 0x0005220000000800 */
[----:B---3--:R-:W-:Y:S01]  /*d4f0*/  F2FP.BF16.F32.PACK_AB R82, R79, R76 ;  /* 0x0000004c4f52723e */ /* 0x008fe200000010ff */
[----:B------:R-:W-:Y:S01]  /*d500*/  FADD.FTZ R76, R76, R21 ;  /* 0x000000154c4c7221 */ /* 0x000fe20000010000 */
[----:B------:R-:W-:Y:S01]  /*d510*/  IMAD.MOV.U32 R21, RZ, RZ, R20 ;  /* 0x000000ffff157224 */ /* 0x000fe200078e0014 */
[----:B--2---:R-:W-:Y:S01]  /*d520*/  F2FP.BF16.F32.PACK_AB R81, R83, R29 ;  /* 0x0000001d5351723e */ /* 0x004fe200000010ff */
[----:B-1----:R-:W-:Y:S01]  /*d530*/  FADD.FTZ R5, R31, R6 ;  /* 0x000000061f057221 */ /* 0x002fe20000010000 */
[----:B------:R-:W-:Y:S01]  /*d540*/  FADD.FTZ R6, R79, R76 ;  /* 0x0000004c4f067221 */ /* 0x000fe20000010000 */
[C---:B----4-:R-:W-:Y:S02]  /*d550*/  F2FP.BF16.F32.PACK_AB R83, R34.reuse, R31 ;  /* 0x0000001f2253723e */ /* 0x050fe400000010ff */
[----:B------:R-:W-:-:S03]  /*d560*/  FADD.FTZ R5, R34, R5 ;  /* 0x0000000522057221 */ /* 0x000fc60000010000 */
[----:B------:R0:W-:Y:S01]  /*d570*/  STSM.16.M88.4 [R7+0x6000], R80 ;  /* 0x0060005007007844 */ /* 0x0001e20000000200 */
[----:B------:R1:W-:Y:S06]  /*d580*/  MEMBAR.ALL.CTA ;  /* 0x0000000000007992 */ /* 0x0003ec0000008000 */
[----:B-1----:R-:W1:Y:S02]  /*d590*/  FENCE.VIEW.ASYNC.S ;  /* 0x00000000000073c6 */ /* 0x002e640000000000 */
[----:B-1----:R-:W-:Y:S01]  /*d5a0*/  NOP ;  /* 0x0000000000007918 */ /* 0x002fe20000000000 */
[----:B------:R-:W-:Y:S05]  /*d5b0*/  @P2 BRA `(.L_x_922) ;  /* 0xffffffcc00f82947 */ /* 0x000fea000383ffff */
.L_x_905:
[----:B------:R-:W-:Y:S06]  /*d5c0*/  BAR.ARV 0x8, 0x200 ;  /* 0x0208000000007b1d */ /* 0x000fec0000002000 */
[----:B------:R-:W-:Y:S05]  /*d5d0*/  @!P0 BRA `(.L_x_923) ;  /* 0x0000000000048947 */ /* 0x000fea0003800000 */
[----:B------:R-:W-:Y:S01]  /*d5e0*/  BPT.TRAP 0x1 ;  /* 0x000000040000795c */ /* 0x000fe20000300000 */
.L_x_923:
[----:B------:R-:W-:Y:S01]  /*d5f0*/  ULEA UR9, UR4, UR36, 0x3 ;  /* 0x0000002404097291 */ /* 0x000fe2000f8e183f */
[----:B------:R-:W-:-:S05]  /*d600*/  IMAD.U32 R0, RZ, RZ, UR5 ;  /* 0x00000005ff007e24 */ /* 0x000fca000f8e00ff */
[----:B------:R-:W-:-:S04]  /*d610*/  SHF.L.U32 R0, R0, 0x1f, RZ ;  /* 0x0000001f00007819 */ /* 0x000fc800000006ff */
[----:B------:R1:W4:Y:S01]  /*d620*/  SYNCS.PHASECHK.TRANS64.TRYWAIT P2, [UR9+0x2d850], R0 ;  /* 0x02d85000ff0075a7 */ /* 0x0003220008040149 */
[----:B------:R-:W-:Y:S05]  /*d630*/  @!P0 BRA `(.L_x_924) ;  /* 0x0000000000048947 */ /* 0x000fea0003800000 */
[----:B------:R-:W-:Y:S01]  /*d640*/  BPT.TRAP 0x1 ;  /* 0x000000040000795c */ /* 0x000fe20000300000 */
.L_x_924:
[----:B----4-:R-:W-:Y:S05]  /*d650*/  @P2 BRA `(.L_x_925) ;  /* 0x0000000000082947 */ /* 0x010fea0003800000 */
[----:B------:R-:W4:Y:S02]  /*d660*/  SYNCS.PHASECHK.TRANS64.TRYWAIT P0, [UR9+0x2d850], R0 ;  /* 0x02d85000ff0075a7 */ /* 0x000f240008000149 */
[----:B----4-:R-:W-:Y:S05]  /*d670*/  @!P0 BRA `(.L_x_926) ;  /* 0x0000006400c08947 */ /* 0x010fea0003800000 */
.L_x_925:
[----:B------:R-:W-:Y:S01]  /*d680*/  UIADD3 UR36, UR36, 0x400, URZ ;  /* 0x0000040024247890 */ /* 0x000fe2000fffe03f */
[----:B------:R-:W-:Y:S01]  /*d690*/  WARPGROUP.ARRIVE ;  /* 0x00000000000079c5 */ /* 0x000fe20000000000 */
[----:B------:R-:W-:Y:S01]  /*d6a0*/  ULOP3.LUT UR39, UR39, 0x10000, URZ, 0xfc, !UPT ;  /* 0x0001000027277892 */ /* 0x000fe2000f8efc3f */
[----:B----4-:R-:W4:Y:S01]  /*d6b0*/  SHFL.BFLY PT, R3, R6, 0x2, 0x1f ;  /* 0x0c401f0006037f89 */ /* 0x010f2200000e0000 */
[----:B------:R-:W-:Y:S01]  /*d6c0*/  USHF.R.U32.HI UR36, URZ, 0x4, UR36 ;  /* 0x000000043f247899 */ /* 0x000fe20008011624 */
[----:B0-23--:R-:W-:Y:S01]  /*d6d0*/  IMAD.U32 R10, RZ, RZ, UR9 ;  /* 0x00000009ff0a7e24 */ /* 0x00dfe2000f8e00ff */
[----:B------:R-:W-:Y:S01]  /*d6e0*/  UMOV UR5, 0x40000040 ;  /* 0x4000004000057882 */ /* 0x000fe20000000000 */
[----:B------:R-:W-:Y:S01]  /*d6f0*/  UMOV UR7, 0x80000020 ;  /* 0x8000002000077882 */ /* 0x000fe20000000000 */
[----:B------:R-:W-:Y:S01]  /*d700*/  ULOP3.LUT UR36, UR36, 0x3fff, URZ, 0xc0, !UPT ;  /* 0x00003fff24247892 */ /* 0x000fe2000f8ec03f */
[----:B-1----:R-:W0:Y:S01]  /*d710*/  SHFL.BFLY PT, R0, R5, 0x2, 0x1f ;  /* 0x0c401f0005007f89 */ /* 0x002e2200000e0000 */
[----:B------:R-:W-:-:S02]  /*d720*/  @!P1 VIADD R10, R10, 0x2d860 ;  /* 0x0002d8600a0a9836 */ /* 0x000fc40000000000 */
[----:B------:R-:W-:Y:S01]  /*d730*/  ULOP3.LUT UR8, UR36, 0x2000000, URZ, 0xfc, !UPT ;  /* 0x0200000024087892 */ /* 0x000fe2000f8efc3f */
[----:B------:R-:W-:Y:S02]  /*d740*/  IMAD.U32 R13, RZ, RZ, UR10 ;  /* 0x0000000aff0d7e24 */ /* 0x000fe4000f8e00ff */
[----:B------:R-:W-:Y:S01]  /*d750*/  @!P1 PRMT R10, RZ, 0x654, R10 ;  /* 0x00000654ff0a9816 */ /* 0x000fe2000000000a */
[----:B------:R-:W-:Y:S01]  /*d760*/  UIMAD UR8, UR4, 0x600, UR8 ;  /* 0x00000600040878a4 */ /* 0x000fe2000f8e0208 */
[----:B------:R-:W-:Y:S02]  /*d770*/  IMAD.U32 R14, RZ, RZ, UR10 ;  /* 0x0000000aff0e7e24 */ /* 0x000fe4000f8e00ff */
[----:B------:R-:W-:-:S04]  /*d780*/  UMOV UR4, UR39 ;  /* 0x0000002700047c82 */ /* 0x000fc80008000000 */
[----:B------:R-:W-:Y:S02]  /*d790*/  UMOV UR6, UR8 ;  /* 0x0000000800067c82 */ /* 0x000fe40008000000 */
[----:B------:R-:W-:Y:S01]  /*d7a0*/  HGMMA.64x96x16.F32.BF16 R88, gdesc[UR4].tnspB, R88, gsb0 ;  /* 0x41600000045879f0 */ /* 0x000fe20008001858 */
[----:B------:R-:W-:Y:S01]  /*d7b0*/  UIADD3 UR4, UR39, 0x2, URZ ;  /* 0x0000000227047890 */ /* 0x000fe2000fffe03f */
[----:B----4-:R-:W-:Y:S01]  /*d7c0*/  FADD.FTZ R3, R3, R6 ;  /* 0x0000000603037221 */ /* 0x010fe20000010000 */
[----:B------:R-:W-:Y:S01]  /*d7d0*/  UIADD3 UR6, UR8, 0x40, URZ ;  /* 0x0000004008067890 */ /* 0x000fe2000fffe03f */
[----:B------:R-:W-:Y:S01]  /*d7e0*/  UMOV UR5, 0x40000040 ;  /* 0x4000004000057882 */ /* 0x000fe20000000000 */
[----:B------:R-:W-:Y:S01]  /*d7f0*/  UMOV UR7, 0x80000020 ;  /* 0x8000002000077882 */ /* 0x000fe20000000000 */
[----:B0-----:R-:W-:Y:S02]  /*d800*/  FADD.FTZ R4, R0, R5 ;  /* 0x0000000500047221 */ /* 0x001fe40000010000 */
[----:B------:R-:W0:Y:S04]  /*d810*/  SHFL.BFLY PT, R0, R3, 0x1, 0x1f ;  /* 0x0c201f0003007f89 */ /* 0x000e2800000e0000 */
[----:B------:R-:W1:Y:S01]  /*d820*/  SHFL.BFLY PT, R7, R4, 0x1, 0x1f ;  /* 0x0c201f0004077f89 */ /* 0x000e6200000e0000 */
[----:B0-----:R-:W-:Y:S01]  /*d830*/  FADD.FTZ R9, R3, R0 ;  /* 0x0000000003097221 */ /* 0x001fe20000010000 */
[----:B------:R-:W-:-:S02]  /*d840*/  IMAD.MOV.U32 R3, RZ, RZ, -0x800000 ;  /* 0xff800000ff037424 */ /* 0x000fc400078e00ff */
[----:B------:R-:W-:Y:S02]  /*d850*/  IMAD.MOV.U32 R0, RZ, RZ, -0x800000 ;  /* 0xff800000ff007424 */ /* 0x000fe400078e00ff */
[----:B-1----:R-:W-:Y:S01]  /*d860*/  FADD.FTZ R12, R4, R7 ;  /* 0x00000007040c7221 */ /* 0x002fe20000010000 */
[----:B------:R-:W-:Y:S02]  /*d870*/  FSETP.NE.FTZ.AND P0, PT, R9, RZ, PT ;  /* 0x000000ff0900720b */ /* 0x000fe40003f15000 */
[----:B------:R-:W-:Y:S02]  /*d880*/  CS2R R6, SRZ ;  /* 0x0000000000067805 */ /* 0x000fe4000001ff00 */
[----:B------:R-:W-:-:S09]  /*d890*/  FSETP.NE.FTZ.AND P2, PT, R12, RZ, PT ;  /* 0x000000ff0c00720b */ /* 0x000fd20003f55000 */
[----:B------:R-:W0:Y:S01]  /*d8a0*/  @P0 MUFU.LG2 R5, R9 ;  /* 0x0000000900050308 */ /* 0x000e220000000c00 */
[----:B------:R-:W-:-:S03]  /*d8b0*/  @P0 FMUL.FTZ R4, R13, 0.69314718246459960938 ;  /* 0x3f3172180d040820 */ /* 0x000fc60000410000 */
[----:B------:R-:W-:-:S04]  /*d8c0*/  @P2 FMUL.FTZ R14, R14, 0.69314718246459960938 ;  /* 0x3f3172180e0e2820 */ /* 0x000fc80000410000 */
[----:B------:R-:W1:Y:S08]  /*d8d0*/  @P2 MUFU.LG2 R8, R12 ;  /* 0x0000000c00082308 */ /* 0x000e700000000c00 */
[----:B------:R1:W2:Y:S01]  /*d8e0*/  @P0 MUFU.RCP R6, R9 ;  /* 0x0000000900060308 */ /* 0x0002a20000001000 */
        /* <DEDUP_REMOVED lines=52> */
[----:B------:R1:W-:Y:S01]  /*dc30*/  @!P1 SYNCS.ARRIVE.TRANS64.RED.A1T0 RZ, [R10+URZ], RZ ;  /* 0x000000ff0aff99a7 */ /* 0x0003e2000810043f */
        /* <DEDUP_REMOVED lines=47> */
[----:B-1----:R-:W-:-:S07]  /*df30*/  FMUL.FTZ R135, R135, R7 ;  /* 0x0000000787877220 */ /* 0x002fce0000410000 */
.L_x_856:
[----:B------:R-:W-:Y:S05]  /*df40*/  @P0 BRA `(.L_x_927) ;  /* 0x00000010009c0947 */ /* 0x000fea0003800000 */
[----:B------:R-:W-:Y:S01]  /*df50*/  VIADD R6, R2, 0xffffff80 ;  /* 0xffffff8002067836 */ /* 0x000fe20000000000 */
[----:B------:R-:W-:Y:S01]  /*df60*/  R2UR UR13, R17 ;  /* 0x00000000110d72ca */ /* 0x000fe200000e0000 */
[----:B------:R-:W0:Y:S01]  /*df70*/  S2UR UR12, SR_CTAID.Z ;  /* 0x00000000000c79c3 */ /* 0x000e220000002700 */
[----:B------:R-:W1:Y:S01]  /*df80*/  S2R R25, SR_CTAID.X ;  /* 0x0000000000197919 */ /* 0x000e620000002500 */
[----:B------:R-:W-:Y:S01]  /*df90*/  ULDC.64 UR8, c[0x0][0xbd0] ;  /* 0x0002f40000087ab9 */ /* 0x000fe20000000a00 */
[----:B------:R-:W-:Y:S01]  /*dfa0*/  SHF.R.S32.HI R7, RZ, 0x1f, R6 ;  /* 0x0000001fff077819 */ /* 0x000fe20000011406 */
[----:B------:R-:W-:Y:S01]  /*dfb0*/  ULDC.64 UR14, c[0x0][0x208] ;  /* 0x00008200000e7ab9 */ /* 0x000fe20000000a00 */
[----:B------:R-:W-:Y:S02]  /*dfc0*/  BSSY B0, `(.L_x_928) ;  /* 0x00000d1000007945 */ /* 0x000fe40003800000 */
[CC--:B------:R-:W-:Y:S01]  /*dfd0*/  LEA.HI R10, R7.reuse, R6.reuse, RZ, 0x7 ;  /* 0x00000006070a7211 */ /* 0x0c0fe200078f38ff */
[----:B------:R-:W2:Y:S01]  /*dfe0*/  S2UR UR11, SR_CTAID.Y ;  /* 0x00000000000b79c3 */ /* 0x000ea20000002600 */
[----:B------:R-:W-:-:S02]  /*dff0*/  LEA.HI R14, R7, R6, RZ, 0x2 ;  /* 0x00000006070e7211 */ /* 0x000fc400078f10ff */
[----:B------:R-:W-:Y:S01]  /*e000*/  LOP3.LUT R9, R10, 0xffffff80, RZ, 0xc0, !PT ;  /* 0xffffff800a097812 */ /* 0x000fe200078ec0ff */
[----:B------:R-:W-:Y:S01]  /*e010*/  USHF.R.S32.HI UR7, URZ, 0x1f, UR13 ;  /* 0x0000001f3f077899 */ /* 0x000fe2000801140d */
[----:B------:R-:W-:Y:S01]  /*e020*/  LOP3.LUT R19, R14, 0xfffffffc, RZ, 0xc0, !PT ;  /* 0xfffffffc0e137812 */ /* 0x000fe200078ec0ff */
[----:B------:R-:W-:Y:S01]  /*e030*/  UIMAD.WIDE.U32 UR4, UR13, UR8, URZ ;  /* 0x000000080d0472a5 */ /* 0x000fe2000f8e003f */
[----:B------:R-:W-:Y:S01]  /*e040*/  SHF.R.S32.HI R10, RZ, 0x7, R10 ;  /* 0x00000007ff0a7819 */ /* 0x000fe2000001140a */
[C---:B------:R-:W-:Y:S01]  /*e050*/  IMAD.IADD R2, R6.reuse, 0x1, -R9 ;  /* 0x0000000106027824 */ /* 0x040fe200078e0a09 */
[----:B------:R-:W-:Y:S01]  /*e060*/  UIMAD UR6, UR7, UR8, URZ ;  /* 0x00000008070672a4 */ /* 0x000fe2000f8e023f */
[----:B------:R-:W3:Y:S01]  /*e070*/  LDC R9, c[0x0][0xbe8] ;  /* 0x0002fa00ff097b82 */ /* 0x000ee20000000800 */
[----:B------:R-:W-:Y:S02]  /*e080*/  IMAD.IADD R14, R6, 0x1, -R19 ;  /* 0x00000001060e7824 */ /* 0x000fe400078e0a13 */
[----:B------:R-:W-:Y:S01]  /*e090*/  SHF.R.S32.HI R13, RZ, 0x1f, R2 ;  /* 0x0000001fff0d7819 */ /* 0x000fe20000011402 */
[----:B------:R-:W-:Y:S01]  /*e0a0*/  IMAD.HI R7, R10, 0x55555556, RZ ;  /* 0x555555560a077827 */ /* 0x000fe200078e02ff */
[----:B------:R-:W-:-:S02]  /*e0b0*/  UIMAD UR6, UR13, UR9, UR6 ;  /* 0x000000090d0672a4 */ /* 0x000fc4000f8e0206 */
[-C--:B------:R-:W-:Y:S01]  /*e0c0*/  LEA.HI R8, R13, R2.reuse, RZ, 0x2 ;  /* 0x000000020d087211 */ /* 0x080fe200078f10ff */
[----:B------:R-:W4:Y:S01]  /*e0d0*/  LDC.64 R18, c[0x0][0xbd8] ;  /* 0x0002f600ff127b82 */ /* 0x000f220000000a00 */
[----:B------:R-:W-:Y:S01]  /*e0e0*/  LEA.HI R7, R7, R7, RZ, 0x1 ;  /* 0x0000000707077211 */ /* 0x000fe200078f08ff */
[----:B------:R-:W-:Y:S01]  /*e0f0*/  UIADD3 UR6, UR5, UR6, URZ ;  /* 0x0000000605067290 */ /* 0x000fe2000fffe03f */
[--C-:B------:R-:W-:Y:S01]  /*e100*/  SHF.R.S32.HI R12, RZ, 0x2, R8.reuse ;  /* 0x00000002ff0c7819 */ /* 0x100fe20000011408 */
[----:B0-----:R-:W-:Y:S01]  /*e110*/  USHF.R.S32.HI UR10, URZ, 0x1f, UR12 ;  /* 0x0000001f3f0a7899 */ /* 0x001fe2000801140c */
[----:B------:R-:W-:Y:S01]  /*e120*/  SHF.R.S32.HI R11, RZ, 0x1f, R8 ;  /* 0x0000001fff0b7819 */ /* 0x000fe20000011408 */
[----:B------:R-:W-:Y:S01]  /*e130*/  ULDC.64 UR8, c[0x0][0xb38] ;  /* 0x0002ce0000087ab9 */ /* 0x000fe20000000a00 */
[----:B------:R-:W-:Y:S01]  /*e140*/  LEA.HI R13, R13, R2, RZ, 0x5 ;  /* 0x000000020d0d7211 */ /* 0x000fe200078f28ff */
[----:B------:R-:W2:Y:S01]  /*e150*/  LDC R24, c[0x0][0xc50] ;  /* 0x00031400ff187b82 */ /* 0x000ea20000000800 */
[----:B------:R-:W-:Y:S01]  /*e160*/  LEA.HI R11, R11, R12, RZ, 0x3 ;  /* 0x0000000c0b0b7211 */ /* 0x000fe200078f18ff */
[----:B------:R-:W-:Y:S01]  /*e170*/  UIMAD UR7, UR7, UR8, URZ ;  /* 0x00000008070772a4 */ /* 0x000fe2000f8e023f */
[----:B------:R-:W-:-:S02]  /*e180*/  SHF.R.S32.HI R13, RZ, 0x5, R13 ;  /* 0x00000005ff0d7819 */ /* 0x000fc4000001140d */
[----:B------:R-:W-:Y:S01]  /*e190*/  LOP3.LUT R15, R11, 0xfffffff8, RZ, 0xc0, !PT ;  /* 0xfffffff80b0f7812 */ /* 0x000fe200078ec0ff */
[----:B------:R-:W-:Y:S01]  /*e1a0*/  IMAD R11, R7, -0x3, R10 ;  /* 0xfffffffd070b7824 */ /* 0x000fe200078e020a */
[----:B------:R-:W-:Y:S01]  /*e1b0*/  LEA.HI R7, R14, R14, RZ, 0x1 ;  /* 0x0000000e0e077211 */ /* 0x000fe200078f08ff */
[----:B------:R-:W0:Y:S08]  /*e1c0*/  LDC.64 R22, c[0x0][0xb40] ;  /* 0x0002d000ff167b82 */ /* 0x000e300000000a00 */
[----:B------:R-:W-:Y:S01]  /*e1d0*/  BAR.SYNC.DEFER_BLOCKING 0x1, 0x180 ;  /* 0x0046000000007b1d */ /* 0x000fe20000010000 */
[----:B---3--:R-:W-:Y:S01]  /*e1e0*/  ISETP.NE.AND P0, PT, R9, 0x1, PT ;  /* 0x000000010900780c */ /* 0x008fe20003f05270 */
[----:B------:R-:W-:Y:S01]  /*e1f0*/  IMAD.IADD R6, R12, 0x1, -R15 ;  /* 0x000000010c067824 */ /* 0x000fe200078e0a0f */
[----:B------:R-:W-:-:S03]  /*e200*/  LOP3.LUT R7, R7, 0x1ffffffe, RZ, 0xc0, !PT ;  /* 0x1ffffffe07077812 */ /* 0x000fc600078ec0ff */
[----:B------:R-:W-:Y:S02]  /*e210*/  IMAD R10, R13, 0x10, R6 ;  /* 0x000000100d0a7824 */ /* 0x000fe400078e0206 */
[----:B------:R-:W-:Y:S02]  /*e220*/  IMAD.IADD R21, R14, 0x1, -R7 ;  /* 0x000000010e157824 */ /* 0x000fe400078e0a07 */
[----:B------:R-:W-:Y:S02]  /*e230*/  IMAD R12, R11, 0x40, R10 ;  /* 0x000000400b0c7824 */ /* 0x000fe400078e020a */
[----:B------:R-:W-:Y:S02]  /*e240*/  IMAD.U32 R7, RZ, RZ, UR5 ;  /* 0x00000005ff077e24 */ /* 0x000fe4000f8e00ff */
[----:B------:R-:W3:Y:S01]  /*e250*/  @P0 LDC R15, c[0x0][0xbec] ;  /* 0x0002fb00ff0f0b82 */ /* 0x000ee20000000800 */
[----:B------:R-:W-:Y:S01]  /*e260*/  IMAD.U32 R6, RZ, RZ, UR4 ;  /* 0x00000004ff067e24 */ /* 0x000fe2000f8e00ff */
[----:B------:R-:W-:Y:S01]  /*e270*/  UIMAD.WIDE.U32 UR4, UR13, UR8, URZ ;  /* 0x000000080d0472a5 */ /* 0x000fe2000f8e003f */
[----:B------:R-:W-:Y:S01]  /*e280*/  IMAD.U32 R7, RZ, RZ, UR6 ;  /* 0x00000006ff077e24 */ /* 0x000fe2000f8e00ff */
[----:B------:R-:W-:Y:S01]  /*e290*/  UIMAD UR6, UR13, UR9, UR7 ;  /* 0x000000090d0672a4 */ /* 0x000fe2000f8e0207 */
[----:B----4-:R-:W-:-:S02]  /*e2a0*/  IMAD R14, R18, UR10, RZ ;  /* 0x0000000a120e7c24 */ /* 0x010fc4000f8e02ff */
[----:B------:R-:W-:Y:S01]  /*e2b0*/  IMAD R10, R21, 0x8, R12 ;  /* 0x00000008150a7824 */ /* 0x000fe200078e020c */
[----:B------:R-:W4:Y:S01]  /*e2c0*/  @P0 LDC R20, c[0x0][0xbf0] ;  /* 0x0002fc00ff140b82 */ /* 0x000f220000000800 */
[----:B------:R-:W-:Y:S01]  /*e2d0*/  IMAD R19, R19, UR12, R14 ;  /* 0x0000000c13137c24 */ /* 0x000fe2000f8e020e */
[----:B------:R-:W-:Y:S01]  /*e2e0*/  UIADD3 UR6, UR5, UR6, URZ ;  /* 0x0000000605067290 */ /* 0x000fe2000fffe03f */
[----:B-1----:R-:W-:Y:S01]  /*e2f0*/  IMAD R14, R25, 0xc0, R10 ;  /* 0x000000c0190e7824 */ /* 0x002fe200078e020a */
[----:B------:R-:W-:Y:S01]  /*e300*/  ULDC.64 UR8, c[0x0][0xb28] ;  /* 0x0002ca0000087ab9 */ /* 0x000fe20000000a00 */
[----:B------:R-:W-:Y:S02]  /*e310*/  IMAD R21, RZ, RZ, -UR13 ;  /* 0x8000000dff157e24 */ /* 0x000fe4000f8e02ff */
[----:B------:R-:W-:Y:S01]  /*e320*/  IMAD.WIDE.U32 R6, R18, UR12, R6 ;  /* 0x0000000c12067c25 */ /* 0x000fe2000f8e0006 */
[----:B------:R-:W1:Y:S03]  /*e330*/  @P0 LDC R29, c[0x0][0xbec] ;  /* 0x0002fb00ff1d0b82 */ /* 0x000e660000000800 */
[----:B------:R-:W-:-:S02]  /*e340*/  IMAD.U32 R11, RZ, RZ, UR5 ;  /* 0x00000005ff0b7e24 */ /* 0x000fc4000f8e00ff */
[----:B--2---:R-:W-:Y:S02]  /*e350*/  IMAD R27, R24, R21, UR11 ;  /* 0x0000000b181b7e24 */ /* 0x004fe4000f8e0215 */
[----:B------:R-:W-:Y:S01]  /*e360*/  IMAD.U32 R10, RZ, RZ, UR4 ;  /* 0x00000004ff0a7e24 */ /* 0x000fe2000f8e00ff */
[----:B------:R-:W2:Y:S01]  /*e370*/  @P0 LDC R26, c[0x0][0xbf0] ;  /* 0x0002fc00ff1a0b82 */ /* 0x000ea20000000800 */
[----:B---3--:R-:W-:Y:S01]  /*e380*/  @P0 IMAD.HI.U32 R15, R14, R15, RZ ;  /* 0x0000000f0e0f0227 */ /* 0x008fe200078e00ff */
[----:B------:R-:W-:-:S03]  /*e390*/  ULDC.64 UR4, c[0x0][0xbe0] ;  /* 0x0002f80000047ab9 */ /* 0x000fc60000000a00 */
[----:B------:R-:W-:Y:S01]  /*e3a0*/  IMAD.U32 R11, RZ, RZ, UR6 ;  /* 0x00000006ff0b7e24 */ /* 0x000fe2000f8e00ff */
[----:B------:R-:W-:Y:S01]  /*e3b0*/  ULDC.64 UR6, c[0x0][0xb48] ;  /* 0x0002d20000067ab9 */ /* 0x000fe20000000a00 */
[C---:B0-----:R-:W-:Y:S02]  /*e3c0*/  IMAD R18, R22.reuse, UR10, RZ ;  /* 0x0000000a16127c24 */ /* 0x041fe4000f8e02ff */
[----:B------:R-:W-:Y:S01]  /*e3d0*/  IMAD.MOV.U32 R13, RZ, RZ, R14 ;  /* 0x000000ffff0d7224 */ /* 0x000fe200078e000e */
[----:B----4-:R-:W-:Y:S01]  /*e3e0*/  @P0 SHF.R.U32.HI R13, RZ, R20, R15 ;  /* 0x00000014ff0d0219 */ /* 0x010fe2000001160f */
[----:B------:R-:W-:Y:S01]  /*e3f0*/  IMAD.IADD R7, R7, 0x1, R19 ;  /* 0x0000000107077824 */ /* 0x000fe200078e0213 */
[----:B------:R-:W-:Y:S01]  /*e400*/  SHF.R.S32.HI R20, RZ, 0x1f, R27 ;  /* 0x0000001fff147819 */ /* 0x000fe2000001141b */
[----:B------:R-:W-:Y:S02]  /*e410*/  IMAD R19, R23, UR12, R18 ;  /* 0x0000000c17137c24 */ /* 0x000fe4000f8e0212 */
[----:B------:R-:W-:-:S04]  /*e420*/  IMAD.WIDE.U32 R10, R22, UR12, R10 ;  /* 0x0000000c160a7c25 */ /* 0x000fc8000f8e000a */
[----:B-1----:R-:W-:-:S04]  /*e430*/  @P0 IMAD.HI.U32 R29, R14, R29, RZ ;  /* 0x0000001d0e1d0227 */ /* 0x002fc800078e00ff */
[----:B------:R-:W-:Y:S02]  /*e440*/  IMAD.IADD R11, R11, 0x1, R19 ;  /* 0x000000010b0b7824 */ /* 0x000fe400078e0213 */
[----:B------:R-:W-:Y:S02]  /*e450*/  IMAD R19, R20, UR6, RZ ;  /* 0x0000000614137c24 */ /* 0x000fe4000f8e02ff */
[----:B------:R-:W-:-:S04]  /*e460*/  IMAD.WIDE.U32 R6, R27, UR4, R6 ;  /* 0x000000041b067c25 */ /* 0x000fc8000f8e0006 */
[----:B------:R-:W-:Y:S01]  /*e470*/  IMAD.MOV.U32 R15, RZ, RZ, R14 ;  /* 0x000000ffff0f7224 */ /* 0x000fe200078e000e */
[----:B--2---:R-:W-:Y:S01]  /*e480*/  @P0 SHF.R.U32.HI R15, RZ, R26, R29 ;  /* 0x0000001aff0f0219 */ /* 0x004fe2000001161d */
[----:B------:R-:W-:Y:S01]  /*e490*/  IMAD R18, R20, UR4, RZ ;  /* 0x0000000414127c24 */ /* 0x000fe2000f8e02ff */
[----:B------:R-:W-:Y:S01]  /*e4a0*/  IADD3 R6, P0, R13, R6, RZ ;  /* 0x000000060d067210 */ /* 0x000fe20007f1e0ff */
[C---:B------:R-:W-:Y:S01]  /*e4b0*/  IMAD R21, R27.reuse, UR7, R19 ;  /* 0x000000071b157c24 */ /* 0x040fe2000f8e0213 */
[--C-:B------:R-:W-:Y:S01]  /*e4c0*/  SHF.R.S32.HI R19, RZ, 0x1f, R13.reuse ;  /* 0x0000001fff137819 */ /* 0x100fe2000001140d */
[----:B------:R-:W-:Y:S02]  /*e4d0*/  IMAD.MOV R13, RZ, RZ, -R13 ;  /* 0x000000ffff0d7224 */ /* 0x000fe400078e0a0d */
[C---:B------:R-:W-:Y:S01]  /*e4e0*/  IMAD R20, R27.reuse, UR5, R18 ;  /* 0x000000051b147c24 */ /* 0x040fe2000f8e0212 */
[----:B------:R-:W-:Y:S01]  /*e4f0*/  SHF.R.S32.HI R18, RZ, 0x1f, R15 ;  /* 0x0000001fff127819 */ /* 0x000fe2000001140f */
[----:B------:R-:W-:Y:S01]  /*e500*/  IMAD.WIDE.U32 R10, R27, UR6, R10 ;  /* 0x000000061b0a7c25 */ /* 0x000fe2000f8e000a */
[----:B------:R-:W-:Y:S01]  /*e510*/  ULDC.64 UR4, c[0x0][0xb30] ;  /* 0x0002cc0000047ab9 */ /* 0x000fe20000000a00 */
[----:B------:R-:W-:Y:S01]  /*e520*/  ULDC.64 UR6, c[0x0][0xbc8] ;  /* 0x0002f20000067ab9 */ /* 0x000fe20000000a00 */
[----:B------:R-:W-:Y:S01]  /*e530*/  IADD3.X R7, R19, R7, R20, P0, !PT ;  /* 0x0000000713077210 */ /* 0x000fe200007fe414 */
[----:B------:R-:W-:-:S02]  /*e540*/  IMAD.MOV R22, RZ, RZ, -R15 ;  /* 0x000000ffff167224 */ /* 0x000fc400078e0a0f */
[--C-:B------:R-:W-:Y:S02]  /*e550*/  IMAD R13, R9, R13, R14.reuse ;  /* 0x0000000d090d7224 */ /* 0x100fe400078e020e */
[----:B------:R-:W-:Y:S02]  /*e560*/  IMAD.IADD R11, R11, 0x1, R21 ;  /* 0x000000010b0b7824 */ /* 0x000fe400078e0215 */
[----:B------:R-:W-:Y:S02]  /*e570*/  IMAD R18, R18, UR4, RZ ;  /* 0x0000000412127c24 */ /* 0x000fe4000f8e02ff */
[----:B------:R-:W-:Y:S01]  /*e580*/  IMAD R19, R9, R22, R14 ;  /* 0x0000001609137224 */ /* 0x000fe200078e020e */
[----:B------:R-:W-:Y:S01]  /*e590*/  SHF.R.S32.HI R14, RZ, 0x1f, R13 ;  /* 0x0000001fff0e7819 */ /* 0x000fe2000001140d */
[C---:B------:R-:W-:Y:S01]  /*e5a0*/  IMAD R21, R15.reuse, UR5, R18 ;  /* 0x000000050f157c24 */ /* 0x040fe2000f8e0212 */
[----:B------:R-:W0:Y:S01]  /*e5b0*/  S2UR UR5, SR_CgaCtaId ;  /* 0x00000000000579c3 */ /* 0x000e220000008800 */
[----:B------:R-:W-:Y:S01]  /*e5c0*/  IMAD.WIDE.U32 R10, R15, UR4, R10 ;  /* 0x000000040f0a7c25 */ /* 0x000fe2000f8e000a */
[----:B------:R-:W-:Y:S01]  /*e5d0*/  SHF.R.S32.HI R15, RZ, 0x1f, R19 ;  /* 0x0000001fff0f7819 */ /* 0x000fe20000011413 */
[----:B------:R-:W-:-:S02]  /*e5e0*/  UMOV UR4, 0x400 ;  /* 0x0000040000047882 */ /* 0x000fc40000000000 */
[----:B------:R-:W-:Y:S02]  /*e5f0*/  IMAD R14, R14, UR6, RZ ;  /* 0x000000060e0e7c24 */ /* 0x000fe4000f8e02ff */
[----:B------:R-:W-:Y:S02]  /*e600*/  IMAD R18, R15, UR8, RZ ;  /* 0x000000080f127c24 */ /* 0x000fe4000f8e02ff */
[----:B------:R-:W-:Y:S02]  /*e610*/  IMAD.IADD R11, R11, 0x1, R21 ;  /* 0x000000010b0b7824 */ /* 0x000fe400078e0215 */
[C---:B------:R-:W-:Y:S02]  /*e620*/  IMAD R15, R13.reuse, UR7, R14 ;  /* 0x000000070d0f7c24 */ /* 0x040fe4000f8e020e */
[----:B------:R-:W-:Y:S01]  /*e630*/  IMAD.WIDE.U32 R6, R13, UR6, R6 ;  /* 0x000000060d067c25 */ /* 0x000fe2000f8e0006 */
[----:B------:R-:W-:-:S03]  /*e640*/  ULDC.64 UR6, c[0x0][0xba8] ;  /* 0x0002ea0000067ab9 */ /* 0x000fc60000000a00 */
[C---:B------:R-:W-:Y:S01]  /*e650*/  IMAD R21, R19.reuse, UR9, R18 ;  /* 0x0000000913157c24 */ /* 0x040fe2000f8e0212 */
[----:B------:R-:W-:Y:S01]  /*e660*/  LEA R18, P0, R6, UR6, 0x2 ;  /* 0x0000000606127c11 */ /* 0x000fe2000f8010ff */
[----:B------:R-:W-:Y:S01]  /*e670*/  IMAD.WIDE.U32 R10, R19, UR8, R10 ;  /* 0x00000008130a7c25 */ /* 0x000fe2000f8e000a */
[----:B------:R-:W-:Y:S01]  /*e680*/  ULDC.64 UR8, c[0x0][0xb00] ;  /* 0x0002c00000087ab9 */ /* 0x000fe20000000a00 */
[----:B------:R-:W-:Y:S02]  /*e690*/  ULDC UR6, c[0x0][0xa88] ;  /* 0x0002a20000067ab9 */ /* 0x000fe40000000800 */
[----:B------:R-:W-:Y:S01]  /*e6a0*/  IMAD.IADD R13, R7, 0x1, R15 ;  /* 0x00000001070d7824 */ /* 0x000fe200078e020f */
[----:B------:R-:W-:Y:S01]  /*e6b0*/  LEA R24, P1, R10, UR8, 0x2 ;  /* 0x000000080a187c11 */ /* 0x000fe2000f8210ff */
[----:B------:R-:W-:Y:S01]  /*e6c0*/  IMAD.IADD R7, R11, 0x1, R21 ;  /* 0x000000010b077824 */ /* 0x000fe200078e0215 */
[----:B0-----:R-:W-:Y:S01]  /*e6d0*/  ULEA UR4, UR5, UR4, 0x18 ;  /* 0x0000000405047291 */ /* 0x001fe2000f8ec03f */
[----:B------:R-:W-:Y:S01]  /*e6e0*/  IMAD R14, R25, 0xc0, R12 ;  /* 0x000000c0190e7824 */ /* 0x000fe200078e020c */
[----:B------:R-:W-:Y:S01]  /*e6f0*/  LEA.HI.X R15, R6, UR7, R13, 0x2, P0 ;  /* 0x00000007060f7c11 */ /* 0x000fe200080f140d */
[----:B------:R-:W-:Y:S01]  /*e700*/  SHFL.IDX PT, R12, R18, 0x1, 0x1c1f ;  /* 0x003c1f00120c7f89 */ /* 0x000fe200000e0000 */
[----:B------:R-:W-:Y:S01]  /*e710*/  LEA.HI.X R25, R10, UR9, R7, 0x2, P1 ;  /* 0x000000090a197c11 */ /* 0x000fe200088f1407 */
[----:B------:R-:W-:Y:S01]  /*e720*/  IMAD R21, R9, UR6, RZ ;  /* 0x0000000609157c24 */ /* 0x000fe2000f8e02ff */
[----:B------:R-:W-:Y:S01]  /*e730*/  LOP3.LUT P0, RZ, R2, 0x3, RZ, 0xc0, !PT ;  /* 0x0000000302ff7812 */ /* 0x000fe2000780c0ff */
[----:B------:R-:W-:Y:S01]  /*e740*/  SHFL.IDX PT, R10, R18, RZ, 0x1c1f ;  /* 0x001c1fff120a7589 */ /* 0x000fe200000e0000 */
[C---:B------:R-:W-:Y:S01]  /*e750*/  VIADD R20, R14.reuse, 0x8 ;  /* 0x000000080e147836 */ /* 0x040fe20000000000 */
[----:B------:R-:W-:Y:S01]  /*e760*/  UIADD3 UR4, UR4, 0x2d820, URZ ;  /* 0x0002d82004047890 */ /* 0x000fe2000fffe03f */
[CC--:B------:R-:W-:Y:S01]  /*e770*/  ISETP.GE.OR P1, PT, R14.reuse, R21.reuse, P0 ;  /* 0x000000150e00720c */ /* 0x0c0fe20000726670 */
[----:B------:R-:W0:Y:S01]  /*e780*/  SHFL.IDX PT, R11, R15, RZ, 0x1c1f ;  /* 0x001c1fff0f0b7589 */ /* 0x000e2200000e0000 */
[-C--:B------:R-:W-:Y:S01]  /*e790*/  ISETP.GE.AND P2, PT, R14, R21.reuse, PT ;  /* 0x000000150e00720c */ /* 0x080fe20003f46270 */
[----:B------:R-:W-:Y:S01]  /*e7a0*/  UPRMT UR4, URZ, 0x654, UR4 ;  /* 0x000006543f047896 */ /* 0x000fe20008000004 */
[----:B------:R-:W-:Y:S01]  /*e7b0*/  ISETP.GE.OR P0, PT, R20, R21, P0 ;  /* 0x000000151400720c */ /* 0x000fe20000706670 */
[----:B------:R-:W1:Y:S01]  /*e7c0*/  SHFL.IDX PT, R13, R15, 0x1, 0x1c1f ;  /* 0x003c1f000f0d7f89 */ /* 0x000e6200000e0000 */
[----:B------:R-:W-:-:S03]  /*e7d0*/  LOP3.LUT R9, R8, 0x7ffffffc, RZ, 0xc0, !PT ;  /* 0x7ffffffc08097812 */ /* 0x000fc600078ec0ff */
[----:B------:R2:W3:Y:S02]  /*e7e0*/  SHFL.IDX PT, R6, R24, RZ, 0x1c1f ;  /* 0x001c1fff18067589 */ /* 0x0004e400000e0000 */
[----:B------:R-:W-:Y:S01]  /*e7f0*/  IMAD.IADD R9, R2, 0x1, -R9 ;  /* 0x0000000102097824 */ /* 0x000fe200078e0a09 */
[----:B------:R-:W-:Y:S01]  /*e800*/  SYNCS.ARRIVE.TRANS64.RED.A1T0 RZ, [UR4], RZ ;  /* 0x000000ffffff79a7 */ /* 0x000fe20008100404 */
[----:B------:R2:W4:Y:S02]  /*e810*/  SHFL.IDX PT, R7, R25, RZ, 0x1c1f ;  /* 0x001c1fff19077589 */ /* 0x00052400000e0000 */
[----:B------:R-:W-:Y:S02]  /*e820*/  IMAD.SHL.U32 R9, R9, 0x2, RZ ;  /* 0x0000000209097824 */ /* 0x000fe400078e00ff */
        /* <DEDUP_REMOVED lines=9> */
[----:B------:R-:W-:Y:S01]  /*e8c0*/  VIADD R10, R9, 0x20 ;  /* 0x00000020090a7836 */ /* 0x000fe20000000000 */
[----:B------:R-:W-:Y:S01]  /*e8d0*/  ISETP.GE.AND P2, PT, R2, UR4, PT ;  /* 0x0000000402007c0c */ /* 0x000fe2000bf46270 */
[----:B------:R-:W-:Y:S01]  /*e8e0*/  ULDC.64 UR6, c[0x0][0x208] ;  /* 0x0000820000067ab9 */ /* 0x000fe20000000a00 */
[----:B------:R-:W-:Y:S01]  /*e8f0*/  ISETP.GE.AND P3, PT, R3, UR4, PT ;  /* 0x0000000403007c0c */ /* 0x000fe2000bf66270 */
[C---:B------:R-:W-:Y:S01]  /*e900*/  VIADD R22, R9.reuse, 0x38 ;  /* 0x0000003809167836 */ /* 0x040fe20000000000 */
[----:B------:R-:W-:Y:S01]  /*e910*/  ISETP.GE.AND P4, PT, R10, UR4, PT ;  /* 0x000000040a007c0c */ /* 0x000fe2000bf86270 */
[----:B------:R-:W-:-:S06]  /*e920*/  VIADD R23, R9, 0x40 ;  /* 0x0000004009177836 */ /* 0x000fcc0000000000 */
[----:B------:R-:W-:Y:S02]  /*e930*/  @!P1 LEA.HI R0, R0, R0, RZ, 0x1 ;  /* 0x0000000000009211 */ /* 0x000fe400078f08ff */
[----:B------:R-:W-:Y:S02]  /*e940*/  @!P2 LEA.HI R2, R2, R2, RZ, 0x1 ;  /* 0x000000020202a211 */ /* 0x000fe400078f08ff */
[----:B------:R-:W-:Y:S02]  /*e950*/  @!P3 LEA.HI R8, R3, R3, RZ, 0x1 ;  /* 0x000000030308b211 */ /* 0x000fe400078f08ff */
[----:B------:R-:W-:Y:S02]  /*e960*/  @!P1 LOP3.LUT R11, R0, 0xfffffffe, RZ, 0xc0, !PT ;  /* 0xfffffffe000b9812 */ /* 0x000fe400078ec0ff */
[----:B------:R-:W-:Y:S02]  /*e970*/  @!P4 LEA.HI R0, R10, R10, RZ, 0x1 ;  /* 0x0000000a0a00c211 */ /* 0x000fe400078f08ff */
[----:B------:R-:W-:Y:S01]  /*e980*/  @!P2 LOP3.LUT R13, R2, 0xfffffffe, RZ, 0xc0, !PT ;  /* 0xfffffffe020da812 */ /* 0x000fe200078ec0ff */
[----:B---34-:R-:W-:Y:S01]  /*e990*/  @!P0 IMAD.WIDE R2, R9, 0x4, R6 ;  /* 0x0000000409028825 */ /* 0x018fe200078e0206 */
[----:B------:R-:W-:-:S02]  /*e9a0*/  @!P3 LOP3.LUT R15, R8, 0xfffffffe, RZ, 0xc0, !PT ;  /* 0xfffffffe080fb812 */ /* 0x000fc400078ec0ff */
[----:B------:R-:W-:Y:S01]  /*e9b0*/  @!P4 LOP3.LUT R19, R0, 0xfffffffe, RZ, 0xc0, !PT ;  /* 0xfffffffe0013c812 */ /* 0x000fe200078ec0ff */
[--C-:B------:R-:W-:Y:S01]  /*e9c0*/  @!P1 IMAD.WIDE R10, R11, 0x4, R6.reuse ;  /* 0x000000040b0a9825 */ /* 0x100fe200078e0206 */
[----:B------:R0:W-:Y:S03]  /*e9d0*/  @!P0 ST.E.64 desc[UR6][R2.64], R4 ;  /* 0x0000000402008985 */ /* 0x0001e6000c101b06 */
[----:B------:R-:W-:Y:S01]  /*e9e0*/  VIADD R0, R9, 0x28 ;  /* 0x0000002809007836 */ /* 0x000fe20000000000 */
[----:B------:R1:W-:Y:S01]  /*e9f0*/  @!P1 ST.E.64 desc[UR6][R10.64], R92 ;  /* 0x0000005c0a009985 */ /* 0x0003e2000c101b06 */
[----:B------:R-:W-:-:S03]  /*ea00*/  @!P2 IMAD.WIDE R12, R13, 0x4, R6 ;  /* 0x000000040d0ca825 */ /* 0x000fc600078e0206 */
[----:B------:R-:W-:Y:S01]  /*ea10*/  ISETP.GE.AND P0, PT, R0, UR4, PT ;  /* 0x0000000400007c0c */ /* 0x000fe2000bf06270 */
[----:B------:R-:W-:Y:S01]  /*ea20*/  VIADD R8, R9, 0x30 ;  /* 0x0000003009087836 */ /* 0x000fe20000000000 */
[----:B------:R2:W-:Y:S01]  /*ea30*/  @!P2 ST.E.64 desc[UR6][R12.64], R96 ;  /* 0x000000600c00a985 */ /* 0x0005e2000c101b06 */
[--C-:B------:R-:W-:Y:S01]  /*ea40*/  @!P3 IMAD.WIDE R14, R15, 0x4, R6.reuse ;  /* 0x000000040f0eb825 */ /* 0x100fe200078e0206 */
[----:B------:R-:W-:Y:S02]  /*ea50*/  ISETP.GE.AND P2, PT, R22, UR4, PT ;  /* 0x0000000416007c0c */ /* 0x000fe4000bf46270 */
        /* <DEDUP_REMOVED lines=8> */
[----:B------:R-:W-:Y:S01]  /*eae0*/  VIADD R5, R9, 0x58 ;  /* 0x0000005809057836 */ /* 0x000fe20000000000 */
[----:B------:R-:W-:-:S02]  /*eaf0*/  ISETP.GE.AND P5, PT, R3, UR4, PT ;  /* 0x0000000403007c0c */ /* 0x000fc4000bfa6270 */
[----:B------:R-:W-:Y:S02]  /*eb00*/  ISETP.GE.AND P4, PT, R2, UR4, PT ;  /* 0x0000000402007c0c */ /* 0x000fe4000bf86270 */
[----:B------:R-:W-:Y:S02]  /*eb10*/  ISETP.GE.AND P6, PT, R5, UR4, PT ;  /* 0x0000000405007c0c */ /* 0x000fe4000bfc6270 */
[----:B------:R-:W-:Y:S02]  /*eb20*/  @!P1 LEA.HI R8, R8, R8, RZ, 0x1 ;  /* 0x0000000808089211 */ /* 0x000fe400078f08ff */
[----:B------:R-:W-:Y:S02]  /*eb30*/  @!P2 LEA.HI R22, R22, R22, RZ, 0x1 ;  /* 0x000000161616a211 */ /* 0x000fe400078f08ff */
[----:B------:R-:W-:Y:S02]  /*eb40*/  @!P3 LEA.HI R23, R23, R23, RZ, 0x1 ;  /* 0x000000171717b211 */ /* 0x000fe400078f08ff */
[----:B-1----:R-:W-:-:S02]  /*eb50*/  @!P2 LOP3.LUT R11, R22, 0xfffffffe, RZ, 0xc0, !PT ;  /* 0xfffffffe160ba812 */ /* 0x002fc400078ec0ff */
[----:B------:R-:W-:Y:S02]  /*eb60*/  @!P5 LEA.HI R4, R3, R3, RZ, 0x1 ;  /* 0x000000030304d211 */ /* 0x000fe400078f08ff */
[----:B------:R-:W-:Y:S02]  /*eb70*/  @!P4 LEA.HI R2, R2, R2, RZ, 0x1 ;  /* 0x000000020202c211 */ /* 0x000fe400078f08ff */
[----:B------:R-:W-:Y:S02]  /*eb80*/  @!P6 LEA.HI R10, R5, R5, RZ, 0x1 ;  /* 0x00000005050ae211 */ /* 0x000fe400078f08ff */
[----:B------:R-:W-:Y:S02]  /*eb90*/  @!P0 LOP3.LUT R3, R0, 0xfffffffe, RZ, 0xc0, !PT ;  /* 0xfffffffe00038812 */ /* 0x000fe400078ec0ff */
[----:B------:R-:W-:Y:S02]  /*eba0*/  @!P1 LOP3.LUT R5, R8, 0xfffffffe, RZ, 0xc0, !PT ;  /* 0xfffffffe08059812 */ /* 0x000fe400078ec0ff */
[----:B--2---:R-:W-:-:S02]  /*ebb0*/  @!P3 LOP3.LUT R13, R23, 0xfffffffe, RZ, 0xc0, !PT ;  /* 0xfffffffe170db812 */ /* 0x004fc400078ec0ff */
[----:B---3--:R-:W-:Y:S01]  /*ebc0*/  @!P4 LOP3.LUT R15, R2, 0xfffffffe, RZ, 0xc0, !PT ;  /* 0xfffffffe020fc812 */ /* 0x008fe200078ec0ff */
[--C-:B------:R-:W-:Y:S01]  /*ebd0*/  @!P0 IMAD.WIDE R2, R3, 0x4, R6.reuse ;  /* 0x0000000403028825 */ /* 0x100fe200078e0206 */
[----:B0-----:R-:W-:Y:S02]  /*ebe0*/  @!P5 LOP3.LUT R19, R4, 0xfffffffe, RZ, 0xc0, !PT ;  /* 0xfffffffe0413d812 */ /* 0x001fe400078ec0ff */
[----:B------:R-:W-:Y:S01]  /*ebf0*/  @!P6 LOP3.LUT R23, R10, 0xfffffffe, RZ, 0xc0, !PT ;  /* 0xfffffffe0a17e812 */ /* 0x000fe200078ec0ff */
        /* <DEDUP_REMOVED lines=12> */
[----:B------:R0:W-:Y:S02]  /*ecc0*/  @!P6 ST.E.64 desc[UR6][R6.64], R132 ;  /* 0x000000840600e985 */ /* 0x0001e4000c101b06 */
.L_x_929:
[----:B------:R-:W-:Y:S05]  /*ecd0*/  BSYNC B0 ;  /* 0x0000000000007941 */ /* 0x000fea0003800000 */
.L_x_928:
[----:B------:R-:W-:Y:S01]  /*ece0*/  ISETP.GE.AND P0, PT, R20, R21, PT ;  /* 0x000000151400720c */ /* 0x000fe20003f06270 */
[----:B0-----:R0:W1:Y:S04]  /*ecf0*/  SHFL.IDX PT, R15, R25, 0x1, 0x1c1f ;  /* 0x003c1f00190f7f89 */ /* 0x00106800000e0000 */
[----:B------:R0:W0:Y:S08]  /*ed00*/  SHFL.IDX PT, R14, R24, 0x1, 0x1c1f ;  /* 0x003c1f00180e7f89 */ /* 0x00003000000e0000 */
        /* <DEDUP_REMOVED lines=13> */
[----:B------:R-:W-:Y:S01]  /*ede0*/  ULDC.64 UR6, c[0x0][0x208] ;  /* 0x0000820000067ab9 */ /* 0x000fe20000000a00 */
[----:B------:R-:W-:Y:S01]  /*edf0*/  ISETP.GE.AND P1, PT, R12, UR4, PT ;  /* 0x000000040c007c0c */ /* 0x000fe2000bf26270 */
[----:B------:R-:W-:-:S02]  /*ee00*/  VIADD R18, R9, 0x40 ;  /* 0x0000004009127836 */ /* 0x000fc40000000000 */
[C---:B------:R-:W-:Y:S02]  /*ee10*/  VIADD R19, R9.reuse, 0x48 ;  /* 0x0000004809137836 */ /* 0x040fe40000000000 */
[----:B------:R-:W-:Y:S01]  /*ee20*/  @!P3 LEA.HI R0, R0, R0, RZ, 0x1 ;  /* 0x000000000000b211 */ /* 0x000fe200078f08ff */
[----:B------:R-:W-:Y:S01]  /*ee30*/  VIADD R20, R9, 0x50 ;  /* 0x0000005009147836 */ /* 0x000fe20000000000 */
[----:B------:R-:W-:Y:S02]  /*ee40*/  @!P4 LEA.HI R2, R2, R2, RZ, 0x1 ;  /* 0x000000020202c211 */ /* 0x000fe400078f08ff */
[----:B------:R-:W-:Y:S02]  /*ee50*/  @!P5 LEA.HI R3, R3, R3, RZ, 0x1 ;  /* 0x000000030303d211 */ /* 0x000fe400078f08ff */
[----:B------:R-:W-:Y:S01]  /*ee60*/  @!P3 LOP3.LUT R5, R0, 0xfffffffe, RZ, 0xc0, !PT ;  /* 0xfffffffe0005b812 */ /* 0x000fe200078ec0ff */
[----:B------:R-:W-:Y:S01]  /*ee70*/  VIADD R0, R9, 0x30 ;  /* 0x0000003009007836 */ /* 0x000fe20000000000 */
[----:B----4-:R-:W-:-:S02]  /*ee80*/  @!P4 LOP3.LUT R7, R2, 0xfffffffe, RZ, 0xc0, !PT ;  /* 0xfffffffe0207c812 */ /* 0x010fc400078ec0ff */
[----:B------:R-:W-:Y:S01]  /*ee90*/  @!P5 LOP3.LUT R11, R3, 0xfffffffe, RZ, 0xc0, !PT ;  /* 0xfffffffe030bd812 */ /* 0x000fe200078ec0ff */
[--C-:B01----:R-:W-:Y:S01]  /*eea0*/  @!P2 IMAD.WIDE R2, R9, 0x4, R14.reuse ;  /* 0x000000040902a825 */ /* 0x103fe200078e020e */
[----:B------:R-:W-:Y:S02]  /*eeb0*/  @!P0 LEA.HI R8, R8, R8, RZ, 0x1 ;  /* 0x0000000808088211 */ /* 0x000fe400078f08ff */
[----:B------:R-:W-:Y:S01]  /*eec0*/  ISETP.GE.AND P6, PT, R20, UR4, PT ;  /* 0x0000000414007c0c */ /* 0x000fe2000bfc6270 */
[--C-:B------:R-:W-:Y:S01]  /*eed0*/  @!P3 IMAD.WIDE R4, R5, 0x4, R14.reuse ;  /* 0x000000040504b825 */ /* 0x100fe200078e020e */
[----:B------:R0:W-:Y:S01]  /*eee0*/  @!P2 ST.E.64 desc[UR6][R2.64], R90 ;  /* 0x0000005a0200a985 */ /* 0x0001e2000c101b06 */
[----:B------:R-:W-:Y:S02]  /*eef0*/  ISETP.GE.AND P2, PT, R0, UR4, PT ;  /* 0x0000000400007c0c */ /* 0x000fe4000bf46270 */
[----:B---3--:R-:W-:Y:S01]  /*ef00*/  @!P4 IMAD.WIDE R6, R7, 0x4, R14 ;  /* 0x000000040706c825 */ /* 0x008fe200078e020e */
        /* <DEDUP_REMOVED lines=21> */
[----:B------:R-:W-:-:S02]  /*f060*/  @!P3 LOP3.LUT R13, R13, 0xfffffffe, RZ, 0xc0, !PT ;  /* 0xfffffffe0d0db812 */ /* 0x000fc400078ec0ff */
[----:B---3--:R-:W-:Y:S02]  /*f070*/  @!P4 LOP3.LUT R11, R18, 0xfffffffe, RZ, 0xc0, !PT ;  /* 0xfffffffe120bc812 */ /* 0x008fe400078ec0ff */
[----:B------:R-:W-:Y:S02]  /*f080*/  ISETP.GE.AND P0, PT, R9, UR4, PT ;  /* 0x0000000409007c0c */ /* 0x000fe4000bf06270 */
[----:B------:R-:W-:Y:S02]  /*f090*/  @!P5 LOP3.LUT R19, R19, 0xfffffffe, RZ, 0xc0, !PT ;  /* 0xfffffffe1313d812 */ /* 0x000fe400078ec0ff */
[----:B------:R-:W-:Y:S01]  /*f0a0*/  @!P6 LOP3.LUT R21, R20, 0xfffffffe, RZ, 0xc0, !PT ;  /* 0xfffffffe1415e812 */ /* 0x000fe200078ec0ff */
        /* <DEDUP_REMOVED lines=11> */
[----:B------:R-:W-:Y:S01]  /*f160*/  LEA.HI R9, R9, R9, RZ, 0x1 ;  /* 0x0000000909097211 */ /* 0x000fe200078f08ff */
[----:B------:R-:W-:-:S03]  /*f170*/  ULDC.64 UR4, c[0x0][0x208] ;  /* 0x0000820000047ab9 */ /* 0x000fc60000000a00 */
[----:B0-----:R-:W-:-:S05]  /*f180*/  LOP3.LUT R3, R9, 0xfffffffe, RZ, 0xc0, !PT ;  /* 0xfffffffe09037812 */ /* 0x001fca00078ec0ff */
[----:B------:R-:W-:-:S05]  /*f190*/  IMAD.WIDE R2, R3, 0x4, R14 ;  /* 0x0000000403027825 */ /* 0x000fca00078e020e */
[----:B------:R0:W-:Y:S01]  /*f1a0*/  ST.E.64 desc[UR4][R2.64], R134 ;  /* 0x0000008602007985 */ /* 0x0001e2000c101b04 */
[----:B------:R-:W-:Y:S05]  /*f1b0*/  BRA `(.L_x_848) ;  /* 0x0000004800287947 */ /* 0x000fea0003800000 */
.L_x_927:
[----:B------:R-:W-:-:S05]  /*f1c0*/  VIADD R0, R2, 0xffffff80 ;  /* 0xffffff8002007836 */ /* 0x000fca0000000000 */
[----:B------:R-:W-:-:S13]  /*f1d0*/  ISETP.GT.AND P0, PT, R0, 0xbf, PT ;  /* 0x000000bf0000780c */ /* 0x000fda0003f04270 */
[----:B------:R-:W-:Y:S05]  /*f1e0*/  @P0 BRA `(.L_x_848) ;  /* 0x00000048001c0947 */ /* 0x000fea0003800000 */
[----:B------:R-:W0:Y:S01]  /*f1f0*/  S2R R3, SR_CTAID.X ;  /* 0x0000000000037919 */ /* 0x000e220000002500 */
[----:B------:R-:W1:Y:S01]  /*f200*/  LDC R6, c[0x0][0xbe8] ;  /* 0x0002fa00ff067b82 */ /* 0x000e620000000800 */
[----:B------:R-:W-:Y:S01]  /*f210*/  ULDC UR4, c[0x0][0xa88] ;  /* 0x0002a20000047ab9 */ /* 0x000fe20000000800 */
[----:B0-----:R-:W-:Y:S02]  /*f220*/  IMAD R2, R3, 0xc0, R2 ;  /* 0x000000c003027824 */ /* 0x001fe400078e0202 */
[----:B-1----:R-:W-:Y:S02]  /*f230*/  IMAD R3, R6, UR4, RZ ;  /* 0x0000000406037c24 */ /* 0x002fe4000f8e02ff */
[----:B------:R-:W-:-:S05]  /*f240*/  VIADD R0, R2, 0xffffff80 ;  /* 0xffffff8002007836 */ /* 0x000fca0000000000 */
[----:B------:R-:W-:-:S13]  /*f250*/  ISETP.GE.AND P0, PT, R0, R3, PT ;  /* 0x000000030000720c */ /* 0x000fda0003f06270 */
[----:B------:R-:W-:Y:S05]  /*f260*/  @P0 BRA `(.L_x_848) ;  /* 0x0000004400fc0947 */ /* 0x000fea0003800000 */
[----:B------:R-:W-:Y:S01]  /*f270*/  ISETP.NE.AND P0, PT, R6, 0x1, PT ;  /* 0x000000010600780c */ /* 0x000fe20003f05270 */
[----:B------:R-:W0:Y:S01]  /*f280*/  S2UR UR7, SR_CTAID.Z ;  /* 0x00000000000779c3 */ /* 0x000e220000002700 */
[----:B------:R-:W-:Y:S01]  /*f290*/  R2UR UR11, R17 ;  /* 0x00000000110b72ca */ /* 0x000fe200000e0000 */
[----:B------:R-:W-:Y:S01]  /*f2a0*/  ULDC.64 UR8, c[0x0][0xbd0] ;  /* 0x0002f40000087ab9 */ /* 0x000fe20000000a00 */
[----:B------:R-:W-:Y:S01]  /*f2b0*/  IMAD.MOV.U32 R5, RZ, RZ, R0 ;  /* 0x000000ffff057224 */ /* 0x000fe200078e0000 */
[----:B------:R-:W-:-:S04]  /*f2c0*/  ULDC.64 UR12, c[0x0][0x208] ;  /* 0x00008200000c7ab9 */ /* 0x000fc80000000a00 */
[----:B------:R-:W1:Y:S06]  /*f2d0*/  LDC.64 R10, c[0x0][0xbd8] ;  /* 0x0002f600ff0a7b82 */ /* 0x000e6c0000000a00 */
[----:B------:R-:W-:Y:S02]  /*f2e0*/  USHF.R.S32.HI UR6, URZ, 0x1f, UR11 ;  /* 0x0000001f3f067899 */ /* 0x000fe4000801140b */
[----:B------:R-:W2:Y:S01]  /*f2f0*/  @P0 LDC R7, c[0x0][0xbec] ;  /* 0x0002fb00ff070b82 */ /* 0x000ea20000000800 */
[----:B------:R-:W-:Y:S02]  /*f300*/  UIMAD.WIDE.U32 UR4, UR11, UR8, URZ ;  /* 0x000000080b0472a5 */ /* 0x000fe4000f8e003f */
[----:B------:R-:W-:-:S04]  /*f310*/  UIMAD UR6, UR6, UR8, URZ ;  /* 0x00000008060672a4 */ /* 0x000fc8000f8e023f */
[----:B------:R-:W-:Y:S01]  /*f320*/  UIMAD UR6, UR11, UR9, UR6 ;  /* 0x000000090b0672a4 */ /* 0x000fe2000f8e0206 */
[----:B------:R-:W3:Y:S01]  /*f330*/  @P0 LDC R9, c[0x0][0xbf0] ;  /* 0x0002fc00ff090b82 */ /* 0x000ee20000000800 */
[----:B0-----:R-:W-:Y:S01]  /*f340*/  USHF.R.S32.HI UR8, URZ, 0x1f, UR7 ;  /* 0x0000001f3f087899 */ /* 0x001fe20008011407 */
[----:B------:R-:W-:Y:S01]  /*f350*/  IMAD.U32 R3, RZ, RZ, UR5 ;  /* 0x00000005ff037e24 */ /* 0x000fe2000f8e00ff */
[----:B------:R-:W-:Y:S01]  /*f360*/  UIADD3 UR6, UR5, UR6, URZ ;  /* 0x0000000605067290 */ /* 0x000fe2000fffe03f */
[----:B------:R-:W-:Y:S02]  /*f370*/  IMAD.U32 R2, RZ, RZ, UR4 ;  /* 0x00000004ff027e24 */ /* 0x000fe4000f8e00ff */
[----:B------:R-:W-:Y:S02]  /*f380*/  ULDC.64 UR4, c[0x0][0xbe0] ;  /* 0x0002f80000047ab9 */ /* 0x000fe40000000a00 */
[----:B------:R-:W0:Y:S01]  /*f390*/  S2UR UR10, SR_CTAID.Y ;  /* 0x00000000000a79c3 */ /* 0x000e220000002600 */
[----:B------:R-:W-:-:S02]  /*f3a0*/  IMAD.U32 R3, RZ, RZ, UR6 ;  /* 0x00000006ff037e24 */ /* 0x000fc4000f8e00ff */
[C---:B-1----:R-:W-:Y:S02]  /*f3b0*/  IMAD R12, R10.reuse, UR8, RZ ;  /* 0x000000080a0c7c24 */ /* 0x042fe4000f8e02ff */
[----:B------:R-:W-:-:S03]  /*f3c0*/  IMAD.WIDE.U32 R2, R10, UR7, R2 ;  /* 0x000000070a027c25 */ /* 0x000fc6000f8e0002 */
[----:B------:R-:W0:Y:S01]  /*f3d0*/  LDC R8, c[0x0][0xc50] ;  /* 0x00031400ff087b82 */ /* 0x000e220000000800 */
[----:B--2---:R-:W-:-:S04]  /*f3e0*/  @P0 IMAD.HI.U32 R4, R0, R7, RZ ;  /* 0x0000000700040227 */ /* 0x004fc800078e00ff */
[----:B------:R-:W-:Y:S02]  /*f3f0*/  IMAD R7, RZ, RZ, -UR11 ;  /* 0x8000000bff077e24 */ /* 0x000fe4000f8e02ff */
[----:B------:R-:W-:Y:S01]  /*f400*/  IMAD R11, R11, UR7, R12 ;  /* 0x000000070b0b7c24 */ /* 0x000fe2000f8e020c */
[----:B---3--:R-:W-:-:S03]  /*f410*/  @P0 SHF.R.U32.HI R5, RZ, R9, R4 ;  /* 0x00000009ff050219 */ /* 0x008fc60000011604 */
[----:B------:R-:W-:Y:S02]  /*f420*/  IMAD.IADD R3, R11, 0x1, R3 ;  /* 0x000000010b037824 */ /* 0x000fe400078e0203 */
[----:B0-----:R-:W-:Y:S02]  /*f430*/  IMAD R9, R8, R7, UR10 ;  /* 0x0000000a08097e24 */ /* 0x001fe4000f8e0207 */
[----:B------:R-:W-:Y:S02]  /*f440*/  IMAD.MOV R7, RZ, RZ, -R5 ;  /* 0x000000ffff077224 */ /* 0x000fe400078e0a05 */
[----:B------:R-:W-:Y:S01]  /*f450*/  IMAD.WIDE.U32 R2, R9, UR4, R2 ;  /* 0x0000000409027c25 */ /* 0x000fe2000f8e0002 */
[----:B------:R-:W-:-:S03]  /*f460*/  SHF.R.S32.HI R4, RZ, 0x1f, R9 ;  /* 0x0000001fff047819 */ /* 0x000fc60000011409 */
[----:B------:R-:W-:Y:S01]  /*f470*/  IMAD R7, R6, R7, R0 ;  /* 0x0000000706077224 */ /* 0x000fe200078e0200 */
[----:B------:R-:W-:Y:S01]  /*f480*/  IADD3 R2, P0, R5, R2, RZ ;  /* 0x0000000205027210 */ /* 0x000fe20007f1e0ff */
[----:B------:R-:W-:-:S03]  /*f490*/  IMAD R4, R4, UR4, RZ ;  /* 0x0000000404047c24 */ /* 0x000fc6000f8e02ff */
[----:B------:R-:W-:Y:S01]  /*f4a0*/  SHF.R.S32.HI R0, RZ, 0x1f, R7 ;  /* 0x0000001fff007819 */ /* 0x000fe20000011407 */
[----:B------:R-:W-:Y:S01]  /*f4b0*/  IMAD R4, R9, UR5, R4 ;  /* 0x0000000509047c24 */ /* 0x000fe2000f8e0204 */
[----:B------:R-:W-:Y:S01]  /*f4c0*/  SHF.R.S32.HI R9, RZ, 0x1f, R5 ;  /* 0x0000001fff097819 */ /* 0x000fe20000011405 */
[----:B------:R-:W-:Y:S02]  /*f4d0*/  ULDC.64 UR4, c[0x0][0xbc8] ;  /* 0x0002f20000047ab9 */ /* 0x000fe40000000a00 */
[----:B------:R-:W-:Y:S01]  /*f4e0*/  IMAD R0, R0, UR4, RZ ;  /* 0x0000000400007c24 */ /* 0x000fe2000f8e02ff */
[----:B------:R-:W-:-:S03]  /*f4f0*/  IADD3.X R3, R9, R3, R4, P0, !PT ;  /* 0x0000000309037210 */ /* 0x000fc600007fe404 */
[C---:B------:R-:W-:Y:S02]  /*f500*/  IMAD R5, R7.reuse, UR5, R0 ;  /* 0x0000000507057c24 */ /* 0x040fe4000f8e0200 */
[----:B------:R-:W-:Y:S01]  /*f510*/  IMAD.WIDE.U32 R2, R7, UR4, R2 ;  /* 0x0000000407027c25 */ /* 0x000fe2000f8e0002 */
[----:B------:R-:W-:-:S03]  /*f520*/  ULDC.64 UR4, c[0x0][0xba8] ;  /* 0x0002ea0000047ab9 */ /* 0x000fc60000000a00 */
[----:B------:R-:W-:Y:S01]  /*f530*/  IMAD.IADD R3, R3, 0x1, R5 ;  /* 0x0000000103037824 */ /* 0x000fe200078e0205 */
[----:B------:R-:W-:-:S04]  /*f540*/  LEA R4, P0, R2, UR4, 0x2 ;  /* 0x0000000402047c11 */ /* 0x000fc8000f8010ff */
[----:B------:R-:W-:Y:S01]  /*f550*/  LEA.HI.X R5, R2, UR5, R3, 0x2, P0 ;  /* 0x0000000502057c11 */ /* 0x000fe200080f1403 */
[----:B------:R-:W-:-:S05]  /*f560*/  IMAD.MOV.U32 R3, RZ, RZ, -0x800000 ;  /* 0xff800000ff037424 */ /* 0x000fca00078e00ff */
[----:B------:R0:W-:Y:S01]  /*f570*/  STG.E desc[UR12][R4.64], R3 ;  /* 0x0000000304007986 */ /* 0x0001e2000c10190c */
[----:B------:R-:W-:Y:S05]  /*f580*/  BRA `(.L_x_848) ;  /* 0x0000004400347947 */ /* 0x000fea0003800000 */
.L_x_846:
        /* <DEDUP_REMOVED lines=18> */
.L_x_930:
[----:B------:R-:W-:Y:S01]  /*f6b0*/  ULDC UR7, c[0x0][0xc50] ;  /* 0x0003140000077ab9 */ /* 0x000fe20000000800 */
[----:B------:R-:W-:Y:S01]  /*f6c0*/  UMOV UR36, UR6 ;  /* 0x0000000600247c82 */ /* 0x000fe20008000000 */
[----:B------:R-:W-:-:S11]  /*f6d0*/  UISETP.NE.AND UP0, UPT, UR7, 0x1, UPT ;  /* 0x000000010700788c */ /* 0x000fd6000bf05270 */
[----:B------:R-:W-:Y:S01]  /*f6e0*/  @UP0 ULDC UR4, c[0x0][0xc54] ;  /* 0x0003150000040ab9 */ /* 0x000fe20000000800 */
[----:B------:R-:W-:Y:S01]  /*f6f0*/  @UP0 ULDC UR8, c[0x0][0xc58] ;  /* 0x0003160000080ab9 */ /* 0x000fe20000000800 */
[----:B------:R-:W-:-:S04]  /*f700*/  UIMAD.WIDE.U32 UR4, UR6, UR4, URZ ;  /* 0x00000004060472a5 */ /* 0x000fc8000f8e003f */
[----:B------:R-:W-:-:S12]  /*f710*/  @UP0 USHF.R.U32.HI UR36, URZ, UR8, UR5 ;  /* 0x000000083f240299 */ /* 0x000fd80008011605 */
.L_x_931:
[----:B------:R-:W-:Y:S01]  /*f720*/  ISETP.GE.AND P0, PT, R19, RZ, PT ;  /* 0x000000ff1300720c */ /* 0x000fe20003f06270 */
[----:B------:R-:W-:Y:S01]  /*f730*/  UIADD3 UR47, -UR36, URZ, URZ ;  /* 0x0000003f242f7290 */ /* 0x000fe2000fffe13f */
[----:B------:R-:W-:Y:S02]  /*f740*/  IMAD.MOV.U32 R3, RZ, RZ, 0x1 ;  /* 0x00000001ff037424 */ /* 0x000fe400078e00ff */
[----:B------:R-:W-:Y:S01]  /*f750*/  IMAD.MOV.U32 R0, RZ, RZ, RZ ;  /* 0x000000ffff007224 */ /* 0x000fe200078e00ff */
[----:B------:R-:W-:Y:S01]  /*f760*/  UIMAD UR47, UR7, UR47, UR6 ;  /* 0x0000002f072f72a4 */ /* 0x000fe2000f8e0206 */
[----:B------:R-:W-:-:S07]  /*f770*/  IMAD.MOV.U32 R4, RZ, RZ, 0x1 ;  /* 0x00000001ff047424 */ /* 0x000fce00078e00ff */
[----:B------:R-:W-:Y:S05]  /*f780*/  @!P0 BRA `(.L_x_932) ;  /* 0x0000003c00fc8947 */ /* 0x000fea0003800000 */
[----:B------:R-:W0:Y:S01]  /*f790*/  S2UR UR48, SR_CTAID.X ;  /* 0x00000000003079c3 */ /* 0x000e220000002500 */
[----:B------:R-:W-:Y:S01]  /*f7a0*/  ULDC.64 UR4, c[0x0][0x418] ;  /* 0x0001060000047ab9 */ /* 0x000fe20000000a00 */
[----:B------:R-:W-:Y:S01]  /*f7b0*/  ULDC UR6, c[0x0][0x448] ;  /* 0x0001120000067ab9 */ /* 0x000fe20000000800 */
[----:B------:R-:W-:Y:S02]  /*f7c0*/  UISETP.NE.U32.AND UP0, UPT, UR4, URZ, UPT ;  /* 0x0000003f0400728c */ /* 0x000fe4000bf05070 */
[----:B------:R-:W-:Y:S02]  /*f7d0*/  UISETP.NE.AND UP1, UPT, UR6, 0x1, UPT ;  /* 0x000000010600788c */ /* 0x000fe4000bf25270 */
[----:B------:R-:W-:Y:S01]  /*f7e0*/  UISETP.NE.AND.EX UP0, UPT, UR5, URZ, UPT, UP0 ;  /* 0x0000003f0500728c */ /* 0x000fe2000bf05300 */
[----:B------:R-:W-:Y:S02]  /*f7f0*/  ULDC UR6, c[0x0][0x424] ;  /* 0x0001090000067ab9 */ /* 0x000fe40000000800 */
[----:B------:R-:W-:Y:S01]  /*f800*/  ULDC.64 UR4, c[0x0][0x9e0] ;  /* 0x0002780000047ab9 */ /* 0x000fe20000000a00 */
[----:B------:R-:W-:-:S02]  /*f810*/  USEL UR9, UR6, 0x1, UP0 ;  /* 0x0000000106097887 */ /* 0x000fc40008000000 */
[----:B------:R-:W-:Y:S01]  /*f820*/  UISETP.GE.AND UP0, UPT, UR5, 0x1, UPT ;  /* 0x000000010500788c */ /* 0x000fe2000bf06270 */
[----:B------:R-:W-:Y:S02]  /*f830*/  ULDC UR10, c[0x0][0x288] ;  /* 0x0000a200000a7ab9 */ /* 0x000fe40000000800 */
[----:B------:R-:W-:Y:S01]  /*f840*/  @UP1 ULDC UR7, c[0x0][0x44c] ;  /* 0x0001130000071ab9 */ /* 0x000fe20000000800 */
[----:B------:R-:W-:Y:S01]  /*f850*/  ULDC UR12, c[0x0][0x2f0] ;  /* 0x0000bc00000c7ab9 */ /* 0x000fe20000000800 */
[----:B------:R-:W-:Y:S01]  /*f860*/  UIADD3 UR11, -UR10, 0x1, URZ ;  /* 0x000000010a0b7890 */ /* 0x000fe2000fffe13f */
[----:B------:R-:W-:Y:S01]  /*f870*/  PLOP3.LUT P1, PT, PT, PT, UP0, 0x80, 0x0 ;  /* 0x000000000000781c */ /* 0x000fe20003f2f008 */
[----:B------:R-:W-:Y:S01]  /*f880*/  UIMAD UR13, UR9, UR12, 0x7f ;  /* 0x0000007f090d74a4 */ /* 0x000fe2000f8e020c */
[----:B------:R-:W-:Y:S01]  /*f890*/  @UP1 ULDC UR14, c[0x0][0x450] ;  /* 0x00011400000e1ab9 */ /* 0x000fe20000000800 */
[----:B------:R-:W-:Y:S02]  /*f8a0*/  UIMAD UR11, UR9, UR12, UR11 ;  /* 0x0000000c090b72a4 */ /* 0x000fe4000f8e020b */
[----:B0-----:R-:W-:-:S04]  /*f8b0*/  UIMAD UR48, UR48, 0xc0, URZ ;  /* 0x000000c0303078a4 */ /* 0x001fc8000f8e023f */
[----:B------:R-:W-:-:S04]  /*f8c0*/  UIADD3 UR8, UR48, 0xbf, URZ ;  /* 0x000000bf30087890 */ /* 0x000fc8000fffe03f */
[----:B------:R-:W-:-:S04]  /*f8d0*/  UIMAD.WIDE.U32 UR6, UR8, UR7, URZ ;  /* 0x00000007080672a5 */ /* 0x000fc8000f8e003f */
[----:B------:R-:W-:Y:S02]  /*f8e0*/  @UP1 USHF.R.U32.HI UR8, URZ, UR14, UR7 ;  /* 0x0000000e3f081299 */ /* 0x000fe40008011607 */
[----:B------:R-:W-:Y:S02]  /*f8f0*/  USHF.R.S32.HI UR7, URZ, 0x1f, UR13 ;  /* 0x0000001f3f077899 */ /* 0x000fe4000801140d */
[----:B------:R-:W-:Y:S02]  /*f900*/  UIADD3 UR6, UR11, UR8, URZ ;  /* 0x000000080b067290 */ /* 0x000fe4000fffe03f */
[----:B------:R-:W-:Y:S02]  /*f910*/  ULEA.HI UR7, UR7, UR13, URZ, 0x7 ;  /* 0x0000000d07077291 */ /* 0x000fe4000f8f383f */
[----:B------:R-:W-:Y:S02]  /*f920*/  UIADD3 UR4, UR6, UR4, URZ ;  /* 0x0000000406047290 */ /* 0x000fe4000fffe03f */
[----:B------:R-:W-:Y:S01]  /*f930*/  USHF.R.S32.HI UR46, URZ, 0x7, UR7 ;  /* 0x000000073f2e7899 */ /* 0x000fe20008011407 */
[----:B------:R-:W-:Y:S11]  /*f940*/  @!P1 BRA `(.L_x_933) ;  /* 0x0000000000449947 */ /* 0x000ff60003800000 */
        /* <DEDUP_REMOVED lines=10> */
.L_x_934:
[----:B------:R-:W-:-:S11]  /*f9f0*/  UISETP.NE.AND UP0, UPT, UR5, 0x1, UPT ;  /* 0x000000010500788c */ /* 0x000fd6000bf05270 */
[----:B------:R-:W-:Y:S02]  /*fa00*/  @UP0 ULDC.64 UR14, c[0x0][0x9e8] ;  /* 0x00027a00000e0ab9 */ /* 0x000fe40000000a00 */
[----:B------:R-:W-:-:S04]  /*fa10*/  UIMAD.WIDE.U32 UR6, UR8, UR14, URZ ;  /* 0x0000000e080672a5 */ /* 0x000fc8000f8e003f */
[----:B------:R-:W-:-:S12]  /*fa20*/  @UP0 USHF.R.U32.HI UR8, URZ, UR15, UR7 ;  /* 0x0000000f3f080299 */ /* 0x000fd80008011607 */
.L_x_935:
[----:B------:R-:W-:-:S04]  /*fa30*/  UIMAD UR8, UR8, UR5, UR5 ;  /* 0x00000005080872a4 */ /* 0x000fc8000f8e0205 */
[----:B------:R-:W-:-:S04]  /*fa40*/  UISETP.LT.AND UP0, UPT, UR4, UR8, UPT ;  /* 0x000000080400728c */ /* 0x000fc8000bf01270 */
[----:B------:R-:W-:-:S12]  /*fa50*/  USEL UR4, UR4, UR8, UP0 ;  /* 0x0000000804047287 */ /* 0x000fd80008000000 */
.L_x_933:
[----:B------:R-:W-:Y:S01]  /*fa60*/  UIADD3 UR4, UR4, 0x7f, URZ ;  /* 0x0000007f04047890 */ /* 0x000fe2000fffe03f */
[----:B------:R-:W-:Y:S01]  /*fa70*/  @UP1 ULDC UR6, c[0x0][0x44c] ;  /* 0x0001130000061ab9 */ /* 0x000fe20000000800 */
[----:B------:R-:W-:Y:S02]  /*fa80*/  @UP1 ULDC UR11, c[0x0][0x450] ;  /* 0x00011400000b1ab9 */ /* 0x000fe40000000800 */
[----:B------:R-:W-:Y:S02]  /*fa90*/  USHF.R.S32.HI UR8, URZ, 0x1f, UR4 ;  /* 0x0000001f3f087899 */ /* 0x000fe40008011404 */
[----:B------:R-:W-:Y:S02]  /*faa0*/  UIMAD.WIDE.U32 UR6, UR48, UR6, URZ ;  /* 0x00000006300672a5 */ /* 0x000fe4000f8e003f */
[----:B------:R-:W-:Y:S02]  /*fab0*/  ULEA.HI UR8, UR8, UR4, URZ, 0x7 ;  /* 0x0000000408087291 */ /* 0x000fe4000f8f383f */
[----:B------:R-:W-:Y:S01]  /*fac0*/  UIMAD UR9, UR9, UR12, -UR10 ;  /* 0x0000000c090972a4 */ /* 0x000fe2000f8e0a0a */
[----:B------:R-:W-:Y:S01]  /*fad0*/  UMOV UR4, UR48 ;  /* 0x0000003000047c82 */ /* 0x000fe20008000000 */
[----:B------:R-:W-:-:S02]  /*fae0*/  USHF.R.S32.HI UR44, URZ, 0x7, UR8 ;  /* 0x000000073f2c7899 */ /* 0x000fc40008011408 */
[----:B------:R-:W-:Y:S02]  /*faf0*/  @UP1 USHF.R.U32.HI UR4, URZ, UR11, UR7 ;  /* 0x0000000b3f041299 */ /* 0x000fe40008011607 */
[----:B------:R-:W-:Y:S02]  /*fb00*/  UISETP.LT.AND UP0, UPT, UR46, UR44, UPT ;  /* 0x0000002c2e00728c */ /* 0x000fe4000bf01270 */
[----:B------:R-:W-:Y:S01]  /*fb10*/  UIADD3 UR4, UR9, UR4, URZ ;  /* 0x0000000409047290 */ /* 0x000fe2000fffe03f */
[----:B------:R-:W-:Y:S01]  /*fb20*/  ULDC UR8, c[0x0][0x9dc] ;  /* 0x0002770000087ab9 */ /* 0x000fe20000000800 */
[----:B------:R-:W-:Y:S02]  /*fb30*/  USEL UR12, UR46, UR44, UP0 ;  /* 0x0000002c2e0c7287 */ /* 0x000fe40008000000 */
        /* <DEDUP_REMOVED lines=12> */
.L_x_937:
[----:B------:R-:W-:-:S11]  /*fc00*/  UISETP.NE.AND UP0, UPT, UR5, 0x1, UPT ;  /* 0x000000010500788c */ /* 0x000fd6000bf05270 */
[----:B------:R-:W-:Y:S02]  /*fc10*/  @UP0 ULDC.64 UR10, c[0x0][0x9e8] ;  /* 0x00027a00000a0ab9 */ /* 0x000fe40000000a00 */
[----:B------:R-:W-:-:S04]  /*fc20*/  UIMAD.WIDE.U32 UR6, UR4, UR10, URZ ;  /* 0x0000000a040672a5 */ /* 0x000fc8000f8e003f */
[----:B------:R-:W-:-:S12]  /*fc30*/  @UP0 USHF.R.U32.HI UR4, URZ, UR11, UR7 ;  /* 0x0000000b3f040299 */ /* 0x000fd80008011607 */
.L_x_938:
[----:B------:R-:W-:-:S04]  /*fc40*/  UIMAD UR4, UR4, UR5, URZ ;  /* 0x00000005040472a4 */ /* 0x000fc8000f8e023f */
[----:B------:R-:W-:-:S04]  /*fc50*/  UISETP.LT.AND UP0, UPT, UR8, UR4, UPT ;  /* 0x000000040800728c */ /* 0x000fc8000bf01270 */
[----:B------:R-:W-:-:S12]  /*fc60*/  USEL UR8, UR8, UR4, !UP0 ;  /* 0x0000000408087287 */ /* 0x000fd8000c000000 */
.L_x_936:
[----:B------:R-:W-:Y:S02]  /*fc70*/  USHF.R.S32.HI UR4, URZ, 0x1f, UR8 ;  /* 0x0000001f3f047899 */ /* 0x000fe40008011408 */
[----:B------:R-:W-:Y:S02]  /*fc80*/  USHF.R.U32.HI UR9, URZ, 0x10, UR47 ;  /* 0x000000103f097899 */ /* 0x000fe4000801162f */
[----:B------:R-:W-:Y:S02]  /*fc90*/  ULEA.HI UR4, UR4, UR8, URZ, 0x7 ;  /* 0x0000000804047291 */ /* 0x000fe4000f8f383f */
[----:B------:R-:W-:Y:S02]  /*fca0*/  ULOP3.LUT UR47, UR47, 0xffff, URZ, 0xc0, !UPT ;  /* 0x0000ffff2f2f7892 */ /* 0x000fe4000f8ec03f */
[----:B------:R-:W-:Y:S01]  /*fcb0*/  USHF.R.S32.HI UR4, URZ, 0x7, UR4 ;  /* 0x000000073f047899 */ /* 0x000fe20008011404 */
[----:B------:R-:W-:-:S03]  /*fcc0*/  UMOV UR43, URZ ;  /* 0x0000003f002b7c82 */ /* 0x000fc60008000000 */
[----:B------:R-:W-:-:S04]  /*fcd0*/  UISETP.LT.AND UP0, UPT, URZ, UR4, UPT ;  /* 0x000000043f00728c */ /* 0x000fc8000bf01270 */
[----:B------:R-:W-:Y:S02]  /*fce0*/  USEL UR42, URZ, UR4, !UP0 ;  /* 0x000000043f2a7287 */ /* 0x000fe4000c000000 */
[----:B------:R-:W-:Y:S02]  /*fcf0*/  UISETP.NE.AND UP0, UPT, UR9, URZ, UPT ;  /* 0x0000003f0900728c */ /* 0x000fe4000bf05270 */
[----:B------:R-:W-:-:S06]  /*fd00*/  UISETP.GT.AND UP1, UPT, UR12, UR42, UPT ;  /* 0x0000002a0c00728c */ /* 0x000fcc000bf24270 */
[----:B------:R-:W-:-:S03]  /*fd10*/  PLOP3.LUT P0, PT, PT, PT, UP1, 0x80, 0x0 ;  /* 0x000000000000781c */ /* 0x000fc60003f0f018 */
[----:B------:R-:W-:-:S10]  /*fd20*/  @!UP0 ULDC UR9, c[0x0][0x9f0] ;  /* 0x00027c0000098ab9 */ /* 0x000fd40000000800 */
[----:B------:R-:W-:Y:S05]  /*fd30*/  @!P0 BRA `(.L_x_939) ;  /* 0x0000000000848947 */ /* 0x000fea0003800000 */
[----:B------:R-:W-:Y:S01]  /*fd40*/  IMAD.U32 R4, RZ, RZ, UR9 ;  /* 0x00000009ff047e24 */ /* 0x000fe2000f8e00ff */
[----:B------:R-:W-:-:S04]  /*fd50*/  UIADD3 UR4, UR9, -0x1, UR12 ;  /* 0xffffffff09047890 */ /* 0x000fc8000fffe00c */
[-C--:B------:R-:W-:Y:S01]  /*fd60*/  IABS R0, R4.reuse ;  /* 0x0000000400007213 */ /* 0x080fe20000000000 */
[----:B------:R-:W-:Y:S01]  /*fd70*/  UIADD3 UR6, -UR42, UR4, URZ ;  /* 0x000000042a067290 */ /* 0x000fe2000fffe13f */
[----:B------:R-:W-:Y:S02]  /*fd80*/  IABS R6, R4 ;  /* 0x0000000400067213 */ /* 0x000fe40000000000 */
[----:B------:R-:W-:Y:S01]  /*fd90*/  R2UR UR10, R0 ;  /* 0x00000000000a72ca */ /* 0x000fe200000e0000 */
[----:B------:R-:W-:Y:S02]  /*fda0*/  UMOV UR4, URZ ;  /* 0x0000003f00047c82 */ /* 0x000fe40008000000 */
[----:B------:R-:W-:Y:S01]  /*fdb0*/  IABS R5, UR6 ;  /* 0x0000000600057c13 */ /* 0x000fe20008000000 */
[----:B------:R-:W-:-:S04]  /*fdc0*/  ULOP3.LUT UR6, UR6, UR9, URZ, 0x3c, !UPT ;  /* 0x0000000906067292 */ /* 0x000fc8000f8e3c3f */
[----:B------:R-:W-:-:S05]  /*fdd0*/  IMAD.MOV.U32 R4, RZ, RZ, R5 ;  /* 0x000000ffff047224 */ /* 0x000fca00078e0005 */
[----:B------:R-:W0:Y:S01]  /*fde0*/  I2F.RP R0, UR10 ;  /* 0x0000000a00007d06 */ /* 0x000e220008209400 */
[----:B------:R-:W-:-:S07]  /*fdf0*/  R2UR UR8, R4 ;  /* 0x00000000040872ca */ /* 0x000fce00000e0000 */
[----:B0-----:R-:W0:Y:S02]  /*fe00*/  MUFU.RCP R0, R0 ;  /* 0x0000000000007308 */ /* 0x001e240000001000 */
[----:B0-----:R-:W-:Y:S02]  /*fe10*/  VIADD R3, R0, 0xffffffe ;  /* 0x0ffffffe00037836 */ /* 0x001fe40000000000 */
        /* <DEDUP_REMOVED lines=15> */
[----:B------:R-:W-:Y:S02]  /*ff10*/  UISETP.NE.AND UP0, UPT, UR9, URZ, UPT ;  /* 0x0000003f0900728c */ /* 0x000fe4000bf05270 */
[----:B------:R-:W-:-:S09]  /*ff20*/  @!UP1 UIADD3 UR5, -UR5, URZ, URZ ;  /* 0x0000003f05059290 */ /* 0x000fd2000fffe13f */
[----:B------:R-:W-:-:S07]  /*ff30*/  @!UP0 ULOP3.LUT UR5, URZ, UR9, URZ, 0x33, !UPT ;  /* 0x000000093f058292 */ /* 0x000fce000f8e333f */
[----:B------:R-:W-:-:S05]  /*ff40*/  UMOV UR43, UR5 ;  /* 0x00000005002b7c82 */ /* 0x000fca0008000000 */
.L_x_939:
[----:B------:R-:W-:Y:S01]  /*ff50*/  UIMAD UR39, UR47, UR43, UR42 ;  /* 0x0000002b2f2772a4 */ /* 0x000fe2000f8e022a */
[----:B------:R-:W-:Y:S02]  /*ff60*/  IMAD.U32 R18, RZ, RZ, UR12 ;  /* 0x0000000cff127e24 */ /* 0x000fe4000f8e00ff */
[----:B------:R-:W-:Y:S02]  /*ff70*/  IMAD.MOV.U32 R0, RZ, RZ, RZ ;  /* 0x000000ffff007224 */ /* 0x000fe400078e00ff */
[----:B------:R-:W-:Y:S02]  /*ff80*/  IMAD.MOV.U32 R4, RZ, RZ, 0x1 ;  /* 0x00000001ff047424 */ /* 0x000fe400078e00ff */
[----:B------:R-:W-:-:S05]  /*ff90*/  IMAD.U32 R3, RZ, RZ, UR39 ;  /* 0x00000027ff037e24 */ /* 0x000fca000f8e00ff */
[----:B------:R-:W-:Y:S01]  /*ffa0*/  VIADDMNMX R18, R3, UR43, R18, PT ;  /* 0x0000002b03127c46 */ /* 0x000fe2000b800112 */
[----:B------:R-:W-:-:S03]  /*ffb0*/  IMAD.MOV.U32 R3, RZ, RZ, 0x1 ;  /* 0x00000001ff037424 */ /* 0x000fc600078e00ff */
[----:B------:R-:W-:-:S13]  /*ffc0*/  ISETP.GT.AND P0, PT, R18, UR39, PT ;  /* 0x0000002712007c0c */ /* 0x000fda000bf04270 */
        /* <DEDUP_REMOVED lines=24> */
.L_x_940:
        /* <DEDUP_REMOVED lines=20> */
.L_x_942:
        /* <DEDUP_REMOVED lines=15> */
.L_x_941:
[----:B------:R-:W0:Y:S01]  /*10380*/  LDC.64 R4, c[0x0][0x9f8] ;  /* 0x00027e00ff047b82 */ /* 0x000e220000000a00 */
[----:B------:R-:W-:Y:S01]  /*10390*/  IMAD.MOV.U32 R17, RZ, RZ, R19 ;  /* 0x000000ffff117224 */ /* 0x000fe200078e0013 */
[----:B------:R-:W-:Y:S01]  /*103a0*/  ULDC.64 UR4, c[0x0][0x208] ;  /* 0x0000820000047ab9 */ /* 0x000fe20000000a00 */
[----:B0-----:R-:W-:-:S04]  /*103b0*/  ISETP.NE.U32.AND P0, PT, R4, RZ, PT ;  /* 0x000000ff0400720c */ /* 0x001fc80003f05070 */
[----:B------:R-:W-:-:S13]  /*103c0*/  ISETP.NE.AND.EX P0, PT, R5, RZ, PT, P0 ;  /* 0x000000ff0500720c */ /* 0x000fda0003f05300 */
[----:B------:R-:W0:Y:S02]  /*103d0*/  @P0 LDC.64 R4, c[0x0][0x9f8] ;  /* 0x00027e00ff040b82 */ /* 0x000e240000000a00 */
[----:B0-----:R-:W-:-:S06]  /*103e0*/  @P0 IMAD.WIDE R6, R19, 0x4, R4 ;  /* 0x0000000413060825 */ /* 0x001fcc00078e0204 */
[----:B------:R-:W0:Y:S01]  /*103f0*/  LDC.64 R4, c[0x0][0x418] ;  /* 0x00010600ff047b82 */ /* 0x000e220000000a00 */
[----:B------:R-:W2:Y:S01]  /*10400*/  @P0 LDG.E R17, desc[UR4][R6.64] ;  /* 0x0000000406110981 */ /* 0x000ea2000c1e1900 */
[----:B------:R-:W-:Y:S01]  /*10410*/  UMOV UR4, 0xffffffff ;  /* 0xffffffff00047882 */ /* 0x000fe20000000000 */
[----:B------:R-:W-:Y:S01]  /*10420*/  LOP3.LUT R22, R22, 0xfffffffe, RZ, 0xc0, !PT ;  /* 0xfffffffe16167812 */ /* 0x000fe200078ec0ff */
[----:B------:R-:W-:Y:S01]  /*10430*/  VIADD R27, R18, 0xffffffff ;  /* 0xffffffff121b7836 */ /* 0x000fe20000000000 */
[----:B0-----:R-:W-:-:S04]  /*10440*/  ISETP.NE.U32.AND P0, PT, R4, RZ, PT ;  /* 0x000000ff0400720c */ /* 0x001fc80003f05070 */
[----:B------:R-:W-:-:S13]  /*10450*/  ISETP.NE.AND.EX P1, PT, R5, RZ, PT, P0 ;  /* 0x000000ff0500720c */ /* 0x000fda0003f25300 */
[----:B------:R-:W-:Y:S02]  /*10460*/  @P1 LOP3.LUT R22, R22, 0x1, RZ, 0xfc, !PT ;  /* 0x0000000116161812 */ /* 0x000fe400078efcff */
[----:B--2---:R-:W-:Y:S02]  /*10470*/  SHF.R.S32.HI R24, RZ, 0x1f, R17 ;  /* 0x0000001fff187819 */ /* 0x004fe40000011411 */
[----:B------:R-:W-:Y:S01]  /*10480*/  SEL R25, R17, RZ, !P1 ;  /* 0x000000ff11197207 */ /* 0x000fe20004800000 */
[----:B------:R-:W-:Y:S06]  /*10490*/  BRA.DIV UR4, `(.L_x_943) ;  /* 0x0000003a04507947 */ /* 0x000fec000b800000 */
[----:B------:R0:W1:Y:S02]  /*104a0*/  SHFL.IDX PT, R14, R26, RZ, 0x1f ;  /* 0x00001fff1a0e7589 */ /* 0x00006400000e0000 */
.L_x_1027:
        /* <DEDUP_REMOVED lines=8> */
.L_x_1030:
[----:B------:R-:W-:Y:S05]  /*10530*/  @!P6 BRA `(.L_x_944) ;  /* 0x0000000000fce947 */ /* 0x000fea0003800000 */
[----:B------:R-:W-:Y:S02]  /*10540*/  IMAD.MOV.U32 R0, RZ, RZ, 0x1 ;  /* 0x00000001ff007424 */ /* 0x000fe400078e00ff */
[----:B------:R-:W-:-:S03]  /*10550*/  IMAD.MOV.U32 R25, RZ, RZ, R17 ;  /* 0x000000ffff197224 */ /* 0x000fc600078e0011 */
[----:B------:R-:W-:Y:S01]  /*10560*/  SHF.L.U32 R0, R0, 0x1f, RZ ;  /* 0x0000001f00007819 */ /* 0x000fe200000006ff */
[----:B------:R-:W-:Y:S06]  /*10570*/  @!P1 BRA `(.L_x_946) ;  /* 0x00000000004c9947 */ /* 0x000fec0003800000 */
[----:B------:R-:W1:Y:S01]  /*10580*/  LDC R10, c[0x0][0x43c] ;  /* 0x00010f00ff0a7b82 */ /* 0x000e620000000800 */
[----:B------:R-:W-:Y:S01]  /*10590*/  IMAD.MOV.U32 R3, RZ, RZ, R27 ;  /* 0x000000ffff037224 */ /* 0x000fe200078e001b */
[----:B------:R-:W-:Y:S01]  /*105a0*/  ULDC.64 UR4, c[0x0][0x428] ;  /* 0x00010a0000047ab9 */ /* 0x000fe20000000a00 */
[----:B------:R-:W-:Y:S01]  /*105b0*/  ULDC.64 UR6, c[0x0][0x208] ;  /* 0x0000820000067ab9 */ /* 0x000fe20000000a00 */
        /* <DEDUP_REMOVED lines=15> */
.L_x_946:
[----:B------:R-:W2:Y:S01]  /*106b0*/  SYNCS.PHASECHK.TRANS64.TRYWAIT P0, [UR38+0x2d840], R0 ;  /* 0x02d84000ff0075a7 */ /* 0x000ea20008000166 */
[----:B------:R-:W-:Y:S01]  /*106c0*/  ISETP.NE.AND P1, PT, R23, RZ, PT ;  /* 0x000000ff1700720c */ /* 0x000fe20003f25270 */
[----:B--2---:R-:W-:-:S12]  /*106d0*/  @!P0 BRA `(.L_x_947) ;  /* 0x0000003800008947 */ /* 0x004fd80003800000 */
.L_x_1031:
[----:B------:R-:W-:Y:S05]  /*106e0*/  @P1 BRA `(.L_x_948) ;  /* 0x0000000000141947 */ /* 0x000fea0003800000 */
[----:B------:R-:W-:Y:S01]  /*106f0*/  LOP3.LUT P0, RZ, R2, 0x1f, RZ, 0xc0, !PT ;  /* 0x0000001f02ff7812 */ /* 0x000fe2000780c0ff */
[----:B--2---:R-:W-:-:S04]  /*10700*/  IMAD.MOV.U32 R0, RZ, RZ, 0x6000 ;  /* 0x00006000ff007424 */ /* 0x004fc800078e00ff */
[----:B------:R3:W-:Y:S08]  /*10710*/  SYNCS.ARRIVE.TRANS64 RZ, [UR38+0x2d830], R0 ;  /* 0x02d83000ffff79a7 */ /* 0x0007f00008000026 */
[----:B---3--:R-:W-:Y:S05]  /*10720*/  @!P0 BRA `(.L_x_948) ;  /* 0x0000000000048947 */ /* 0x008fea0003800000 */
[----:B------:R-:W-:Y:S01]  /*10730*/  BPT.TRAP 0x1 ;  /* 0x000000040000795c */ /* 0x000fe20000300000 */
.L_x_948:
        /* <DEDUP_REMOVED lines=10> */
[----:B------:R-:W-:Y:S02]  /*107e0*/  USHF.L.U32 UR11, UR11, 0x7, URZ ;  /* 0x000000070b0b7899 */ /* 0x000fe4000800063f */
        /* <DEDUP_REMOVED lines=20> */
.L_x_944:
[----:B------:R-:W-:Y:S05]  /*10930*/  WARPSYNC.ALL ;  /* 0x0000000000007948 */ /* 0x000fea0003800000 */
[----:B------:R-:W-:Y:S01]  /*10940*/  UIADD3 UR5, UR38, 0xc400, URZ ;  /* 0x0000c40026057890 */ /* 0x000fe2000fffe03f */
[----:B------:R-:W-:Y:S01]  /*10950*/  BAR.SYNC.DEFER_BLOCKING 0x8, 0x200 ;  /* 0x0208000000007b1d */ /* 0x000fe20000010000 */
[----:B------:R-:W-:Y:S01]  /*10960*/  USHF.R.S32.HI UR4, URZ, 0x1f, UR36 ;  /* 0x0000001f3f047899 */ /* 0x000fe20008011424 */
[----:B------:R-:W-:Y:S01]  /*10970*/  SHF.R.S32.HI R29, RZ, 0x1f, R19 ;  /* 0x0000001fff1d7819 */ /* 0x000fe20000011413 */
[----:B------:R-:W-:-:S03]  /*10980*/  ULOP3.LUT UP0, URZ, UR5, 0x1bf, URZ, 0xc0, !UPT ;  /* 0x000001bf053f7892 */ /* 0x000fc6000f80c03f */
[----:B------:R-:W-:Y:S02]  /*10990*/  ULDC.64 UR6, c[0x0][0x2d8] ;  /* 0x0000b60000067ab9 */ /* 0x000fe40000000a00 */
[----:B------:R-:W-:Y:S01]  /*109a0*/  UIMAD UR4, UR4, UR6, URZ ;  /* 0x00000006040472a4 */ /* 0x000fe2000f8e023f */
[----:B------:R-:W-:Y:S01]  /*109b0*/  PLOP3.LUT P0, PT, PT, PT, UP0, 0x80, 0x0 ;  /* 0x000000000000781c */ /* 0x000fe20003f0f008 */
[----:B------:R-:W-:Y:S02]  /*109c0*/  UIMAD.WIDE.U32 UR40, UR36, UR6, URZ ;  /* 0x00000006242872a5 */ /* 0x000fe4000f8e003f */
[----:B------:R-:W-:-:S04]  /*109d0*/  UIMAD UR4, UR36, UR7, UR4 ;  /* 0x00000007240472a4 */ /* 0x000fc8000f8e0204 */
[----:B------:R-:W-:-:S06]  /*109e0*/  UIADD3 UR45, UR41, UR4, URZ ;  /* 0x00000004292d7290 */ /* 0x000fcc000fffe03f */
[----:B------:R-:W-:Y:S06]  /*109f0*/  @!P0 BRA `(.L_x_949) ;  /* 0x0000000000408947 */ /* 0x000fec0003800000 */
[----:B------:R-:W-:Y:S01]  /*10a00*/  MOV R14, 0x0 ;  /* 0x00000000000e7802 */ /* 0x000fe20000000f00 */
[----:B------:R-:W-:Y:S01]  /*10a10*/  ULDC.64 UR4, c[0x4][0xa8] ;  /* 0x01002a0000047ab9 */ /* 0x000fe20000000a00 */
[----:B------:R-:W-:Y:S01]  /*10a20*/  ULDC.64 UR6, c[0x4][0xb0] ;  /* 0x01002c0000067ab9 */ /* 0x000fe20000000a00 */
[----:B-1----:R-:W-:Y:S02]  /*10a30*/  IMAD.U32 R4, RZ, RZ, UR4 ;  /* 0x00000004ff047e24 */ /* 0x002fe4000f8e00ff */
[----:B------:R-:W-:Y:S01]  /*10a40*/  IMAD.U32 R5, RZ, RZ, UR5 ;  /* 0x00000005ff057e24 */ /* 0x000fe2000f8e00ff */
[----:B------:R-:W1:Y:S01]  /*10a50*/  LDC.64 R14, c[0x4][R14] ;  /* 0x010000000e0e7b82 */ /* 0x000e620000000a00 */
        /* <DEDUP_REMOVED lines=9> */
[----:B012---:R-:W-:Y:S05]  /*10af0*/  CALL.ABS.NOINC R14 ;  /* 0x000000000e007343 */ /* 0x007fea0003c00000 */
.L_x_949:
[----:B--2---:R-:W2:Y:S01]  /*10b00*/  LDC R0, c[0x0][0x448] ;  /* 0x00011200ff007b82 */ /* 0x004ea20000000800 */
[C---:B------:R-:W-:Y:S01]  /*10b10*/  IMAD.SHL.U32 R3, R2.reuse, 0x8, RZ ;  /* 0x0000000802037824 */ /* 0x040fe200078e00ff */
[----:B-1----:R-:W-:Y:S01]  /*10b20*/  SHF.R.U32.HI R4, RZ, 0x3, R2 ;  /* 0x00000003ff047819 */ /* 0x002fe20000011602 */
[----:B------:R-:W-:Y:S01]  /*10b30*/  IMAD.SHL.U32 R6, R23, 0x8, RZ ;  /* 0x0000000817067824 */ /* 0x000fe200078e00ff */
[----:B------:R-:W-:Y:S01]  /*10b40*/  UMOV UR4, UR40 ;  /* 0x0000002800047c82 */ /* 0x000fe20008000000 */
[----:B------:R-:W-:Y:S01]  /*10b50*/  IMAD.SHL.U32 R8, R2, 0x20, RZ ;  /* 0x0000002002087824 */ /* 0x000fe200078e00ff */
[C---:B------:R-:W-:Y:S01]  /*10b60*/  LOP3.LUT R7, R3.reuse, 0x18, RZ, 0xc0, !PT ;  /* 0x0000001803077812 */ /* 0x040fe200078ec0ff */
[----:B------:R-:W-:Y:S01]  /*10b70*/  UMOV UR5, UR45 ;  /* 0x0000002d00057c82 */ /* 0x000fe20008000000 */
[----:B------:R-:W-:Y:S01]  /*10b80*/  LOP3.LUT R3, R3, 0x20, RZ, 0xc0, !PT ;  /* 0x0000002003037812 */ /* 0x000fe200078ec0ff */
[----:B------:R-:W-:Y:S01]  /*10b90*/  ULDC.64 UR6, c[0x0][0x2c8] ;  /* 0x0000b20000067ab9 */ /* 0x000fe20000000a00 */
[----:B------:R-:W-:Y:S01]  /*10ba0*/  LOP3.LUT R4, R4, 0x3, RZ, 0xc0, !PT ;  /* 0x0000000304047812 */ /* 0x000fe200078ec0ff */
[----:B------:R-:W-:Y:S01]  /*10bb0*/  ULDC.64 UR8, c[0x0][0x280] ;  /* 0x0000a00000087ab9 */ /* 0x000fe20000000a00 */
[----:B------:R-:W-:-:S03]  /*10bc0*/  LOP3.LUT R6, R3, 0x300, R6, 0xf8, !PT ;  /* 0x0000030003067812 */ /* 0x000fc600078ef806 */
[C---:B------:R-:W-:Y:S02]  /*10bd0*/  IMAD R3, R4.reuse, 0x40, R7 ;  /* 0x0000004004037824 */ /* 0x040fe400078e0207 */
[----:B------:R-:W-:-:S05]  /*10be0*/  IMAD.SHL.U32 R4, R4, 0x8, RZ ;  /* 0x0000000804047824 */ /* 0x000fca00078e00ff */
[----:B------:R-:W-:Y:S02]  /*10bf0*/  LOP3.LUT R6, R6, R3, R4, 0xf6, !PT ;  /* 0x0000000306067212 */ /* 0x000fe400078ef604 */
[----:B--2---:R-:W-:Y:S01]  /*10c00*/  ISETP.NE.AND P0, PT, R0, 0x1, PT ;  /* 0x000000010000780c */ /* 0x004fe20003f05270 */
[----:B------:R-:W1:Y:S01]  /*10c10*/  LDC.64 R4, c[0x0][0x2e0] ;  /* 0x0000b800ff047b82 */ /* 0x000e620000000a00 */
[----:B------:R-:W-:-:S04]  /*10c20*/  SHF.R.U32.HI R3, RZ, 0x2, R23 ;  /* 0x00000002ff037819 */ /* 0x000fc80000011617 */
[----:B------:R-:W-:-:S05]  /*10c30*/  LOP3.LUT R8, R3, 0x60, R8, 0xf8, !PT ;  /* 0x0000006003087812 */ /* 0x000fca00078ef808 */
[----:B------:R-:W-:Y:S02]  /*10c40*/  VIADD R11, R8, UR48 ;  /* 0x00000030080b7c36 */ /* 0x000fe40008000000 */
[----:B------:R-:W2:Y:S02]  /*10c50*/  @P0 LDC R10, c[0x0][0x44c] ;  /* 0x00011300ff0a0b82 */ /* 0x000ea40000000800 */
[----:B------:R-:W-:-:S06]  /*10c60*/  IMAD.MOV.U32 R9, RZ, RZ, R11 ;  /* 0x000000ffff097224 */ /* 0x000fcc00078e000b */
[----:B------:R-:W3:Y:S08]  /*10c70*/  @P0 LDC R13, c[0x0][0x450] ;  /* 0x00011400ff0d0b82 */ /* 0x000ef00000000800 */
[----:B------:R-:W4:Y:S01]  /*10c80*/  @P0 LDC R12, c[0x0][0x44c] ;  /* 0x00011300ff0c0b82 */ /* 0x000f220000000800 */
[----:B--2---:R-:W-:-:S07]  /*10c90*/  @P0 IMAD.HI.U32 R8, R11, R10, RZ ;  /* 0x0000000a0b080227 */ /* 0x004fce00078e00ff */
[----:B------:R-:W2:Y:S01]  /*10ca0*/  @P0 LDC R10, c[0x0][0x450] ;  /* 0x00011400ff0a0b82 */ /* 0x000ea20000000800 */
[----:B---3--:R-:W-:Y:S01]  /*10cb0*/  @P0 SHF.R.U32.HI R9, RZ, R13, R8 ;  /* 0x0000000dff090219 */ /* 0x008fe20000011608 */
[----:B-1----:R-:W-:-:S04]  /*10cc0*/  IMAD R8, R29, R4, RZ ;  /* 0x000000041d087224 */ /* 0x002fc800078e02ff */
[C---:B------:R-:W-:Y:S01]  /*10cd0*/  IMAD R13, R19.reuse, R5, R8 ;  /* 0x00000005130d7224 */ /* 0x040fe200078e0208 */
[----:B------:R-:W-:Y:S01]  /*10ce0*/  SHF.R.S32.HI R8, RZ, 0x1f, R9 ;  /* 0x0000001fff087819 */ /* 0x000fe20000011409 */
[----:B------:R-:W-:Y:S01]  /*10cf0*/  IMAD.WIDE.U32 R4, R19, R4, UR4 ;  /* 0x0000000413047e25 */ /* 0x000fe2000f8e0004 */
[----:B------:R-:W-:-:S03]  /*10d00*/  ULDC.64 UR4, c[0x0][0x2d0] ;  /* 0x0000b40000047ab9 */ /* 0x000fc60000000a00 */
[----:B------:R-:W-:Y:S02]  /*10d10*/  IMAD R8, R8, UR4, RZ ;  /* 0x0000000408087c24 */ /* 0x000fe4000f8e02ff */
[----:B------:R-:W-:Y:S02]  /*10d20*/  IMAD.IADD R5, R5, 0x1, R13 ;  /* 0x0000000105057824 */ /* 0x000fe400078e020d */
[C---:B------:R-:W-:Y:S02]  /*10d30*/  IMAD R13, R9.reuse, UR5, R8 ;  /* 0x00000005090d7c24 */ /* 0x040fe4000f8e0208 */
[----:B------:R-:W-:Y:S02]  /*10d40*/  IMAD.MOV R14, RZ, RZ, -R9 ;  /* 0x000000ffff0e7224 */ /* 0x000fe400078e0a09 */
[----:B------:R-:W-:-:S04]  /*10d50*/  IMAD.WIDE.U32 R8, R9, UR4, R4 ;  /* 0x0000000409087c25 */ /* 0x000fc8000f8e0004 */
[----:B------:R-:W-:Y:S02]  /*10d60*/  IMAD.IADD R9, R9, 0x1, R13 ;  /* 0x0000000109097824 */ /* 0x000fe400078e020d */
[----:B------:R-:W-:Y:S02]  /*10d70*/  IMAD R13, R0, R14, R11 ;  /* 0x0000000e000d7224 */ /* 0x000fe400078e020b */
[----:B------:R-:W-:Y:S02]  /*10d80*/  VIADD R11, R11, 0x80 ;  /* 0x000000800b0b7836 */ /* 0x000fe40000000000 */
[----:B------:R-:W-:Y:S01]  /*10d90*/  IMAD.WIDE.U32 R8, R13, UR6, R8 ;  /* 0x000000060d087c25 */ /* 0x000fe2000f8e0008 */
[----:B------:R-:W-:-:S03]  /*10da0*/  SHF.R.S32.HI R14, RZ, 0x1f, R13 ;  /* 0x0000001fff0e7819 */ /* 0x000fc6000001140d */
[----:B----4-:R-:W-:-:S04]  /*10db0*/  @P0 IMAD.HI.U32 R15, R11, R12, RZ ;  /* 0x0000000c0b0f0227 */ /* 0x010fc800078e00ff */
[----:B------:R-:W-:-:S04]  /*10dc0*/  IMAD R14, R14, UR6, RZ ;  /* 0x000000060e0e7c24 */ /* 0x000fc8000f8e02ff */
[----:B------:R-:W-:Y:S02]  /*10dd0*/  IMAD R19, R13, UR7, R14 ;  /* 0x000000070d137c24 */ /* 0x000fe4000f8e020e */
[----:B------:R-:W-:Y:S01]  /*10de0*/  IMAD.MOV.U32 R13, RZ, RZ, R11 ;  /* 0x000000ffff0d7224 */ /* 0x000fe200078e000b */
[----:B--2---:R-:W-:Y:S01]  /*10df0*/  @P0 SHF.R.U32.HI R13, RZ, R10, R15 ;  /* 0x0000000aff0d0219 */ /* 0x004fe2000001160f */
[----:B------:R-:W-:Y:S01]  /*10e00*/  IMAD.IADD R19, R9, 0x1, R19 ;  /* 0x0000000109137824 */ /* 0x000fe200078e0213 */
[----:B------:R-:W-:-:S03]  /*10e10*/  LEA R10, P0, R8, UR8, 0x1 ;  /* 0x00000008080a7c11 */ /* 0x000fc6000f8008ff */
[----:B------:R-:W-:Y:S01]  /*10e20*/  IMAD.MOV R9, RZ, RZ, -R13 ;  /* 0x000000ffff097224 */ /* 0x000fe200078e0a0d */
[----:B------:R-:W-:Y:S01]  /*10e30*/  LEA.HI.X R19, R8, UR9, R19, 0x1, P0 ;  /* 0x0000000908137c11 */ /* 0x000fe200080f0c13 */
[----:B------:R-:W-:Y:S01]  /*10e40*/  IMAD.WIDE.U32 R4, R13, UR4, R4 ;  /* 0x000000040d047c25 */ /* 0x000fe2000f8e0004 */
[----:B------:R-:W-:-:S03]  /*10e50*/  SHF.R.S32.HI R8, RZ, 0x1f, R13 ;  /* 0x0000001fff087819 */ /* 0x000fc6000001140d */
[----:B------:R-:W-:Y:S02]  /*10e60*/  IMAD R9, R0, R9, R11 ;  /* 0x0000000900097224 */ /* 0x000fe400078e020b */
[----:B------:R-:W-:Y:S01]  /*10e70*/  IMAD R8, R8, UR4, RZ ;  /* 0x0000000408087c24 */ /* 0x000fe2000f8e02ff */
[----:B------:R-:W-:Y:S02]  /*10e80*/  ULDC UR4, c[0x0][0x2b8] ;  /* 0x0000ae0000047ab9 */ /* 0x000fe40000000800 */
[----:B------:R-:W-:Y:S01]  /*10e90*/  ISETP.GE.AND P2, PT, R7, UR4, PT ;  /* 0x0000000407007c0c */ /* 0x000fe2000bf46270 */
[----:B------:R-:W-:Y:S01]  /*10ea0*/  IMAD R13, R13, UR5, R8 ;  /* 0x000000050d0d7c24 */ /* 0x000fe2000f8e0208 */
[----:B------:R-:W-:-:S03]  /*10eb0*/  SHF.R.S32.HI R8, RZ, 0x1f, R9 ;  /* 0x0000001fff087819 */ /* 0x000fc60000011409 */
[----:B------:R-:W-:Y:S02]  /*10ec0*/  IMAD.IADD R5, R5, 0x1, R13 ;  /* 0x0000000105057824 */ /* 0x000fe400078e020d */
[----:B------:R-:W-:Y:S02]  /*10ed0*/  IMAD R8, R8, UR6, RZ ;  /* 0x0000000608087c24 */ /* 0x000fe4000f8e02ff */
[----:B------:R-:W-:-:S04]  /*10ee0*/  IMAD.WIDE.U32 R4, R9, UR6, R4 ;  /* 0x0000000609047c25 */ /* 0x000fc8000f8e0004 */
[----:B------:R-:W-:Y:S01]  /*10ef0*/  IMAD R11, R9, UR7, R8 ;  /* 0x00000007090b7c24 */ /* 0x000fe2000f8e0208 */
[----:B------:R-:W-:-:S03]  /*10f00*/  LOP3.LUT R8, R7, 0x20, RZ, 0xfc, !PT ;  /* 0x0000002007087812 */ /* 0x000fc600078efcff */
[----:B------:R-:W-:Y:S01]  /*10f10*/  IMAD.IADD R9, R5, 0x1, R11 ;  /* 0x0000000105097824 */ /* 0x000fe200078e020b */
[----:B------:R-:W-:Y:S02]  /*10f20*/  ISETP.GE.AND P0, PT, R8, UR4, PT ;  /* 0x0000000408007c0c */ /* 0x000fe4000bf06270 */
[----:B------:R-:W-:-:S04]  /*10f30*/  LOP3.LUT R8, R7, 0x40, RZ, 0xfc, !PT ;  /* 0x0000004007087812 */ /* 0x000fc800078efcff */
[----:B------:R-:W-:Y:S01]  /*10f40*/  ISETP.GE.AND P1, PT, R8, UR4, PT ;  /* 0x0000000408007c0c */ /* 0x000fe2000bf26270 */
[----:B------:R-:W-:Y:S01]  /*10f50*/  UMOV UR4, 0xffffffff ;  /* 0xffffffff00047882 */ /* 0x000fe20000000000 */
[----:B------:R-:W-:-:S04]  /*10f60*/  LEA R8, P3, R4, UR8, 0x1 ;  /* 0x0000000804087c11 */ /* 0x000fc8000f8608ff */
[----:B------:R-:W-:Y:S01]  /*10f70*/  LEA.HI.X R9, R4, UR9, R9, 0x1, P3 ;  /* 0x0000000904097c11 */ /* 0x000fe200098f0c09 */
[----:B------:R-:W-:Y:S08]  /*10f80*/  BRA.DIV UR4, `(.L_x_950) ;  /* 0x0000002e04ec7947 */ /* 0x000ff0000b800000 */
[----:B------:R-:W-:Y:S01]  /*10f90*/  SHFL.IDX PT, R5, R19, RZ, 0x1c1f ;  /* 0x001c1fff13057589 */ /* 0x000fe200000e0000 */
[----:B------:R-:W-:Y:S01]  /*10fa0*/  ULDC UR4, c[0x0][0x288] ;  /* 0x0000a20000047ab9 */ /* 0x000fe20000000800 */
[----:B------:R-:W-:Y:S01]  /*10fb0*/  VIADD R3, R3, UR48 ;  /* 0x0000003003037c36 */ /* 0x000fe20008000000 */
[----:B------:R-:W-:Y:S01]  /*10fc0*/  ULDC.64 UR6, c[0x0][0x208] ;  /* 0x0000820000067ab9 */ /* 0x000fe20000000a00 */
[----:B------:R-:W1:Y:S01]  /*10fd0*/  SHFL.IDX PT, R4, R10, RZ, 0x1c1f ;  /* 0x001c1fff0a047589 */ /* 0x000e6200000e0000 */
[----:B------:R-:W-:Y:S02]  /*10fe0*/  IMAD R0, R0, UR4, RZ ;  /* 0x0000000400007c24 */ /* 0x000fe4000f8e02ff */
[C---:B------:R-:W-:Y:S01]  /*10ff0*/  VIADD R11, R3.reuse, 0x20 ;  /* 0x00000020030b7836 */ /* 0x040fe20000000000 */
[----:B------:R-:W-:Y:S01]  /*11000*/  SHFL.IDX PT, R20, R19, 0x1, 0x1c1f ;  /* 0x003c1f0013147f89 */ /* 0x000fe200000e0000 */
[C---:B------:R-:W-:Y:S01]  /*11010*/  VIADD R13, R3.reuse, 0x40 ;  /* 0x00000040030d7836 */ /* 0x040fe20000000000 */
[----:B------:R-:W-:-:S02]  /*11020*/  ISETP.GE.AND P3, PT, R3, R0, PT ;  /* 0x000000000300720c */ /* 0x000fc40003f66270 */
[----:B------:R-:W2:Y:S02]  /*11030*/  SHFL.IDX PT, R14, R10, 0x1, 0x1c1f ;  /* 0x003c1f000a0e7f89 */ /* 0x000ea400000e0000 */
[----:B------:R-:W-:Y:S02]  /*11040*/  ISETP.GE.AND P4, PT, R13, R0, PT ;  /* 0x000000000d00720c */ /* 0x000fe40003f86270 */
[----:B------:R-:W3:Y:S04]  /*11050*/  SHFL.IDX PT, R28, R19, 0x2, 0x1c1f ;  /* 0x005c1f00131c7f89 */ /* 0x000ee800000e0000 */
[----:B------:R-:W-:Y:S03]  /*11060*/  SHFL.IDX PT, R19, R19, 0x3, 0x1c1f ;  /* 0x007c1f0013137f89 */ /* 0x000fe600000e0000 */
[----:B------:R-:W-:Y:S01]  /*11070*/  @!P3 LEA R29, R6, UR38, 0x1 ;  /* 0x00000026061dbc11 */ /* 0x000fe2000f8e08ff */
[----:B-1----:R-:W-:-:S05]  /*11080*/  @!P3 IMAD.WIDE.U32 R4, R7, 0x2, R4 ;  /* 0x000000020704b825 */ /* 0x002fca00078e0004 */
[----:B------:R-:W-:Y:S04]  /*11090*/  @!P3 LDGSTS.E.BYPASS.LTC128B.128 [R29+0xc400], desc[UR6][R4.64], !P2 ;  /* 0x0c400000041dbfae */ /* 0x000fe8000d101d46 */
[----:B------:R-:W-:Y:S04]  /*110a0*/  @!P3 LDGSTS.E.BYPASS.LTC128B.128 [R29+0xf400], desc[UR6][R4.64+0x40], !P0 ;  /* 0x0f400040041dbfae */ /* 0x000fe8000c101d46 */
[----:B------:R2:W-:Y:S01]  /*110b0*/  @!P3 LDGSTS.E.BYPASS.LTC128B.128 [R29+0x12400], desc[UR6][R4.64+0x80], !P1 ;  /* 0x12400080041dbfae */ /* 0x0005e2000c901d46 */
[----:B------:R-:W-:-:S03]  /*110c0*/  ISETP.GE.AND P3, PT, R11, R0, PT ;  /* 0x000000000b00720c */ /* 0x000fc60003f66270 */
[----:B------:R-:W1:Y:S01]  /*110d0*/  SHFL.IDX PT, R11, R10, 0x2, 0x1c1f ;  /* 0x005c1f000a0b7f89 */ /* 0x000e6200000e0000 */
[----:B--2---:R-:W-:Y:S02]  /*110e0*/  IMAD.MOV.U32 R4, RZ, RZ, R14 ;  /* 0x000000ffff047224 */ /* 0x004fe400078e000e */
[----:B------:R-:W-:-:S07]  /*110f0*/  IMAD.MOV.U32 R5, RZ, RZ, R20 ;  /* 0x000000ffff057224 */ /* 0x000fce00078e0014 */
[----:B------:R-:W-:Y:S01]  /*11100*/  @!P3 LEA R29, R6, UR38, 0x1 ;  /* 0x00000026061dbc11 */ /* 0x000fe2000f8e08ff */
[----:B------:R2:W4:Y:S01]  /*11110*/  SHFL.IDX PT, R14, R10, 0x3, 0x1c1f ;  /* 0x007c1f000a0e7f89 */ /* 0x00052200000e0000 */
[----:B------:R-:W-:-:S04]  /*11120*/  @!P3 IMAD.WIDE.U32 R20, R7, 0x2, R4 ;  /* 0x000000020714b825 */ /* 0x000fc800078e0004 */
[----:B---3--:R-:W-:Y:S01]  /*11130*/  IMAD.MOV.U32 R5, RZ, RZ, R28 ;  /* 0x000000ffff057224 */ /* 0x008fe200078e001c */
[----:B------:R-:W-:Y:S04]  /*11140*/  @!P3 LDGSTS.E.BYPASS.LTC128B.128 [R29+0xcc00], desc[UR6][R20.64], !P2 ;  /* 0x0cc00000141dbfae */ /* 0x000fe8000d101d46 */
[----:B------:R-:W-:Y:S01]  /*11150*/  @!P3 LDGSTS.E.BYPASS.LTC128B.128 [R29+0xfc00], desc[UR6][R20.64+0x40], !P0 ;  /* 0x0fc00040141dbfae */ /* 0x000fe2000c101d46 */
[----:B-1----:R-:W-:Y:S02]  /*11160*/  IMAD.MOV.U32 R4, RZ, RZ, R11 ;  /* 0x000000ffff047224 */ /* 0x002fe400078e000b */
[----:B------:R-:W-:Y:S01]  /*11170*/  VIADD R11, R3, 0x60 ;  /* 0x00000060030b7836 */ /* 0x000fe20000000000 */
[----:B------:R1:W-:Y:S01]  /*11180*/  @!P3 LDGSTS.E.BYPASS.LTC128B.128 [R29+0x12c00], desc[UR6][R20.64+0x80], !P1 ;  /* 0x12c00080141dbfae */ /* 0x0003e2000c901d46 */
[----:B------:R-:W-:-:S03]  /*11190*/  @!P4 IMAD.WIDE.U32 R4, R7, 0x2, R4 ;  /* 0x000000020704c825 */ /* 0x000fc600078e0004 */
[----:B------:R-:W-:Y:S01]  /*111a0*/  SHFL.IDX PT, R28, R9, RZ, 0x1c1f ;  /* 0x001c1fff091c7589 */ /* 0x000fe200000e0000 */
[----:B------:R-:W-:Y:S01]  /*111b0*/  ISETP.GE.AND P3, PT, R11, R0, PT ;  /* 0x000000000b00720c */ /* 0x000fe20003f66270 */
[----:B------:R-:W-:Y:S02]  /*111c0*/  VIADD R11, R3, 0x80 ;  /* 0x00000080030b7836 */ /* 0x000fe40000000000 */
[----:B------:R-:W-:Y:S04]  /*111d0*/  SHFL.IDX PT, R9, R9, 0x1, 0x1c1f ;  /* 0x003c1f0009097f89 */ /* 0x000fe800000e0000 */
[----:B-1----:R-:W1:Y:S01]  /*111e0*/  SHFL.IDX PT, R29, R8, RZ, 0x1c1f ;  /* 0x001c1fff081d7589 */ /* 0x002e6200000e0000 */
[----:B------:R-:W-:-:S05]  /*111f0*/  @!P4 LEA R21, R6, UR38, 0x1 ;  /* 0x000000260615cc11 */ /* 0x000fca000f8e08ff */
[----:B------:R-:W-:Y:S01]  /*11200*/  @!P4 LDGSTS.E.BYPASS.LTC128B.128 [R21+0xd400], desc[UR6][R4.64], !P2 ;  /* 0x0d4000000415cfae */ /* 0x000fe2000d101d46 */
[----:B--2---:R-:W-:-:S03]  /*11210*/  @!P3 LEA R10, R6, UR38, 0x1 ;  /* 0x00000026060abc11 */ /* 0x004fc6000f8e08ff */
[----:B------:R-:W-:Y:S04]  /*11220*/  @!P4 LDGSTS.E.BYPASS.LTC128B.128 [R21+0x10400], desc[UR6][R4.64+0x40], !P0 ;  /* 0x104000400415cfae */ /* 0x000fe8000c101d46 */
[----:B------:R4:W-:Y:S01]  /*11230*/  @!P4 LDGSTS.E.BYPASS.LTC128B.128 [R21+0x13400], desc[UR6][R4.64+0x80], !P1 ;  /* 0x134000800415cfae */ /* 0x0009e2000c901d46 */
[----:B------:R-:W-:Y:S01]  /*11240*/  ISETP.GE.AND P4, PT, R11, R0, PT ;  /* 0x000000000b00720c */ /* 0x000fe20003f86270 */
[----:B----4-:R-:W-:Y:S02]  /*11250*/  IMAD.MOV.U32 R4, RZ, RZ, R14 ;  /* 0x000000ffff047224 */ /* 0x010fe400078e000e */
[----:B------:R-:W-:Y:S01]  /*11260*/  IMAD.MOV.U32 R5, RZ, RZ, R19 ;  /* 0x000000ffff057224 */ /* 0x000fe200078e0013 */
[----:B------:R2:W3:Y:S01]  /*11270*/  SHFL.IDX PT, R14, R8, 0x1, 0x1c1f ;  /* 0x003c1f00080e7f89 */ /* 0x0004e200000e0000 */
[----:B------:R-:W-:-:S02]  /*11280*/  IMAD.MOV.U32 R19, RZ, RZ, 0x1 ;  /* 0x00000001ff137424 */ /* 0x000fc400078e00ff */
[----:B------:R-:W-:-:S04]  /*11290*/  @!P3 IMAD.WIDE.U32 R20, R7, 0x2, R4 ;  /* 0x000000020714b825 */ /* 0x000fc800078e0004 */
[----:B-1----:R-:W-:Y:S02]  /*112a0*/  IMAD.MOV.U32 R4, RZ, RZ, R29 ;  /* 0x000000ffff047224 */ /* 0x002fe400078e001d */
[----:B------:R-:W-:Y:S01]  /*112b0*/  @!P4 LEA R29, R6, UR38, 0x1 ;  /* 0x00000026061dcc11 */ /* 0x000fe2000f8e08ff */
[----:B------:R-:W-:Y:S01]  /*112c0*/  IMAD.MOV.U32 R5, RZ, RZ, R28 ;  /* 0x000000ffff057224 */ /* 0x000fe200078e001c */
[----:B------:R2:W-:Y:S01]  /*112d0*/  @!P3 LDGSTS.E.BYPASS.LTC128B.128 [R10+0xdc00], desc[UR6][R20.64], !P2 ;  /* 0x0dc00000140abfae */ /* 0x0005e2000d101d46 */
[----:B------:R-:W-:-:S03]  /*112e0*/  @!P4 IMAD.WIDE.U32 R4, R7, 0x2, R4 ;  /* 0x000000020704c825 */ /* 0x000fc600078e0004 */
[----:B------:R2:W-:Y:S04]  /*112f0*/  @!P3 LDGSTS.E.BYPASS.LTC128B.128 [R10+0x10c00], desc[UR6][R20.64+0x40], !P0 ;  /* 0x10c00040140abfae */ /* 0x0005e8000c101d46 */
[----:B------:R2:W-:Y:S04]  /*11300*/  @!P3 LDGSTS.E.BYPASS.LTC128B.128 [R10+0x13c00], desc[UR6][R20.64+0x80], !P1 ;  /* 0x13c00080140abfae */ /* 0x0005e8000c901d46 */
[----:B------:R2:W-:Y:S04]  /*11310*/  @!P4 LDGSTS.E.BYPASS.LTC128B.128 [R29+0xe400], desc[UR6][R4.64], !P2 ;  /* 0x0e400000041dcfae */ /* 0x0005e8000d101d46 */
[----:B------:R2:W-:Y:S04]  /*11320*/  @!P4 LDGSTS.E.BYPASS.LTC128B.128 [R29+0x11400], desc[UR6][R4.64+0x40], !P0 ;  /* 0x11400040041dcfae */ /* 0x0005e8000c101d46 */
[----:B---3--:R2:W-:Y:S02]  /*11330*/  @!P4 LDGSTS.E.BYPASS.LTC128B.128 [R29+0x14400], desc[UR6][R4.64+0x80], !P1 ;  /* 0x14400080041dcfae */ /* 0x0085e4000c901d46 */
.L_x_1044:
[----:B------:R-:W-:Y:S01]  /*11340*/  VIADD R3, R3, 0xa0 ;  /* 0x000000a003037836 */ /* 0x000fe20000000000 */
[----:B------:R-:W-:Y:S01]  /*11350*/  BSSY B0, `(.L_x_951) ;  /* 0x0000010000007945 */ /* 0x000fe20003800000 */
[----:B--2---:R-:W-:Y:S02]  /*11360*/  IMAD.MOV.U32 R4, RZ, RZ, R14 ;  /* 0x000000ffff047224 */ /* 0x004fe400078e000e */
[----:B------:R-:W-:Y:S01]  /*11370*/  IMAD.MOV.U32 R5, RZ, RZ, R9 ;  /* 0x000000ffff057224 */ /* 0x000fe200078e0009 */
[----:B------:R-:W-:Y:S01]  /*11380*/  ISETP.GE.AND P3, PT, R3, R0, PT ;  /* 0x000000000300720c */ /* 0x000fe20003f66270 */
[----:B------:R-:W-:-:S05]  /*11390*/  IMAD.MOV.U32 R0, RZ, RZ, 0x1 ;  /* 0x00000001ff007424 */ /* 0x000fca00078e00ff */
[----:B------:R-:W-:-:S07]  /*113a0*/  SHF.L.U32 R0, R0, 0x1f, RZ ;  /* 0x0000001f00007819 */ /* 0x000fce00000006ff */
[----:B------:R-:W-:Y:S05]  /*113b0*/  @P3 BRA `(.L_x_952) ;  /* 0x0000000000243947 */ /* 0x000fea0003800000 */
[----:B------:R-:W-:Y:S01]  /*113c0*/  IMAD.WIDE.U32 R4, R7, 0x2, R4 ;  /* 0x0000000207047825 */ /* 0x000fe200078e0004 */
[----:B------:R-:W-:Y:S01]  /*113d0*/  LEA R3, R6, UR38, 0x1 ;  /* 0x0000002606037c11 */ /* 0x000fe2000f8e08ff */
[----:B------:R-:W-:-:S04]  /*113e0*/  ULDC.64 UR4, c[0x0][0x208] ;  /* 0x0000820000047ab9 */ /* 0x000fc80000000a00 */
[----:B------:R-:W-:Y:S01]  /*113f0*/  @!PT LDS RZ, [RZ] ;  /* 0x00000000fffff984 */ /* 0x000fe20000000800 */
[----:B------:R-:W-:Y:S01]  /*11400*/  @!PT LDS RZ, [RZ] ;  /* 0x00000000fffff984 */ /* 0x000fe20000000800 */
[----:B------:R-:W-:Y:S01]  /*11410*/  @!PT LDS RZ, [RZ] ;  /* 0x00000000fffff984 */ /* 0x000fe20000000800 */
[----:B------:R1:W-:Y:S04]  /*11420*/  LDGSTS.E.BYPASS.LTC128B.128 [R3+0xec00], desc[UR4][R4.64], !P2 ;  /* 0x0ec0000004037fae */ /* 0x0003e8000d101d44 */
[----:B------:R1:W-:Y:S04]  /*11430*/  LDGSTS.E.BYPASS.LTC128B.128 [R3+0x11c00], desc[UR4][R4.64+0x40], !P0 ;  /* 0x11c0004004037fae */ /* 0x0003e8000c101d44 */
[----:B------:R1:W-:Y:S02]  /*11440*/  LDGSTS.E.BYPASS.LTC128B.128 [R3+0x14c00], desc[UR4][R4.64+0x80], !P1 ;  /* 0x14c0008004037fae */ /* 0x0003e4000c901d44 */
.L_x_952:
[----:B------:R-:W-:Y:S05]  /*11450*/  BSYNC B0 ;  /* 0x0000000000007941 */ /* 0x000fea0003800000 */
.L_x_951:
[----:B------:R-:W-:Y:S01]  /*11460*/  NOP ;  /* 0x0000000000007918 */ /* 0x000fe20000000000 */
[----:B------:R-:W-:Y:S01]  /*11470*/  SYNCS.ARRIVE.TRANS64.RED.A0T1 RZ, [UR38+0x2d800], RZ ;  /* 0x02d800ffffff79a7 */ /* 0x000fe20008200426 */
[----:B------:R-:W-:Y:S01]  /*11480*/  ARRIVES.LDGSTSBAR.64.TRANSCNT [UR38+0x2d800] ;  /* 0x02d80000ff0079b0 */ /* 0x000fe20008000aa6 */
[----:B------:R-:W-:Y:S01]  /*11490*/  NOP ;  /* 0x0000000000007918 */ /* 0x000fe20000000000 */
[----:B------:R-:W-:Y:S01]  /*114a0*/  SYNCS.ARRIVE.TRANS64.A1T0 RZ, [UR38+0x2d800], RZ ;  /* 0x02d800ffffff79a7 */ /* 0x000fe20008100026 */
[----:B-1----:R-:W-:-:S05]  /*114b0*/  VIADD R3, R18, 0xfffffffe ;  /* 0xfffffffe12037836 */ /* 0x002fca0000000000 */
[----:B------:R-:W-:Y:S01]  /*114c0*/  ISETP.GE.AND P1, PT, R3, UR39, PT ;  /* 0x0000002703007c0c */ /* 0x000fe2000bf26270 */
[----:B------:R-:W1:Y:S02]  /*114d0*/  SYNCS.PHASECHK.TRANS64.TRYWAIT P0, [UR38+0x2d820], R0 ;  /* 0x02d82000ff0075a7 */ /* 0x000e640008000166 */
[----:B-1----:R-:W-:Y:S10]  /*114e0*/  @!P0 BRA `(.L_x_953) ;  /* 0x0000003000ac8947 */ /* 0x002ff40003800000 */
.L_x_1045:
[----:B-1----:R-:W-:Y:S01]  /*114f0*/  IMAD.MOV.U32 R0, RZ, RZ, RZ ;  /* 0x000000ffff007224 */ /* 0x002fe200078e00ff */
[----:B------:R-:W-:Y:S06]  /*11500*/  @!P1 BRA `(.L_x_954) ;  /* 0x0000001c007c9947 */ /* 0x000fec0003800000 */
[----:B------:R-:W-:Y:S01]  /*11510*/  UIADD3 UR4, UR47, 0x1, URZ ;  /* 0x000000012f047890 */ /* 0x000fe2000fffe03f */
[----:B------:R-:W-:Y:S01]  /*11520*/  LOP3.LUT R8, R2, 0x1f, RZ, 0xc0, !PT ;  /* 0x0000001f02087812 */ /* 0x000fe200078ec0ff */
[----:B------:R-:W-:Y:S01]  /*11530*/  ULOP3.LUT UR5, URZ, UR44, URZ, 0x33, !UPT ;  /* 0x0000002c3f057292 */ /* 0x000fe2000f8e333f */
[----:B------:R-:W-:Y:S01]  /*11540*/  IMAD.MOV.U32 R19, RZ, RZ, 0x1 ;  /* 0x00000001ff137424 */ /* 0x000fe200078e00ff */
[----:B------:R-:W-:-:S04]  /*11550*/  UIMAD UR4, UR4, UR43, URZ ;  /* 0x0000002b040472a4 */ /* 0x000fc8000f8e023f */
[----:B------:R-:W-:Y:S01]  /*11560*/  IMAD.U32 R5, RZ, RZ, UR5 ;  /* 0x00000005ff057e24 */ /* 0x000fe2000f8e00ff */
[----:B------:R-:W-:Y:S01]  /*11570*/  ULOP3.LUT UR5, URZ, UR39, URZ, 0x33, !UPT ;  /* 0x000000273f057292 */ /* 0x000fe2000f8e333f */
[----:B------:R-:W-:Y:S01]  /*11580*/  LOP3.LUT R4, RZ, UR4, RZ, 0x33, !PT ;  /* 0x00000004ff047c12 */ /* 0x000fe2000f8e33ff */
[----:B------:R-:W-:-:S03]  /*11590*/  ULOP3.LUT UR4, URZ, UR46, URZ, 0x33, !UPT ;  /* 0x0000002e3f047292 */ /* 0x000fc6000f8e333f */
[----:B------:R-:W-:Y:S01]  /*115a0*/  VIADDMNMX R4, R4, -UR42, R5, !PT ;  /* 0x8000002a04047c46 */ /* 0x000fe2000f800105 */
[----:B------:R-:W-:-:S03]  /*115b0*/  IMAD.MOV.U32 R5, RZ, RZ, 0x2 ;  /* 0x00000002ff057424 */ /* 0x000fc600078e00ff */
[----:B------:R-:W-:-:S04]  /*115c0*/  VIMNMX R4, R4, UR4, !PT ;  /* 0x0000000404047c48 */ /* 0x000fc8000ffe0100 */
[----:B------:R-:W-:Y:S02]  /*115d0*/  VIADDMNMX R5, R4, R5, UR5, !PT ;  /* 0x0000000504057e46 */ /* 0x000fe4000f800105 */
[----:B------:R-:W-:-:S03]  /*115e0*/  LOP3.LUT R6, RZ, R4, RZ, 0x33, !PT ;  /* 0x00000004ff067212 */ /* 0x000fc600078e33ff */
[C---:B------:R-:W-:Y:S02]  /*115f0*/  VIADD R7, R5.reuse, 0xfffffffe ;  /* 0xfffffffe05077836 */ /* 0x040fe40000000000 */
[----:B------:R-:W-:Y:S02]  /*11600*/  IMAD.IADD R10, R5, 0x1, R6 ;  /* 0x00000001050a7824 */ /* 0x000fe400078e0206 */
[----:B------:R-:W-:Y:S01]  /*11610*/  IMAD.MOV.U32 R6, RZ, RZ, R25 ;  /* 0x000000ffff067224 */ /* 0x000fe200078e0019 */
[----:B------:R-:W-:Y:S02]  /*11620*/  ISETP.NE.AND P0, PT, R7, R4, PT ;  /* 0x000000040700720c */ /* 0x000fe40003f05270 */
[----:B------:R-:W-:-:S11]  /*11630*/  LOP3.LUT R9, R10, 0x1, RZ, 0xc0, !PT ;  /* 0x000000010a097812 */ /* 0x000fd600078ec0ff */
[----:B------:R-:W-:Y:S05]  /*11640*/  @!P0 BRA `(.L_x_955) ;  /* 0x0000001000d48947 */ /* 0x000fea0003800000 */
[----:B------:R-:W-:Y:S01]  /*11650*/  BSSY B0, `(.L_x_955) ;  /* 0x0000134000007945 */ /* 0x000fe20003800000 */
[----:B------:R-:W-:Y:S02]  /*11660*/  IMAD.IADD R10, R10, 0x1, -R9 ;  /* 0x000000010a0a7824 */ /* 0x000fe400078e0a09 */
[----:B------:R-:W-:Y:S02]  /*11670*/  IMAD.MOV.U32 R11, RZ, RZ, 0x1 ;  /* 0x00000001ff0b7424 */ /* 0x000fe400078e00ff */
[----:B------:R-:W-:-:S07]  /*11680*/  IMAD.MOV.U32 R6, RZ, RZ, R25 ;  /* 0x000000ffff067224 */ /* 0x000fce00078e0019 */
.L_x_990:
        /* <DEDUP_REMOVED lines=9> */
[----:B------:R-:W1:Y:S01]  /*11720*/  LDC R14, c[0x0][0x43c] ;  /* 0x00010f00ff0e7b82 */ /* 0x000e620000000800 */
[----:B------:R-:W-:Y:S01]  /*11730*/  IMAD.MOV.U32 R13, RZ, RZ, R3 ;  /* 0x000000ffff0d7224 */ /* 0x000fe200078e0003 */
[----:B------:R-:W-:Y:S01]  /*11740*/  ULDC.64 UR4, c[0x0][0x428] ;  /* 0x00010a0000047ab9 */ /* 0x000fe20000000a00 */
[----:B------:R-:W-:Y:S01]  /*11750*/  ULDC.64 UR6, c[0x0][0x208] ;  /* 0x0000820000067ab9 */ /* 0x000fe20000000a00 */
[----:B-1----:R-:W-:-:S13]  /*11760*/  ISETP.NE.AND P0, PT, R14, 0x1, PT ;  /* 0x000000010e00780c */ /* 0x002fda0003f05270 */
[----:B------:R-:W1:Y:S02]  /*11770*/  @P0 LDC.64 R4, c[0x0][0x440] ;  /* 0x00011000ff040b82 */ /* 0x000e640000000a00 */
[----:B-1----:R-:W-:-:S05]  /*11780*/  @P0 IMAD.HI.U32 R4, R3, R4, RZ ;  /* 0x0000000403040227 */ /* 0x002fca00078e00ff */
        /* <DEDUP_REMOVED lines=13> */
.L_x_958:
[----:B------:R-:W2:Y:S01]  /*11860*/  SYNCS.PHASECHK.TRANS64.TRYWAIT P0, [UR38+0x2d848], R12 ;  /* 0x02d8480cff0075a7 */ /* 0x000ea20008000166 */
[----:B------:R-:W-:Y:S01]  /*11870*/  BSSY B2, `(.L_x_959) ;  /* 0x0000003000027945 */ /* 0x000fe20003800000 */
[----:B------:R-:W-:-:S03]  /*11880*/  ISETP.NE.AND P2, PT, R23, RZ, PT ;  /* 0x000000ff1700720c */ /* 0x000fc60003f45270 */
[----:B--2---:R-:W-:Y:S10]  /*11890*/  @!P0 BRA `(.L_x_960) ;  /* 0x0000002c00d88947 */ /* 0x004ff40003800000 */
.L_x_1046:
[----:B------:R-:W-:Y:S05]  /*118a0*/  BSYNC B2 ;  /* 0x0000000000027941 */ /* 0x000fea0003800000 */
.L_x_959:
[----:B------:R-:W-:Y:S04]  /*118b0*/  BSSY B2, `(.L_x_961) ;  /* 0x0000007000027945 */ /* 0x000fe80003800000 */
[----:B------:R-:W-:Y:S05]  /*118c0*/  @P2 BRA `(.L_x_962) ;  /* 0x0000000000142947 */ /* 0x000fea0003800000 */
[----:B------:R-:W-:Y:S01]  /*118d0*/  ISETP.NE.AND P0, PT, R8, RZ, PT ;  /* 0x000000ff0800720c */ /* 0x000fe20003f05270 */
[----:B-1----:R-:W-:-:S04]  /*118e0*/  IMAD.MOV.U32 R4, RZ, RZ, 0x6000 ;  /* 0x00006000ff047424 */ /* 0x002fc800078e00ff */
[----:B------:R2:W-:Y:S08]  /*118f0*/  SYNCS.ARRIVE.TRANS64 RZ, [UR38+0x2d838], R4 ;  /* 0x02d83804ffff79a7 */ /* 0x0005f00008000026 */
[----:B--2---:R-:W-:Y:S05]  /*11900*/  @!P0 BRA `(.L_x_962) ;  /* 0x0000000000048947 */ /* 0x004fea0003800000 */
[----:B------:R-:W-:Y:S01]  /*11910*/  BPT.TRAP 0x1 ;  /* 0x000000040000795c */ /* 0x000fe20000300000 */
.L_x_962:
[----:B------:R-:W-:Y:S05]  /*11920*/  BSYNC B2 ;  /* 0x0000000000027941 */ /* 0x000fea0003800000 */
.L_x_961:
[----:B------:R-:W-:Y:S01]  /*11930*/  IMAD.MOV.U32 R7, RZ, RZ, RZ ;  /* 0x000000ffff077224 */ /* 0x000fe200078e00ff */
[----:B------:R-:W-:Y:S01]  /*11940*/  ULDC.64 UR4, c[0x0][0x198] ;  /* 0x0000660000047ab9 */ /* 0x000fe20000000a00 */
[----:B------:R-:W-:Y:S01]  /*11950*/  PLOP3.LUT P0, PT, PT, PT, PT, 0x80, 0x0 ;  /* 0x000000000000781c */ /* 0x000fe20003f0f070 */
[----:B------:R-:W-:Y:S01]  /*11960*/  UIADD3 UR4, UP0, UR4, 0x370, URZ ;  /* 0x0000037004047890 */ /* 0x000fe2000ff1e03f */
[----:B-1----:R-:W-:Y:S01]  /*11970*/  IMAD.SHL.U32 R4, R14, 0x80, RZ ;  /* 0x000000800e047824 */ /* 0x002fe200078e00ff */
[----:B------:R-:W-:Y:S01]  /*11980*/  R2UR UR34, R7 ;  /* 0x00000000072272ca */ /* 0x000fe200000e0000 */
[----:B------:R-:W-:Y:S02]  /*11990*/  UIADD3 UR32, UR38, 0x1b400, URZ ;  /* 0x0001b40026207890 */ /* 0x000fe4000fffe03f */
[----:B------:R-:W-:Y:S02]  /*119a0*/  UIADD3 UR33, UR38, 0x2d838, URZ ;  /* 0x0002d83826217890 */ /* 0x000fe4000fffe03f */
[----:B------:R-:W-:Y:S01]  /*119b0*/  UIADD3.X UR5, URZ, UR5, URZ, UP0, !UPT ;  /* 0x000000053f057290 */ /* 0x000fe200087fe43f */
[----:B------:R-:W-:Y:S01]  /*119c0*/  UMOV UR6, 0x0 ;  /* 0x0000000000067882 */ /* 0x000fe20000000000 */
[----:B------:R-:W-:-:S10]  /*119d0*/  UMOV UR7, 0x14f00000 ;  /* 0x14f0000000077882 */ /* 0x000fd40000000000 */
.L_x_963:
[----:B------:R-:W-:-:S13]  /*119e0*/  @P0 ELECT P3, URZ, PT ;  /* 0x00000000003f082f */ /* 0x000fda0003860000 */
[----:B-----5:R-:W-:Y:S02]  /*119f0*/  @P3 R2UR UR37, R6 ;  /* 0x00000000062532ca */ /* 0x020fe400000e0000 */
[----:B------:R-:W-:Y:S02]  /*11a00*/  @P3 R2UR UR35, R4 ;  /* 0x00000000042332ca */ /* 0x000fe400000e0000 */
[----:B------:R-:W-:Y:S02]  /*11a10*/  @P3 PLOP3.LUT P0, PT, P3, PT, PT, 0x8, 0x0 ;  /* 0x000000000000381c */ /* 0x000fe40001f0e170 */
[----:B------:R-:W-:-:S09]  /*11a20*/  PLOP3.LUT P3, PT, PT, PT, PT, 0x8, 0x0 ;  /* 0x000000000000781c */ /* 0x000fd20003f6e170 */
[----:B------:R1:W-:Y:S02]  /*11a30*/  UTMALDG.4D [UR32], [UR4], desc[UR6] ;  /* 0x00000620040075b4 */ /* 0x0003e40008019000 */
[----:B-1----:R-:W-:Y:S05]  /*11a40*/  @P0 BRA.U.ANY `(.L_x_963) ;  /* 0xfffffffd00e40947 */ /* 0x002fea000393ffff */
[----:B------:R-:W-:Y:S01]  /*11a50*/  IMAD.MOV.U32 R13, RZ, RZ, 0x20 ;  /* 0x00000020ff0d7424 */ /* 0x000fe200078e00ff */
[----:B------:R-:W-:Y:S01]  /*11a60*/  PLOP3.LUT P0, PT, PT, PT, PT, 0x80, 0x0 ;  /* 0x000000000000781c */ /* 0x000fe20003f0f070 */
[----:B------:R-:W-:Y:S01]  /*11a70*/  UIADD3 UR8, UR38, 0x1d400, URZ ;  /* 0x0001d40026087890 */ /* 0x000fe2000fffe03f */
[----:B------:R-:W-:Y:S02]  /*11a80*/  UMOV UR6, 0x0 ;  /* 0x0000000000067882 */ /* 0x000fe40000000000 */
[----:B------:R-:W-:Y:S01]  /*11a90*/  R2UR UR10, R13 ;  /* 0x000000000d0a72ca */ /* 0x000fe200000e0000 */
[----:B------:R-:W-:-:S14]  /*11aa0*/  UMOV UR7, 0x14f00000 ;  /* 0x14f0000000077882 */ /* 0x000fdc0000000000 */
.L_x_964:
        /* <DEDUP_REMOVED lines=15> */
.L_x_965:
        /* <DEDUP_REMOVED lines=9> */
[----:B------:R-:W1:Y:S01]  /*11c30*/  SYNCS.PHASECHK.TRANS64.TRYWAIT P0, [UR38+0x2d860], R12 ;  /* 0x02d8600cff0075a7 */ /* 0x000e620008000166 */
[----:B------:R-:W-:Y:S04]  /*11c40*/  BSSY B2, `(.L_x_966) ;  /* 0x0000002000027945 */ /* 0x000fe80003800000 */
[----:B-1----:R-:W-:Y:S05]  /*11c50*/  @!P0 BRA `(.L_x_967) ;  /* 0x0000002c00008947 */ /* 0x002fea0003800000 */
.L_x_1047:
[----:B------:R-:W-:Y:S05]  /*11c60*/  BSYNC B2 ;  /* 0x0000000000027941 */ /* 0x000fea0003800000 */
.L_x_966:
[----:B------:R-:W-:Y:S01]  /*11c70*/  BSSY B2, `(.L_x_968) ;  /* 0x0000009000027945 */ /* 0x000fe20003800000 */
[----:B------:R-:W-:Y:S02]  /*11c80*/  IMAD.MOV.U32 R4, RZ, RZ, 0x0 ;  /* 0x00000000ff047424 */ /* 0x000fe400078e00ff */
[----:B-1----:R-:W-:Y:S01]  /*11c90*/  IMAD.MOV.U32 R5, RZ, RZ, 0x14f00000 ;  /* 0x14f00000ff057424 */ /* 0x002fe200078e00ff */
[----:B------:R-:W-:Y:S06]  /*11ca0*/  @P2 BRA `(.L_x_969) ;  /* 0x0000000000142947 */ /* 0x000fec0003800000 */
[----:B------:R-:W-:Y:S01]  /*11cb0*/  ISETP.NE.AND P0, PT, R8, RZ, PT ;  /* 0x000000ff0800720c */ /* 0x000fe20003f05270 */
[----:B------:R-:W-:-:S04]  /*11cc0*/  IMAD.MOV.U32 R12, RZ, RZ, 0x6000 ;  /* 0x00006000ff0c7424 */ /* 0x000fc800078e00ff */
[----:B------:R1:W-:Y:S08]  /*11cd0*/  SYNCS.ARRIVE.TRANS64 RZ, [UR38+0x2d850], R12 ;  /* 0x02d8500cffff79a7 */ /* 0x0003f00008000026 */
[----:B-1----:R-:W-:Y:S05]  /*11ce0*/  @!P0 BRA `(.L_x_969) ;  /* 0x0000000000048947 */ /* 0x002fea0003800000 */
[----:B------:R-:W-:Y:S01]  /*11cf0*/  BPT.TRAP 0x1 ;  /* 0x000000040000795c */ /* 0x000fe20000300000 */
.L_x_969:
[----:B------:R-:W-:Y:S05]  /*11d00*/  BSYNC B2 ;  /* 0x0000000000027941 */ /* 0x000fea0003800000 */
.L_x_968:
[----:B------:R-:W-:Y:S01]  /*11d10*/  R2UR UR6, R4 ;  /* 0x00000000040672ca */ /* 0x000fe200000e0000 */
[----:B------:R-:W-:Y:S01]  /*11d20*/  ULDC.64 UR4, c[0x0][0x198] ;  /* 0x0000660000047ab9 */ /* 0x000fe20000000a00 */
[----:B------:R-:W-:Y:S01]  /*11d30*/  R2UR UR7, R5 ;  /* 0x00000000050772ca */ /* 0x000fe200000e0000 */
[----:B------:R-:W-:Y:S01]  /*11d40*/  UIADD3 UR4, UP0, UR4, 0x470, URZ ;  /* 0x0000047004047890 */ /* 0x000fe2000ff1e03f */
[----:B------:R-:W-:Y:S01]  /*11d50*/  R2UR UR10, R7 ;  /* 0x00000000070a72ca */ /* 0x000fe200000e0000 */
[----:B------:R-:W-:Y:S01]  /*11d60*/  IMAD.SHL.U32 R7, R27, 0x80, RZ ;  /* 0x000000801b077824 */ /* 0x000fe200078e00ff */
[----:B------:R-:W-:Y:S01]  /*11d70*/  PLOP3.LUT P0, PT, PT, PT, PT, 0x80, 0x0 ;  /* 0x000000000000781c */ /* 0x000fe20003f0f070 */
[----:B------:R-:W-:Y:S02]  /*11d80*/  UIADD3 UR8, UR38, 0x400, URZ ;  /* 0x0000040026087890 */ /* 0x000fe4000fffe03f */
[----:B------:R-:W-:Y:S02]  /*11d90*/  UIADD3 UR9, UR38, 0x2d850, URZ ;  /* 0x0002d85026097890 */ /* 0x000fe4000fffe03f */
[----:B------:R-:W-:-:S12]  /*11da0*/  UIADD3.X UR5, URZ, UR5, URZ, UP0, !UPT ;  /* 0x000000053f057290 */ /* 0x000fd800087fe43f */
.L_x_970:
        /* <DEDUP_REMOVED lines=8> */
[----:B------:R-:W-:Y:S01]  /*11e30*/  R2UR UR10, R13 ;  /* 0x000000000d0a72ca */ /* 0x000fe200000e0000 */
[----:B------:R-:W-:Y:S01]  /*11e40*/  UIADD3 UR8, UR38, 0x2400, URZ ;  /* 0x0000240026087890 */ /* 0x000fe2000fffe03f */
[----:B------:R-:W-:Y:S02]  /*11e50*/  R2UR UR6, R4 ;  /* 0x00000000040672ca */ /* 0x000fe400000e0000 */
[----:B------:R-:W-:Y:S02]  /*11e60*/  R2UR UR7, R5 ;  /* 0x00000000050772ca */ /* 0x000fe400000e0000 */
[----:B------:R-:W-:-:S13]  /*11e70*/  PLOP3.LUT P0, PT, PT, PT, PT, 0x80, 0x0 ;  /* 0x000000000000781c */ /* 0x000fda0003f0f070 */
.L_x_971:
        /* <DEDUP_REMOVED lines=13> */
.L_x_972:
        /* <DEDUP_REMOVED lines=8> */
[----:B------:R-:W-:Y:S02]  /*11fd0*/  IMAD.MOV.U32 R27, RZ, RZ, R14 ;  /* 0x000000ffff1b7224 */ /* 0x000fe400078e000e */
[----:B------:R-:W-:-:S07]  /*11fe0*/  IMAD.MOV.U32 R25, RZ, RZ, R6 ;  /* 0x000000ffff197224 */ /* 0x000fce00078e0006 */
.L_x_957:
[----:B------:R-:W-:Y:S05]  /*11ff0*/  BSYNC B1 ;  /* 0x0000000000017941 */ /* 0x000fea0003800000 */
.L_x_956:
        /* <DEDUP_REMOVED lines=28> */
.L_x_975:
[----:B------:R-:W2:Y:S01]  /*121c0*/  SYNCS.PHASECHK.TRANS64.TRYWAIT P0, [UR38+0x2d840], R12 ;  /* 0x02d8400cff0075a7 */ /* 0x000ea20008000166 */
[----:B------:R-:W-:Y:S01]  /*121d0*/  BSSY B2, `(.L_x_976) ;  /* 0x0000003000027945 */ /* 0x000fe20003800000 */
[----:B------:R-:W-:-:S03]  /*121e0*/  ISETP.NE.AND P2, PT, R23, RZ, PT ;  /* 0x000000ff1700720c */ /* 0x000fc60003f45270 */
[----:B--2---:R-:W-:Y:S10]  /*121f0*/  @!P0 BRA `(.L_x_977) ;  /* 0x0000002400b08947 */ /* 0x004ff40003800000 */
.L_x_1048:
[----:B------:R-:W-:Y:S05]  /*12200*/  BSYNC B2 ;  /* 0x0000000000027941 */ /* 0x000fea0003800000 */
.L_x_976:
[----:B------:R-:W-:Y:S04]  /*12210*/  BSSY B2, `(.L_x_978) ;  /* 0x0000007000027945 */ /* 0x000fe80003800000 */
[----:B------:R-:W-:Y:S05]  /*12220*/  @P2 BRA `(.L_x_979) ;  /* 0x0000000000142947 */ /* 0x000fea0003800000 */
[----:B------:R-:W-:Y:S01]  /*12230*/  ISETP.NE.AND P0, PT, R8, RZ, PT ;  /* 0x000000ff0800720c */ /* 0x000fe20003f05270 */
[----:B-1----:R-:W-:-:S04]  /*12240*/  IMAD.MOV.U32 R4, RZ, RZ, 0x6000 ;  /* 0x00006000ff047424 */ /* 0x002fc800078e00ff */
[----:B------:R2:W-:Y:S08]  /*12250*/  SYNCS.ARRIVE.TRANS64 RZ, [UR38+0x2d830], R4 ;  /* 0x02d83004ffff79a7 */ /* 0x0005f00008000026 */
[----:B--2---:R-:W-:Y:S05]  /*12260*/  @!P0 BRA `(.L_x_979) ;  /* 0x0000000000048947 */ /* 0x004fea0003800000 */
[----:B------:R-:W-:Y:S01]  /*12270*/  BPT.TRAP 0x1 ;  /* 0x000000040000795c */ /* 0x000fe20000300000 */
.L_x_979:
[----:B------:R-:W-:Y:S05]  /*12280*/  BSYNC B2 ;  /* 0x0000000000027941 */ /* 0x000fea0003800000 */
.L_x_978:
        /* <DEDUP_REMOVED lines=11> */
.L_x_980:
[----:B------:R-:W-:-:S13]  /*12340*/  @P0 ELECT P3, URZ, PT ;  /* 0x00000000003f082f */ /* 0x000fda0003860000 */
[----:B-----5:R-:W-:Y:S01]  /*12350*/  @P3 R2UR UR13, R6 ;  /* 0x00000000060d32ca */ /* 0x020fe200000e0000 */
[----:B------:R-:W-:Y:S01]  /*12360*/  UMOV UR12, UR36 ;  /* 0x00000024000c7c82 */ /* 0x000fe20008000000 */
        /* <DEDUP_REMOVED lines=11> */
.L_x_981:
        /* <DEDUP_REMOVED lines=14> */
.L_x_982:
        /* <DEDUP_REMOVED lines=8> */
[----:B------:R-:W-:Y:S01]  /*12580*/  SHF.L.U32 R4, R11, 0x1f, RZ ;  /* 0x0000001f0b047819 */ /* 0x000fe200000006ff */
[----:B------:R-:W-:Y:S03]  /*12590*/  BSSY B2, `(.L_x_983) ;  /* 0x0000003000027945 */ /* 0x000fe60003800000 */
[----:B------:R-:W1:Y:S02]  /*125a0*/  SYNCS.PHASECHK.TRANS64.TRYWAIT P0, [UR38+0x2d868], R4 ;  /* 0x02d86804ff0075a7 */ /* 0x000e640008000166 */
[----:B-1----:R-:W-:Y:S05]  /*125b0*/  @!P0 BRA `(.L_x_984) ;  /* 0x0000002000d88947 */ /* 0x002fea0003800000 */
.L_x_1049:
[----:B------:R-:W-:Y:S05]  /*125c0*/  BSYNC B2 ;  /* 0x0000000000027941 */ /* 0x000fea0003800000 */
.L_x_983:
[----:B------:R-:W-:Y:S01]  /*125d0*/  BSSY B2, `(.L_x_985) ;  /* 0x0000009000027945 */ /* 0x000fe20003800000 */
[----:B-1----:R-:W-:Y:S02]  /*125e0*/  IMAD.MOV.U32 R4, RZ, RZ, 0x0 ;  /* 0x00000000ff047424 */ /* 0x002fe400078e00ff */
[----:B------:R-:W-:Y:S01]  /*125f0*/  IMAD.MOV.U32 R5, RZ, RZ, 0x14f00000 ;  /* 0x14f00000ff057424 */ /* 0x000fe200078e00ff */
[----:B------:R-:W-:Y:S06]  /*12600*/  @P2 BRA `(.L_x_986) ;  /* 0x0000000000142947 */ /* 0x000fec0003800000 */
[----:B------:R-:W-:Y:S01]  /*12610*/  ISETP.NE.AND P0, PT, R8, RZ, PT ;  /* 0x000000ff0800720c */ /* 0x000fe20003f05270 */
[----:B------:R-:W-:-:S04]  /*12620*/  IMAD.MOV.U32 R11, RZ, RZ, 0x6000 ;  /* 0x00006000ff0b7424 */ /* 0x000fc800078e00ff */
[----:B------:R1:W-:Y:S08]  /*12630*/  SYNCS.ARRIVE.TRANS64 RZ, [UR38+0x2d858], R11 ;  /* 0x02d8580bffff79a7 */ /* 0x0003f00008000026 */
[----:B-1----:R-:W-:Y:S05]  /*12640*/  @!P0 BRA `(.L_x_986) ;  /* 0x0000000000048947 */ /* 0x002fea0003800000 */
[----:B------:R-:W-:Y:S01]  /*12650*/  BPT.TRAP 0x1 ;  /* 0x000000040000795c */ /* 0x000fe20000300000 */
.L_x_986:
[----:B------:R-:W-:Y:S05]  /*12660*/  BSYNC B2 ;  /* 0x0000000000027941 */ /* 0x000fea0003800000 */
.L_x_985:
        /* <DEDUP_REMOVED lines=10> */
.L_x_987:
        /* <DEDUP_REMOVED lines=13> */
.L_x_988:
        /* <DEDUP_REMOVED lines=13> */
.L_x_989:
        /* <DEDUP_REMOVED lines=10> */
.L_x_974:
[----:B------:R-:W-:Y:S05]  /*12950*/  BSYNC B1 ;  /* 0x0000000000017941 */ /* 0x000fea0003800000 */
.L_x_973:
[----:B------:R-:W-:Y:S02]  /*12960*/  VIADD R3, R3, 0xfffffffe ;  /* 0xfffffffe03037836 */ /* 0x000fe40000000000 */
[----:B------:R-:W-:Y:S01]  /*12970*/  IMAD.MOV.U32 R11, RZ, RZ, R19 ;  /* 0x000000ffff0b7224 */ /* 0x000fe200078e0013 */
[----:B------:R-:W-:Y:S06]  /*12980*/  @P1 BRA `(.L_x_990) ;  /* 0xffffffec00401947 */ /* 0x000fec000383ffff */
[----:B------:R-:W-:Y:S05]  /*12990*/  BSYNC B0 ;  /* 0x0000000000007941 */ /* 0x000fea0003800000 */
.L_x_955:
        /* <DEDUP_REMOVED lines=29> */
.L_x_992:
[----:B------:R-:W2:Y:S01]  /*12b70*/  SYNCS.PHASECHK.TRANS64.TRYWAIT P0, [UR38+0x2d848], R9 ;  /* 0x02d84809ff0075a7 */ /* 0x000ea20008000166 */
[----:B------:R-:W-:Y:S01]  /*12b80*/  BSSY B1, `(.L_x_993) ;  /* 0x0000003000017945 */ /* 0x000fe20003800000 */
[----:B------:R-:W-:-:S03]  /*12b90*/  ISETP.NE.AND P1, PT, R23, RZ, PT ;  /* 0x000000ff1700720c */ /* 0x000fc60003f25270 */
[----:B--2---:R-:W-:Y:S10]  /*12ba0*/  @!P0 BRA `(.L_x_994) ;  /* 0x0000001c00748947 */ /* 0x004ff40003800000 */
.L_x_1050:
[----:B------:R-:W-:Y:S05]  /*12bb0*/  BSYNC B1 ;  /* 0x0000000000017941 */ /* 0x000fea0003800000 */
.L_x_993:
[----:B------:R-:W-:Y:S04]  /*12bc0*/  BSSY B1, `(.L_x_995) ;  /* 0x0000007000017945 */ /* 0x000fe80003800000 */
[----:B------:R-:W-:Y:S05]  /*12bd0*/  @P1 BRA `(.L_x_996) ;  /* 0x0000000000141947 */ /* 0x000fea0003800000 */
[----:B------:R-:W-:Y:S01]  /*12be0*/  ISETP.NE.AND P0, PT, R8, RZ, PT ;  /* 0x000000ff0800720c */ /* 0x000fe20003f05270 */
[----:B-1----:R-:W-:-:S04]  /*12bf0*/  IMAD.MOV.U32 R4, RZ, RZ, 0x6000 ;  /* 0x00006000ff047424 */ /* 0x002fc800078e00ff */
[----:B------:R2:W-:Y:S08]  /*12c00*/  SYNCS.ARRIVE.TRANS64 RZ, [UR38+0x2d838], R4 ;  /* 0x02d83804ffff79a7 */ /* 0x0005f00008000026 */
[----:B--2---:R-:W-:Y:S05]  /*12c10*/  @!P0 BRA `(.L_x_996) ;  /* 0x0000000000048947 */ /* 0x004fea0003800000 */
[----:B------:R-:W-:Y:S01]  /*12c20*/  BPT.TRAP 0x1 ;  /* 0x000000040000795c */ /* 0x000fe20000300000 */
.L_x_996:
[----:B------:R-:W-:Y:S05]  /*12c30*/  BSYNC B1 ;  /* 0x0000000000017941 */ /* 0x000fea0003800000 */
.L_x_995:
        /* <DEDUP_REMOVED lines=11> */
.L_x_997:
        /* <DEDUP_REMOVED lines=14> */
.L_x_998:
        /* <DEDUP_REMOVED lines=14> */
.L_x_999:
        /* <DEDUP_REMOVED lines=8> */
[----:B------:R-:W1:Y:S01]  /*12f30*/  SYNCS.PHASECHK.TRANS64.TRYWAIT P0, [UR38+0x2d860], R9 ;  /* 0x02d86009ff0075a7 */ /* 0x000e620008000166 */
[----:B------:R-:W-:Y:S04]  /*12f40*/  BSSY B1, `(.L_x_1000) ;  /* 0x0000002000017945 */ /* 0x000fe80003800000 */
[----:B-1----:R-:W-:Y:S05]  /*12f50*/  @!P0 BRA `(.L_x_1001) ;  /* 0x0000001800a08947 */ /* 0x002fea0003800000 */
.L_x_1051:
[----:B------:R-:W-:Y:S05]  /*12f60*/  BSYNC B1 ;  /* 0x0000000000017941 */ /* 0x000fea0003800000 */
.L_x_1000:
        /* <DEDUP_REMOVED lines=9> */
.L_x_1003:
[----:B------:R-:W-:Y:S05]  /*13000*/  BSYNC B1 ;  /* 0x0000000000017941 */ /* 0x000fea0003800000 */
.L_x_1002:
        /* <DEDUP_REMOVED lines=10> */
.L_x_1004:
        /* <DEDUP_REMOVED lines=13> */
.L_x_1005:
        /* <DEDUP_REMOVED lines=13> */
.L_x_1006:
        /* <DEDUP_REMOVED lines=10> */
.L_x_991:
[----:B------:R-:W-:Y:S05]  /*132f0*/  BSYNC B0 ;  /* 0x0000000000007941 */ /* 0x000fea0003800000 */
.L_x_954:
[----:B------:R-:W-:Y:S01]  /*13300*/  LOP3.LUT P0, RZ, R22, 0x2, RZ, 0xc0, !PT ;  /* 0x0000000216ff7812 */ /* 0x000fe2000780c0ff */
[----:B------:R-:W-:-:S12]  /*13310*/  BSSY B0, `(.L_x_1007) ;  /* 0x0000040000007945 */ /* 0x000fd80003800000 */
[----:B------:R-:W-:Y:S05]  /*13320*/  @!P0 BRA `(.L_x_1008) ;  /* 0x0000000000f88947 */ /* 0x000fea0003800000 */
[----:B------:R-:W-:Y:S01]  /*13330*/  LEA R4, R0, UR38, 0x3 ;  /* 0x0000002600047c11 */ /* 0x000fe2000f8e18ff */
[----:B------:R-:W-:Y:S01]  /*13340*/  BSSY B1, `(.L_x_1009) ;  /* 0x0000005000017945 */ /* 0x000fe20003800000 */
[----:B------:R-:W-:Y:S02]  /*13350*/  SHF.L.U32 R3, R19, 0x1f, RZ ;  /* 0x0000001f13037819 */ /* 0x000fe400000006ff */
[----:B------:R-:W-:Y:S02]  /*13360*/  ISETP.NE.AND P1, PT, R23, RZ, PT ;  /* 0x000000ff1700720c */ /* 0x000fe40003f25270 */
[----:B------:R-:W1:Y:S02]  /*13370*/  SYNCS.PHASECHK.TRANS64.TRYWAIT P0, [R4+URZ+0x2d860], R3 ;  /* 0x02d86003040075a7 */ /* 0x000e64000800017f */
[----:B-1----:R-:W-:Y:S09]  /*13380*/  @!P0 BRA `(.L_x_1010) ;  /* 0x0000001400ac8947 */ /* 0x002ff20003800000 */
.L_x_1052:
[----:B------:R-:W-:Y:S05]  /*13390*/  BSYNC B1 ;  /* 0x0000000000017941 */ /* 0x000fea0003800000 */
.L_x_1009:
[----:B------:R-:W-:Y:S04]  /*133a0*/  BSSY B1, `(.L_x_1011) ;  /* 0x0000007000017945 */ /* 0x000fe80003800000 */
[----:B------:R-:W-:Y:S05]  /*133b0*/  @P1 BRA `(.L_x_1012) ;  /* 0x0000000000141947 */ /* 0x000fea0003800000 */
[----:B------:R-:W-:Y:S01]  /*133c0*/  LOP3.LUT P0, RZ, R2, 0x1f, RZ, 0xc0, !PT ;  /* 0x0000001f02ff7812 */ /* 0x000fe2000780c0ff */
[----:B-1----:R-:W-:-:S04]  /*133d0*/  IMAD.MOV.U32 R3, RZ, RZ, 0x6000 ;  /* 0x00006000ff037424 */ /* 0x002fc800078e00ff */
[----:B------:R2:W-:Y:S08]  /*133e0*/  SYNCS.ARRIVE.TRANS64 RZ, [R4+URZ+0x2d850], R3 ;  /* 0x02d8500304ff79a7 */ /* 0x0005f0000800003f */
[----:B------:R-:W-:Y:S05]  /*133f0*/  @!P0 BRA `(.L_x_1012) ;  /* 0x0000000000048947 */ /* 0x000fea0003800000 */
[----:B------:R-:W-:Y:S01]  /*13400*/  BPT.TRAP 0x1 ;  /* 0x000000040000795c */ /* 0x000fe20000300000 */
.L_x_1012:
[----:B------:R-:W-:Y:S05]  /*13410*/  BSYNC B1 ;  /* 0x0000000000017941 */ /* 0x000fea0003800000 */
.L_x_1011:
[----:B------:R-:W-:Y:S01]  /*13420*/  R2UR UR4, R0 ;  /* 0x00000000000472ca */ /* 0x000fe200000e0000 */
[----:B------:R-:W-:Y:S01]  /*13430*/  ULDC.64 UR6, c[0x0][0x198] ;  /* 0x0000660000067ab9 */ /* 0x000fe20000000a00 */
[----:B------:R-:W-:Y:S01]  /*13440*/  R2UR UR9, R4 ;  /* 0x00000000040972ca */ /* 0x000fe200000e0000 */
[----:B------:R-:W-:Y:S01]  /*13450*/  UIADD3 UR6, UP0, UR6, 0x470, URZ ;  /* 0x0000047006067890 */ /* 0x000fe2000ff1e03f */
[----:B------:R-:W-:Y:S01]  /*13460*/  PLOP3.LUT P0, PT, PT, PT, PT, 0x80, 0x0 ;  /* 0x000000000000781c */ /* 0x000fe20003f0f070 */
[----:B------:R-:W-:Y:S01]  /*13470*/  IMAD.SHL.U32 R27, R27, 0x80, RZ ;  /* 0x000000801b1b7824 */ /* 0x000fe200078e00ff */
[----:B------:R-:W-:Y:S01]  /*13480*/  UMOV UR14, 0x0 ;  /* 0x00000000000e7882 */ /* 0x000fe20000000000 */
[----:B------:R-:W-:Y:S01]  /*13490*/  UIADD3.X UR7, URZ, UR7, URZ, UP0, !UPT ;  /* 0x000000073f077290 */ /* 0x000fe200087fe43f */
[----:B------:R-:W-:Y:S01]  /*134a0*/  UMOV UR15, 0x14f00000 ;  /* 0x14f00000000f7882 */ /* 0x000fe20000000000 */
[----:B------:R-:W-:-:S04]  /*134b0*/  UMOV UR10, URZ ;  /* 0x0000003f000a7c82 */ /* 0x000fc80008000000 */
[----:B------:R-:W-:Y:S02]  /*134c0*/  UIMAD UR4, UR4, 0x6000, UR38 ;  /* 0x00006000040478a4 */ /* 0x000fe4000f8e0226 */
[----:B------:R-:W-:Y:S02]  /*134d0*/  UIADD3 UR9, UR9, 0x2d850, URZ ;  /* 0x0002d85009097890 */ /* 0x000fe4000fffe03f */
[----:B------:R-:W-:-:S12]  /*134e0*/  UIADD3 UR8, UR4, 0x400, URZ ;  /* 0x0000040004087890 */ /* 0x000fd8000fffe03f */
.L_x_1013:
[----:B------:R-:W-:-:S13]  /*134f0*/  @P0 ELECT P1, URZ, PT ;  /* 0x00000000003f082f */ /* 0x000fda0003820000 */
[----:B------:R-:W-:Y:S01]  /*13500*/  @P1 R2UR UR13, R25 ;  /* 0x00000000190d12ca */ /* 0x000fe200000e0000 */
[----:B------:R-:W-:Y:S01]  /*13510*/  UMOV UR12, UR36 ;  /* 0x00000024000c7c82 */ /* 0x000fe20008000000 */
[----:B------:R-:W-:Y:S02]  /*13520*/  @P1 R2UR UR11, R27 ;  /* 0x000000001b0b12ca */ /* 0x000fe400000e0000 */
[----:B------:R-:W-:Y:S02]  /*13530*/  @P1 PLOP3.LUT P0, PT, P1, PT, PT, 0x8, 0x0 ;  /* 0x000000000000181c */ /* 0x000fe40000f0e170 */
[----:B------:R-:W-:-:S09]  /*13540*/  PLOP3.LUT P1, PT, PT, PT, PT, 0x8, 0x0 ;  /* 0x000000000000781c */ /* 0x000fd20003f2e170 */
[----:B------:R3:W-:Y:S02]  /*13550*/  UTMALDG.4D [UR8], [UR6], desc[UR14] ;  /* 0x00000e08060075b4 */ /* 0x0007e40008019000 */
[----:B---3--:R-:W-:Y:S05]  /*13560*/  @P0 BRA.U.ANY `(.L_x_1013) ;  /* 0xfffffffd00e00947 */ /* 0x008fea000393ffff */
[----:B------:R-:W-:Y:S01]  /*13570*/  PLOP3.LUT P0, PT, PT, PT, PT, 0x80, 0x0 ;  /* 0x000000000000781c */ /* 0x000fe20003f0f070 */
[----:B------:R-:W-:Y:S01]  /*13580*/  UIADD3 UR8, UR4, 0x2400, URZ ;  /* 0x0000240004087890 */ /* 0x000fe2000fffe03f */
[----:B------:R-:W-:Y:S01]  /*13590*/  UMOV UR14, 0x0 ;  /* 0x00000000000e7882 */ /* 0x000fe20000000000 */
[----:B------:R-:W-:Y:S01]  /*135a0*/  UMOV UR15, 0x14f00000 ;  /* 0x14f00000000f7882 */ /* 0x000fe20000000000 */
[----:B------:R-:W-:-:S09]  /*135b0*/  UMOV UR10, 0x20 ;  /* 0x00000020000a7882 */ /* 0x000fd20000000000 */
.L_x_1014:
        /* <DEDUP_REMOVED lines=10> */
[----:B------:R-:W-:Y:S02]  /*13660*/  UMOV UR5, 0x14f00000 ;  /* 0x14f0000000057882 */ /* 0x000fe40000000000 */
[----:B------:R-:W-:Y:S01]  /*13670*/  UMOV UR4, 0x0 ;  /* 0x0000000000047882 */ /* 0x000fe20000000000 */
[----:B------:R-:W-:-:S08]  /*13680*/  UMOV UR10, 0x40 ;  /* 0x00000040000a7882 */ /* 0x000fd00000000000 */
.L_x_1015:
        /* <DEDUP_REMOVED lines=8> */
.L_x_1008:
[----:B------:R-:W-:Y:S05]  /*13710*/  BSYNC B0 ;  /* 0x0000000000007941 */ /* 0x000fea0003800000 */
.L_x_1007:
[----:B------:R-:W-:Y:S02]  /*13720*/  VIADD R0, R0, 0x1 ;  /* 0x0000000100007836 */ /* 0x000fe40000000000 */
[----:B-12---:R-:W-:-:S03]  /*13730*/  IMAD.MOV.U32 R4, RZ, RZ, RZ ;  /* 0x000000ffff047224 */ /* 0x006fc600078e00ff */
[----:B------:R-:W-:-:S04]  /*13740*/  ISETP.NE.AND P0, PT, R0, 0x2, PT ;  /* 0x000000020000780c */ /* 0x000fc80003f05270 */
[----:B------:R-:W-:Y:S02]  /*13750*/  SEL R2, RZ, 0x1, P0 ;  /* 0x00000001ff027807 */ /* 0x000fe40000000000 */
[----:B------:R-:W-:Y:S02]  /*13760*/  SEL R0, R0, RZ, P0 ;  /* 0x000000ff00007207 */ /* 0x000fe40000000000 */
[----:B------:R-:W-:-:S07]  /*13770*/  LOP3.LUT R3, R19, R2, RZ, 0x3c, !PT ;  /* 0x0000000213037212 */ /* 0x000fce00078e3cff */
.L_x_932:
[----:B------:R-:W1:Y:S01]  /*13780*/  S2R R5, SR_CgaCtaId ;  /* 0x0000000000057919 */ /* 0x000e620000008800 */
[----:B------:R-:W-:Y:S02]  /*13790*/  MOV R2, 0x400 ;  /* 0x0000040000027802 */ /* 0x000fe40000000f00 */
[----:B------:R-:W-:Y:S02]  /*137a0*/  SHF.L.U32 R4, R4, 0x1f, RZ ;  /* 0x0000001f04047819 */ /* 0x000fe400000006ff */
[----:B-1----:R-:W-:-:S04]  /*137b0*/  LEA R7, R5, R2, 0x18 ;  /* 0x0000000205077211 */ /* 0x002fc800078ec0ff */
[----:B------:R-:W1:Y:S02]  /*137c0*/  SYNCS.PHASECHK.TRANS64.TRYWAIT P0, [R7+URZ+0x2d820], R4 ;  /* 0x02d82004070075a7 */ /* 0x000e64000800017f */
[----:B-1----:R-:W-:Y:S05]  /*137d0*/  @!P0 BRA `(.L_x_1016) ;  /* 0x0000001000ac8947 */ /* 0x002fea0003800000 */
.L_x_1053:
[----:B------:R-:W-:-:S03]  /*137e0*/  UMOV UR4, 0xffffffff ;  /* 0xffffffff00047882 */ /* 0x000fc60000000000 */
[----:B------:R-:W-:Y:S05]  /*137f0*/  BRA.DIV UR4, `(.L_x_1017) ;  /* 0x0000001204b87947 */ /* 0x000fea000b800000 */
[----:B------:R2:W3:Y:S02]  /*13800*/  SHFL.IDX PT, R14, R26, RZ, 0x1f ;  /* 0x00001fff1a0e7589 */ /* 0x0004e400000e0000 */
.L_x_1056:
[----:B---3--:R-:W-:-:S13]  /*13810*/  ISETP.NE.AND P0, PT, R14, RZ, PT ;  /* 0x000000ff0e00720c */ /* 0x008fda0003f05270 */
[----:B------:R-:W-:Y:S05]  /*13820*/  @P0 BRA `(.L_x_848) ;  /* 0x00000000008c0947 */ /* 0x000fea0003800000 */
[----:B------:R-:W-:-:S03]  /*13830*/  UMOV UR4, 0xffffffff ;  /* 0xffffffff00047882 */ /* 0x000fc60000000000 */
[----:B------:R-:W-:Y:S05]  /*13840*/  BRA.DIV UR4, `(.L_x_1018) ;  /* 0x0000001204cc7947 */ /* 0x000fea000b800000 */
[----:B------:R-:W-:-:S13]  /*13850*/  ELECT P6, URZ, PT ;  /* 0x00000000003f782f */ /* 0x000fda00038c0000 */
.L_x_1059:
[----:B------:R-:W-:Y:S05]  /*13860*/  @!P6 BRA `(.L_x_848) ;  /* 0x00000000007ce947 */ /* 0x000fea0003800000 */
[----:B------:R-:W-:-:S13]  /*13870*/  R2UR UR4, R16 ;  /* 0x00000000100472ca */ /* 0x000fda00000e0000 */
[----:B------:R-:W-:-:S06]  /*13880*/  ULOP3.LUT UR4, UR4, 0x2, URZ, 0xfc, !UPT ;  /* 0x0000000204047892 */ /* 0x000fcc000f8efc3f */
[----:B------:R-:W-:-:S05]  /*13890*/  IMAD.U32 R2, RZ, RZ, UR4 ;  /* 0x00000004ff027e24 */ /* 0x000fca000f8e00ff */
[----:B------:R-:W-:-:S13]  /*138a0*/  ISETP.NE.AND P2, PT, R2, 0x3, PT ;  /* 0x000000030200780c */ /* 0x000fda0003f45270 */
[----:B------:R-:W-:Y:S05]  /*138b0*/  @!P2 BRA `(.L_x_1019) ;  /* 0x000000000004a947 */ /* 0x000fea0003800000 */
[----:B------:R-:W-:Y:S01]  /*138c0*/  BPT.TRAP 0x1 ;  /* 0x000000040000795c */ /* 0x000fe20000300000 */
.L_x_1019:
[----:B------:R-:W-:Y:S01]  /*138d0*/  VIADD R9, R7, 0x2d840 ;  /* 0x0002d84007097836 */ /* 0x000fe20000000000 */
[----:B------:R-:W-:Y:S01]  /*138e0*/  SHF.L.U32 R5, R3, 0x1f, RZ ;  /* 0x0000001f03057819 */ /* 0x000fe200000006ff */
[C---:B------:R-:W-:Y:S02]  /*138f0*/  VIADD R2, R0.reuse, 0x1 ;  /* 0x0000000100027836 */ /* 0x040fe40000000000 */
[----:B------:R-:W-:-:S03]  /*13900*/  IMAD R6, R0, 0x8, R9 ;  /* 0x0000000800067824 */ /* 0x000fc600078e0209 */
[C---:B------:R-:W-:Y:S01]  /*13910*/  ISETP.NE.AND P1, PT, R2.reuse, 0x2, PT ;  /* 0x000000020200780c */ /* 0x040fe20003f25270 */
[----:B------:R-:W3:Y:S03]  /*13920*/  SYNCS.PHASECHK.TRANS64.TRYWAIT P0, [R6+URZ], R5 ;  /* 0x00000005060075a7 */ /* 0x000ee6000800017f */
[----:B-1----:R-:W-:Y:S02]  /*13930*/  SEL R4, RZ, 0x1, P1 ;  /* 0x00000001ff047807 */ /* 0x002fe40000800000 */
[----:B------:R-:W-:Y:S02]  /*13940*/  SEL R8, R2, RZ, P1 ;  /* 0x000000ff02087207 */ /* 0x000fe40000800000 */
[----:B------:R-:W-:-:S03]  /*13950*/  LOP3.LUT R2, R3, R4, RZ, 0x3c, !PT ;  /* 0x0000000403027212 */ /* 0x000fc600078e3cff */
[----:B------:R-:W-:Y:S01]  /*13960*/  IMAD R3, R8, 0x8, R9 ;  /* 0x0000000808037824 */ /* 0x000fe200078e0209 */
[----:B------:R-:W-:Y:S01]  /*13970*/  SHF.L.U32 R2, R2, 0x1f, RZ ;  /* 0x0000001f02027819 */ /* 0x000fe200000006ff */
[----:B---3--:R-:W-:Y:S06]  /*13980*/  @!P0 BRA `(.L_x_1020) ;  /* 0x00000010009c8947 */ /* 0x008fec0003800000 */
.L_x_1060:
[----:B------:R-:W3:Y:S02]  /*13990*/  SYNCS.PHASECHK.TRANS64.TRYWAIT P0, [R3+URZ], R2 ;  /* 0x00000002030075a7 */ /* 0x000ee4000800017f */
[----:B---3--:R-:W-:Y:S05]  /*139a0*/  @!P0 BRA `(.L_x_1021) ;  /* 0x0000001000a88947 */ /* 0x008fea0003800000 */
.L_x_1061:
[----:B------:R-:W-:Y:S05]  /*139b0*/  @!P2 BRA `(.L_x_1022) ;  /* 0x000000000004a947 */ /* 0x000fea0003800000 */
[----:B------:R-:W-:Y:S01]  /*139c0*/  BPT.TRAP 0x1 ;  /* 0x000000040000795c */ /* 0x000fe20000300000 */
.L_x_1022:
[----:B---3--:R-:W-:-:S04]  /*139d0*/  VIADD R3, R7, 0x2d860 ;  /* 0x0002d86007037836 */ /* 0x008fc80000000000 */
[----:B------:R-:W-:-:S04]  /*139e0*/  IMAD R0, R0, 0x8, R3 ;  /* 0x0000000800007824 */ /* 0x000fc800078e0203 */
[----:B------:R-:W3:Y:S02]  /*139f0*/  SYNCS.PHASECHK.TRANS64.TRYWAIT P0, [R0+URZ], R5 ;  /* 0x00000005000075a7 */ /* 0x000ee4000800017f */
[----:B---3--:R-:W-:Y:S05]  /*13a00*/  @!P0 BRA `(.L_x_1023) ;  /* 0x0000001000a48947 */ /* 0x008fea0003800000 */
.L_x_1062:
[----:B------:R-:W-:-:S07]  /*13a10*/  IMAD R3, R8, 0x8, R3 ;  /* 0x0000000808037824 */ /* 0x000fce00078e0203 */
.L_x_1024:
[----:B----4-:R4:W0:Y:S02]  /*13a20*/  SYNCS.PHASECHK.TRANS64.TRYWAIT P0, [R3+URZ], R2 ;  /* 0x00000002030075a7 */ /* 0x010824000800017f */
[----:B0-----:R-:W-:Y:S05]  /*13a30*/  @!P0 NANOSLEEP.SYNCS 0x989680 ;  /* 0x009896800000895d */ /* 0x001fea0003900000 */
[----:B------:R-:W0:Y:S02]  /*13a40*/  @!P0 SYNCS.PHASECHK.TRANS64 P0, [R3+URZ], R2 ;  /* 0x00000002030085a7 */ /* 0x000e24000800007f */
[----:B0-----:R-:W-:Y:S05]  /*13a50*/  @!P0 BRA `(.L_x_1024) ;  /* 0xfffffffc00f08947 */ /* 0x001fea000383ffff */
.L_x_848:
[----:B------:R-:W-:Y:S05]  /*13a60*/  BSYNC B6 ;  /* 0x0000000000067941 */ /* 0x000fea0003800000 */
.L_x_845:
[----:B------:R-:W-:Y:S05]  /*13a70*/  EXIT ;  /* 0x000000000000794d */ /* 0x000fea0003800000 */
.L_x_858:
[----:B0-----:R-:W-:-:S04]  /*13a80*/  IMAD.U32 R6, RZ, RZ, UR36 ;  /* 0x00000024ff067e24 */ /* 0x001fc8000f8e00ff */
[----:B------:R0:W1:Y:S03]  /*13a90*/  SYNCS.PHASECHK.TRANS64.TRYWAIT P0, [R6+URZ+0x2d800], R5 ;  /* 0x02d80005060075a7 */ /* 0x000066000800017f */
[----:B-1----:R-:W-:Y:S05]  /*13aa0*/  @!P0 NANOSLEEP.SYNCS 0x989680 ;  /* 0x009896800000895d */ /* 0x002fea0003900000 */
[----:B------:R-:W1:Y:S02]  /*13ab0*/  @!P0 SYNCS.PHASECHK.TRANS64 P0, [R6+URZ+0x2d800], R5 ;  /* 0x02d80005060085a7 */ /* 0x000e64000800007f */
[----:B-1----:R-:W-:Y:S05]  /*13ac0*/  @!P0 BRA `(.L_x_858) ;  /* 0xfffffffc00ec8947 */ /* 0x002fea000383ffff */
[----:B------:R-:W-:Y:S05]  /*13ad0*/  BRA `(.L_x_1025) ;  /* 0xfffffedc00387947 */ /* 0x000fea000383ffff */
.L_x_862:
[----:B-1----:R-:W-:-:S04]  /*13ae0*/  IMAD.U32 R10, RZ, RZ, UR36 ;  /* 0x00000024ff0a7e24 */ /* 0x002fc8000f8e00ff */
[----:B------:R1:W2:Y:S03]  /*13af0*/  SYNCS.PHASECHK.TRANS64.TRYWAIT P2, [R10+URZ+0x2d830], R5 ;  /* 0x02d830050a0075a7 */ /* 0x0002a6000804017f */
[----:B--2---:R-:W-:Y:S05]  /*13b00*/  @!P2 NANOSLEEP.SYNCS 0x989680 ;  /* 0x009896800000a95d */ /* 0x004fea0003900000 */
[----:B------:R-:W2:Y:S02]  /*13b10*/  @!P2 SYNCS.PHASECHK.TRANS64 P2, [R10+URZ+0x2d830], R5 ;  /* 0x02d830050a00a5a7 */ /* 0x000ea4000804007f */
[----:B--2---:R-:W-:Y:S05]  /*13b20*/  @!P2 BRA `(.L_x_862) ;  /* 0xfffffffc00eca947 */ /* 0x004fea000383ffff */
[----:B------:R-:W-:Y:S05]  /*13b30*/  BRA `(.L_x_861) ;  /* 0xfffffedc00707947 */ /* 0x000fea000383ffff */
.L_x_878:
[----:B-1----:R-:W-:-:S04]  /*13b40*/  IMAD.U32 R21, RZ, RZ, UR10 ;  /* 0x0000000aff157e24 */ /* 0x002fc8000f8e00ff */
[----:B------:R1:W3:Y:S03]  /*13b50*/  SYNCS.PHASECHK.TRANS64.TRYWAIT P2, [R21+URZ+0x2d830], R12 ;  /* 0x02d8300c150075a7 */ /* 0x0002e6000804017f */
[----:B---3--:R-:W-:Y:S05]  /*13b60*/  @!P2 NANOSLEEP.SYNCS 0x989680 ;  /* 0x009896800000a95d */ /* 0x008fea0003900000 */
[----:B------:R-:W3:Y:S02]  /*13b70*/  @!P2 SYNCS.PHASECHK.TRANS64 P2, [R21+URZ+0x2d830], R12 ;  /* 0x02d8300c1500a5a7 */ /* 0x000ee4000804007f */
[----:B---3--:R-:W-:Y:S05]  /*13b80*/  @!P2 BRA `(.L_x_878) ;  /* 0xfffffffc00eca947 */ /* 0x008fea000383ffff */
[----:B------:R-:W-:Y:S05]  /*13b90*/  BRA `(.L_x_875) ;  /* 0xffffff1400407947 */ /* 0x000fea000383ffff */
.L_x_882:
[----:B-1----:R-:W-:-:S04]  /*13ba0*/  IMAD.U32 R21, RZ, RZ, UR10 ;  /* 0x0000000aff157e24 */ /* 0x002fc8000f8e00ff */
[----:B------:R1:W2:Y:S03]  /*13bb0*/  SYNCS.PHASECHK.TRANS64.TRYWAIT P2, [R21+URZ+0x2d850], R12 ;  /* 0x02d8500c150075a7 */ /* 0x0002a6000804017f */
[----:B--2---:R-:W-:Y:S05]  /*13bc0*/  @!P2 NANOSLEEP.SYNCS 0x989680 ;  /* 0x009896800000a95d */ /* 0x004fea0003900000 */
[----:B------:R-:W2:Y:S02]  /*13bd0*/  @!P2 SYNCS.PHASECHK.TRANS64 P2, [R21+URZ+0x2d850], R12 ;  /* 0x02d8500c1500a5a7 */ /* 0x000ea4000804007f */
[----:B--2---:R-:W-:Y:S05]  /*13be0*/  @!P2 BRA `(.L_x_882) ;  /* 0xfffffffc00eca947 */ /* 0x004fea000383ffff */
[----:B------:R-:W-:Y:S05]  /*13bf0*/  BRA `(.L_x_879) ;  /* 0xffffff1400e07947 */ /* 0x000fea000383ffff */
.L_x_899:
[----:B-1----:R-:W-:-:S04]  /*13c00*/  IMAD.U32 R20, RZ, RZ, UR14 ;  /* 0x0000000eff147e24 */ /* 0x002fc8000f8e00ff */
[----:B------:R1:W4:Y:S03]  /*13c10*/  SYNCS.PHASECHK.TRANS64.TRYWAIT P2, [R20+URZ+0x2d830], R11 ;  /* 0x02d8300b140075a7 */ /* 0x000326000804017f */
[----:B----4-:R-:W-:Y:S05]  /*13c20*/  @!P2 NANOSLEEP.SYNCS 0x989680 ;  /* 0x009896800000a95d */ /* 0x010fea0003900000 */
[----:B------:R-:W4:Y:S02]  /*13c30*/  @!P2 SYNCS.PHASECHK.TRANS64 P2, [R20+URZ+0x2d830], R11 ;  /* 0x02d8300b1400a5a7 */ /* 0x000f24000804007f */
[----:B----4-:R-:W-:Y:S05]  /*13c40*/  @!P2 BRA `(.L_x_899) ;  /* 0xfffffffc00eca947 */ /* 0x010fea000383ffff */
[----:B------:R-:W-:Y:S05]  /*13c50*/  BRA `(.L_x_896) ;  /* 0xffffff4800147947 */ /* 0x000fea000383ffff */
.L_x_903:
[----:B-1----:R-:W-:-:S04]  /*13c60*/  IMAD.U32 R20, RZ, RZ, UR14 ;  /* 0x0000000eff147e24 */ /* 0x002fc8000f8e00ff */
[----:B------:R1:W2:Y:S03]  /*13c70*/  SYNCS.PHASECHK.TRANS64.TRYWAIT P2, [R20+URZ+0x2d850], R11 ;  /* 0x02d8500b140075a7 */ /* 0x0002a6000804017f */
[----:B--2---:R-:W-:Y:S05]  /*13c80*/  @!P2 NANOSLEEP.SYNCS 0x989680 ;  /* 0x009896800000a95d */ /* 0x004fea0003900000 */
[----:B------:R-:W2:Y:S02]  /*13c90*/  @!P2 SYNCS.PHASECHK.TRANS64 P2, [R20+URZ+0x2d850], R11 ;  /* 0x02d8500b1400a5a7 */ /* 0x000ea4000804007f */
[----:B--2---:R-:W-:Y:S05]  /*13ca0*/  @!P2 BRA `(.L_x_903) ;  /* 0xfffffffc00eca947 */ /* 0x004fea000383ffff */
[----:B------:R-:W-:Y:S05]  /*13cb0*/  BRA `(.L_x_900) ;  /* 0xffffff4800c07947 */ /* 0x000fea000383ffff */
.L_x_909:
[----:B-1----:R-:W-:-:S04]  /*13cc0*/  IMAD.U32 R20, RZ, RZ, UR10 ;  /* 0x0000000aff147e24 */ /* 0x002fc8000f8e00ff */
[----:B------:R1:W4:Y:S03]  /*13cd0*/  SYNCS.PHASECHK.TRANS64.TRYWAIT P2, [R20+URZ+0x2d830], R11 ;  /* 0x02d8300b140075a7 */ /* 0x000326000804017f */
[----:B----4-:R-:W-:Y:S05]  /*13ce0*/  @!P2 NANOSLEEP.SYNCS 0x989680 ;  /* 0x009896800000a95d */ /* 0x010fea0003900000 */
[----:B------:R-:W4:Y:S02]  /*13cf0*/  @!P2 SYNCS.PHASECHK.TRANS64 P2, [R20+URZ+0x2d830], R11 ;  /* 0x02d8300b1400a5a7 */ /* 0x000f24000804007f */
[----:B----4-:R-:W-:Y:S05]  /*13d00*/  @!P2 BRA `(.L_x_909) ;  /* 0xfffffffc00eca947 */ /* 0x010fea000383ffff */
[----:B------:R-:W-:Y:S05]  /*13d10*/  BRA `(.L_x_906) ;  /* 0xffffff6800687947 */ /* 0x000fea000383ffff */
.L_x_913:
[----:B-1----:R-:W-:-:S04]  /*13d20*/  IMAD.U32 R20, RZ, RZ, UR10 ;  /* 0x0000000aff147e24 */ /* 0x002fc8000f8e00ff */
[----:B------:R1:W2:Y:S03]  /*13d30*/  SYNCS.PHASECHK.TRANS64.TRYWAIT P2, [R20+URZ+0x2d850], R11 ;  /* 0x02d8500b140075a7 */ /* 0x0002a6000804017f */
[----:B--2---:R-:W-:Y:S05]  /*13d40*/  @!P2 NANOSLEEP.SYNCS 0x989680 ;  /* 0x009896800000a95d */ /* 0x004fea0003900000 */
[----:B------:R-:W2:Y:S02]  /*13d50*/  @!P2 SYNCS.PHASECHK.TRANS64 P2, [R20+URZ+0x2d850], R11 ;  /* 0x02d8500b1400a5a7 */ /* 0x000ea4000804007f */
[----:B--2---:R-:W-:Y:S05]  /*13d60*/  @!P2 BRA `(.L_x_913) ;  /* 0xfffffffc00eca947 */ /* 0x004fea000383ffff */
[----:B------:R-:W-:Y:S05]  /*13d70*/  BRA `(.L_x_910) ;  /* 0xffffff6c00087947 */ /* 0x000fea000383ffff */
.L_x_926:
[----:B----4-:R-:W-:-:S04]  /*13d80*/  IMAD.U32 R3, RZ, RZ, UR9 ;  /* 0x00000009ff037e24 */ /* 0x010fc8000f8e00ff */
[----:B------:R4:W0:Y:S03]  /*13d90*/  SYNCS.PHASECHK.TRANS64.TRYWAIT P0, [R3+URZ+0x2d850], R0 ;  /* 0x02d85000030075a7 */ /* 0x000826000800017f */
[----:B0-----:R-:W-:Y:S05]  /*13da0*/  @!P0 NANOSLEEP.SYNCS 0x989680 ;  /* 0x009896800000895d */ /* 0x001fea0003900000 */
[----:B------:R-:W0:Y:S02]  /*13db0*/  @!P0 SYNCS.PHASECHK.TRANS64 P0, [R3+URZ+0x2d850], R0 ;  /* 0x02d85000030085a7 */ /* 0x000e24000800007f */
[----:B0-----:R-:W-:Y:S05]  /*13dc0*/  @!P0 BRA `(.L_x_926) ;  /* 0xfffffffc00ec8947 */ /* 0x001fea000383ffff */
[----:B------:R-:W-:Y:S05]  /*13dd0*/  BRA `(.L_x_925) ;  /* 0xffffff9800287947 */ /* 0x000fea000383ffff */
.L_x_943:
[----:B------:R-:W-:Y:S02]  /*13de0*/  IMAD.MOV.U32 R13, RZ, RZ, R26 ;  /* 0x000000ffff0d7224 */ /* 0x000fe400078e001a */
[----:B------:R-:W-:Y:S02]  /*13df0*/  IMAD.MOV.U32 R12, RZ, RZ, RZ ;  /* 0x000000ffff0c7224 */ /* 0x000fe400078e00ff */
[----:B------:R-:W-:Y:S02]  /*13e00*/  IMAD.MOV.U32 R11, RZ, RZ, 0x1f ;  /* 0x0000001fff0b7424 */ /* 0x000fe400078e00ff */
[----:B------:R-:W-:-:S07]  /*13e10*/  IMAD.MOV.U32 R15, RZ, RZ, -0x1 ;  /* 0xffffffffff0f7424 */ /* 0x000fce00078e00ff */
[----:B------:R-:W-:Y:S05]  /*13e20*/  WARPSYNC.COLLECTIVE R15, `(.L_x_1026) ;  /* 0x000000000f087348 */ /* 0x000fea0003c00000 */
[----:B------:R0:W1:Y:S02]  /*13e30*/  SHFL.IDX P6, R14, R13, R12, R11 ;  /* 0x0000000c0d0e7389 */ /* 0x00006400000c000b */
[----:B01----:R-:W-:Y:S01]  /*13e40*/  ENDCOLLECTIVE ;  /* 0x000000000000791b */ /* 0x003fe20003800000 */
.L_x_1026:
[----:B------:R-:W-:Y:S05]  /*13e50*/  BRA `(.L_x_1027) ;  /* 0xffffffc400947947 */ /* 0x000fea000383ffff */
.L_x_945:
[----:B------:R-:W-:Y:S01]  /*13e60*/  BSSY B0, `(.L_x_1028) ;  /* 0x0000006000007945 */ /* 0x000fe20003800000 */
[----:B------:R-:W-:-:S07]  /*13e70*/  IMAD.MOV.U32 R15, RZ, RZ, -0x1 ;  /* 0xffffffffff0f7424 */ /* 0x000fce00078e00ff */
[----:B0-----:R-:W-:Y:S05]  /*13e80*/  WARPSYNC.COLLECTIVE R15, `(.L_x_1029) ;  /* 0x000000000f0c7348 */ /* 0x001fea0003c00000 */
[----:B------:R-:W-:Y:S02]  /*13e90*/  ELECT P6, UR62, PT ;  /* 0x00000000003e782f */ /* 0x000fe400038c0000 */
[----:B------:R-:W-:Y:S01]  /*13ea0*/  MOV R14, UR62 ;  /* 0x0000003e000e7c02 */ /* 0x000fe20008000f00 */
[----:B0-----:R-:W-:Y:S10]  /*13eb0*/  ENDCOLLECTIVE ;  /* 0x000000000000791b */ /* 0x001ff40003800000 */
.L_x_1029:
[----:B------:R-:W-:Y:S05]  /*13ec0*/  BSYNC B0 ;  /* 0x0000000000007941 */ /* 0x000fea0003800000 */
.L_x_1028:
[----:B------:R-:W-:Y:S05]  /*13ed0*/  BRA `(.L_x_1030) ;  /* 0xffffffc400947947 */ /* 0x000fea000383ffff */
.L_x_947:
[----:B--2---:R-:W-:-:S04]  /*13ee0*/  IMAD.U32 R3, RZ, RZ, UR38 ;  /* 0x00000026ff037e24 */ /* 0x004fc8000f8e00ff */
[----:B------:R2:W3:Y:S03]  /*13ef0*/  SYNCS.PHASECHK.TRANS64.TRYWAIT P0, [R3+URZ+0x2d840], R0 ;  /* 0x02d84000030075a7 */ /* 0x0004e6000800017f */
[----:B---3--:R-:W-:Y:S05]  /*13f00*/  @!P0 NANOSLEEP.SYNCS 0x989680 ;  /* 0x009896800000895d */ /* 0x008fea0003900000 */
[----:B------:R-:W3:Y:S02]  /*13f10*/  @!P0 SYNCS.PHASECHK.TRANS64 P0, [R3+URZ+0x2d840], R0 ;  /* 0x02d84000030085a7 */ /* 0x000ee4000800007f */
[----:B---3--:R-:W-:Y:S05]  /*13f20*/  @!P0 BRA `(.L_x_947) ;  /* 0xfffffffc00ec8947 */ /* 0x008fea000383ffff */
[----:B------:R-:W-:Y:S05]  /*13f30*/  BRA `(.L_x_1031) ;  /* 0xffffffc400e87947 */ /* 0x000fea000383ffff */
.L_x_950:
[----:B------:R-:W-:Y:S02]  /*13f40*/  IMAD.MOV.U32 R13, RZ, RZ, R19 ;  /* 0x000000ffff0d7224 */ /* 0x000fe400078e0013 */
[----:B------:R-:W-:Y:S02]  /*13f50*/  IMAD.MOV.U32 R12, RZ, RZ, RZ ;  /* 0x000000ffff0c7224 */ /* 0x000fe400078e00ff */
[----:B------:R-:W-:Y:S02]  /*13f60*/  IMAD.MOV.U32 R11, RZ, RZ, 0x1c1f ;  /* 0x00001c1fff0b7424 */ /* 0x000fe400078e00ff */
[----:B------:R-:W-:Y:S02]  /*13f70*/  IMAD.MOV.U32 R15, RZ, RZ, -0x1 ;  /* 0xffffffffff0f7424 */ /* 0x000fe400078e00ff */
[----:B------:R-:W-:-:S07]  /*13f80*/  VIADD R3, R3, UR48 ;  /* 0x0000003003037c36 */ /* 0x000fce0008000000 */
[----:B0-----:R-:W-:Y:S05]  /*13f90*/  WARPSYNC.COLLECTIVE R15, `(.L_x_1032) ;  /* 0x000000000f087348 */ /* 0x001fea0003c00000 */
[----:B------:R1:W2:Y:S02]  /*13fa0*/  SHFL.IDX P6, R14, R13, R12, R11 ;  /* 0x0000000c0d0e7389 */ /* 0x0002a400000c000b */
[----:B012---:R-:W-:Y:S01]  /*13fb0*/  ENDCOLLECTIVE ;  /* 0x000000000000791b */ /* 0x007fe20003800000 */
.L_x_1032:
[----:B------:R-:W-:Y:S02]  /*13fc0*/  IMAD.MOV.U32 R13, RZ, RZ, R10 ;  /* 0x000000ffff0d7224 */ /* 0x000fe400078e000a */
[----:B------:R-:W-:-:S07]  /*13fd0*/  IMAD.MOV.U32 R5, RZ, RZ, R14 ;  /* 0x000000ffff057224 */ /* 0x000fce00078e000e */
[----:B------:R-:W-:Y:S05]  /*13fe0*/  WARPSYNC.COLLECTIVE R15, `(.L_x_1033) ;  /* 0x000000000f087348 */ /* 0x000fea0003c00000 */
[----:B------:R0:W1:Y:S02]  /*13ff0*/  SHFL.IDX P6, R14, R13, R12, R11 ;  /* 0x0000000c0d0e7389 */ /* 0x00006400000c000b */
[----:B01----:R-:W-:Y:S01]  /*14000*/  ENDCOLLECTIVE ;  /* 0x000000000000791b */ /* 0x003fe20003800000 */
.L_x_1033:
[----:B------:R-:W-:Y:S01]  /*14010*/  ULDC UR4, c[0x0][0x288] ;  /* 0x0000a20000047ab9 */ /* 0x000fe20000000800 */
[----:B------:R-:W-:Y:S01]  /*14020*/  ULDC.64 UR6, c[0x0][0x208] ;  /* 0x0000820000067ab9 */ /* 0x000fe20000000a00 */
[----:B------:R-:W-:-:S05]  /*14030*/  IMAD R0, R0, UR4, RZ ;  /* 0x0000000400007c24 */ /* 0x000fca000f8e02ff */
[C---:B------:R-:W-:Y:S01]  /*14040*/  ISETP.GE.AND P3, PT, R3.reuse, R0, PT ;  /* 0x000000000300720c */ /* 0x040fe20003f66270 */
[----:B------:R-:W-:Y:S02]  /*14050*/  VIADD R11, R3, 0x20 ;  /* 0x00000020030b7836 */ /* 0x000fe40000000000 */
[----:B------:R-:W-:Y:S02]  /*14060*/  IMAD.MOV.U32 R13, RZ, RZ, R19 ;  /* 0x000000ffff0d7224 */ /* 0x000fe400078e0013 */
[----:B------:R-:W-:-:S08]  /*14070*/  IMAD.MOV.U32 R12, RZ, RZ, 0x1 ;  /* 0x00000001ff0c7424 */ /* 0x000fd000078e00ff */
[----:B------:R-:W-:Y:S01]  /*14080*/  @!P3 LEA R29, R6, UR38, 0x1 ;  /* 0x00000026061dbc11 */ /* 0x000fe2000f8e08ff */
[----:B------:R-:W-:-:S04]  /*14090*/  IMAD.MOV.U32 R4, RZ, RZ, R14 ;  /* 0x000000ffff047224 */ /* 0x000fc800078e000e */
[----:B------:R-:W-:-:S05]  /*140a0*/  @!P3 IMAD.WIDE.U32 R4, R7, 0x2, R4 ;  /* 0x000000020704b825 */ /* 0x000fca00078e0004 */
[----:B------:R-:W-:Y:S01]  /*140b0*/  @!PT LDS RZ, [RZ] ;  /* 0x00000000fffff984 */ /* 0x000fe20000000800 */
[----:B------:R-:W-:Y:S01]  /*140c0*/  @!PT LDS RZ, [RZ] ;  /* 0x00000000fffff984 */ /* 0x000fe20000000800 */
[----:B------:R-:W-:Y:S01]  /*140d0*/  @!PT LDS RZ, [RZ] ;  /* 0x00000000fffff984 */ /* 0x000fe20000000800 */
[----:B------:R0:W-:Y:S04]  /*140e0*/  @!P3 LDGSTS.E.BYPASS.LTC128B.128 [R29+0xc400], desc[UR6][R4.64], !P2 ;  /* 0x0c400000041dbfae */ /* 0x0001e8000d101d46 */
[----:B------:R0:W-:Y:S04]  /*140f0*/  @!P3 LDGSTS.E.BYPASS.LTC128B.128 [R29+0xf400], desc[UR6][R4.64+0x40], !P0 ;  /* 0x0f400040041dbfae */ /* 0x0001e8000c101d46 */
[----:B------:R0:W-:Y:S01]  /*14100*/  @!P3 LDGSTS.E.BYPASS.LTC128B.128 [R29+0x12400], desc[UR6][R4.64+0x80], !P1 ;  /* 0x12400080041dbfae */ /* 0x0001e2000c901d46 */
[----:B------:R-:W-:Y:S01]  /*14110*/  ISETP.GE.AND P3, PT, R11, R0, PT ;  /* 0x000000000b00720c */ /* 0x000fe20003f66270 */
[----:B------:R-:W-:-:S12]  /*14120*/  IMAD.MOV.U32 R11, RZ, RZ, 0x1c1f ;  /* 0x00001c1fff0b7424 */ /* 0x000fd800078e00ff */
[----:B0-----:R-:W-:Y:S05]  /*14130*/  WARPSYNC.COLLECTIVE R15, `(.L_x_1034) ;  /* 0x000000000f087348 */ /* 0x001fea0003c00000 */
[----:B------:R1:W2:Y:S02]  /*14140*/  SHFL.IDX P6, R14, R13, R12, R11 ;  /* 0x0000000c0d0e7389 */ /* 0x0002a400000c000b */
[----:B012---:R-:W-:Y:S01]  /*14150*/  ENDCOLLECTIVE ;  /* 0x000000000000791b */ /* 0x007fe20003800000 */
.L_x_1034:
[----:B------:R-:W-:Y:S01]  /*14160*/  @!P3 LEA R29, R6, UR38, 0x1 ;  /* 0x00000026061dbc11 */ /* 0x000fe2000f8e08ff */
[----:B------:R-:W-:Y:S02]  /*14170*/  IMAD.MOV.U32 R13, RZ, RZ, R10 ;  /* 0x000000ffff0d7224 */ /* 0x000fe400078e000a */
[----:B------:R-:W-:-:S07]  /*14180*/  IMAD.MOV.U32 R20, RZ, RZ, R14 ;  /* 0x000000ffff147224 */ /* 0x000fce00078e000e */
[----:B------:R-:W-:Y:S05]  /*14190*/  WARPSYNC.COLLECTIVE R15, `(.L_x_1035) ;  /* 0x000000000f087348 */ /* 0x000fea0003c00000 */
[----:B------:R0:W1:Y:S02]  /*141a0*/  SHFL.IDX P6, R14, R13, R12, R11 ;  /* 0x0000000c0d0e7389 */ /* 0x00006400000c000b */
[----:B01----:R-:W-:Y:S01]  /*141b0*/  ENDCOLLECTIVE ;  /* 0x000000000000791b */ /* 0x003fe20003800000 */
.L_x_1035:
[----:B------:R-:W-:Y:S01]  /*141c0*/  ULDC.64 UR4, c[0x0][0x208] ;  /* 0x0000820000047ab9 */ /* 0x000fe20000000a00 */
[----:B------:R-:W-:Y:S02]  /*141d0*/  IMAD.MOV.U32 R5, RZ, RZ, R20 ;  /* 0x000000ffff057224 */ /* 0x000fe400078e0014 */
[----:B------:R-:W-:Y:S02]  /*141e0*/  IMAD.MOV.U32 R13, RZ, RZ, R19 ;  /* 0x000000ffff0d7224 */ /* 0x000fe400078e0013 */
[----:B------:R-:W-:Y:S02]  /*141f0*/  IMAD.MOV.U32 R12, RZ, RZ, 0x2 ;  /* 0x00000002ff0c7424 */ /* 0x000fe400078e00ff */
[----:B------:R-:W-:-:S04]  /*14200*/  IMAD.MOV.U32 R4, RZ, RZ, R14 ;  /* 0x000000ffff047224 */ /* 0x000fc800078e000e */
[----:B------:R-:W-:-:S04]  /*14210*/  @!P3 IMAD.WIDE.U32 R20, R7, 0x2, R4 ;  /* 0x000000020714b825 */ /* 0x000fc800078e0004 */
[----:B------:R-:W-:Y:S01]  /*14220*/  VIADD R5, R3, 0x40 ;  /* 0x0000004003057836 */ /* 0x000fe20000000000 */
[----:B------:R-:W-:Y:S01]  /*14230*/  @!PT LDS RZ, [RZ] ;  /* 0x00000000fffff984 */ /* 0x000fe20000000800 */
[----:B------:R-:W-:Y:S01]  /*14240*/  @!PT LDS RZ, [RZ] ;  /* 0x00000000fffff984 */ /* 0x000fe20000000800 */
[----:B------:R-:W-:Y:S01]  /*14250*/  @!PT LDS RZ, [RZ] ;  /* 0x00000000fffff984 */ /* 0x000fe20000000800 */
[----:B------:R0:W-:Y:S04]  /*14260*/  @!P3 LDGSTS.E.BYPASS.LTC128B.128 [R29+0xcc00], desc[UR4][R20.64], !P2 ;  /* 0x0cc00000141dbfae */ /* 0x0001e8000d101d44 */
[----:B------:R0:W-:Y:S04]  /*14270*/  @!P3 LDGSTS.E.BYPASS.LTC128B.128 [R29+0xfc00], desc[UR4][R20.64+0x40], !P0 ;  /* 0x0fc00040141dbfae */ /* 0x0001e8000c101d44 */
[----:B------:R0:W-:Y:S01]  /*14280*/  @!P3 LDGSTS.E.BYPASS.LTC128B.128 [R29+0x12c00], desc[UR4][R20.64+0x80], !P1 ;  /* 0x12c00080141dbfae */ /* 0x0001e2000c901d44 */
[----:B------:R-:W-:-:S13]  /*14290*/  ISETP.GE.AND P3, PT, R5, R0, PT ;  /* 0x000000000500720c */ /* 0x000fda0003f66270 */
[----:B0-----:R-:W-:Y:S05]  /*142a0*/  WARPSYNC.COLLECTIVE R15, `(.L_x_1036) ;  /* 0x000000000f087348 */ /* 0x001fea0003c00000 */
[----:B------:R1:W2:Y:S02]  /*142b0*/  SHFL.IDX P6, R14, R13, R12, R11 ;  /* 0x0000000c0d0e7389 */ /* 0x0002a400000c000b */
[----:B012---:R-:W-:Y:S01]  /*142c0*/  ENDCOLLECTIVE ;  /* 0x000000000000791b */ /* 0x007fe20003800000 */
.L_x_1036:
[----:B------:R-:W-:Y:S01]  /*142d0*/  @!P3 LEA R21, R6, UR38, 0x1 ;  /* 0x000000260615bc11 */ /* 0x000fe2000f8e08ff */
[----:B------:R-:W-:Y:S02]  /*142e0*/  IMAD.MOV.U32 R13, RZ, RZ, R10 ;  /* 0x000000ffff0d7224 */ /* 0x000fe400078e000a */
[----:B------:R-:W-:-:S07]  /*142f0*/  IMAD.MOV.U32 R28, RZ, RZ, R14 ;  /* 0x000000ffff1c7224 */ /* 0x000fce00078e000e */
[----:B------:R-:W-:Y:S05]  /*14300*/  WARPSYNC.COLLECTIVE R15, `(.L_x_1037) ;  /* 0x000000000f087348 */ /* 0x000fea0003c00000 */
[----:B------:R0:W1:Y:S02]  /*14310*/  SHFL.IDX P6, R14, R13, R12, R11 ;  /* 0x0000000c0d0e7389 */ /* 0x00006400000c000b */
[----:B01----:R-:W-:Y:S01]  /*14320*/  ENDCOLLECTIVE ;  /* 0x000000000000791b */ /* 0x003fe20003800000 */
.L_x_1037:
[----:B------:R-:W-:Y:S01]  /*14330*/  ULDC.64 UR4, c[0x0][0x208] ;  /* 0x0000820000047ab9 */ /* 0x000fe20000000a00 */
[----:B------:R-:W-:Y:S02]  /*14340*/  IMAD.MOV.U32 R5, RZ, RZ, R28 ;  /* 0x000000ffff057224 */ /* 0x000fe400078e001c */
[----:B------:R-:W-:Y:S02]  /*14350*/  IMAD.MOV.U32 R13, RZ, RZ, R19 ;  /* 0x000000ffff0d7224 */ /* 0x000fe400078e0013 */
[----:B------:R-:W-:Y:S02]  /*14360*/  IMAD.MOV.U32 R12, RZ, RZ, 0x3 ;  /* 0x00000003ff0c7424 */ /* 0x000fe400078e00ff */
[----:B------:R-:W-:-:S04]  /*14370*/  IMAD.MOV.U32 R11, RZ, RZ, R14 ;  /* 0x000000ffff0b7224 */ /* 0x000fc800078e000e */
[----:B------:R-:W-:Y:S02]  /*14380*/  IMAD.MOV.U32 R4, RZ, RZ, R11 ;  /* 0x000000ffff047224 */ /* 0x000fe400078e000b */
[----:B------:R-:W-:Y:S02]  /*14390*/  IMAD.MOV.U32 R11, RZ, RZ, 0x1c1f ;  /* 0x00001c1fff0b7424 */ /* 0x000fe400078e00ff */
[----:B------:R-:W-:-:S05]  /*143a0*/  @!P3 IMAD.WIDE.U32 R4, R7, 0x2, R4 ;  /* 0x000000020704b825 */ /* 0x000fca00078e0004 */
        /* <DEDUP_REMOVED lines=9> */
.L_x_1038:
[----:B------:R-:W-:-:S05]  /*14440*/  VIADD R5, R3, 0x60 ;  /* 0x0000006003057836 */ /* 0x000fca0000000000 */
[----:B------:R-:W-:Y:S01]  /*14450*/  ISETP.GE.AND P3, PT, R5, R0, PT ;  /* 0x000000000500720c */ /* 0x000fe20003f66270 */
[----:B------:R-:W-:Y:S02]  /*14460*/  IMAD.MOV.U32 R13, RZ, RZ, R10 ;  /* 0x000000ffff0d7224 */ /* 0x000fe400078e000a */
[----:B------:R-:W-:-:S10]  /*14470*/  IMAD.MOV.U32 R19, RZ, RZ, R14 ;  /* 0x000000ffff137224 */ /* 0x000fd400078e000e */
[----:B------:R-:W-:Y:S05]  /*14480*/  WARPSYNC.COLLECTIVE R15, `(.L_x_1039) ;  /* 0x000000000f087348 */ /* 0x000fea0003c00000 */
[----:B------:R0:W1:Y:S02]  /*14490*/  SHFL.IDX P6, R14, R13, R12, R11 ;  /* 0x0000000c0d0e7389 */ /* 0x00006400000c000b */
[----:B01----:R-:W-:Y:S01]  /*144a0*/  ENDCOLLECTIVE ;  /* 0x000000000000791b */ /* 0x003fe20003800000 */
.L_x_1039:
[----:B------:R-:W-:Y:S01]  /*144b0*/  @!P3 LEA R10, R6, UR38, 0x1 ;  /* 0x00000026060abc11 */ /* 0x000fe2000f8e08ff */
[----:B------:R-:W-:Y:S01]  /*144c0*/  IMAD.MOV.U32 R5, RZ, RZ, R19 ;  /* 0x000000ffff057224 */ /* 0x000fe200078e0013 */
[----:B------:R-:W-:Y:S01]  /*144d0*/  ULDC.64 UR4, c[0x0][0x208] ;  /* 0x0000820000047ab9 */ /* 0x000fe20000000a00 */
[----:B------:R-:W-:Y:S02]  /*144e0*/  IMAD.MOV.U32 R19, RZ, RZ, 0x1 ;  /* 0x00000001ff137424 */ /* 0x000fe400078e00ff */
[----:B------:R-:W-:Y:S02]  /*144f0*/  IMAD.MOV.U32 R13, RZ, RZ, R9 ;  /* 0x000000ffff0d7224 */ /* 0x000fe400078e0009 */
[----:B------:R-:W-:Y:S02]  /*14500*/  IMAD.MOV.U32 R12, RZ, RZ, RZ ;  /* 0x000000ffff0c7224 */ /* 0x000fe400078e00ff */
        /* <DEDUP_REMOVED lines=13> */
.L_x_1040:
[----:B------:R-:W-:Y:S02]  /*145e0*/  IMAD.MOV.U32 R13, RZ, RZ, R8 ;  /* 0x000000ffff0d7224 */ /* 0x000fe400078e0008 */
[----:B------:R-:W-:-:S07]  /*145f0*/  IMAD.MOV.U32 R28, RZ, RZ, R14 ;  /* 0x000000ffff1c7224 */ /* 0x000fce00078e000e */
[----:B------:R-:W-:Y:S05]  /*14600*/  WARPSYNC.COLLECTIVE R15, `(.L_x_1041) ;  /* 0x000000000f087348 */ /* 0x000fea0003c00000 */
[----:B------:R0:W1:Y:S02]  /*14610*/  SHFL.IDX P6, R14, R13, R12, R11 ;  /* 0x0000000c0d0e7389 */ /* 0x00006400000c000b */
[----:B01----:R-:W-:Y:S01]  /*14620*/  ENDCOLLECTIVE ;  /* 0x000000000000791b */ /* 0x003fe20003800000 */
.L_x_1041:
[----:B------:R-:W-:Y:S01]  /*14630*/  ULDC.64 UR4, c[0x0][0x208] ;  /* 0x0000820000047ab9 */ /* 0x000fe20000000a00 */
[----:B------:R-:W-:Y:S02]  /*14640*/  IMAD.MOV.U32 R5, RZ, RZ, R28 ;  /* 0x000000ffff057224 */ /* 0x000fe400078e001c */
[----:B------:R-:W-:Y:S02]  /*14650*/  IMAD.MOV.U32 R13, RZ, RZ, R9 ;  /* 0x000000ffff0d7224 */ /* 0x000fe400078e0009 */
[----:B------:R-:W-:Y:S02]  /*14660*/  IMAD.MOV.U32 R12, RZ, RZ, 0x1 ;  /* 0x00000001ff0c7424 */ /* 0x000fe400078e00ff */
[----:B------:R-:W-:-:S04]  /*14670*/  IMAD.MOV.U32 R29, RZ, RZ, R14 ;  /* 0x000000ffff1d7224 */ /* 0x000fc800078e000e */
[----:B------:R-:W-:Y:S01]  /*14680*/  IMAD.MOV.U32 R4, RZ, RZ, R29 ;  /* 0x000000ffff047224 */ /* 0x000fe200078e001d */
[----:B------:R-:W-:-:S03]  /*14690*/  @!P3 LEA R29, R6, UR38, 0x1 ;  /* 0x00000026061dbc11 */ /* 0x000fc6000f8e08ff */
        /* <DEDUP_REMOVED lines=10> */
.L_x_1042:
[----:B------:R-:W-:Y:S02]  /*14740*/  IMAD.MOV.U32 R13, RZ, RZ, R8 ;  /* 0x000000ffff0d7224 */ /* 0x000fe400078e0008 */
[----:B------:R-:W-:-:S07]  /*14750*/  IMAD.MOV.U32 R9, RZ, RZ, R14 ;  /* 0x000000ffff097224 */ /* 0x000fce00078e000e */
[----:B------:R-:W-:Y:S05]  /*14760*/  WARPSYNC.COLLECTIVE R15, `(.L_x_1043) ;  /* 0x000000000f087348 */ /* 0x000fea0003c00000 */
[----:B------:R0:W1:Y:S02]  /*14770*/  SHFL.IDX P6, R14, R13, R12, R11 ;  /* 0x0000000c0d0e7389 */ /* 0x00006400000c000b */
[----:B01----:R-:W-:Y:S01]  /*14780*/  ENDCOLLECTIVE ;  /* 0x000000000000791b */ /* 0x003fe20003800000 */
.L_x_1043:
[----:B------:R-:W-:Y:S05]  /*14790*/  BRA `(.L_x_1044) ;  /* 0xffffffc800e87947 */ /* 0x000fea000383ffff */
.L_x_953:
[----:B-1----:R-:W-:-:S04]  /*147a0*/  IMAD.U32 R5, RZ, RZ, UR38 ;  /* 0x00000026ff057e24 */ /* 0x002fc8000f8e00ff */
[----:B------:R1:W2:Y:S03]  /*147b0*/  SYNCS.PHASECHK.TRANS64.TRYWAIT P0, [R5+URZ+0x2d820], R0 ;  /* 0x02d82000050075a7 */ /* 0x0002a6000800017f */
[----:B--2---:R-:W-:Y:S05]  /*147c0*/  @!P0 NANOSLEEP.SYNCS 0x989680 ;  /* 0x009896800000895d */ /* 0x004fea0003900000 */
[----:B------:R-:W2:Y:S02]  /*147d0*/  @!P0 SYNCS.PHASECHK.TRANS64 P0, [R5+URZ+0x2d820], R0 ;  /* 0x02d82000050085a7 */ /* 0x000ea4000800007f */
[----:B--2---:R-:W-:Y:S05]  /*147e0*/  @!P0 BRA `(.L_x_953) ;  /* 0xfffffffc00ec8947 */ /* 0x004fea000383ffff */
[----:B------:R-:W-:Y:S05]  /*147f0*/  BRA `(.L_x_1045) ;  /* 0xffffffcc003c7947 */ /* 0x000fea000383ffff */
.L_x_960:
[----:B-1----:R-:W-:-:S04]  /*14800*/  IMAD.U32 R5, RZ, RZ, UR38 ;  /* 0x00000026ff057e24 */ /* 0x002fc8000f8e00ff */
[----:B------:R1:W2:Y:S03]  /*14810*/  SYNCS.PHASECHK.TRANS64.TRYWAIT P0, [R5+URZ+0x2d848], R12 ;  /* 0x02d8480c050075a7 */ /* 0x0002a6000800017f */
[----:B--2---:R-:W-:Y:S05]  /*14820*/  @!P0 NANOSLEEP.SYNCS 0x989680 ;  /* 0x009896800000895d */ /* 0x004fea0003900000 */
[----:B------:R-:W2:Y:S02]  /*14830*/  @!P0 SYNCS.PHASECHK.TRANS64 P0, [R5+URZ+0x2d848], R12 ;  /* 0x02d8480c050085a7 */ /* 0x000ea4000800007f */
[----:B--2---:R-:W-:Y:S05]  /*14840*/  @!P0 BRA `(.L_x_960) ;  /* 0xfffffffc00ec8947 */ /* 0x004fea000383ffff */
[----:B------:R-:W-:Y:S05]  /*14850*/  BRA `(.L_x_1046) ;  /* 0xffffffd000107947 */ /* 0x000fea000383ffff */
.L_x_967:
[----:B-1----:R-:W-:-:S04]  /*14860*/  IMAD.U32 R5, RZ, RZ, UR38 ;  /* 0x00000026ff057e24 */ /* 0x002fc8000f8e00ff */
[----:B------:R1:W2:Y:S03]  /*14870*/  SYNCS.PHASECHK.TRANS64.TRYWAIT P0, [R5+URZ+0x2d860], R12 ;  /* 0x02d8600c050075a7 */ /* 0x0002a6000800017f */
[----:B--2---:R-:W-:Y:S05]  /*14880*/  @!P0 NANOSLEEP.SYNCS 0x989680 ;  /* 0x009896800000895d */ /* 0x004fea0003900000 */
[----:B------:R-:W2:Y:S02]  /*14890*/  @!P0 SYNCS.PHASECHK.TRANS64 P0, [R5+URZ+0x2d860], R12 ;  /* 0x02d8600c050085a7 */ /* 0x000ea4000800007f */
[----:B--2---:R-:W-:Y:S05]  /*148a0*/  @!P0 BRA `(.L_x_967) ;  /* 0xfffffffc00ec8947 */ /* 0x004fea000383ffff */
[----:B------:R-:W-:Y:S05]  /*148b0*/  BRA `(.L_x_1047) ;  /* 0xffffffd000e87947 */ /* 0x000fea000383ffff */
.L_x_977:
[----:B-1----:R-:W-:-:S04]  /*148c0*/  IMAD.U32 R5, RZ, RZ, UR38 ;  /* 0x00000026ff057e24 */ /* 0x002fc8000f8e00ff */
[----:B------:R1:W2:Y:S03]  /*148d0*/  SYNCS.PHASECHK.TRANS64.TRYWAIT P0, [R5+URZ+0x2d840], R12 ;  /* 0x02d8400c050075a7 */ /* 0x0002a6000800017f */
[----:B--2---:R-:W-:Y:S05]  /*148e0*/  @!P0 NANOSLEEP.SYNCS 0x989680 ;  /* 0x009896800000895d */ /* 0x004fea0003900000 */
[----:B------:R-:W2:Y:S02]  /*148f0*/  @!P0 SYNCS.PHASECHK.TRANS64 P0, [R5+URZ+0x2d840], R12 ;  /* 0x02d8400c050085a7 */ /* 0x000ea4000800007f */
[----:B--2---:R-:W-:Y:S05]  /*14900*/  @!P0 BRA `(.L_x_977) ;  /* 0xfffffffc00ec8947 */ /* 0x004fea000383ffff */
[----:B------:R-:W-:Y:S05]  /*14910*/  BRA `(.L_x_1048) ;  /* 0xffffffd800387947 */ /* 0x000fea000383ffff */
.L_x_984:
[----:B-1----:R-:W-:-:S04]  /*14920*/  IMAD.U32 R5, RZ, RZ, UR38 ;  /* 0x00000026ff057e24 */ /* 0x002fc8000f8e00ff */
[----:B------:R1:W2:Y:S03]  /*14930*/  SYNCS.PHASECHK.TRANS64.TRYWAIT P0, [R5+URZ+0x2d868], R4 ;  /* 0x02d86804050075a7 */ /* 0x0002a6000800017f */
[----:B--2---:R-:W-:Y:S05]  /*14940*/  @!P0 NANOSLEEP.SYNCS 0x989680 ;  /* 0x009896800000895d */ /* 0x004fea0003900000 */
[----:B------:R-:W2:Y:S02]  /*14950*/  @!P0 SYNCS.PHASECHK.TRANS64 P0, [R5+URZ+0x2d868], R4 ;  /* 0x02d86804050085a7 */ /* 0x000ea4000800007f */
[----:B--2---:R-:W-:Y:S05]  /*14960*/  @!P0 BRA `(.L_x_984) ;  /* 0xfffffffc00ec8947 */ /* 0x004fea000383ffff */
[----:B------:R-:W-:Y:S05]  /*14970*/  BRA `(.L_x_1049) ;  /* 0xffffffdc00107947 */ /* 0x000fea000383ffff */
.L_x_994:
[----:B-1----:R-:W-:-:S04]  /*14980*/  IMAD.U32 R4, RZ, RZ, UR38 ;  /* 0x00000026ff047e24 */ /* 0x002fc8000f8e00ff */
[----:B------:R1:W2:Y:S03]  /*14990*/  SYNCS.PHASECHK.TRANS64.TRYWAIT P0, [R4+URZ+0x2d848], R9 ;  /* 0x02d84809040075a7 */ /* 0x0002a6000800017f */
[----:B--2---:R-:W-:Y:S05]  /*149a0*/  @!P0 NANOSLEEP.SYNCS 0x989680 ;  /* 0x009896800000895d */ /* 0x004fea0003900000 */
[----:B------:R-:W2:Y:S02]  /*149b0*/  @!P0 SYNCS.PHASECHK.TRANS64 P0, [R4+URZ+0x2d848], R9 ;  /* 0x02d84809040085a7 */ /* 0x000ea4000800007f */
[----:B--2---:R-:W-:Y:S05]  /*149c0*/  @!P0 BRA `(.L_x_994) ;  /* 0xfffffffc00ec8947 */ /* 0x004fea000383ffff */
[----:B------:R-:W-:Y:S05]  /*149d0*/  BRA `(.L_x_1050) ;  /* 0xffffffe000747947 */ /* 0x000fea000383ffff */
.L_x_1001:
[----:B-1----:R-:W-:-:S04]  /*149e0*/  IMAD.U32 R4, RZ, RZ, UR38 ;  /* 0x00000026ff047e24 */ /* 0x002fc8000f8e00ff */
[----:B------:R1:W2:Y:S03]  /*149f0*/  SYNCS.PHASECHK.TRANS64.TRYWAIT P0, [R4+URZ+0x2d860], R9 ;  /* 0x02d86009040075a7 */ /* 0x0002a6000800017f */
[----:B--2---:R-:W-:Y:S05]  /*14a00*/  @!P0 NANOSLEEP.SYNCS 0x989680 ;  /* 0x009896800000895d */ /* 0x004fea0003900000 */
[----:B------:R-:W2:Y:S02]  /*14a10*/  @!P0 SYNCS.PHASECHK.TRANS64 P0, [R4+URZ+0x2d860], R9 ;  /* 0x02d86009040085a7 */ /* 0x000ea4000800007f */
[----:B--2---:R-:W-:Y:S05]  /*14a20*/  @!P0 BRA `(.L_x_1001) ;  /* 0xfffffffc00ec8947 */ /* 0x004fea000383ffff */
[----:B------:R-:W-:Y:S05]  /*14a30*/  BRA `(.L_x_1051) ;  /* 0xffffffe400487947 */ /* 0x000fea000383ffff */
.L_x_1010:
[----:B-1----:R1:W2:Y:S02]  /*14a40*/  SYNCS.PHASECHK.TRANS64.TRYWAIT P0, [R4+URZ+0x2d860], R3 ;  /* 0x02d86003040075a7 */ /* 0x0022a4000800017f */
[----:B--2---:R-:W-:Y:S05]  /*14a50*/  @!P0 NANOSLEEP.SYNCS 0x989680 ;  /* 0x009896800000895d */ /* 0x004fea0003900000 */
[----:B------:R-:W2:Y:S02]  /*14a60*/  @!P0 SYNCS.PHASECHK.TRANS64 P0, [R4+URZ+0x2d860], R3 ;  /* 0x02d86003040085a7 */ /* 0x000ea4000800007f */
[----:B--2---:R-:W-:Y:S05]  /*14a70*/  @!P0 BRA `(.L_x_1010) ;  /* 0xfffffffc00f08947 */ /* 0x004fea000383ffff */
[----:B------:R-:W-:Y:S05]  /*14a80*/  BRA `(.L_x_1052) ;  /* 0xffffffe800407947 */ /* 0x000fea000383ffff */
.L_x_1016:
[----:B-1----:R1:W2:Y:S02]  /*14a90*/  SYNCS.PHASECHK.TRANS64.TRYWAIT P0, [R7+URZ+0x2d820], R4 ;  /* 0x02d82004070075a7 */ /* 0x0022a4000800017f */
[----:B--2---:R-:W-:Y:S05]  /*14aa0*/  @!P0 NANOSLEEP.SYNCS 0x989680 ;  /* 0x009896800000895d */ /* 0x004fea0003900000 */
[----:B------:R-:W2:Y:S02]  /*14ab0*/  @!P0 SYNCS.PHASECHK.TRANS64 P0, [R7+URZ+0x2d820], R4 ;  /* 0x02d82004070085a7 */ /* 0x000ea4000800007f */
[----:B--2---:R-:W-:Y:S05]  /*14ac0*/  @!P0 BRA `(.L_x_1016) ;  /* 0xfffffffc00f08947 */ /* 0x004fea000383ffff */
[----:B------:R-:W-:Y:S05]  /*14ad0*/  BRA `(.L_x_1053) ;  /* 0xffffffec00407947 */ /* 0x000fea000383ffff */
.L_x_1017:
[----:B------:R-:W-:Y:S01]  /*14ae0*/  BSSY B0, `(.L_x_1054) ;  /* 0x0000008000007945 */ /* 0x000fe20003800000 */
[----:B------:R-:W-:Y:S02]  /*14af0*/  IMAD.MOV.U32 R13, RZ, RZ, R26 ;  /* 0x000000ffff0d7224 */ /* 0x000fe400078e001a */
[----:B------:R-:W-:Y:S02]  /*14b00*/  IMAD.MOV.U32 R12, RZ, RZ, RZ ;  /* 0x000000ffff0c7224 */ /* 0x000fe400078e00ff */
[----:B------:R-:W-:Y:S02]  /*14b10*/  IMAD.MOV.U32 R11, RZ, RZ, 0x1f ;  /* 0x0000001fff0b7424 */ /* 0x000fe400078e00ff */
[----:B------:R-:W-:-:S07]  /*14b20*/  IMAD.MOV.U32 R15, RZ, RZ, -0x1 ;  /* 0xffffffffff0f7424 */ /* 0x000fce00078e00ff */
[----:B01----:R-:W-:Y:S05]  /*14b30*/  WARPSYNC.COLLECTIVE R15, `(.L_x_1055) ;  /* 0x000000000f087348 */ /* 0x003fea0003c00000 */
[----:B------:R2:W3:Y:S02]  /*14b40*/  SHFL.IDX P6, R14, R13, R12, R11 ;  /* 0x0000000c0d0e7389 */ /* 0x0004e400000c000b */
[----:B0123--:R-:W-:Y:S01]  /*14b50*/  ENDCOLLECTIVE ;  /* 0x000000000000791b */ /* 0x00ffe20003800000 */
.L_x_1055:
[----:B------:R-:W-:Y:S05]  /*14b60*/  BSYNC B0 ;  /* 0x0000000000007941 */ /* 0x000fea0003800000 */
.L_x_1054:
[----:B------:R-:W-:Y:S05]  /*14b70*/  BRA `(.L_x_1056) ;  /* 0xffffffec00247947 */ /* 0x000fea000383ffff */
.L_x_1018:
[----:B------:R-:W-:Y:S01]  /*14b80*/  BSSY B0, `(.L_x_1057) ;  /* 0x0000006000007945 */ /* 0x000fe20003800000 */
[----:B------:R-:W-:-:S07]  /*14b90*/  IMAD.MOV.U32 R15, RZ, RZ, -0x1 ;  /* 0xffffffffff0f7424 */ /* 0x000fce00078e00ff */
[----:B012---:R-:W-:Y:S05]  /*14ba0*/  WARPSYNC.COLLECTIVE R15, `(.L_x_1058) ;  /* 0x000000000f0c7348 */ /* 0x007fea0003c00000 */
[----:B------:R-:W-:Y:S02]  /*14bb0*/  ELECT P6, UR62, PT ;  /* 0x00000000003e782f */ /* 0x000fe400038c0000 */
[----:B------:R-:W-:Y:S01]  /*14bc0*/  MOV R14, UR62 ;  /* 0x0000003e000e7c02 */ /* 0x000fe20008000f00 */
[----:B012---:R-:W-:Y:S10]  /*14bd0*/  ENDCOLLECTIVE ;  /* 0x000000000000791b */ /* 0x007ff40003800000 */
.L_x_1058:
[----:B------:R-:W-:Y:S05]  /*14be0*/  BSYNC B0 ;  /* 0x0000000000007941 */ /* 0x000fea0003800000 */
.L_x_1057:
[----:B------:R-:W-:Y:S05]  /*14bf0*/  BRA `(.L_x_1059) ;  /* 0xffffffec00187947 */ /* 0x000fea000383ffff */
.L_x_1020:
[----:B-1----:R1:W3:Y:S02]  /*14c00*/  SYNCS.PHASECHK.TRANS64.TRYWAIT P0, [R6+URZ], R5 ;  /* 0x00000005060075a7 */ /* 0x0022e4000800017f */
[----:B---3--:R-:W-:Y:S05]  /*14c10*/  @!P0 NANOSLEEP.SYNCS 0x989680 ;  /* 0x009896800000895d */ /* 0x008fea0003900000 */
[----:B------:R-:W3:Y:S02]  /*14c20*/  @!P0 SYNCS.PHASECHK.TRANS64 P0, [R6+URZ], R5 ;  /* 0x00000005060085a7 */ /* 0x000ee4000800007f */
[----:B---3--:R-:W-:Y:S05]  /*14c30*/  @!P0 BRA `(.L_x_1020) ;  /* 0xfffffffc00f08947 */ /* 0x008fea000383ffff */
[----:B------:R-:W-:Y:S05]  /*14c40*/  BRA `(.L_x_1060) ;  /* 0xffffffec00507947 */ /* 0x000fea000383ffff */
.L_x_1021:
[----:B---3--:R3:W4:Y:S02]  /*14c50*/  SYNCS.PHASECHK.TRANS64.TRYWAIT P0, [R3+URZ], R2 ;  /* 0x00000002030075a7 */ /* 0x008724000800017f */
[----:B----4-:R-:W-:Y:S05]  /*14c60*/  @!P0 NANOSLEEP.SYNCS 0x989680 ;  /* 0x009896800000895d */ /* 0x010fea0003900000 */
[----:B------:R-:W4:Y:S02]  /*14c70*/  @!P0 SYNCS.PHASECHK.TRANS64 P0, [R3+URZ], R2 ;  /* 0x00000002030085a7 */ /* 0x000f24000800007f */
[----:B----4-:R-:W-:Y:S05]  /*14c80*/  @!P0 BRA `(.L_x_1021) ;  /* 0xfffffffc00f08947 */ /* 0x010fea000383ffff */
[----:B------:R-:W-:Y:S05]  /*14c90*/  BRA `(.L_x_1061) ;  /* 0xffffffec00447947 */ /* 0x000fea000383ffff */
.L_x_1023:
[----:B---3--:R3:W4:Y:S02]  /*14ca0*/  SYNCS.PHASECHK.TRANS64.TRYWAIT P0, [R0+URZ], R5 ;  /* 0x00000005000075a7 */ /* 0x008724000800017f */
[----:B----4-:R-:W-:Y:S05]  /*14cb0*/  @!P0 NANOSLEEP.SYNCS 0x989680 ;  /* 0x009896800000895d */ /* 0x010fea0003900000 */
[----:B------:R-:W4:Y:S02]  /*14cc0*/  @!P0 SYNCS.PHASECHK.TRANS64 P0, [R0+URZ], R5 ;  /* 0x00000005000085a7 */ /* 0x000f24000800007f */
[----:B----4-:R-:W-:Y:S05]  /*14cd0*/  @!P0 BRA `(.L_x_1023) ;  /* 0xfffffffc00f08947 */ /* 0x010fea000383ffff */
[----:B------:R-:W-:Y:S05]  /*14ce0*/  BRA `(.L_x_1062) ;  /* 0xffffffec00487947 */ /* 0x000fea000383ffff */
.L_x_1063:
        /* <DEDUP_REMOVED lines=9> */
.L_x_2779:


//--------------------- .text._ZN7cutlass13device_kernelIN5flash11enable_sm90INS1_16FlashAttnFwdSm90INS1_25CollectiveMainloopFwdSm90ILi2EN4cute5tupleIJNS5_1CILi1EEES8_S8_EEENS6_IJNS7_ILi192EEENS7_ILi128EEENS7_ILi96EEEEEELi96ENS_10bfloat16_tEfNS_4arch4Sm90ELb0ELb1ELb0ELb1ELb0ELb0ELb0ELb0ELb1ELb1ELb1ELb0EEENS1_21CollectiveEpilogueFwdINS6_IJSA_SC_SB_EEES9_SE_SG_Li384ELb1ELb1ELb1ELb0EEENS1_36VarlenDynamicPersistentTileSchedulerILi192ELi128ELi384ELi128ELb1ELb1ELb1ELb1ELb0ELb1EEEEEEEEEvNT_6ParamsE --------------------------
	.section	.text._ZN7cutlass13device_kernelIN5flash11enable_sm90INS1_16FlashAttnFwdSm90INS1_25CollectiveMainloopFwdSm90ILi2EN4cute5tupleIJNS5_1CILi1EEES8_S8_EEENS6_IJNS7_ILi192EEENS7_ILi128EEENS7_ILi96EEEEEELi96ENS_10bfloat16_tEfNS_4arch4Sm90ELb0ELb1ELb0ELb1ELb0ELb0ELb0ELb0ELb1ELb1ELb1ELb0EEENS1_21CollectiveEpilogueFwdINS6_IJSA_SC_SB_EEES9_SE_SG_Li384ELb1ELb1ELb1ELb0EEENS1_36VarlenDynamicPersistentTileSchedulerILi192ELi128ELi384ELi128ELb1ELb1ELb1ELb1ELb0ELb1EEEEEEEEEvNT_6ParamsE,"ax",@progbits
	.align	128
.text._ZN7cutlass13device_kernelIN5flash11enable_sm90INS1_16FlashAttnFwdSm90INS1_25CollectiveMainloopFwdSm90ILi2EN4cute5tupleIJNS5_1CILi1EEES8_S8_EEENS6_IJNS7_ILi192EEENS7_ILi128EEENS7_ILi96EEEEEELi96ENS_10bfloat16_tEfNS_4arch4Sm90ELb0ELb1ELb0ELb1ELb0ELb0ELb0ELb0ELb1ELb1ELb1ELb0EEENS1_21CollectiveEpilogueFwdINS6_IJSA_SC_SB_EEES9_SE_SG_Li384ELb1ELb1ELb1ELb0EEENS1_36VarlenDynamicPersistentTileSchedulerILi192ELi128ELi384ELi128ELb1ELb1ELb1ELb1ELb0ELb1EEEEEEEEEvNT_6ParamsE:
        .type           _ZN7cutlass13device_kernelIN5flash11enable_sm90INS1_16FlashAttnFwdSm90INS1_25CollectiveMainloopFwdSm90ILi2EN4cute5tupleIJNS5_1CILi1EEES8_S8_EEENS6_IJNS7_ILi192EEENS7_ILi128EEENS7_ILi96EEEEEELi96ENS_10bfloat16_tEfNS_4arch4Sm90ELb0ELb1ELb0ELb1ELb0ELb0ELb0ELb0ELb1ELb1ELb1ELb0EEENS1_21CollectiveEpilogueFwdINS6_IJSA_SC_SB_EEES9_SE_SG_Li384ELb1ELb1ELb1ELb0EEENS1_36VarlenDynamicPersistentTileSchedulerILi192ELi128ELi384ELi128ELb1ELb1ELb1ELb1ELb0ELb1EEEEEEEEEvNT_6ParamsE,@function
        .size           _ZN7cutlass13device_kernelIN5flash11enable_sm90INS1_16FlashAttnFwdSm90INS1_25CollectiveMainloopFwdSm90ILi2EN4cute5tupleIJNS5_1CILi1EEES8_S8_EEENS6_IJNS7_ILi192EEENS7_ILi128EEENS7_ILi96EEEEEELi96ENS_10bfloat16_tEfNS_4arch4Sm90ELb0ELb1ELb0ELb1ELb0ELb0ELb0ELb0ELb1ELb1ELb1ELb0EEENS1_21CollectiveEpilogueFwdINS6_IJSA_SC_SB_EEES9_SE_SG_Li384ELb1ELb1ELb1ELb0EEENS1_36VarlenDynamicPersistentTileSchedulerILi192ELi128ELi384ELi128ELb1ELb1ELb1ELb1ELb0ELb1EEEEEEEEEvNT_6ParamsE,(.L_x_2780 - _ZN7cutlass13device_kernelIN5flash11enable_sm90INS1_16FlashAttnFwdSm90INS1_25CollectiveMainloopFwdSm90ILi2EN4cute5tupleIJNS5_1CILi1EEES8_S8_EEENS6_IJNS7_ILi192EEENS7_ILi128EEENS7_ILi96EEEEEELi96ENS_10bfloat16_tEfNS_4arch4Sm90ELb0ELb1ELb0ELb1ELb0ELb0ELb0ELb0ELb1ELb1ELb1ELb0EEENS1_21CollectiveEpilogueFwdINS6_IJSA_SC_SB_EEES9_SE_SG_Li384ELb1ELb1ELb1ELb0EEENS1_36VarlenDynamicPersistentTileSchedulerILi192ELi128ELi384ELi128ELb1ELb1ELb1ELb1ELb0ELb1EEEEEEEEEvNT_6ParamsE)
        .other          _ZN7cutlass13device_kernelIN5flash11enable_sm90INS1_16FlashAttnFwdSm90INS1_25CollectiveMainloopFwdSm90ILi2EN4cute5tupleIJNS5_1CILi1EEES8_S8_EEENS6_IJNS7_ILi192EEENS7_ILi128EEENS7_ILi96EEEEEELi96ENS_10bfloat16_tEfNS_4arch4Sm90ELb0ELb1ELb0ELb1ELb0ELb0ELb0ELb0ELb1ELb1ELb1ELb0EEENS1_21CollectiveEpilogueFwdINS6_IJSA_SC_SB_EEES9_SE_SG_Li384ELb1ELb1ELb1ELb0EEENS1_36VarlenDynamicPersistentTileSchedulerILi192ELi128ELi384ELi128ELb1ELb1ELb1ELb1ELb0ELb1EEEEEEEEEvNT_6ParamsE,@"STO_CUDA_ENTRY STV_DEFAULT"
_ZN7cutlass13device_kernelIN5flash11enable_sm90INS1_16FlashAttnFwdSm90INS1_25CollectiveMainloopFwdSm90ILi2EN4cute5tupleIJNS5_1CILi1EEES8_S8_EEENS6_IJNS7_ILi192EEENS7_ILi128EEENS7_ILi96EEEEEELi96ENS_10bfloat16_tEfNS_4arch4Sm90ELb0ELb1ELb0ELb1ELb0ELb0ELb0ELb0ELb1ELb1ELb1ELb0EEENS1_21CollectiveEpilogueFwdINS6_IJSA_SC_SB_EEES9_SE_SG_Li384ELb1ELb1ELb1ELb0EEENS1_36VarlenDynamicPersistentTileSchedulerILi192ELi128ELi384ELi128ELb1ELb1ELb1ELb1ELb0ELb1EEEEEEEEEvNT_6ParamsE:
        /* <DEDUP_REMOVED lines=18> */
.L_x_1065:
[----:B------:R-:W-:Y:S05]  /*0120*/  BSYNC B0 ;  /* 0x0000000000007941 */ /* 0x000fea0003800000 */
.L_x_1064:
        /* <DEDUP_REMOVED lines=41> */
.L_x_1066:
        /* <DEDUP_REMOVED lines=22> */
.L_x_1067:
        /* <DEDUP_REMOVED lines=18> */
.L_x_1068:
        /* <DEDUP_REMOVED lines=22> */
.L_x_1069:
        /* <DEDUP_REMOVED lines=22> */
.L_x_1070:
[----:B------:R-:W-:Y:S01]  /*0900*/  PLOP3.LUT P0, PT, PT, PT, UP0, 0x80, 0x0 ;  /* 0x000000000000781c */ /* 0x000fe20003f0f008 */
[----:B------:R-:W-:Y:S01]  /*0910*/  UMOV UR36, 0x1 ;  /* 0x0000000100247882 */ /* 0x000fe20000000000 */
[----:B------:R-:W-:Y:S01]  /*0920*/  NOP ;  /* 0x0000000000007918 */ /* 0x000fe20000000000 */
[----:B------:R-:W-:Y:S01]  /*0930*/  USEL UR36, UR36, 0x2, !UP0 ;  /* 0x0000000224247887 */ /* 0x000fe2000c000000 */
[----:B------:R-:W-:Y:S01]  /*0940*/  ULDC.64 UR52, c[0x0][0x208] ;  /* 0x0000820000347ab9 */ /* 0x000fe20000000a00 */
[----:B012-4-:R-:W-:Y:S08]  /*0950*/  BAR.SYNC.DEFER_BLOCKING 0x0 ;  /* 0x0000000000007b1d */ /* 0x017ff00000010000 */
[----:B------:R-:W-:Y:S05]  /*0960*/  @!P0 BRA `(.L_x_1071) ;  /* 0x0000010400088947 */ /* 0x000fea0003800000 */
.L_x_1072:
[----:B------:R-:W-:-:S08]  /*0970*/  NOP ;  /* 0x0000000000007918 */ /* 0x000fd00000000000 */
[----:B------:R-:W0:Y:S02]  /*0980*/  USETMAXREG.TRY_ALLOC.CTAPOOL UP0, 0xa0 ;  /* 0x000000a0000079c8 */ /* 0x000e240008000600 */
[----:B0-----:R-:W-:-:S13]  /*0990*/  PLOP3.LUT P0, PT, PT, PT, UP0, 0x80, 0x0 ;  /* 0x000000000000781c */ /* 0x001fda0003f0f008 */
[----:B------:R-:W-:Y:S05]  /*09a0*/  @!P0 BRA `(.L_x_1072) ;  /* 0xfffffffc00f08947 */ /* 0x000fea000383ffff */
[----:B------:R-:W0:Y:S01]  /*09b0*/  S2R R2, SR_TID.X ;  /* 0x0000000000027919 */ /* 0x000e220000002100 */
[----:B------:R-:W1:Y:S01]  /*09c0*/  S2UR UR4, SR_CgaCtaId ;  /* 0x00000000000479c3 */ /* 0x000e620000008800 */
[----:B------:R-:W-:-:S07]  /*09d0*/  UMOV UR42, 0x400 ;  /* 0x00000400002a7882 */ /* 0x000fce0000000000 */
[----:B------:R-:W-:Y:S06]  /*09e0*/  BAR.ARV 0x8, 0x200 ;  /* 0x0208000000007b1d */ /* 0x000fec0000002000 */
[----:B-1----:R-:W-:-:S03]  /*09f0*/  ULEA UR42, UR4, UR42, 0x18 ;  /* 0x0000002a042a7291 */ /* 0x002fc6000f8ec03f */
[----:B------:R-:W-:Y:S01]  /*0a00*/  ULDC UR4, c[0x0][0xc3c] ;  /* 0x00030f0000047ab9 */ /* 0x000fe20000000800 */
[----:B0-----:R-:W-:-:S04]  /*0a10*/  LOP3.LUT R0, R2, 0xffffff80, RZ, 0xc0, !PT ;  /* 0xffffff8002007812 */ /* 0x001fc800078ec0ff */
[----:B------:R-:W-:-:S13]  /*0a20*/  ISETP.NE.AND P0, PT, R0, 0x80, PT ;  /* 0x000000800000780c */ /* 0x000fda0003f05270 */
[----:B------:R-:W-:Y:S08]  /*0a30*/  @!P0 BAR.ARV 0x9, 0x100 ;  /* 0x0244000000008b1d */ /* 0x000ff00000002000 */
[----:B------:R-:W-:Y:S06]  /*0a40*/  BAR.SYNC.DEFER_BLOCKING 0x5, 0x200 ;  /* 0x0148000000007b1d */ /* 0x000fec0000010000 */
[----:B------:R-:W0:Y:S02]  /*0a50*/  LDS.128 R8, [UR42+0x2d8d0] ;  /* 0x02d8d02aff087984 */ /* 0x000e240008000c00 */
[----:B------:R-:W-:Y:S06]  /*0a60*/  BAR.ARV 0x4, 0x200 ;  /* 0x0108000000007b1d */ /* 0x000fec0000002000 */
[----:B0-----:R-:W-:-:S13]  /*0a70*/  ISETP.GE.AND P0, PT, R11, UR4, PT ;  /* 0x000000040b007c0c */ /* 0x001fda000bf06270 */
[----:B------:R-:W-:Y:S05]  /*0a80*/  @P0 EXIT ;  /* 0x000000000000094d */ /* 0x000fea0003800000 */
[----:B------:R-:W-:Y:S01]  /*0a90*/  VIADD R13, R2, 0xffffff80 ;  /* 0xffffff80020d7836 */ /* 0x000fe20000000000 */
[----:B------:R-:W-:Y:S01]  /*0aa0*/  R2UR UR5, R9 ;  /* 0x00000000090572ca */ /* 0x000fe200000e0000 */
[----:B------:R-:W-:Y:S01]  /*0ab0*/  IMAD.MOV.U32 R18, RZ, RZ, 0x40 ;  /* 0x00000040ff127424 */ /* 0x000fe200078e00ff */
[----:B------:R-:W-:Y:S01]  /*0ac0*/  R2UR UR7, R10 ;  /* 0x000000000a0772ca */ /* 0x000fe200000e0000 */
[----:B------:R-:W-:Y:S01]  /*0ad0*/  ULOP3.LUT UR50, UR36, 0x1, URZ, 0xfc, !UPT ;  /* 0x0000000124327892 */ /* 0x000fe2000f8efc3f */
[----:B------:R-:W-:Y:S01]  /*0ae0*/  SHF.R.S32.HI R0, RZ, 0x1f, R13 ;  /* 0x0000001fff007819 */ /* 0x000fe2000001140d */
[----:B------:R-:W-:Y:S01]  /*0af0*/  UMOV UR49, URZ ;  /* 0x0000003f00317c82 */ /* 0x000fe20008000000 */
[----:B------:R-:W-:Y:S01]  /*0b00*/  R2UR UR6, R11 ;  /* 0x000000000b0672ca */ /* 0x000fe200000e0000 */
[----:B------:R-:W-:Y:S01]  /*0b10*/  UMOV UR51, URZ ;  /* 0x0000003f00337c82 */ /* 0x000fe20008000000 */
[CC--:B------:R-:W-:Y:S01]  /*0b20*/  LEA.HI R3, R0.reuse, R13.reuse, RZ, 0x4 ;  /* 0x0000000d00037211 */ /* 0x0c0fe200078f20ff */
[----:B------:R-:W-:Y:S01]  /*0b30*/  UMOV UR48, URZ ;  /* 0x0000003f00307c82 */ /* 0x000fe20008000000 */
[----:B------:R-:W-:-:S02]  /*0b40*/  LEA.HI R2, R0, R13, RZ, 0x7 ;  /* 0x0000000d00027211 */ /* 0x000fc400078f38ff */
[----:B------:R-:W-:Y:S02]  /*0b50*/  LOP3.LUT R4, R3, 0xfffffff0, RZ, 0xc0, !PT ;  /* 0xfffffff003047812 */ /* 0x000fe400078ec0ff */
[----:B------:R-:W-:Y:S02]  /*0b60*/  SHF.R.S32.HI R6, RZ, 0x4, R3 ;  /* 0x00000004ff067819 */ /* 0x000fe40000011403 */
[----:B------:R-:W-:Y:S01]  /*0b70*/  LOP3.LUT R151, R2, 0xffffff80, RZ, 0xc0, !PT ;  /* 0xffffff8002977812 */ /* 0x000fe200078ec0ff */
[----:B------:R-:W-:Y:S01]  /*0b80*/  IMAD.IADD R4, R13, 0x1, -R4 ;  /* 0x000000010d047824 */ /* 0x000fe200078e0a04 */
[----:B------:R-:W-:Y:S02]  /*0b90*/  LEA.HI R3, R3, R6, RZ, 0x1 ;  /* 0x0000000603037211 */ /* 0x000fe400078f08ff */
[----:B------:R-:W-:Y:S01]  /*0ba0*/  LEA.HI R7, R0, R13, RZ, 0x5 ;  /* 0x0000000d00077211 */ /* 0x000fe200078f28ff */
[----:B------:R-:W-:Y:S01]  /*0bb0*/  IMAD.IADD R151, R13, 0x1, -R151 ;  /* 0x000000010d977824 */ /* 0x000fe200078e0a97 */
[----:B------:R-:W-:-:S02]  /*0bc0*/  LOP3.LUT R5, R3, 0x1ffffffe, RZ, 0xc0, !PT ;  /* 0x1ffffffe03057812 */ /* 0x000fc400078ec0ff */
[----:B------:R-:W-:Y:S02]  /*0bd0*/  SHF.R.S32.HI R3, RZ, 0x1f, R4 ;  /* 0x0000001fff037819 */ /* 0x000fe40000011404 */
[----:B------:R-:W-:Y:S01]  /*0be0*/  SHF.R.S32.HI R8, RZ, 0x1f, R151 ;  /* 0x0000001fff087819 */ /* 0x000fe20000011497 */
[----:B------:R-:W-:Y:S01]  /*0bf0*/  IMAD.IADD R5, R6, 0x1, -R5 ;  /* 0x0000000106057824 */ /* 0x000fe200078e0a05 */
[----:B------:R-:W-:Y:S02]  /*0c00*/  LEA.HI R3, R3, R4, RZ, 0x3 ;  /* 0x0000000403037211 */ /* 0x000fe400078f18ff */
[----:B------:R-:W-:Y:S01]  /*0c10*/  LEA.HI R9, R8, R151, RZ, 0x2 ;  /* 0x0000009708097211 */ /* 0x000fe200078f10ff */
[----:B------:R-:W-:Y:S01]  /*0c20*/  IMAD.SHL.U32 R5, R5, 0x8, RZ ;  /* 0x0000000805057824 */ /* 0x000fe200078e00ff */
[----:B------:R-:W-:Y:S01]  /*0c30*/  SHF.R.S32.HI R7, RZ, 0x5, R7 ;  /* 0x00000005ff077819 */ /* 0x000fe20000011407 */
[----:B------:R-:W-:Y:S01]  /*0c40*/  IMAD.SHL.U32 R6, R3, 0x40, RZ ;  /* 0x0000004003067824 */ /* 0x000fe200078e00ff */
[----:B------:R-:W-:-:S02]  /*0c50*/  SHF.R.S32.HI R10, RZ, 0x2, R9 ;  /* 0x00000002ff0a7819 */ /* 0x000fc40000011409 */
[----:B------:R-:W-:Y:S01]  /*0c60*/  SHF.R.S32.HI R11, RZ, 0x1f, R9 ;  /* 0x0000001fff0b7819 */ /* 0x000fe20000011409 */
[----:B------:R-:W-:Y:S01]  /*0c70*/  IMAD R12, R7, 0x10, R4 ;  /* 0x00000010070c7824 */ /* 0x000fe200078e0204 */
[----:B------:R-:W-:Y:S02]  /*0c80*/  LOP3.LUT R3, R3, 0xfffffff8, RZ, 0xc0, !PT ;  /* 0xfffffff803037812 */ /* 0x000fe400078ec0ff */
[----:B------:R-:W-:Y:S02]  /*0c90*/  SHF.R.S32.HI R14, RZ, 0x7, R2 ;  /* 0x00000007ff0e7819 */ /* 0x000fe40000011402 */
[----:B------:R-:W-:Y:S01]  /*0ca0*/  LEA.HI R11, R11, R10, RZ, 0x3 ;  /* 0x0000000a0b0b7211 */ /* 0x000fe200078f18ff */
[----:B------:R-:W-:Y:S01]  /*0cb0*/  IMAD.IADD R3, R4, 0x1, -R3 ;  /* 0x0000000104037824 */ /* 0x000fe200078e0a03 */
[----:B------:R-:W-:Y:S01]  /*0cc0*/  LEA.HI R8, R8, R151, RZ, 0x5 ;  /* 0x0000009708087211 */ /* 0x000fe200078f28ff */
[----:B------:R-:W-:Y:S01]  /*0cd0*/  IMAD.HI R4, R14, 0x55555556, RZ ;  /* 0x555555560e047827 */ /* 0x000fe200078e02ff */
[----:B------:R-:W-:-:S02]  /*0ce0*/  LOP3.LUT R11, R11, 0xfffffff8, RZ, 0xc0, !PT ;  /* 0xfffffff80b0b7812 */ /* 0x000fc400078ec0ff */
[----:B------:R-:W-:Y:S01]  /*0cf0*/  LOP3.LUT R6, R6, 0x7ffffe00, RZ, 0xc0, !PT ;  /* 0x7ffffe0006067812 */ /* 0x000fe200078ec0ff */
[----:B------:R-:W-:Y:S01]  /*0d00*/  IMAD.SHL.U32 R2, R3, 0x40, RZ ;  /* 0x0000004003027824 */ /* 0x000fe200078e00ff */
[----:B------:R-:W-:Y:S01]  /*0d10*/  LEA.HI R4, R4, R4, RZ, 0x1 ;  /* 0x0000000404047211 */ /* 0x000fe200078f08ff */
[----:B------:R-:W-:Y:S01]  /*0d20*/  IMAD.IADD R11, R10, 0x1, -R11 ;  /* 0x000000010a0b7824 */ /* 0x000fe200078e0a0b */
[----:B------:R-:W-:Y:S01]  /*0d30*/  SHF.R.S32.HI R8, RZ, 0x5, R8 ;  /* 0x00000005ff087819 */ /* 0x000fe20000011408 */
[----:B------:R-:W-:Y:S01]  /*0d40*/  IMAD R6, R7, 0x400, R6 ;  /* 0x0000040007067824 */ /* 0x000fe200078e0206 */
[----:B------:R-:W-:Y:S01]  /*0d50*/  LOP3.LUT R2, R2, 0x1c0, RZ, 0xc0, !PT ;  /* 0x000001c002027812 */ /* 0x000fe200078ec0ff */
[--C-:B------:R-:W-:Y:S01]  /*0d60*/  IMAD.U32 R7, R12, 0x20, R5.reuse ;  /* 0x000000200c077824 */ /* 0x100fe200078e0005 */
[----:B------:R-:W-:Y:S01]  /*0d70*/  LEA.HI R0, R0, R13, RZ, 0x2 ;  /* 0x0000000d00007211 */ /* 0x000fe200078f10ff */
[----:B------:R-:W-:Y:S01]  /*0d80*/  IMAD R4, R4, -0x3, R14 ;  /* 0xfffffffd04047824 */ /* 0x000fe200078e020e */
[----:B------:R-:W-:Y:S01]  /*0d90*/  LOP3.LUT R5, R2, 0x8, R5, 0xf8, !PT ;  /* 0x0000000802057812 */ /* 0x000fe200078ef805 */
[----:B------:R-:W-:Y:S01]  /*0da0*/  IMAD R11, R8, 0x10, R11 ;  /* 0x00000010080b7824 */ /* 0x000fe200078e020b */
[----:B------:R-:W-:Y:S01]  /*0db0*/  SHF.R.U32.HI R2, RZ, 0x3, R2 ;  /* 0x00000003ff027819 */ /* 0x000fe20000011602 */
[----:B------:R0:W-:Y:S01]  /*0dc0*/  STL [R1+0x1c], R7 ;  /* 0x00001c0701007387 */ /* 0x0001e20000100800 */
[----:B------:R-:W-:-:S02]  /*0dd0*/  LOP3.LUT R149, R0, 0xfffffffc, RZ, 0xc0, !PT ;  /* 0xfffffffc00957812 */ /* 0x000fc400078ec0ff */
[----:B------:R-:W-:Y:S02]  /*0de0*/  LOP3.LUT R5, R5, R2, RZ, 0x3c, !PT ;  /* 0x0000000205057212 */ /* 0x000fe400078e3cff */
[----:B------:R-:W-:Y:S01]  /*0df0*/  R2P PR, R3, 0x6 ;  /* 0x0000000603007804 */ /* 0x000fe20000000000 */
[----:B------:R-:W-:Y:S01]  /*0e00*/  IMAD.IADD R149, R13, 0x1, -R149 ;  /* 0x000000010d957824 */ /* 0x000fe200078e0a95 */
[----:B------:R-:W-:Y:S01]  /*0e10*/  SHF.R.S32.HI R150, RZ, 0x2, R0 ;  /* 0x00000002ff967819 */ /* 0x000fe20000011400 */
[----:B------:R-:W-:Y:S02]  /*0e20*/  IMAD.IADD R5, R6, 0x1, R5 ;  /* 0x0000000106057824 */ /* 0x000fe400078e0205 */
[----:B0-----:R-:W-:Y:S01]  /*0e30*/  IMAD R7, R4, 0x40, R11 ;  /* 0x0000004004077824 */ /* 0x001fe200078e020b */
[----:B------:R-:W-:Y:S01]  /*0e40*/  LOP3.LUT R4, R9, 0x7ffffffc, RZ, 0xc0, !PT ;  /* 0x7ffffffc09047812 */ /* 0x000fe200078ec0ff */
[C---:B------:R-:W-:Y:S01]  /*0e50*/  IMAD.SHL.U32 R137, R149.reuse, 0x8, RZ ;  /* 0x0000000895897824 */ /* 0x040fe200078e00ff */
[----:B------:R-:W-:-:S02]  /*0e60*/  LEA.HI R2, R149, R149, RZ, 0x1 ;  /* 0x0000009595027211 */ /* 0x000fc400078f08ff */
[----:B------:R0:W-:Y:S01]  /*0e70*/  STL [R1+0x18], R7 ;  /* 0x0000180701007387 */ /* 0x0001e20000100800 */
[----:B------:R-:W-:Y:S01]  /*0e80*/  IMAD.IADD R4, R151, 0x1, -R4 ;  /* 0x0000000197047824 */ /* 0x000fe200078e0a04 */
[----:B------:R-:W-:Y:S01]  /*0e90*/  LEA R17, R5, UR42, 0x1 ;  /* 0x0000002a05117c11 */ /* 0x000fe2000f8e08ff */
[----:B------:R-:W-:Y:S01]  /*0ea0*/  VIADD R138, R137, 0x20 ;  /* 0x00000020898a7836 */ /* 0x000fe20000000000 */
[----:B------:R-:W-:Y:S01]  /*0eb0*/  LOP3.LUT R2, R2, 0x1ffffffe, RZ, 0xc0, !PT ;  /* 0x1ffffffe02027812 */ /* 0x000fe200078ec0ff */
[----:B------:R-:W-:Y:S01]  /*0ec0*/  IMAD.SHL.U32 R16, R4, 0x2, RZ ;  /* 0x0000000204107824 */ /* 0x000fe200078e00ff */
[----:B------:R-:W-:Y:S01]  /*0ed0*/  SEL R18, R18, 0xffffffc0, !P2 ;  /* 0xffffffc012127807 */ /* 0x000fe20005000000 */
[----:B------:R-:W-:Y:S01]  /*0ee0*/  VIADD R19, R17, 0x21800 ;  /* 0x0002180011137836 */ /* 0x000fe20000000000 */
[----:B------:R-:W-:Y:S01]  /*0ef0*/  SHF.R.S32.HI R3, RZ, 0x1f, R138 ;  /* 0x0000001fff037819 */ /* 0x000fe2000001148a */
[----:B------:R-:W-:Y:S02]  /*0f00*/  VIADD R140, R137, 0x40 ;  /* 0x00000040898c7836 */ /* 0x000fe40000000000 */
[----:B------:R-:W-:-:S02]  /*0f10*/  VIADD R148, R16, 0x20 ;  /* 0x0000002010947836 */ /* 0x000fc40000000000 */
[C---:B------:R-:W-:Y:S01]  /*0f20*/  VIADD R147, R16.reuse, 0x28 ;  /* 0x0000002810937836 */ /* 0x040fe20000000000 */
[----:B------:R-:W-:Y:S01]  /*0f30*/  SHF.R.S32.HI R0, RZ, 0x1f, R140 ;  /* 0x0000001fff007819 */ /* 0x000fe2000001148c */
        /* <DEDUP_REMOVED lines=10> */
[----:B------:R-:W-:Y:S01]  /*0fe0*/  VIADD R141, R16, 0x58 ;  /* 0x00000058108d7836 */ /* 0x000fe20000000000 */
[----:B------:R-:W-:Y:S01]  /*0ff0*/  SHF.R.S32.HI R154, RZ, 0x1f, R143 ;  /* 0x0000001fff9a7819 */ /* 0x000fe2000001148f */
[----:B------:R-:W-:Y:S01]  /*1000*/  VIADD R22, R17, 0x21820 ;  /* 0x0002182011167836 */ /* 0x000fe20000000000 */
[----:B------:R-:W-:Y:S01]  /*1010*/  SHF.R.S32.HI R153, RZ, 0x1f, R142 ;  /* 0x0000001fff997819 */ /* 0x000fe2000001148e */
[----:B------:R-:W-:Y:S01]  /*1020*/  IMAD.IADD R2, R149, 0x1, -R2 ;  /* 0x0000000195027824 */ /* 0x000fe200078e0a02 */
[----:B------:R-:W-:Y:S01]  /*1030*/  SHF.R.S32.HI R152, RZ, 0x1f, R141 ;  /* 0x0000001fff987819 */ /* 0x000fe2000001148d */
[----:B------:R-:W-:-:S02]  /*1040*/  @P1 VIADD R22, R19, 0xffffffe0 ;  /* 0xffffffe013161836 */ /* 0x000fc40000000000 */
[----:B------:R-:W-:Y:S02]  /*1050*/  IMAD.IADD R19, R19, 0x1, R18 ;  /* 0x0000000113137824 */ /* 0x000fe400078e0212 */
[----:B------:R-:W-:Y:S02]  /*1060*/  VIADD R139, R16, 0x18 ;  /* 0x00000018108b7836 */ /* 0x000fe40000000000 */
[----:B------:R-:W-:Y:S02]  /*1070*/  IMAD R136, R2, 0x8, R7 ;  /* 0x0000000802887824 */ /* 0x000fe400078e0207 */
[----:B------:R-:W-:Y:S02]  /*1080*/  IMAD.IADD R18, R18, 0x1, R22 ;  /* 0x0000000112127824 */ /* 0x000fe400078e0216 */
[----:B0-----:R-:W-:-:S07]  /*1090*/  VIADD R23, R22, 0x6000 ;  /* 0x0000600016177836 */ /* 0x001fce0000000000 */
.L_x_1168:
[----:B------:R-:W-:Y:S02]  /*10a0*/  ULDC.64 UR8, c[0x0][0xa28] ;  /* 0x00028a0000087ab9 */ /* 0x000fe40000000a00 */
[----:B------:R-:W-:-:S04]  /*10b0*/  UISETP.NE.U32.AND UP0, UPT, UR8, URZ, UPT ;  /* 0x0000003f0800728c */ /* 0x000fc8000bf05070 */
[----:B------:R-:W-:-:S03]  /*10c0*/  UISETP.NE.AND.EX UP0, UPT, UR9, URZ, UPT, UP0 ;  /* 0x0000003f0900728c */ /* 0x000fc6000bf05300 */
[----:B------:R-:W-:Y:S02]  /*10d0*/  ULDC.64 UR8, c[0x0][0xa18] ;  /* 0x0002860000087ab9 */ /* 0x000fe40000000a00 */
[----:B------:R-:W-:Y:S01]  /*10e0*/  UISETP.NE.U32.AND UP1, UPT, UR8, URZ, UPT ;  /* 0x0000003f0800728c */ /* 0x000fe2000bf25070 */
[----:B------:R-:W-:-:S03]  /*10f0*/  PLOP3.LUT P0, PT, PT, PT, UP0, 0x80, 0x0 ;  /* 0x000000000000781c */ /* 0x000fc60003f0f008 */
[----:B------:R-:W-:-:S03]  /*1100*/  UISETP.NE.AND.EX UP1, UPT, UR9, URZ, UPT, UP1 ;  /* 0x0000003f0900728c */ /* 0x000fc6000bf25310 */
[----:B------:R-:W-:Y:S02]  /*1110*/  @UP0 ULDC.64 UR8, c[0x0][0xa28] ;  /* 0x00028a0000080ab9 */ /* 0x000fe40000000a00 */
[----:B------:R-:W-:Y:S01]  /*1120*/  @UP0 UIMAD.WIDE UR8, UR6, 0x4, UR8 ;  /* 0x00000004060808a5 */ /* 0x000fe2000f8e0208 */
[----:B------:R-:W-:-:S05]  /*1130*/  PLOP3.LUT P2, PT, PT, PT, UP1, 0x80, 0x0 ;  /* 0x000000000000781c */ /* 0x000fca0003f4f018 */
[----:B------:R-:W-:Y:S01]  /*1140*/  @UP1 ULDC.64 UR10, c[0x0][0xa18] ;  /* 0x00028600000a1ab9 */ /* 0x000fe20000000a00 */
[----:B01----:R-:W-:Y:S02]  /*1150*/  IMAD.U32 R2, RZ, RZ, UR8 ;  /* 0x00000008ff027e24 */ /* 0x003fe4000f8e00ff */
[----:B----4-:R-:W-:Y:S01]  /*1160*/  IMAD.U32 R3, RZ, RZ, UR9 ;  /* 0x00000009ff037e24 */ /* 0x010fe2000f8e00ff */
[----:B------:R-:W-:Y:S02]  /*1170*/  @UP1 UIMAD.WIDE UR8, UR6, 0x4, UR10 ;  /* 0x00000004060818a5 */ /* 0x000fe4000f8e020a */
[----:B------:R-:W-:Y:S02]  /*1180*/  ULOP3.LUT UR4, UR7, 0xff000000, URZ, 0xc0, !UPT ;  /* 0xff00000007047892 */ /* 0x000fe4000f8ec03f */
[----:B--2---:R-:W2:Y:S01]  /*1190*/  @P0 LDG.E R2, desc[UR52][R2.64] ;  /* 0x0000003402020981 */ /* 0x004ea2000c1e1900 */
[----:B------:R-:W-:Y:S01]  /*11a0*/  ULDC.64 UR10, c[0x0][0xa20] ;  /* 0x00028800000a7ab9 */ /* 0x000fe20000000a00 */
[----:B------:R-:W-:-:S02]  /*11b0*/  IMAD.U32 R4, RZ, RZ, UR8 ;  /* 0x00000008ff047e24 */ /* 0x000fc4000f8e00ff */
[----:B------:R-:W-:Y:S01]  /*11c0*/  IMAD.U32 R5, RZ, RZ, UR9 ;  /* 0x00000009ff057e24 */ /* 0x000fe2000f8e00ff */
[----:B------:R-:W-:-:S04]  /*11d0*/  ULDC.64 UR8, c[0x0][0x418] ;  /* 0x0001060000087ab9 */ /* 0x000fc80000000a00 */
[----:B---3--:R-:W3:Y:S01]  /*11e0*/  @P2 LDG.E R4, desc[UR52][R4.64] ;  /* 0x0000003404042981 */ /* 0x008ee2000c1e1900 */
[----:B------:R-:W-:Y:S01]  /*11f0*/  UISETP.NE.U32.AND UP0, UPT, UR8, URZ, UPT ;  /* 0x0000003f0800728c */ /* 0x000fe2000bf05070 */
[----:B------:R-:W-:Y:S01]  /*1200*/  ISETP.NE.U32.AND P1, PT, RZ, UR10, PT ;  /* 0x0000000aff007c0c */ /* 0x000fe2000bf25070 */
[----:B------:R-:W-:Y:S02]  /*1210*/  ULOP3.LUT UR46, UR7, 0xff0000, URZ, 0xc0, !UPT ;  /* 0x00ff0000072e7892 */ /* 0x000fe4000f8ec03f */
[----:B------:R-:W-:Y:S01]  /*1220*/  UISETP.NE.AND.EX UP0, UPT, UR9, URZ, UPT, UP0 ;  /* 0x0000003f0900728c */ /* 0x000fe2000bf05300 */
[----:B------:R-:W-:Y:S01]  /*1230*/  ISETP.NE.AND.EX P1, PT, RZ, UR11, PT, P1 ;  /* 0x0000000bff007c0c */ /* 0x000fe2000bf25310 */
[----:B------:R-:W-:Y:S01]  /*1240*/  ULDC UR8, c[0x0][0x424] ;  /* 0x0001090000087ab9 */ /* 0x000fe20000000800 */
[----:B------:R-:W-:Y:S02]  /*1250*/  USHF.R.U32.HI UR4, URZ, 0x8, UR4 ;  /* 0x000000083f047899 */ /* 0x000fe40008011604 */
[----:B------:R-:W-:Y:S01]  /*1260*/  USEL UR8, UR8, 0x1, UP0 ;  /* 0x0000000108087887 */ /* 0x000fe20008000000 */
[----:B------:R-:W-:Y:S01]  /*1270*/  ULDC UR9, c[0x0][0x2f0] ;  /* 0x0000bc0000097ab9 */ /* 0x000fe20000000800 */
[----:B------:R-:W-:Y:S01]  /*1280*/  UMOV UR39, URZ ;  /* 0x0000003f00277c82 */ /* 0x000fe20008000000 */
[----:B------:R-:W-:Y:S01]  /*1290*/  ULEA.HI UR46, UR46, UR4, URZ, 0x10 ;  /* 0x000000042e2e7291 */ /* 0x000fe2000f8f803f */
[----:B------:R-:W-:Y:S01]  /*12a0*/  ULDC UR47, c[0x0][0x288] ;  /* 0x0000a200002f7ab9 */ /* 0x000fe20000000800 */
[----:B------:R-:W-:-:S02]  /*12b0*/  UIMAD UR4, UR8, UR9, URZ ;  /* 0x00000009080472a4 */ /* 0x000fc4000f8e023f */
[----:B------:R-:W-:Y:S01]  /*12c0*/  ULOP3.LUT UR41, UR7, 0xffff, URZ, 0xc0, !UPT ;  /* 0x0000ffff07297892 */ /* 0x000fe2000f8ec03f */
[----:B--2---:R-:W-:Y:S02]  /*12d0*/  @P0 R2UR UR39, R2 ;  /* 0x00000000022702ca */ /* 0x004fe400000e0000 */
[----:B---3--:R-:W-:Y:S01]  /*12e0*/  @P2 R2UR UR47, R4 ;  /* 0x00000000042f22ca */ /* 0x008fe200000e0000 */
[----:B-----5:R-:W-:-:S14]  /*12f0*/  @P2 BRA `(.L_x_1073) ;  /* 0x0000000000342947 */ /* 0x020fdc0003800000 */
[----:B------:R-:W-:Y:S02]  /*1300*/  ULDC.64 UR8, c[0x0][0xa00] ;  /* 0x0002800000087ab9 */ /* 0x000fe40000000a00 */
[----:B------:R-:W-:-:S04]  /*1310*/  ISETP.NE.U32.AND P0, PT, RZ, UR8, PT ;  /* 0x00000008ff007c0c */ /* 0x000fc8000bf05070 */
[----:B------:R-:W-:-:S13]  /*1320*/  ISETP.NE.AND.EX P0, PT, RZ, UR9, PT, P0 ;  /* 0x00000009ff007c0c */ /* 0x000fda000bf05300 */
[----:B------:R-:W-:Y:S05]  /*1330*/  @!P0 BRA `(.L_x_1073) ;  /* 0x0000000000248947 */ /* 0x000fea0003800000 */
[----:B------:R-:W-:Y:S02]  /*1340*/  ULDC.64 UR8, c[0x0][0xa00] ;  /* 0x0002800000087ab9 */ /* 0x000fe40000000a00 */
        /* <DEDUP_REMOVED lines=8> */
.L_x_1073:
[----:B------:R-:W-:Y:S01]  /*13d0*/  UMOV UR43, UR6 ;  /* 0x00000006002b7c82 */ /* 0x000fe20008000000 */
[----:B------:R-:W-:Y:S05]  /*13e0*/  @!P1 BRA `(.L_x_1074) ;  /* 0x00000000001c9947 */ /* 0x000fea0003800000 */
[----:B------:R-:W-:Y:S02]  /*13f0*/  ULDC.64 UR8, c[0x0][0xa20] ;  /* 0x0002880000087ab9 */ /* 0x000fe40000000a00 */
[----:B------:R-:W-:-:S06]  /*1400*/  UIMAD.WIDE UR6, UR6, 0x4, UR8 ;  /* 0x00000004060678a5 */ /* 0x000fcc000f8e0208 */
[----:B------:R-:W-:Y:S02]  /*1410*/  IMAD.U32 R2, RZ, RZ, UR6 ;  /* 0x00000006ff027e24 */ /* 0x000fe4000f8e00ff */
[----:B------:R-:W-:-:S05]  /*1420*/  IMAD.U32 R3, RZ, RZ, UR7 ;  /* 0x00000007ff037e24 */ /* 0x000fca000f8e00ff */
[----:B------:R-:W2:Y:S02]  /*1430*/  LDG.E R2, desc[UR52][R2.64] ;  /* 0x0000003402027981 */ /* 0x000ea4000c1e1900 */
[----:B--2---:R-:W-:Y:S01]  /*1440*/  R2UR UR4, R2 ;  /* 0x00000000020472ca */ /* 0x004fe200000e0000 */
[----:B------:R-:W-:-:S14]  /*1450*/  BRA `(.L_x_1075) ;  /* 0x0000000000347947 */ /* 0x000fdc0003800000 */
.L_x_1074:
        /* <DEDUP_REMOVED lines=13> */
.L_x_1075:
[----:B------:R-:W-:Y:S01]  /*1530*/  ULDC UR6, c[0x0][0x448] ;  /* 0x0001120000067ab9 */ /* 0x000fe20000000800 */
[----:B------:R-:W-:Y:S02]  /*1540*/  UIMAD UR40, UR5, 0xc0, URZ ;  /* 0x000000c0052878a4 */ /* 0x000fe4000f8e023f */
[----:B------:R-:W-:Y:S02]  /*1550*/  UISETP.NE.AND UP0, UPT, UR6, 0x1, UPT ;  /* 0x000000010600788c */ /* 0x000fe4000bf05270 */
[----:B------:R-:W-:Y:S02]  /*1560*/  UIADD3 UR39, -UR39, UR4, URZ ;  /* 0x0000000427277290 */ /* 0x000fe4000fffe13f */
[----:B------:R-:W-:Y:S01]  /*1570*/  UIADD3 UR8, UR40, 0xbf, URZ ;  /* 0x000000bf28087890 */ /* 0x000fe2000fffe03f */
[----:B------:R-:W-:Y:S01]  /*1580*/  ULDC.64 UR4, c[0x0][0x9e0] ;  /* 0x0002780000047ab9 */ /* 0x000fe20000000a00 */
[----:B------:R-:W-:Y:S02]  /*1590*/  UIADD3 UR9, UR39, 0x1, -UR47 ;  /* 0x0000000127097890 */ /* 0x000fe4000fffe82f */
[----:B------:R-:W-:-:S03]  /*15a0*/  UISETP.GE.AND UP1, UPT, UR5, 0x1, UPT ;  /* 0x000000010500788c */ /* 0x000fc6000bf26270 */
[----:B------:R-:W-:Y:S01]  /*15b0*/  @UP0 ULDC UR6, c[0x0][0x44c] ;  /* 0x0001130000060ab9 */ /* 0x000fe20000000800 */
[----:B------:R-:W-:Y:S01]  /*15c0*/  @UP0 ULDC UR10, c[0x0][0x450] ;  /* 0x00011400000a0ab9 */ /* 0x000fe20000000800 */
[----:B------:R-:W-:Y:S01]  /*15d0*/  UIMAD.WIDE.U32 UR6, UR8, UR6, URZ ;  /* 0x00000006080672a5 */ /* 0x000fe2000f8e003f */
[----:B------:R-:W-:-:S03]  /*15e0*/  PLOP3.LUT P1, PT, PT, PT, UP1, 0x80, 0x0 ;  /* 0x000000000000781c */ /* 0x000fc60003f2f018 */
[----:B------:R-:W-:-:S04]  /*15f0*/  @UP0 USHF.R.U32.HI UR8, URZ, UR10, UR7 ;  /* 0x0000000a3f080299 */ /* 0x000fc80008011607 */
[----:B------:R-:W-:-:S04]  /*1600*/  UIADD3 UR9, UR9, UR8, URZ ;  /* 0x0000000809097290 */ /* 0x000fc8000fffe03f */
[----:B------:R-:W-:Y:S02]  /*1610*/  UIADD3 UR4, UR9, UR4, URZ ;  /* 0x0000000409047290 */ /* 0x000fe4000fffe03f */
[----:B------:R-:W-:Y:S10]  /*1620*/  @!P1 BRA `(.L_x_1076) ;  /* 0x0000000000449947 */ /* 0x000ff40003800000 */
        /* <DEDUP_REMOVED lines=10> */
.L_x_1077:
[----:B------:R-:W-:-:S11]  /*16d0*/  UISETP.NE.AND UP1, UPT, UR5, 0x1, UPT ;  /* 0x000000010500788c */ /* 0x000fd6000bf25270 */
[----:B------:R-:W-:Y:S02]  /*16e0*/  @UP1 ULDC.64 UR10, c[0x0][0x9e8] ;  /* 0x00027a00000a1ab9 */ /* 0x000fe40000000a00 */
[----:B------:R-:W-:-:S04]  /*16f0*/  UIMAD.WIDE.U32 UR6, UR8, UR10, URZ ;  /* 0x0000000a080672a5 */ /* 0x000fc8000f8e003f */
[----:B------:R-:W-:-:S12]  /*1700*/  @UP1 USHF.R.U32.HI UR8, URZ, UR11, UR7 ;  /* 0x0000000b3f081299 */ /* 0x000fd80008011607 */
.L_x_1078:
[----:B------:R-:W-:-:S04]  /*1710*/  UIMAD UR8, UR8, UR5, UR5 ;  /* 0x00000005080872a4 */ /* 0x000fc8000f8e0205 */
[----:B------:R-:W-:-:S04]  /*1720*/  UISETP.LT.AND UP1, UPT, UR4, UR8, UPT ;  /* 0x000000080400728c */ /* 0x000fc8000bf21270 */
[----:B------:R-:W-:-:S12]  /*1730*/  USEL UR4, UR4, UR8, UP1 ;  /* 0x0000000804047287 */ /* 0x000fd80008800000 */
.L_x_1076:
[----:B------:R-:W-:Y:S02]  /*1740*/  UIADD3 UR8, UR39, 0x7f, URZ ;  /* 0x0000007f27087890 */ /* 0x000fe4000fffe03f */
[----:B------:R-:W-:Y:S02]  /*1750*/  UIADD3 UR9, UR4, 0x7f, URZ ;  /* 0x0000007f04097890 */ /* 0x000fe4000fffe03f */
[----:B------:R-:W-:Y:S02]  /*1760*/  USHF.R.S32.HI UR4, URZ, 0x1f, UR8 ;  /* 0x0000001f3f047899 */ /* 0x000fe40008011408 */
[----:B------:R-:W-:Y:S01]  /*1770*/  USHF.R.S32.HI UR10, URZ, 0x1f, UR9 ;  /* 0x0000001f3f0a7899 */ /* 0x000fe20008011409 */
[----:B------:R-:W-:Y:S01]  /*1780*/  @UP0 ULDC UR6, c[0x0][0x44c] ;  /* 0x0001130000060ab9 */ /* 0x000fe20000000800 */
[----:B------:R-:W-:Y:S02]  /*1790*/  ULEA.HI UR4, UR4, UR8, URZ, 0x7 ;  /* 0x0000000804047291 */ /* 0x000fe4000f8f383f */
[----:B------:R-:W-:-:S02]  /*17a0*/  ULEA.HI UR10, UR10, UR9, URZ, 0x7 ;  /* 0x000000090a0a7291 */ /* 0x000fc4000f8f383f */
[----:B------:R-:W-:Y:S01]  /*17b0*/  UIMAD.WIDE.U32 UR6, UR40, UR6, URZ ;  /* 0x00000006280672a5 */ /* 0x000fe2000f8e003f */
[----:B------:R-:W-:Y:S01]  /*17c0*/  @UP0 ULDC UR12, c[0x0][0x450] ;  /* 0x00011400000c0ab9 */ /* 0x000fe20000000800 */
[----:B------:R-:W-:Y:S01]  /*17d0*/  UMOV UR11, UR40 ;  /* 0x00000028000b7c82 */ /* 0x000fe20008000000 */
[----:B------:R-:W-:Y:S02]  /*17e0*/  USHF.R.S32.HI UR4, URZ, 0x7, UR4 ;  /* 0x000000073f047899 */ /* 0x000fe40008011404 */
[----:B------:R-:W-:Y:S02]  /*17f0*/  USHF.R.S32.HI UR10, URZ, 0x7, UR10 ;  /* 0x000000073f0a7899 */ /* 0x000fe4000801140a */
[----:B------:R-:W-:Y:S02]  /*1800*/  UIADD3 UR55, UR39, -UR47, URZ ;  /* 0x8000002f27377290 */ /* 0x000fe4000fffe03f */
[----:B------:R-:W-:Y:S02]  /*1810*/  @UP0 USHF.R.U32.HI UR11, URZ, UR12, UR7 ;  /* 0x0000000c3f0b0299 */ /* 0x000fe40008011607 */
[----:B------:R-:W-:-:S02]  /*1820*/  UISETP.LT.AND UP0, UPT, UR4, UR10, UPT ;  /* 0x0000000a0400728c */ /* 0x000fc4000bf01270 */
        /* <DEDUP_REMOVED lines=15> */
.L_x_1080:
[----:B------:R-:W-:-:S11]  /*1920*/  UISETP.NE.AND UP0, UPT, UR5, 0x1, UPT ;  /* 0x000000010500788c */ /* 0x000fd6000bf05270 */
[----:B------:R-:W-:Y:S02]  /*1930*/  @UP0 ULDC.64 UR10, c[0x0][0x9e8] ;  /* 0x00027a00000a0ab9 */ /* 0x000fe40000000a00 */
[----:B------:R-:W-:-:S04]  /*1940*/  UIMAD.WIDE.U32 UR8, UR7, UR10, URZ ;  /* 0x0000000a070872a5 */ /* 0x000fc8000f8e003f */
[----:B------:R-:W-:-:S12]  /*1950*/  @UP0 USHF.R.U32.HI UR7, URZ, UR11, UR9 ;  /* 0x0000000b3f070299 */ /* 0x000fd80008011609 */
.L_x_1081:
[----:B------:R-:W-:-:S04]  /*1960*/  UIMAD UR5, UR7, UR5, URZ ;  /* 0x00000005070572a4 */ /* 0x000fc8000f8e023f */
[----:B------:R-:W-:-:S04]  /*1970*/  UISETP.LT.AND UP0, UPT, UR4, UR5, UPT ;  /* 0x000000050400728c */ /* 0x000fc8000bf01270 */
[----:B------:R-:W-:-:S12]  /*1980*/  USEL UR4, UR4, UR5, !UP0 ;  /* 0x0000000504047287 */ /* 0x000fd8000c000000 */
.L_x_1079:
[----:B------:R-:W-:Y:S02]  /*1990*/  USHF.R.S32.HI UR5, URZ, 0x1f, UR4 ;  /* 0x0000001f3f057899 */ /* 0x000fe40008011404 */
[----:B------:R-:W-:Y:S02]  /*19a0*/  ULOP3.LUT UR38, UR46, 0xff, URZ, 0xc0, !UPT ;  /* 0x000000ff2e267892 */ /* 0x000fe4000f8ec03f */
[----:B------:R-:W-:Y:S02]  /*19b0*/  ULEA.HI UR5, UR5, UR4, URZ, 0x7 ;  /* 0x0000000405057291 */ /* 0x000fe4000f8f383f */
[----:B------:R-:W-:Y:S02]  /*19c0*/  USHF.R.U32.HI UR46, URZ, 0x10, UR46 ;  /* 0x000000103f2e7899 */ /* 0x000fe4000801162e */
[----:B------:R-:W-:Y:S01]  /*19d0*/  USHF.R.S32.HI UR5, URZ, 0x7, UR5 ;  /* 0x000000073f057899 */ /* 0x000fe20008011405 */
[----:B------:R-:W-:-:S03]  /*19e0*/  UMOV UR4, URZ ;  /* 0x0000003f00047c82 */ /* 0x000fc60008000000 */
[----:B------:R-:W-:-:S04]  /*19f0*/  UISETP.LT.AND UP0, UPT, URZ, UR5, UPT ;  /* 0x000000053f00728c */ /* 0x000fc8000bf01270 */
[----:B------:R-:W-:-:S04]  /*1a00*/  USEL UR37, URZ, UR5, !UP0 ;  /* 0x000000053f257287 */ /* 0x000fc8000c000000 */
[----:B------:R-:W-:-:S06]  /*1a10*/  UISETP.GT.AND UP0, UPT, UR6, UR37, UPT ;  /* 0x000000250600728c */ /* 0x000fcc000bf04270 */
[----:B------:R-:W-:-:S13]  /*1a20*/  PLOP3.LUT P0, PT, PT, PT, UP0, 0x80, 0x0 ;  /* 0x000000000000781c */ /* 0x000fda0003f0f008 */
[----:B------:R-:W-:Y:S05]  /*1a30*/  @!P0 BRA `(.L_x_1082) ;  /* 0x0000000000948947 */ /* 0x000fea0003800000 */
[----:B------:R-:W-:Y:S01]  /*1a40*/  UISETP.NE.AND UP0, UPT, UR46, URZ, UPT ;  /* 0x0000003f2e00728c */ /* 0x000fe2000bf05270 */
[----:B------:R-:W-:-:S03]  /*1a50*/  ULDC UR4, c[0x0][0x9f0] ;  /* 0x00027c0000047ab9 */ /* 0x000fc60000000800 */
[----:B------:R-:W-:-:S04]  /*1a60*/  USEL UR10, UR46, UR4, UP0 ;  /* 0x000000042e0a7287 */ /* 0x000fc80008000000 */
[----:B------:R-:W-:Y:S02]  /*1a70*/  UIADD3 UR4, UR10, -0x1, UR6 ;  /* 0xffffffff0a047890 */ /* 0x000fe4000fffe006 */
[----:B------:R-:W-:Y:S02]  /*1a80*/  IMAD.U32 R3, RZ, RZ, UR10 ;  /* 0x0000000aff037e24 */ /* 0x000fe4000f8e00ff */
[----:B------:R-:W-:-:S03]  /*1a90*/  UIADD3 UR7, -UR37, UR4, URZ ;  /* 0x0000000425077290 */ /* 0x000fc6000fffe13f */
[-C--:B------:R-:W-:Y:S01]  /*1aa0*/  IABS R0, R3.reuse ;  /* 0x0000000300007213 */ /* 0x080fe20000000000 */
[----:B------:R-:W-:Y:S01]  /*1ab0*/  UMOV UR4, URZ ;  /* 0x0000003f00047c82 */ /* 0x000fe20008000000 */
[----:B------:R-:W-:Y:S01]  /*1ac0*/  IABS R5, R3 ;  /* 0x0000000300057213 */ /* 0x000fe20000000000 */
[----:B------:R-:W-:Y:S01]  /*1ad0*/  IMAD.U32 R4, RZ, RZ, UR7 ;  /* 0x00000007ff047e24 */ /* 0x000fe2000f8e00ff */
[----:B------:R-:W-:Y:S01]  /*1ae0*/  R2UR UR11, R0 ;  /* 0x00000000000b72ca */ /* 0x000fe200000e0000 */
[----:B------:R-:W-:-:S03]  /*1af0*/  ULOP3.LUT UR7, UR7, UR10, URZ, 0x3c, !UPT ;  /* 0x0000000a07077292 */ /* 0x000fc6000f8e3c3f */
[----:B------:R-:W-:-:S05]  /*1b00*/  IABS R4, R4 ;  /* 0x0000000400047213 */ /* 0x000fca0000000000 */
[----:B------:R-:W-:-:S04]  /*1b10*/  IMAD.MOV.U32 R3, RZ, RZ, R4 ;  /* 0x000000ffff037224 */ /* 0x000fc800078e0004 */
        /* <DEDUP_REMOVED lines=23> */
.L_x_1082:
[----:B------:R-:W-:Y:S01]  /*1c90*/  UIMAD UR37, UR38, UR4, UR37 ;  /* 0x00000004262572a4 */ /* 0x000fe2000f8e0225 */
[----:B------:R-:W-:Y:S01]  /*1ca0*/  IMAD.U32 R2, RZ, RZ, UR6 ;  /* 0x00000006ff027e24 */ /* 0x000fe2000f8e00ff */
[----:B------:R-:W-:Y:S01]  /*1cb0*/  PLOP3.LUT P0, PT, PT, PT, PT, 0x80, 0x0 ;  /* 0x000000000000781c */ /* 0x000fe20003f0f070 */
[----:B------:R-:W-:Y:S01]  /*1cc0*/  IMAD.U32 R3, RZ, RZ, UR4 ;  /* 0x00000004ff037e24 */ /* 0x000fe2000f8e00ff */
[----:B------:R-:W-:Y:S01]  /*1cd0*/  CS2R R134, SRZ ;  /* 0x0000000000867805 */ /* 0x000fe2000001ff00 */
        /* <DEDUP_REMOVED lines=27> */
[----:B------:R-:W-:Y:S06]  /*1e90*/  @!P1 BRA `(.L_x_1083) ;  /* 0x000000c400889947 */ /* 0x000fec0003800000 */
[----:B------:R-:W0:Y:S02]  /*1ea0*/  S2R R0, SR_TID.X ;  /* 0x0000000000007919 */ /* 0x000e240000002100 */
[----:B0-----:R-:W-:-:S05]  /*1eb0*/  VIADD R4, R0, 0xffffff80 ;  /* 0xffffff8000047836 */ /* 0x001fca0000000000 */
[----:B------:R-:W-:-:S04]  /*1ec0*/  SHF.R.S32.HI R0, RZ, 0x1f, R4 ;  /* 0x0000001fff007819 */ /* 0x000fc80000011404 */
[----:B------:R-:W-:-:S04]  /*1ed0*/  LEA.HI R0, R0, R4, RZ, 0x7 ;  /* 0x0000000400007211 */ /* 0x000fc800078f38ff */
[----:B------:R-:W-:-:S06]  /*1ee0*/  SHF.R.S32.HI R0, RZ, 0x7, R0 ;  /* 0x00000007ff007819 */ /* 0x000fcc0000011400 */
[----:B------:R-:W0:Y:S02]  /*1ef0*/  SHFL.IDX PT, R0, R0, RZ, 0x1f ;  /* 0x00001fff00007589 */ /* 0x000e2400000e0000 */
[----:B0-----:R-:W-:-:S13]  /*1f00*/  R2UR UR45, R0 ;  /* 0x00000000002d72ca */ /* 0x001fda00000e0000 */
[----:B------:R-:W-:-:S04]  /*1f10*/  UIMAD.WIDE UR4, UR45, 0x55555556, URZ ;  /* 0x555555562d0478a5 */ /* 0x000fc8000f8e023f */
[----:B------:R-:W-:Y:S02]  /*1f20*/  ULEA.HI UR54, UR5, UR5, URZ, 0x1 ;  /* 0x0000000505367291 */ /* 0x000fe4000f8f083f */
[----:B------:R-:W-:Y:S02]  /*1f30*/  UIADD3 UR5, UR42, 0x21800, URZ ;  /* 0x000218002a057890 */ /* 0x000fe4000fffe03f */
[----:B------:R-:W-:Y:S02]  /*1f40*/  UIMAD UR54, UR54, -0x3, UR45 ;  /* 0xfffffffd363678a4 */ /* 0x000fe4000f8e022d */
[----:B------:R-:W-:Y:S02]  /*1f50*/  ULOP3.LUT UP0, URZ, UR5, 0x3ff, URZ, 0xc0, !UPT ;  /* 0x000003ff053f7892 */ /* 0x000fe4000f80c03f */
[----:B------:R-:W-:Y:S02]  /*1f60*/  ULEA UR4, UR54, UR42, 0xc ;  /* 0x0000002a36047291 */ /* 0x000fe4000f8e603f */
[----:B------:R-:W-:-:S02]  /*1f70*/  ULEA UR5, UR54, UR5, 0xd ;  /* 0x0000000536057291 */ /* 0x000fc4000f8e683f */
[----:B------:R-:W-:Y:S01]  /*1f80*/  PLOP3.LUT P0, PT, PT, PT, UP0, 0x80, 0x0 ;  /* 0x000000000000781c */ /* 0x000fe20003f0f008 */
[----:B------:R-:W-:Y:S02]  /*1f90*/  UIADD3 UR4, UR4, 0xc400, URZ ;  /* 0x0000c40004047890 */ /* 0x000fe4000fffe03f */
[----:B------:R-:W-:Y:S02]  /*1fa0*/  USHF.R.U32.HI UR5, URZ, 0x4, UR5 ;  /* 0x000000043f057899 */ /* 0x000fe40008011605 */
[----:B------:R-:W-:Y:S02]  /*1fb0*/  USHF.R.U32.HI UR4, URZ, 0x4, UR4 ;  /* 0x000000043f047899 */ /* 0x000fe40008011604 */
[----:B------:R-:W-:Y:S02]  /*1fc0*/  ULOP3.LUT UR44, UR5, 0x3fff, URZ, 0xc0, !UPT ;  /* 0x00003fff052c7892 */ /* 0x000fe4000f8ec03f */
[----:B------:R-:W-:-:S04]  /*1fd0*/  ULOP3.LUT UR56, UR4, 0x3fff, URZ, 0xc0, !UPT ;  /* 0x00003fff04387892 */ /* 0x000fc8000f8ec03f */
[----:B------:R-:W-:Y:S08]  /*1fe0*/  @!P0 BRA `(.L_x_1084) ;  /* 0x0000000000408947 */ /* 0x000ff00003800000 */
        /* <DEDUP_REMOVED lines=16> */
.L_x_1084:
[----:B------:R-:W-:Y:S01]  /*20f0*/  ULEA.HI UR4, UR49, UR49, URZ, 0x1 ;  /* 0x0000003131047291 */ /* 0x000fe2000f8f083f */
[----:B------:R-:W-:-:S03]  /*2100*/  IMAD.U32 R3, RZ, RZ, UR50 ;  /* 0x00000032ff037e24 */ /* 0x000fc6000f8e00ff */
[----:B------:R-:W-:Y:S02]  /*2110*/  ULOP3.LUT UR4, UR4, 0xfffffffe, URZ, 0xc0, !UPT ;  /* 0xfffffffe04047892 */ /* 0x000fe4000f8ec03f */
[----:B------:R-:W-:Y:S02]  /*2120*/  ISETP.NE.AND P0, PT, R3, 0x3, PT ;  /* 0x000000030300780c */ /* 0x000fe40003f05270 */
[----:B------:R-:W-:-:S06]  /*2130*/  UIADD3 UR4, UR49, -UR4, URZ ;  /* 0x8000000431047290 */ /* 0x000fcc000fffe03f */
[----:B------:R-:W-:-:S05]  /*2140*/  IMAD.U32 R0, RZ, RZ, UR4 ;  /* 0x00000004ff007e24 */ /* 0x000fca000f8e00ff */
[----:B------:R-:W-:-:S04]  /*2150*/  SHF.L.U32 R0, R0, 0x1f, RZ ;  /* 0x0000001f00007819 */ /* 0x000fc800000006ff */
[----:B------:R-:W0:Y:S02]  /*2160*/  SYNCS.PHASECHK.TRANS64.TRYWAIT P1, [UR42+0x2d800], R0 ;  /* 0x02d80000ff0075a7 */ /* 0x000e24000802016a */
[----:B0-----:R-:W-:Y:S05]  /*2170*/  @!P1 BRA `(.L_x_1085) ;  /* 0x0000015c00bc9947 */ /* 0x001fea0003800000 */
.L_x_1305:
[----:B------:R-:W-:Y:S05]  /*2180*/  @!P0 BRA `(.L_x_1086) ;  /* 0x0000000000048947 */ /* 0x000fea0003800000 */
[----:B------:R-:W-:Y:S01]  /*2190*/  BPT.TRAP 0x1 ;  /* 0x000000040000795c */ /* 0x000fe20000300000 */
.L_x_1086:
[----:B0-----:R-:W-:Y:S02]  /*21a0*/  IMAD.U32 R3, RZ, RZ, UR48 ;  /* 0x00000030ff037e24 */ /* 0x001fe4000f8e00ff */
[----:B------:R-:W-:-:S03]  /*21b0*/  IMAD.U32 R0, RZ, RZ, UR51 ;  /* 0x00000033ff007e24 */ /* 0x000fc6000f8e00ff */
[----:B------:R-:W-:Y:S02]  /*21c0*/  LEA R3, R3, UR42, 0x3 ;  /* 0x0000002a03037c11 */ /* 0x000fe4000f8e18ff */
[----:B------:R-:W-:-:S04]  /*21d0*/  SHF.L.U32 R0, R0, 0x1f, RZ ;  /* 0x0000001f00007819 */ /* 0x000fc800000006ff */
[----:B------:R0:W1:Y:S01]  /*21e0*/  SYNCS.PHASECHK.TRANS64.TRYWAIT P2, [R3+URZ+0x2d830], R0 ;  /* 0x02d83000030075a7 */ /* 0x000062000804017f */
[----:B------:R-:W-:Y:S05]  /*21f0*/  @!P0 BRA `(.L_x_1087) ;  /* 0x0000000000048947 */ /* 0x000fea0003800000 */
[----:B------:R-:W-:Y:S01]  /*2200*/  BPT.TRAP 0x1 ;  /* 0x000000040000795c */ /* 0x000fe20000300000 */
.L_x_1087:
[----:B------:R-:W2:Y:S02]  /*2210*/  S2R R4, SR_TID.X ;  /* 0x0000000000047919 */ /* 0x000ea40000002100 */
[----:B--2---:R-:W-:Y:S01]  /*2220*/  LOP3.LUT P1, RZ, R4, 0x7f, RZ, 0xc0, !PT ;  /* 0x0000007f04ff7812 */ /* 0x004fe2000782c0ff */
[----:B-1----:R-:W-:-:S12]  /*2230*/  @P2 BRA `(.L_x_1088) ;  /* 0x0000000000082947 */ /* 0x002fd80003800000 */
[----:B------:R-:W1:Y:S02]  /*2240*/  SYNCS.PHASECHK.TRANS64.TRYWAIT P2, [R3+URZ+0x2d830], R0 ;  /* 0x02d83000030075a7 */ /* 0x000e64000804017f */
[----:B-1----:R-:W-:Y:S05]  /*2250*/  @!P2 BRA `(.L_x_1089) ;  /* 0x0000015c009ca947 */ /* 0x002fea0003800000 */
.L_x_1088:
[----:B------:R-:W-:Y:S05]  /*2260*/  WARPSYNC.ALL ;  /* 0x0000000000007948 */ /* 0x000fea0003800000 */
[----:B------:R-:W-:Y:S01]  /*2270*/  UIADD3 UR4, UR42, 0x15400, URZ ;  /* 0x000154002a047890 */ /* 0x000fe2000fffe03f */
[----:B------:R-:W-:Y:S01]  /*2280*/  WARPGROUP.ARRIVE ;  /* 0x00000000000079c5 */ /* 0x000fe20000000000 */
[----:B------:R-:W-:Y:S01]  /*2290*/  UMOV UR5, 0x80000020 ;  /* 0x8000002000057882 */ /* 0x000fe20000000000 */
[----:B------:R-:W-:Y:S01]  /*22a0*/  UMOV UR7, 0x80000020 ;  /* 0x8000002000077882 */ /* 0x000fe20000000000 */
[----:B------:R-:W-:Y:S01]  /*22b0*/  USHF.R.U32.HI UR4, URZ, 0x4, UR4 ;  /* 0x000000043f047899 */ /* 0x000fe20008011604 */
[----:B01----:R-:W-:Y:S01]  /*22c0*/  VIADD R0, R136, UR40 ;  /* 0x0000002888007c36 */ /* 0x003fe20008000000 */
[----:B------:R-:W-:Y:S01]  /*22d0*/  UMOV UR9, 0x80000020 ;  /* 0x8000002000097882 */ /* 0x000fe20000000000 */
[----:B------:R-:W-:Y:S01]  /*22e0*/  UMOV UR11, 0x80000020 ;  /* 0x80000020000b7882 */ /* 0x000fe20000000000 */
[----:B------:R-:W-:Y:S01]  /*22f0*/  ULOP3.LUT UR4, UR4, 0x3fff, URZ, 0xc0, !UPT ;  /* 0x00003fff04047892 */ /* 0x000fe2000f8ec03f */
[----:B------:R-:W-:Y:S01]  /*2300*/  @!P1 VIADD R3, R3, 0x2d840 ;  /* 0x0002d84003039836 */ /* 0x000fe20000000000 */
[----:B------:R-:W-:Y:S01]  /*2310*/  UMOV UR13, 0x80000020 ;  /* 0x80000020000d7882 */ /* 0x000fe20000000000 */
[----:B------:R-:W-:Y:S01]  /*2320*/  UMOV UR15, 0x80000020 ;  /* 0x80000020000f7882 */ /* 0x000fe20000000000 */
[----:B------:R-:W-:Y:S01]  /*2330*/  ULOP3.LUT UR32, UR4, 0x10000, URZ, 0xfc, !UPT ;  /* 0x0001000004207892 */ /* 0x000fe2000f8efc3f */
[----:B------:R-:W-:Y:S01]  /*2340*/  IMAD.MOV.U32 R5, RZ, RZ, -0x80 ;  /* 0xffffff80ff057424 */ /* 0x000fe200078e00ff */
[----:B------:R-:W-:Y:S01]  /*2350*/  ULOP3.LUT UR4, UR56, 0x10000, URZ, 0xfc, !UPT ;  /* 0x0001000038047892 */ /* 0x000fe2000f8efc3f */
[----:B------:R-:W-:Y:S01]  /*2360*/  @!P1 PRMT R3, RZ, 0x654, R3 ;  /* 0x00000654ff039816 */ /* 0x000fe20000000003 */
[----:B------:R-:W-:Y:S01]  /*2370*/  UIMAD UR6, UR48, 0x600, UR32 ;  /* 0x00000600300678a4 */ /* 0x000fe2000f8e0220 */
[----:B------:R-:W-:Y:S01]  /*2380*/  IMAD R7, R2, R5, 0x80 ;  /* 0x0000008002077424 */ /* 0x000fe200078e0205 */
[----:B------:R-:W-:-:S02]  /*2390*/  UIADD3 UR8, UR4, 0x2, URZ ;  /* 0x0000000204087890 */ /* 0x000fc4000fffe03f */
[----:B------:R-:W-:Y:S02]  /*23a0*/  UIADD3 UR10, UR6, 0x2, URZ ;  /* 0x00000002060a7890 */ /* 0x000fe4000fffe03f */
[----:B------:R-:W-:Y:S01]  /*23b0*/  UIADD3 UR12, UR4, 0x300, URZ ;  /* 0x00000300040c7890 */ /* 0x000fe2000fffe03f */
[----:B------:R-:W-:Y:S01]  /*23c0*/  IADD3 R8, -R16, UR39, R7 ;  /* 0x0000002710087c10 */ /* 0x000fe2000fffe107 */
[----:B------:R-:W-:Y:S02]  /*23d0*/  UIADD3 UR14, UR6, 0x200, URZ ;  /* 0x00000200060e7890 */ /* 0x000fe4000fffe03f */
[----:B------:R-:W-:Y:S01]  /*23e0*/  HGMMA.64x128x16.F32.BF16 R24, gdesc[UR4], RZ, !UPT, gsb0 ;  /* 0x01e00000041879f0 */ /* 0x000fe2000c0018ff */
[----:B------:R-:W-:Y:S02]  /*23f0*/  UIADD3 UR16, UR4, 0x302, URZ ;  /* 0x0000030204107890 */ /* 0x000fe4000fffe03f */
        /* <DEDUP_REMOVED lines=11> */
[----:B------:R-:W-:Y:S01]  /*24b0*/  ULDC UR6, c[0x0][0x448] ;  /* 0x0001120000067ab9 */ /* 0x000fe20000000800 */
[----:B------:R-:W-:Y:S01]  /*24c0*/  ULDC UR35, c[0x0][0x9dc] ;  /* 0x0002770000237ab9 */ /* 0x000fe20000000800 */
[----:B------:R-:W-:-:S06]  /*24d0*/  UISETP.NE.AND UP0, UPT, UR6, 0x1, UPT ;  /* 0x000000010600788c */ /* 0x000fcc000bf05270 */
[----:B------:R-:W-:Y:S02]  /*24e0*/  PLOP3.LUT P2, PT, PT, PT, UP0, 0x80, 0x0 ;  /* 0x000000000000781c */ /* 0x000fe40003f4f008 */
[----:B------:R-:W-:-:S03]  /*24f0*/  PLOP3.LUT P3, PT, PT, PT, UP0, 0x80, 0x0 ;  /* 0x000000000000781c */ /* 0x000fc60003f6f008 */
[----:B------:R-:W-:-:S08]  /*2500*/  @UP0 ULDC UR6, c[0x0][0x44c] ;  /* 0x0001130000060ab9 */ /* 0x000fd00000000800 */
[----:B------:R-:W-:Y:S01]  /*2510*/  @P2 IMAD.HI.U32 R4, R0, UR6, RZ ;  /* 0x0000000600042c27 */ /* 0x000fe2000f8e00ff */
[----:B------:R-:W-:-:S04]  /*2520*/  @UP0 ULDC UR6, c[0x0][0x450] ;  /* 0x0001140000060ab9 */ /* 0x000fc80000000800 */
[----:B------:R-:W-:Y:S01]  /*2530*/  @P3 SHF.R.U32.HI R0, RZ, UR6, R4 ;  /* 0x00000006ff003c19 */ /* 0x000fe20008011604 */
[----:B------:R-:W-:Y:S01]  /*2540*/  ULDC.64 UR6, c[0x0][0x9e0] ;  /* 0x0002780000067ab9 */ /* 0x000fe20000000a00 */
[----:B------:R-:W-:Y:S01]  /*2550*/  IMAD.U32 R4, RZ, RZ, UR47 ;  /* 0x0000002fff047e24 */ /* 0x000fe2000f8e00ff */
[----:B------:R-:W-:Y:S02]  /*2560*/  UISETP.GE.AND UP1, UPT, UR7, 0x1, UPT ;  /* 0x000000010700788c */ /* 0x000fe4000bf26270 */
[----:B------:R-:W0:Y:S04]  /*2570*/  SHFL.IDX PT, R11, R0, RZ, 0x1c1f ;  /* 0x001c1fff000b7589 */ /* 0x000e2800000e0000 */
[----:B------:R-:W-:Y:S01]  /*2580*/  PLOP3.LUT P2, PT, PT, PT, UP1, 0x40, 0x0 ;  /* 0x000000000000781c */ /* 0x000fe20003f4e818 */
[----:B------:R-:W-:-:S02]  /*2590*/  WARPGROUP.DEPBAR.LE gsb0, 0x0 ;  /* 0x00008000000079c5 */ /* 0x000fc40000010000 */
[----:B------:R-:W-:-:S06]  /*25a0*/  WARPGROUP.ARRIVE ;  /* 0x00000000000079c5 */ /* 0x000fcc0000000000 */
[----:B------:R-:W-:Y:S01]  /*25b0*/  HGMMA.64x128x16.F32.BF16 R24, gdesc[UR8], R24, gsb0 ;  /* 0x01e00000081879f0 */ /* 0x000fe20008001818 */
[----:B------:R-:W-:Y:S02]  /*25c0*/  ULOP3.LUT UR10, URZ, UR35, URZ, 0x33, !UPT ;  /* 0x000000233f0a7292 */ /* 0x000fe4000f8e333f */
        /* <DEDUP_REMOVED lines=14> */
[----:B-1----:R-:W-:-:S04]  /*26b0*/  IADD3 R3, -R16, 0x1, R7 ;  /* 0x0000000110037810 */ /* 0x002fc80007ffe107 */
[----:B------:R-:W-:Y:S02]  /*26c0*/  IADD3 R3, -R4, UR39, R3 ;  /* 0x0000002704037c10 */ /* 0x000fe4000fffe103 */
[----:B------:R-:W-:-:S03]  /*26d0*/  LEA R4, R2, 0xffffff80, 0x7 ;  /* 0xffffff8002047811 */ /* 0x000fc600078e38ff */
[C---:B------:R-:W-:Y:S02]  /*26e0*/  VIADD R9, R3.reuse, UR6 ;  /* 0x0000000603097c36 */ /* 0x040fe40008000000 */
[----:B------:R-:W-:-:S03]  /*26f0*/  VIADD R20, R3, UR10 ;  /* 0x0000000a03147c36 */ /* 0x000fc60008000000 */
[----:B0-----:R-:W-:Y:S01]  /*2700*/  VIADDMNMX R5, R11, R9, R8, PT ;  /* 0x000000090b057246 */ /* 0x001fe20003800108 */
[----:B------:R-:W-:Y:S01]  /*2710*/  IMAD.IADD R6, R20, 0x1, R11 ;  /* 0x0000000114067824 */ /* 0x000fe200078e020b */
[----:B------:R-:W-:Y:S06]  /*2720*/  @P2 BRA `(.L_x_1090) ;  /* 0x00000000005c2947 */ /* 0x000fec0003800000 */
[----:B------:R-:W-:Y:S01]  /*2730*/  IMAD.U32 R10, RZ, RZ, UR47 ;  /* 0x0000002fff0a7e24 */ /* 0x000fe2000f8e00ff */
[----:B------:R-:W-:Y:S04]  /*2740*/  BSSY B0, `(.L_x_1091) ;  /* 0x0000011000007945 */ /* 0x000fe80003800000 */
[----:B------:R-:W-:-:S04]  /*2750*/  IADD3 R3, -R10, UR39, R11 ;  /* 0x000000270a037c10 */ /* 0x000fc8000fffe10b */
        /* <DEDUP_REMOVED lines=10> */
.L_x_1092:
[----:B------:R-:W-:-:S06]  /*2800*/  UISETP.NE.AND UP2, UPT, UR7, 0x1, UPT ;  /* 0x000000010700788c */ /* 0x000fcc000bf45270 */
[----:B------:R-:W-:-:S05]  /*2810*/  PLOP3.LUT P2, PT, PT, PT, UP2, 0x80, 0x0 ;  /* 0x000000000000781c */ /* 0x000fca0003f4f028 */
[----:B------:R-:W-:-:S08]  /*2820*/  @UP2 ULDC.64 UR10, c[0x0][0x9e8] ;  /* 0x00027a00000a2ab9 */ /* 0x000fd00000000a00 */
[----:B------:R-:W-:-:S05]  /*2830*/  @P2 IMAD.HI.U32 R10, R3, UR10, RZ ;  /* 0x0000000a030a2c27 */ /* 0x000fca000f8e00ff */
[----:B------:R-:W-:-:S07]  /*2840*/  @P2 SHF.R.U32.HI R3, RZ, UR11, R10 ;  /* 0x0000000bff032c19 */ /* 0x000fce000801160a */
.L_x_1093:
[----:B------:R-:W-:Y:S05]  /*2850*/  BSYNC B0 ;  /* 0x0000000000007941 */ /* 0x000fea0003800000 */
.L_x_1091:
[----:B------:R-:W-:-:S04]  /*2860*/  IMAD R3, R3, UR7, -R4 ;  /* 0x0000000703037c24 */ /* 0x000fc8000f8e0a04 */
[----:B------:R-:W-:-:S05]  /*2870*/  IMAD.IADD R3, R3, 0x1, -R16 ;  /* 0x0000000103037824 */ /* 0x000fca00078e0a10 */
[----:B------:R-:W-:Y:S02]  /*2880*/  VIMNMX R6, R6, R3, !PT ;  /* 0x0000000306067248 */ /* 0x000fe40007fe0100 */
[----:B------:R-:W-:-:S07]  /*2890*/  VIADDMNMX R5, R3, UR7, R5, PT ;  /* 0x0000000703057c46 */ /* 0x000fce000b800105 */
.L_x_1090:
[----:B------:R-:W2:Y:S01]  /*28a0*/  LDL.LU R10, [R1] ;  /* 0x00000000010a7983 */ /* 0x000ea20000300800 */
[C---:B------:R-:W-:Y:S02]  /*28b0*/  ISETP.GE.AND P4, PT, R7.reuse, 0x9, PT ;  /* 0x000000090700780c */ /* 0x040fe40003f86270 */
[C---:B------:R-:W-:Y:S02]  /*28c0*/  ISETP.GE.AND P2, PT, R7.reuse, 0x2, PT ;  /* 0x000000020700780c */ /* 0x040fe40003f46270 */
[----:B------:R-:W-:Y:S02]  /*28d0*/  ISETP.GE.AND P5, PT, R7, 0xa, PT ;  /* 0x0000000a0700780c */ /* 0x000fe40003fa6270 */
[----:B------:R-:W-:-:S04]  /*28e0*/  ISETP.GT.AND P3, PT, R6, 0x1, !P2 ;  /* 0x000000010600780c */ /* 0x000fc80005764270 */
[----:B------:R-:W-:-:S04]  /*28f0*/  ISETP.LT.OR P3, PT, R5, 0x2, P3 ;  /* 0x000000020500780c */ /* 0x000fc80001f61670 */
[----:B------:R-:W-:Y:S02]  /*2900*/  FSEL R25, R25, -INF , !P3 ;  /* 0xff80000019197808 */ /* 0x000fe40005800000 */
[----:B------:R-:W-:-:S04]  /*2910*/  ISETP.GT.AND P3, PT, R6, 0x9, !P5 ;  /* 0x000000090600780c */ /* 0x000fc80006f64270 */
[----:B------:R-:W-:-:S04]  /*2920*/  ISETP.LT.OR P3, PT, R5, 0xa, P3 ;  /* 0x0000000a0500780c */ /* 0x000fc80001f61670 */
[----:B------:R-:W-:Y:S02]  /*2930*/  FSEL R29, R29, -INF , !P3 ;  /* 0xff8000001d1d7808 */ /* 0x000fe40005800000 */
[----:B--2---:R-:W-:-:S04]  /*2940*/  LOP3.LUT R10, R10, 0xfffffffd, RZ, 0xc0, !PT ;  /* 0xfffffffd0a0a7812 */ /* 0x004fc800078ec0ff */
[----:B------:R-:W-:Y:S02]  /*2950*/  @P4 LOP3.LUT R10, R10, 0x2, RZ, 0xfc, !PT ;  /* 0x000000020a0a4812 */ /* 0x000fe400078efcff */
[----:B------:R-:W-:Y:S02]  /*2960*/  ISETP.GT.AND P4, PT, R6, 0x8, !P4 ;  /* 0x000000080600780c */ /* 0x000fe40006784270 */
[----:B------:R-:W-:Y:S02]  /*2970*/  LOP3.LUT R10, R10, 0xfffffffb, RZ, 0xc0, !PT ;  /* 0xfffffffb0a0a7812 */ /* 0x000fe400078ec0ff */
[----:B------:R-:W-:Y:S02]  /*2980*/  ISETP.LT.OR P4, PT, R5, 0x9, P4 ;  /* 0x000000090500780c */ /* 0x000fe40002781670 */
[----:B------:R-:W-:Y:S02]  /*2990*/  @P5 LOP3.LUT R10, R10, 0x4, RZ, 0xfc, !PT ;  /* 0x000000040a0a5812 */ /* 0x000fe400078efcff */
[----:B------:R-:W-:-:S02]  /*29a0*/  ISETP.GE.AND P5, PT, R7, 0x11, PT ;  /* 0x000000110700780c */ /* 0x000fc40003fa6270 */
[----:B------:R-:W-:Y:S02]  /*29b0*/  FSEL R28, R28, -INF , !P4 ;  /* 0xff8000001c1c7808 */ /* 0x000fe40006000000 */
        /* <DEDUP_REMOVED lines=9> */
[----:B------:R-:W-:Y:S02]  /*2a50*/  ISETP.GE.AND P4, PT, R7, 0x19, PT ;  /* 0x000000190700780c */ /* 0x000fe40003f86270 */
[----:B------:R-:W-:Y:S02]  /*2a60*/  ISETP.LT.OR P3, PT, R5, 0x12, P3 ;  /* 0x000000120500780c */ /* 0x000fe40001f61670 */
[----:B------:R-:W-:Y:S02]  /*2a70*/  LOP3.LUT R10, R10, 0xfeffffff, RZ, 0xc0, !PT ;  /* 0xfeffffff0a0a7812 */ /* 0x000fe400078ec0ff */
        /* <DEDUP_REMOVED lines=150> */
[----:B------:R-:W-:Y:S02]  /*33e0*/  ISETP.GE.AND P6, PT, R7, 0x7a, PT ;  /* 0x0000007a0700780c */ /* 0x000fe40003fc6270 */
[----:B------:R-:W0:Y:S11]  /*33f0*/  SHFL.IDX PT, R7, R0, 0x1, 0x1c1f ;  /* 0x003c1f0000077f89 */ /* 0x000e3600000e0000 */
[----:B------:R-:W-:-:S02]  /*3400*/  @P6 LOP3.LUT R10, R10, 0x8000000, RZ, 0xfc, !PT ;  /* 0x080000000a0a6812 */ /* 0x000fc400078efcff */
[----:B------:R-:W-:-:S03]  /*3410*/  ISETP.GT.AND P6, PT, R6, 0x79, !P6 ;  /* 0x000000790600780c */ /* 0x000fc600077c4270 */
[----:B------:R1:W-:Y:S01]  /*3420*/  STL [R1], R10 ;  /* 0x0000000a01007387 */ /* 0x0003e20000100800 */
[----:B------:R-:W-:-:S04]  /*3430*/  ISETP.LT.OR P6, PT, R5, 0x7a, P6 ;  /* 0x0000007a0500780c */ /* 0x000fc800037c1670 */
[----:B------:R-:W-:Y:S02]  /*3440*/  FSEL R85, R85, -INF , !P6 ;  /* 0xff80000055557808 */ /* 0x000fe40007000000 */
[----:B------:R-:W-:Y:S01]  /*3450*/  PLOP3.LUT P6, PT, PT, PT, UP1, 0x40, 0x0 ;  /* 0x000000000000781c */ /* 0x000fe20003fce818 */
[----:B0-----:R-:W-:Y:S01]  /*3460*/  IMAD.IADD R20, R20, 0x1, R7 ;  /* 0x0000000114147824 */ /* 0x001fe200078e0207 */
[----:B------:R-:W-:-:S11]  /*3470*/  VIADDMNMX R5, R7, R9, R8, PT ;  /* 0x0000000907057246 */ /* 0x000fd60003800108 */
[----:B-1----:R-:W-:Y:S05]  /*3480*/  @P6 BRA `(.L_x_1094) ;  /* 0x0000000000646947 */ /* 0x002fea0003800000 */
        /* <DEDUP_REMOVED lines=14> */
.L_x_1096:
[----:B------:R-:W-:-:S06]  /*3570*/  UISETP.NE.AND UP2, UPT, UR7, 0x1, UPT ;  /* 0x000000010700788c */ /* 0x000fcc000bf45270 */
[----:B------:R-:W-:-:S05]  /*3580*/  PLOP3.LUT P6, PT, PT, PT, UP2, 0x80, 0x0 ;  /* 0x000000000000781c */ /* 0x000fca0003fcf028 */
[----:B------:R-:W-:-:S08]  /*3590*/  @UP2 ULDC.64 UR10, c[0x0][0x9e8] ;  /* 0x00027a00000a2ab9 */ /* 0x000fd00000000a00 */
[----:B------:R-:W-:Y:S01]  /*35a0*/  @P6 IMAD.HI.U32 R0, R7, UR10, RZ ;  /* 0x0000000a07006c27 */ /* 0x000fe2000f8e00ff */
[----:B------:R-:W-:-:S13]  /*35b0*/  PLOP3.LUT P6, PT, PT, PT, UP2, 0x80, 0x0 ;  /* 0x000000000000781c */ /* 0x000fda0003fcf028 */
[----:B------:R-:W-:-:S07]  /*35c0*/  @P6 SHF.R.U32.HI R7, RZ, UR11, R0 ;  /* 0x0000000bff076c19 */ /* 0x000fce0008011600 */
.L_x_1097:
[----:B------:R-:W-:Y:S05]  /*35d0*/  BSYNC B0 ;  /* 0x0000000000007941 */ /* 0x000fea0003800000 */
.L_x_1095:
[----:B------:R-:W-:-:S04]  /*35e0*/  IMAD R7, R7, UR7, -R4 ;  /* 0x0000000707077c24 */ /* 0x000fc8000f8e0a04 */
[----:B------:R-:W-:-:S05]  /*35f0*/  IMAD.IADD R7, R7, 0x1, -R16 ;  /* 0x0000000107077824 */ /* 0x000fca00078e0a10 */
[----:B------:R-:W-:Y:S02]  /*3600*/  VIMNMX R20, R20, R7, !PT ;  /* 0x0000000714147248 */ /* 0x000fe40007fe0100 */
[----:B------:R-:W-:-:S07]  /*3610*/  VIADDMNMX R5, R7, UR7, R5, PT ;  /* 0x0000000707057c46 */ /* 0x000fce000b800105 */
.L_x_1094:
        /* <DEDUP_REMOVED lines=9> */
[----:B------:R-:W-:Y:S01]  /*36b0*/  UMOV UR14, UR40 ;  /* 0x00000028000e7c82 */ /* 0x000fe20008000000 */
[----:B------:R-:W-:Y:S01]  /*36c0*/  LOP3.LUT P2, RZ, R10, 0x2, RZ, 0xc0, !PT ;  /* 0x000000020aff7812 */ /* 0x000fe2000784c0ff */
[----:B------:R-:W-:Y:S01]  /*36d0*/  @UP0 USHF.R.U32.HI UR14, URZ, UR15, UR11 ;  /* 0x0000000f3f0e0299 */ /* 0x000fe2000801160b */
[----:B------:R-:W-:Y:S01]  /*36e0*/  FMNMX.FTZ R0, R28, R7, !PT ;  /* 0x000000071c007209 */ /* 0x000fe20007810000 */
[----:B------:R-:W-:Y:S01]  /*36f0*/  VIADD R2, R2, 0xfffffffe ;  /* 0xfffffffe02027836 */ /* 0x000fe20000000000 */
[----:B------:R-:W-:Y:S01]  /*3700*/  ISETP.GT.AND P2, PT, R20, 0x8, !P2 ;  /* 0x000000081400780c */ /* 0x000fe20005744270 */
[----:B------:R-:W-:Y:S01]  /*3710*/  UIADD3 UR55, UR55, UR14, URZ ;  /* 0x0000000e37377290 */ /* 0x000fe2000fffe03f */
[----:B------:R-:W-:-:S02]  /*3720*/  FMNMX.FTZ R7, R29, R0, !PT ;  /* 0x000000001d077209 */ /* 0x000fc40007810000 */
[----:B------:R-:W-:Y:S01]  /*3730*/  ISETP.LT.OR P2, PT, R5, 0x9, P2 ;  /* 0x000000090500780c */ /* 0x000fe20001741670 */
[----:B------:R-:W-:Y:S01]  /*3740*/  UIADD3 UR6, UR55, UR6, URZ ;  /* 0x0000000637067290 */ /* 0x000fe2000fffe03f */
        /* <DEDUP_REMOVED lines=9> */
[----:B------:R-:W-:Y:S02]  /*37e0*/  ISETP.GT.AND P2, PT, R20, 0x10, !P6 ;  /* 0x000000101400780c */ /* 0x000fe40007744270 */
[----:B------:R-:W-:-:S02]  /*37f0*/  FMNMX.FTZ R0, R40, R7, !PT ;  /* 0x0000000728007209 */ /* 0x000fc40007810000 */
[----:B------:R-:W-:Y:S02]  /*3800*/  ISETP.LT.OR P2, PT, R5, 0x11, P2 ;  /* 0x000000110500780c */ /* 0x000fe40001741670 */
[----:B------:R-:W-:Y:S02]  /*3810*/  LOP3.LUT P6, RZ, R10, 0x8000, RZ, 0xc0, !PT ;  /* 0x000080000aff7812 */ /* 0x000fe400078cc0ff */
        /* <DEDUP_REMOVED lines=52> */
[C---:B------:R-:W-:Y:S02]  /*3b60*/  ISETP.GT.AND P2, PT, R20.reuse, 0x30, !P2 ;  /* 0x000000301400780c */ /* 0x040fe40005744270 */
[----:B------:R-:W-:Y:S02]  /*3b70*/  FMNMX.FTZ R4, R85, R0, !PT ;  /* 0x0000000055047209 */ /* 0x000fe40007810000 */
[----:B------:R-:W-:Y:S02]  /*3b80*/  ISETP.LT.OR P2, PT, R5, 0x31, P2 ;  /* 0x000000310500780c */ /* 0x000fe40001741670 */
[----:B------:R-:W-:Y:S01]  /*3b90*/  ISETP.GT.AND P3, PT, R20, 0x70, !P3 ;  /* 0x000000701400780c */ /* 0x000fe20005f64270 */
[----:B------:R-:W0:Y:S01]  /*3ba0*/  SHFL.BFLY PT, R7, R4, 0x2, 0x1f ;  /* 0x0c401f0004077f89 */ /* 0x000e2200000e0000 */
[----:B------:R-:W-:Y:S02]  /*3bb0*/  FSEL R50, R50, -INF , !P2 ;  /* 0xff80000032327808 */ /* 0x000fe40005000000 */
[----:B------:R-:W-:-:S02]  /*3bc0*/  LOP3.LUT P2, RZ, R10, 0x20000, RZ, 0xc0, !PT ;  /* 0x000200000aff7812 */ /* 0x000fc4000784c0ff */
[C---:B------:R-:W-:Y:S02]  /*3bd0*/  ISETP.GT.AND P4, PT, R20.reuse, 0x71, !P4 ;  /* 0x000000711400780c */ /* 0x040fe40006784270 */
[C---:B------:R-:W-:Y:S02]  /*3be0*/  ISETP.GT.AND P2, PT, R20.reuse, 0x31, !P2 ;  /* 0x000000311400780c */ /* 0x040fe40005744270 */
[----:B------:R-:W-:Y:S02]  /*3bf0*/  ISETP.GT.AND P5, PT, R20, 0x78, !P5 ;  /* 0x000000781400780c */ /* 0x000fe40006fa4270 */
[C---:B------:R-:W-:Y:S02]  /*3c00*/  ISETP.LT.OR P2, PT, R5.reuse, 0x32, P2 ;  /* 0x000000320500780c */ /* 0x040fe40001741670 */
[----:B------:R-:W-:Y:S02]  /*3c10*/  ISETP.LT.OR P3, PT, R5, 0x71, P3 ;  /* 0x000000710500780c */ /* 0x000fe40001f61670 */
[----:B------:R-:W-:-:S02]  /*3c20*/  FSEL R51, R51, -INF , !P2 ;  /* 0xff80000033337808 */ /* 0x000fc40005000000 */
[----:B------:R-:W-:Y:S02]  /*3c30*/  LOP3.LUT P2, RZ, R10, 0x10000, RZ, 0xc0, !PT ;  /* 0x000100000aff7812 */ /* 0x000fe4000784c0ff */
[C---:B------:R-:W-:Y:S02]  /*3c40*/  ISETP.LT.OR P4, PT, R5.reuse, 0x72, P4 ;  /* 0x000000720500780c */ /* 0x040fe40002781670 */
[----:B------:R-:W-:Y:S02]  /*3c50*/  ISETP.GT.AND P2, PT, R20, 0x38, !P2 ;  /* 0x000000381400780c */ /* 0x000fe40005744270 */
[----:B------:R-:W-:Y:S02]  /*3c60*/  FSEL R82, R82, -INF , !P3 ;  /* 0xff80000052527808 */ /* 0x000fe40005800000 */
[----:B------:R-:W-:Y:S02]  /*3c70*/  ISETP.LT.OR P2, PT, R5, 0x39, P2 ;  /* 0x000000390500780c */ /* 0x000fe40001741670 */
[----:B0-----:R-:W-:-:S02]  /*3c80*/  FMNMX.FTZ R7, R4, R7, !PT ;  /* 0x0000000704077209 */ /* 0x001fc40007810000 */
[----:B------:R-:W-:Y:S02]  /*3c90*/  FSEL R54, R54, -INF , !P2 ;  /* 0xff80000036367808 */ /* 0x000fe40005000000 */
[----:B------:R-:W-:Y:S01]  /*3ca0*/  ISETP.GT.AND P2, PT, R20, 0x39, !P6 ;  /* 0x000000391400780c */ /* 0x000fe20007744270 */
[----:B------:R-:W0:Y:S01]  /*3cb0*/  SHFL.BFLY PT, R0, R7, 0x1, 0x1f ;  /* 0x0c201f0007007f89 */ /* 0x000e2200000e0000 */
[----:B------:R-:W-:Y:S02]  /*3cc0*/  LOP3.LUT P6, RZ, R10, 0x10, RZ, 0xc0, !PT ;  /* 0x000000100aff7812 */ /* 0x000fe400078cc0ff */
[C---:B------:R-:W-:Y:S02]  /*3cd0*/  ISETP.LT.OR P2, PT, R5.reuse, 0x3a, P2 ;  /* 0x0000003a0500780c */ /* 0x040fe40001741670 */
[----:B------:R-:W-:Y:S02]  /*3ce0*/  ISETP.LT.OR P5, PT, R5, 0x79, P5 ;  /* 0x000000790500780c */ /* 0x000fe40002fa1670 */
[----:B------:R-:W-:-:S02]  /*3cf0*/  FSEL R55, R55, -INF , !P2 ;  /* 0xff80000037377808 */ /* 0x000fc40005000000 */
[----:B------:R-:W-:Y:S02]  /*3d00*/  LOP3.LUT P2, RZ, R10, 0x4000, RZ, 0xc0, !PT ;  /* 0x000040000aff7812 */ /* 0x000fe4000784c0ff */
[----:B------:R-:W-:Y:S02]  /*3d10*/  FSEL R83, R83, -INF , !P4 ;  /* 0xff80000053537808 */ /* 0x000fe40006000000 */
[----:B------:R-:W-:Y:S02]  /*3d20*/  ISETP.GT.AND P2, PT, R20, 0x40, !P2 ;  /* 0x000000401400780c */ /* 0x000fe40005744270 */
[----:B------:R-:W-:Y:S02]  /*3d30*/  FSEL R86, R86, -INF , !P5 ;  /* 0xff80000056567808 */ /* 0x000fe40006800000 */
[----:B------:R-:W-:-:S04]  /*3d40*/  ISETP.LT.OR P2, PT, R5, 0x41, P2 ;  /* 0x000000410500780c */ /* 0x000fc80001741670 */
[----:B------:R-:W-:Y:S02]  /*3d50*/  FSEL R58, R58, -INF , !P2 ;  /* 0xff8000003a3a7808 */ /* 0x000fe40005000000 */
[----:B------:R-:W-:Y:S02]  /*3d60*/  LOP3.LUT P2, RZ, R10, 0x2000, RZ, 0xc0, !PT ;  /* 0x000020000aff7812 */ /* 0x000fe4000784c0ff */
[----:B0-----:R-:W-:Y:S02]  /*3d70*/  FMNMX.FTZ R0, R7, R0, !PT ;  /* 0x0000000007007209 */ /* 0x001fe40007810000 */
[----:B------:R-:W-:-:S03]  /*3d80*/  ISETP.GT.AND P2, PT, R20, 0x41, !P2 ;  /* 0x000000411400780c */ /* 0x000fc60005744270 */
[----:B------:R-:W-:Y:S01]  /*3d90*/  FMUL.FTZ R90, R0, UR33 ;  /* 0x00000021005a7c20 */ /* 0x000fe20008410000 */
        /* <DEDUP_REMOVED lines=52> */
[----:B------:R-:W-:Y:S01]  /*40e0*/  MUFU.EX2 R8, R8 ;  /* 0x0000000800087308 */ /* 0x000fe20000000800 */
[----:B------:R-:W-:Y:S01]  /*40f0*/  ISETP.GT.AND P2, PT, R20, 0x69, !P2 ;  /* 0x000000691400780c */ /* 0x000fe20005744270 */
[--C-:B------:R-:W-:Y:S01]  /*4100*/  FFMA.FTZ R25, R44, UR33, -R90.reuse ;  /* 0x000000212c197c23 */ /* 0x100fe2000801085a */
[----:B------:R-:W-:Y:S01]  /*4110*/  FMNMX.FTZ R6, R30, R3, !PT ;  /* 0x000000031e067209 */ /* 0x000fe20007810000 */
[--C-:B------:R-:W-:Y:S01]  /*4120*/  FFMA.FTZ R44, R60, UR33, -R90.reuse ;  /* 0x000000213c2c7c23 */ /* 0x100fe2000801085a */
[----:B------:R-:W-:Y:S01]  /*4130*/  ISETP.LT.OR P2, PT, R5, 0x6a, P2 ;  /* 0x0000006a0500780c */ /* 0x000fe20001741670 */
[--C-:B------:R-:W-:Y:S01]  /*4140*/  FFMA.FTZ R48, R48, UR33, -R90.reuse ;  /* 0x0000002130307c23 */ /* 0x100fe2000801085a */
[----:B------:R-:W-:Y:S01]  /*4150*/  FMNMX.FTZ R3, R31, R6, !PT ;  /* 0x000000061f037209 */ /* 0x000fe20007810000 */
[----:B------:R-:W0:Y:S01]  /*4160*/  MUFU.EX2 R9, R9 ;  /* 0x0000000900097308 */ /* 0x000e220000000800 */
[----:B------:R-:W-:Y:S01]  /*4170*/  FSEL R79, R79, -INF , !P2 ;  /* 0xff8000004f4f7808 */ /* 0x000fe20005000000 */
[--C-:B------:R-:W-:Y:S01]  /*4180*/  FFMA.FTZ R52, R52, UR33, -R90.reuse ;  /* 0x0000002134347c23 */ /* 0x100fe2000801085a */
[----:B------:R-:W-:Y:S01]  /*4190*/  FMNMX.FTZ R6, R34, R3, !PT ;  /* 0x0000000322067209 */ /* 0x000fe20007810000 */
[--C-:B------:R-:W-:Y:S01]  /*41a0*/  FFMA.FTZ R13, R33, UR33, -R90.reuse ;  /* 0x00000021210d7c23 */ /* 0x100fe2000801085a */
[----:B------:R-:W-:Y:S01]  /*41b0*/  ISETP.LT.OR P6, PT, R5, 0x7a, P6 ;  /* 0x0000007a0500780c */ /* 0x000fe200037c1670 */
[--C-:B------:R-:W-:Y:S01]  /*41c0*/  FFMA.FTZ R12, R36, UR33, -R90.reuse ;  /* 0x00000021240c7c23 */ /* 0x100fe2000801085a */
[----:B------:R-:W-:Y:S01]  /*41d0*/  FMNMX.FTZ R3, R35, R6, !PT ;  /* 0x0000000623037209 */ /* 0x000fe20007810000 */
[----:B------:R-:W1:Y:S01]  /*41e0*/  MUFU.EX2 R10, R10 ;  /* 0x0000000a000a7308 */ /* 0x000e620000000800 */
[----:B------:R-:W-:Y:S01]  /*41f0*/  FSEL R87, R87, -INF , !P6 ;  /* 0xff80000057577808 */ /* 0x000fe20007000000 */
        /* <DEDUP_REMOVED lines=16> */
[----:B------:R-:W-:Y:S01]  /*4300*/  FFMA.FTZ R37, R85, UR33, -R90 ;  /* 0x0000002155257c23 */ /* 0x000fe2000801085a */
        /* <DEDUP_REMOVED lines=14> */
[--C-:B------:R-:W-:Y:S01]  /*43f0*/  FFMA.FTZ R6, R49, UR33, -R90.reuse ;  /* 0x0000002131067c23 */ /* 0x100fe2000801085a */
[----:B------:R-:W-:Y:S01]  /*4400*/  FFMA.FTZ R49, R61, UR33, -R90 ;  /* 0x000000213d317c23 */ /* 0x000fe2000801085a */
[----:B------:R2:W-:Y:S01]  /*4410*/  MUFU.EX2 R3, R48 ;  /* 0x0000003000037308 */ /* 0x0005e20000000800 */
[----:B------:R-:W-:-:S04]  /*4420*/  FMNMX.FTZ R24, R66, R7, !PT ;  /* 0x0000000742187209 */ /* 0x000fc80007810000 */
[----:B------:R-:W-:-:S03]  /*4430*/  FMNMX.FTZ R7, R67, R24, !PT ;  /* 0x0000001843077209 */ /* 0x000fc60007810000 */
[----:B------:R-:W-:Y:S01]  /*4440*/  MUFU.EX2 R21, R21 ;  /* 0x0000001500157308 */ /* 0x000fe20000000800 */
[----:B------:R-:W-:Y:S01]  /*4450*/  FMNMX.FTZ R24, R70, R7, !PT ;  /* 0x0000000746187209 */ /* 0x000fe20007810000 */
[----:B--2---:R-:W-:-:S03]  /*4460*/  FFMA.FTZ R48, R64, UR33, -R90 ;  /* 0x0000002140307c23 */ /* 0x004fc6000801085a */
[----:B------:R-:W-:Y:S01]  /*4470*/  FMNMX.FTZ R29, R71, R24, !PT ;  /* 0x00000018471d7209 */ /* 0x000fe20007810000 */
[--C-:B------:R-:W-:Y:S01]  /*4480*/  FFMA.FTZ R24, R53, UR33, -R90.reuse ;  /* 0x0000002135187c23 */ /* 0x100fe2000801085a */
[----:B------:R-:W-:Y:S01]  /*4490*/  FFMA.FTZ R53, R65, UR33, -R90 ;  /* 0x0000002141357c23 */ /* 0x000fe2000801085a */
[----:B------:R2:W-:Y:S01]  /*44a0*/  MUFU.EX2 R7, R52 ;  /* 0x0000003400077308 */ /* 0x0005e20000000800 */
[----:B------:R-:W-:-:S04]  /*44b0*/  FMNMX.FTZ R28, R74, R29, !PT ;  /* 0x0000001d4a1c7209 */ /* 0x000fc80007810000 */
[----:B------:R-:W-:Y:S01]  /*44c0*/  FMNMX.FTZ R29, R75, R28, !PT ;  /* 0x0000001c4b1d7209 */ /* 0x000fe20007810000 */
[--C-:B------:R-:W-:Y:S02]  /*44d0*/  FFMA.FTZ R28, R56, UR33, -R90.reuse ;  /* 0x00000021381c7c23 */ /* 0x100fe4000801085a */
[----:B------:R-:W-:Y:S01]  /*44e0*/  MUFU.EX2 R25, R25 ;  /* 0x0000001900197308 */ /* 0x000fe20000000800 */
[----:B------:R-:W-:Y:S01]  /*44f0*/  FMNMX.FTZ R20, R78, R29, !PT ;  /* 0x0000001d4e147209 */ /* 0x000fe20007810000 */
[----:B--2---:R-:W-:-:S03]  /*4500*/  FFMA.FTZ R52, R68, UR33, -R90 ;  /* 0x0000002144347c23 */ /* 0x004fc6000801085a */
[----:B------:R-:W-:-:S03]  /*4510*/  FMNMX.FTZ R29, R79, R20, !PT ;  /* 0x000000144f1d7209 */ /* 0x000fc60007810000 */
[----:B------:R-:W-:Y:S01]  /*4520*/  MUFU.EX2 R26, R26 ;  /* 0x0000001a001a7308 */ /* 0x000fe20000000800 */
[----:B------:R-:W-:Y:S01]  /*4530*/  FMNMX.FTZ R20, R82, R29, !PT ;  /* 0x0000001d52147209 */ /* 0x000fe20007810000 */
[----:B------:R-:W-:-:S03]  /*4540*/  FFMA.FTZ R29, R72, UR33, -R90 ;  /* 0x00000021481d7c23 */ /* 0x000fc6000801085a */
[----:B------:R-:W-:-:S03]  /*4550*/  FMNMX.FTZ R5, R83, R20, !PT ;  /* 0x0000001453057209 */ /* 0x000fc60007810000 */
[----:B------:R-:W-:Y:S01]  /*4560*/  MUFU.EX2 R6, R6 ;  /* 0x0000000600067308 */ /* 0x000fe20000000800 */
[----:B------:R-:W-:-:S04]  /*4570*/  FMNMX.FTZ R20, R86, R5, !PT ;  /* 0x0000000556147209 */ /* 0x000fc80007810000 */
[----:B------:R-:W-:-:S03]  /*4580*/  FMNMX.FTZ R20, R87, R20, !PT ;  /* 0x0000001457147209 */ /* 0x000fc60007810000 */
[----:B------:R-:W-:Y:S02]  /*4590*/  MUFU.EX2 R24, R24 ;  /* 0x0000001800187308 */ /* 0x000fe40000000800 */
[----:B------:R-:W2:Y:S06]  /*45a0*/  SHFL.BFLY PT, R5, R20, 0x2, 0x1f ;  /* 0x0c401f0014057f89 */ /* 0x000eac00000e0000 */
[----:B------:R-:W-:Y:S08]  /*45b0*/  MUFU.EX2 R28, R28 ;  /* 0x0000001c001c7308 */ /* 0x000ff00000000800 */
[----:B------:R-:W-:Y:S08]  /*45c0*/  MUFU.EX2 R45, R45 ;  /* 0x0000002d002d7308 */ /* 0x000ff00000000800 */
[----:B------:R-:W-:Y:S01]  /*45d0*/  MUFU.EX2 R44, R44 ;  /* 0x0000002c002c7308 */ /* 0x000fe20000000800 */
[----:B--2---:R-:W-:Y:S01]  /*45e0*/  FMNMX.FTZ R32, R20, R5, !PT ;  /* 0x0000000514207209 */ /* 0x004fe20007810000 */
[----:B------:R-:W-:-:S04]  /*45f0*/  FFMA.FTZ R20, R80, UR33, -R90 ;  /* 0x0000002150147c23 */ /* 0x000fc8000801085a */
[----:B------:R-:W2:Y:S02]  /*4600*/  SHFL.BFLY PT, R5, R32, 0x1, 0x1f ;  /* 0x0c201f0020057f89 */ /* 0x000ea400000e0000 */
[----:B------:R-:W-:Y:S08]  /*4610*/  MUFU.EX2 R49, R49 ;  /* 0x0000003100317308 */ /* 0x000ff00000000800 */
[----:B------:R-:W-:Y:S08]  /*4620*/  MUFU.EX2 R48, R48 ;  /* 0x0000003000307308 */ /* 0x000ff00000000800 */
[----:B------:R-:W-:Y:S01]  /*4630*/  MUFU.EX2 R53, R53 ;  /* 0x0000003500357308 */ /* 0x000fe20000000800 */
[----:B--2---:R-:W-:-:S07]  /*4640*/  FMNMX.FTZ R5, R32, R5, !PT ;  /* 0x0000000520057209 */ /* 0x004fce0007810000 */
[----:B------:R-:W-:Y:S01]  /*4650*/  MUFU.EX2 R52, R52 ;  /* 0x0000003400347308 */ /* 0x000fe20000000800 */
[----:B------:R-:W-:Y:S01]  /*4660*/  FFMA.FTZ R32, R84, UR33, -R90 ;  /* 0x0000002154207c23 */ /* 0x000fe2000801085a */
[C---:B------:R-:W-:Y:S01]  /*4670*/  FSETP.NEU.FTZ.AND P2, PT, R5.reuse, -INF , PT ;  /* 0xff8000000500780b */ /* 0x040fe20003f5d000 */
[----:B------:R-:W-:-:S05]  /*4680*/  FMUL.FTZ R56, R5, UR33 ;  /* 0x0000002105387c20 */ /* 0x000fca0008410000 */
[----:B------:R-:W-:Y:S01]  /*4690*/  MUFU.EX2 R57, R57 ;  /* 0x0000003900397308 */ /* 0x000fe20000000800 */
[----:B------:R-:W-:Y:S02]  /*46a0*/  FSEL R56, R56, RZ, P2 ;  /* 0x000000ff38387208 */ /* 0x000fe40001000000 */
[----:B------:R-:W-:-:S03]  /*46b0*/  PLOP3.LUT P2, PT, PT, PT, UP1, 0x40, 0x0 ;  /* 0x000000000000781c */ /* 0x000fc60003f4e818 */
[--C-:B------:R-:W-:Y:S01]  /*46c0*/  FFMA.FTZ R88, R88, UR33, -R56.reuse ;  /* 0x0000002158587c23 */ /* 0x100fe20008010838 */
[--C-:B------:R-:W-:Y:S01]  /*46d0*/  FFMA.FTZ R60, R27, UR33, -R56.reuse ;  /* 0x000000211b3c7c23 */ /* 0x100fe20008010838 */
[--C-:B------:R-:W-:Y:S01]  /*46e0*/  FFMA.FTZ R61, R30, UR33, -R56.reuse ;  /* 0x000000211e3d7c23 */ /* 0x100fe20008010838 */
[--C-:B------:R-:W-:Y:S01]  /*46f0*/  FFMA.FTZ R68, R31, UR33, -R56.reuse ;  /* 0x000000211f447c23 */ /* 0x100fe20008010838 */
[--C-:B------:R-:W-:Y:S01]  /*4700*/  FFMA.FTZ R27, R34, UR33, -R56.reuse ;  /* 0x00000021221b7c23 */ /* 0x100fe20008010838 */
[----:B------:R2:W-:Y:S01]  /*4710*/  MUFU.EX2 R65, R60 ;  /* 0x0000003c00417308 */ /* 0x0005e20000000800 */
[--C-:B------:R-:W-:Y:S01]  /*4720*/  FFMA.FTZ R30, R35, UR33, -R56.reuse ;  /* 0x00000021231e7c23 */ /* 0x100fe20008010838 */
[--C-:B------:R-:W-:Y:S01]  /*4730*/  FFMA.FTZ R31, R38, UR33, -R56.reuse ;  /* 0x00000021261f7c23 */ /* 0x100fe20008010838 */
[--C-:B------:R-:W-:Y:S01]  /*4740*/  FFMA.FTZ R34, R50, UR33, -R56.reuse ;  /* 0x0000002132227c23 */ /* 0x100fe20008010838 */
[--C-:B------:R-:W-:Y:S01]  /*4750*/  FFMA.FTZ R50, R59, UR33, -R56.reuse ;  /* 0x000000213b327c23 */ /* 0x100fe20008010838 */
[--C-:B------:R-:W-:Y:S01]  /*4760*/  FFMA.FTZ R38, R39, UR33, -R56.reuse ;  /* 0x0000002127267c23 */ /* 0x100fe20008010838 */
[--C-:B------:R-:W-:Y:S01]  /*4770*/  FFMA.FTZ R35, R51, UR33, -R56.reuse ;  /* 0x0000002133237c23 */ /* 0x100fe20008010838 */
[--C-:B------:R-:W-:Y:S01]  /*4780*/  FFMA.FTZ R51, R62, UR33, -R56.reuse ;  /* 0x000000213e337c23 */ /* 0x100fe20008010838 */
[----:B------:R-:W3:Y:S01]  /*4790*/  MUFU.EX2 R88, R88 ;  /* 0x0000005800587308 */ /* 0x000ee20000000800 */
[--C-:B--2---:R-:W-:Y:S01]  /*47a0*/  FFMA.FTZ R60, R46, UR33, -R56.reuse ;  /* 0x000000212e3c7c23 */ /* 0x104fe20008010838 */
[--C-:B------:R-:W-:Y:S01]  /*47b0*/  FFMA.FTZ R46, R55, UR33, -R56.reuse ;  /* 0x00000021372e7c23 */ /* 0x100fe20008010838 */
[----:B0-----:R-:W-:Y:S01]  /*47c0*/  FADD.FTZ R55, R8, R9 ;  /* 0x0000000908377221 */ /* 0x001fe20000010000 */
[----:B------:R-:W-:Y:S01]  /*47d0*/  F2FP.BF16.F32.PACK_AB R8, R9, R8 ;  /* 0x000000080908723e */ /* 0x000fe200000010ff */
[--C-:B------:R-:W-:Y:S01]  /*47e0*/  FFMA.FTZ R42, R42, UR33, -R56.reuse ;  /* 0x000000212a2a7c23 */ /* 0x100fe20008010838 */
[--C-:B------:R-:W-:Y:S01]  /*47f0*/  FFMA.FTZ R39, R54, UR33, -R56.reuse ;  /* 0x0000002136277c23 */ /* 0x100fe20008010838 */
[--C-:B------:R-:W-:Y:S01]  /*4800*/  FFMA.FTZ R54, R63, UR33, -R56.reuse ;  /* 0x000000213f367c23 */ /* 0x100fe20008010838 */
[----:B------:R0:W2:Y:S01]  /*4810*/  MUFU.EX2 R64, R61 ;  /* 0x0000003d00407308 */ /* 0x0000a20000000800 */
[--C-:B------:R-:W-:Y:S01]  /*4820*/  FFMA.FTZ R43, R43, UR33, -R56.reuse ;  /* 0x000000212b2b7c23 */ /* 0x100fe20008010838 */
[--C-:B------:R-:W-:Y:S01]  /*4830*/  FFMA.FTZ R74, R74, UR33, -R56.reuse ;  /* 0x000000214a4a7c23 */ /* 0x100fe20008010838 */
[--C-:B------:R-:W-:Y:S01]  /*4840*/  FFMA.FTZ R75, R75, UR33, -R56.reuse ;  /* 0x000000214b4b7c23 */ /* 0x100fe20008010838 */
[--C-:B------:R-:W-:Y:S01]  /*4850*/  FFMA.FTZ R78, R78, UR33, -R56.reuse ;  /* 0x000000214e4e7c23 */ /* 0x100fe20008010838 */
[--C-:B------:R-:W-:Y:S01]  /*4860*/  FFMA.FTZ R79, R79, UR33, -R56.reuse ;  /* 0x000000214f4f7c23 */ /* 0x100fe20008010838 */
[--C-:B------:R-:W-:Y:S01]  /*4870*/  FFMA.FTZ R82, R82, UR33, -R56.reuse ;  /* 0x0000002152527c23 */ /* 0x100fe20008010838 */
[--C-:B------:R-:W-:Y:S01]  /*4880*/  FFMA.FTZ R83, R83, UR33, -R56.reuse ;  /* 0x0000002153537c23 */ /* 0x100fe20008010838 */
[----:B------:R-:W4:Y:S01]  /*4890*/  MUFU.EX2 R69, R68 ;  /* 0x0000004400457308 */ /* 0x000f220000000800 */
[--C-:B0-----:R-:W-:Y:S01]  /*48a0*/  FFMA.FTZ R61, R47, UR33, -R56.reuse ;  /* 0x000000212f3d7c23 */ /* 0x101fe20008010838 */
[--C-:B------:R-:W-:Y:S01]  /*48b0*/  FFMA.FTZ R47, R58, UR33, -R56.reuse ;  /* 0x000000213a2f7c23 */ /* 0x100fe20008010838 */
[----:B-1----:R-:W-:Y:S01]  /*48c0*/  FADD.FTZ R58, R10, R55 ;  /* 0x000000370a3a7221 */ /* 0x002fe20000010000 */
[----:B---3--:R-:W-:Y:S01]  /*48d0*/  FADD.FTZ R9, R88, R65 ;  /* 0x0000004158097221 */ /* 0x008fe20000010000 */
[----:B------:R-:W-:Y:S01]  /*48e0*/  FFMA.FTZ R55, R66, UR33, -R56 ;  /* 0x0000002142377c23 */ /* 0x000fe20008010838 */
[C---:B------:R-:W-:Y:S01]  /*48f0*/  F2FP.BF16.F32.PACK_AB R10, R11.reuse, R10 ;  /* 0x0000000a0b0a723e */ /* 0x040fe200000010ff */
[----:B------:R-:W-:Y:S01]  /*4900*/  FADD.FTZ R59, R11, R58 ;  /* 0x0000003a0b3b7221 */ /* 0x000fe20000010000 */
[----:B------:R-:W0:Y:S01]  /*4910*/  MUFU.EX2 R27, R27 ;  /* 0x0000001b001b7308 */ /* 0x000e220000000800 */
[----:B--2---:R-:W-:Y:S01]  /*4920*/  FADD.FTZ R62, R64, R9 ;  /* 0x00000009403e7221 */ /* 0x004fe20000010000 */
[----:B------:R-:W-:Y:S01]  /*4930*/  F2FP.BF16.F32.PACK_AB R9, R65, R88 ;  /* 0x000000584109723e */ /* 0x000fe200000010ff */
[----:B------:R-:W-:Y:S01]  /*4940*/  FADD.FTZ R66, R4, R59 ;  /* 0x0000003b04427221 */ /* 0x000fe20000010000 */
[--C-:B------:R-:W-:Y:S01]  /*4950*/  FFMA.FTZ R58, R67, UR33, -R56.reuse ;  /* 0x00000021433a7c23 */ /* 0x100fe20008010838 */
[--C-:B------:R-:W-:Y:S01]  /*4960*/  FFMA.FTZ R59, R70, UR33, -R56.reuse ;  /* 0x00000021463b7c23 */ /* 0x100fe20008010838 */
[----:B------:R-:W-:Y:S01]  /*4970*/  FFMA.FTZ R86, R86, UR33, -R56 ;  /* 0x0000002156567c23 */ /* 0x000fe20008010838 */
[----:B------:R-:W-:Y:S01]  /*4980*/  FADD.FTZ R63, R13, R66 ;  /* 0x000000420d3f7221 */ /* 0x000fe20000010000 */
[----:B------:R-:W1:Y:S01]  /*4990*/  MUFU.EX2 R30, R30 ;  /* 0x0000001e001e7308 */ /* 0x000e620000000800 */
[C---:B----4-:R-:W-:Y:S01]  /*49a0*/  FADD.FTZ R62, R69.reuse, R62 ;  /* 0x0000003e453e7221 */ /* 0x050fe20000010000 */
[----:B------:R-:W-:Y:S01]  /*49b0*/  F2FP.BF16.F32.PACK_AB R11, R69, R64 ;  /* 0x00000040450b723e */ /* 0x000fe200000010ff */
[----:B------:R-:W-:Y:S01]  /*49c0*/  FADD.FTZ R64, R12, R63 ;  /* 0x0000003f0c407221 */ /* 0x000fe20000010000 */
[----:B------:R-:W-:-:S03]  /*49d0*/  FFMA.FTZ R87, R87, UR33, -R56 ;  /* 0x0000002157577c23 */ /* 0x000fc60008010838 */
[----:B------:R-:W-:Y:S01]  /*49e0*/  FADD.FTZ R65, R15, R64 ;  /* 0x000000400f417221 */ /* 0x000fe20000010000 */
[----:B------:R-:W2:Y:S01]  /*49f0*/  MUFU.EX2 R31, R31 ;  /* 0x0000001f001f7308 */ /* 0x000ea20000000800 */
[----:B0-----:R-:W-:Y:S01]  /*4a00*/  FADD.FTZ R63, R27, R62 ;  /* 0x0000003e1b3f7221 */ /* 0x001fe20000010000 */
[----:B------:R0:W-:Y:S01]  /*4a10*/  STSM.16.M88.4 [R17+0x21800], R8 ;  /* 0x0218000811007844 */ /* 0x0001e20000000200 */
[----:B------:R-:W-:Y:S01]  /*4a20*/  FADD.FTZ R66, R14, R65 ;  /* 0x000000410e427221 */ /* 0x000fe20000010000 */
[----:B------:R-:W-:-:S03]  /*4a30*/  FFMA.FTZ R62, R71, UR33, -R56 ;  /* 0x00000021473e7c23 */ /* 0x000fc60008010838 */
[----:B------:R-:W-:Y:S01]  /*4a40*/  FADD.FTZ R66, R21, R66 ;  /* 0x0000004215427221 */ /* 0x000fe20000010000 */
[----:B------:R-:W3:Y:S01]  /*4a50*/  MUFU.EX2 R38, R38 ;  /* 0x0000002600267308 */ /* 0x000ee20000000800 */
[----:B-1----:R-:W-:Y:S02]  /*4a60*/  FADD.FTZ R64, R30, R63 ;  /* 0x0000003f1e407221 */ /* 0x002fe40000010000 */
[----:B------:R-:W-:-:S04]  /*4a70*/  FADD.FTZ R65, R25, R66 ;  /* 0x0000004219417221 */ /* 0x000fc80000010000 */
[----:B------:R-:W-:Y:S01]  /*4a80*/  FADD.FTZ R66, R26, R65 ;  /* 0x000000411a427221 */ /* 0x000fe20000010000 */
[----:B------:R-:W1:Y:S01]  /*4a90*/  MUFU.EX2 R42, R42 ;  /* 0x0000002a002a7308 */ /* 0x000e620000000800 */
[----:B--2---:R-:W-:Y:S01]  /*4aa0*/  FADD.FTZ R63, R31, R64 ;  /* 0x000000401f3f7221 */ /* 0x004fe20000010000 */
[----:B0-----:R-:W-:Y:S01]  /*4ab0*/  F2FP.BF16.F32.PACK_AB R8, R13, R4 ;  /* 0x000000040d08723e */ /* 0x001fe200000010ff */
[----:B------:R-:W-:Y:S01]  /*4ac0*/  FADD.FTZ R65, R3, R66 ;  /* 0x0000004203417221 */ /* 0x000fe20000010000 */
[----:B------:R-:W-:Y:S02]  /*4ad0*/  F2FP.BF16.F32.PACK_AB R10, R15, R12 ;  /* 0x0000000c0f0a723e */ /* 0x000fe400000010ff */
[----:B------:R-:W-:Y:S01]  /*4ae0*/  F2FP.BF16.F32.PACK_AB R12, R21, R14 ;  /* 0x0000000e150c723e */ /* 0x000fe200000010ff */
[----:B------:R-:W-:Y:S01]  /*4af0*/  FADD.FTZ R66, R6, R65 ;  /* 0x0000004106427221 */ /* 0x000fe20000010000 */
[----:B------:R-:W0:Y:S01]  /*4b00*/  MUFU.EX2 R43, R43 ;  /* 0x0000002b002b7308 */ /* 0x000e220000000800 */
[----:B---3--:R-:W-:Y:S01]  /*4b10*/  FADD.FTZ R63, R38, R63 ;  /* 0x0000003f263f7221 */ /* 0x008fe20000010000 */
[----:B------:R-:W-:Y:S01]  /*4b20*/  F2FP.BF16.F32.PACK_AB R14, R26, R25 ;  /* 0x000000191a0e723e */ /* 0x000fe200000010ff */
[----:B------:R-:W-:Y:S01]  /*4b30*/  FADD.FTZ R15, R7, R66 ;  /* 0x00000042070f7221 */ /* 0x000fe20000010000 */
[----:B------:R-:W-:-:S02]  /*4b40*/  F2FP.BF16.F32.PACK_AB R9, R30, R27 ;  /* 0x0000001b1e09723e */ /* 0x000fc400000010ff */
[----:B------:R-:W-:Y:S01]  /*4b50*/  F2FP.BF16.F32.PACK_AB R11, R38, R31 ;  /* 0x0000001f260b723e */ /* 0x000fe200000010ff */
[----:B------:R-:W-:Y:S01]  /*4b60*/  FADD.FTZ R15, R24, R15 ;  /* 0x0000000f180f7221 */ /* 0x000fe20000010000 */
[----:B------:R-:W2:Y:S01]  /*4b70*/  MUFU.EX2 R60, R60 ;  /* 0x0000003c003c7308 */ /* 0x000ea20000000800 */
[----:B-1----:R-:W-:Y:S02]  /*4b80*/  FADD.FTZ R64, R42, R63 ;  /* 0x0000003f2a407221 */ /* 0x002fe40000010000 */
[----:B------:R-:W-:Y:S01]  /*4b90*/  FADD.FTZ R26, R28, R15 ;  /* 0x0000000f1c1a7221 */ /* 0x000fe20000010000 */
[----:B------:R1:W-:Y:S03]  /*4ba0*/  STSM.16.M88.4 [R22], R8 ;  /* 0x0000000816007844 */ /* 0x0003e60000000200 */
[----:B------:R-:W-:Y:S01]  /*4bb0*/  FADD.FTZ R21, R45, R26 ;  /* 0x0000001a2d157221 */ /* 0x000fe20000010000 */
[----:B------:R-:W3:Y:S01]  /*4bc0*/  MUFU.EX2 R61, R61 ;  /* 0x0000003d003d7308 */ /* 0x000ee20000000800 */
[----:B0-----:R-:W-:-:S02]  /*4bd0*/  FADD.FTZ R63, R43, R64 ;  /* 0x000000402b3f7221 */ /* 0x001fc40000010000 */
[----:B------:R-:W-:-:S04]  /*4be0*/  FADD.FTZ R26, R44, R21 ;  /* 0x000000152c1a7221 */ /* 0x000fc80000010000 */
[----:B------:R-:W-:Y:S01]  /*4bf0*/  FADD.FTZ R25, R49, R26 ;  /* 0x0000001a31197221 */ /* 0x000fe20000010000 */
[----:B------:R-:W0:Y:S01]  /*4c00*/  MUFU.EX2 R34, R34 ;  /* 0x0000002200227308 */ /* 0x000e220000000800 */
[----:B--2---:R-:W-:Y:S01]  /*4c10*/  FADD.FTZ R64, R60, R63 ;  /* 0x0000003f3c407221 */ /* 0x004fe20000010000 */
[----:B------:R-:W-:Y:S02]  /*4c20*/  F2FP.BF16.F32.PACK_AB R26, R57, R52 ;  /* 0x00000034391a723e */ /* 0x000fe400000010ff */
[----:B-1----:R-:W-:Y:S01]  /*4c30*/  F2FP.BF16.F32.PACK_AB R8, R6, R3 ;  /* 0x000000030608723e */ /* 0x002fe200000010ff */
[----:B------:R-:W-:Y:S01]  /*4c40*/  FADD.FTZ R6, R48, R25 ;  /* 0x0000001930067221 */ /* 0x000fe20000010000 */
[----:B------:R-:W-:Y:S02]  /*4c50*/  F2FP.BF16.F32.PACK_AB R10, R24, R7 ;  /* 0x00000007180a723e */ /* 0x000fe400000010ff */
[----:B------:R-:W1:Y:S01]  /*4c60*/  MUFU.EX2 R35, R35 ;  /* 0x0000002300237308 */ /* 0x000e620000000800 */
[----:B---3--:R-:W-:Y:S01]  /*4c70*/  FADD.FTZ R13, R61, R64 ;  /* 0x000000403d0d7221 */ /* 0x008fe20000010000 */
[C---:B------:R-:W-:Y:S01]  /*4c80*/  FADD.FTZ R7, R53.reuse, R6 ;  /* 0x0000000635077221 */ /* 0x040fe20000010000 */
[----:B------:R-:W-:-:S03]  /*4c90*/  F2FP.BF16.F32.PACK_AB R24, R53, R48 ;  /* 0x000000303518723e */ /* 0x000fc600000010ff */
[----:B------:R-:W-:Y:S02]  /*4ca0*/  FADD.FTZ R6, R52, R7 ;  /* 0x0000000734067221 */ /* 0x000fe40000010000 */
[----:B------:R-:W2:Y:S01]  /*4cb0*/  MUFU.EX2 R39, R39 ;  /* 0x0000002700277308 */ /* 0x000ea20000000800 */
[----:B0-----:R-:W-:Y:S01]  /*4cc0*/  FADD.FTZ R4, R34, R13 ;  /* 0x0000000d22047221 */ /* 0x001fe20000010000 */
[----:B------:R-:W-:Y:S01]  /*4cd0*/  FADD.FTZ R6, R57, R6 ;  /* 0x0000000639067221 */ /* 0x000fe20000010000 */
[----:B------:R-:W-:-:S05]  /*4ce0*/  F2FP.BF16.F32.PACK_AB R13, R43, R42 ;  /* 0x0000002a2b0d723e */ /* 0x000fca00000010ff */
[----:B------:R-:W0:Y:S01]  /*4cf0*/  MUFU.EX2 R46, R46 ;  /* 0x0000002e002e7308 */ /* 0x000e220000000800 */
[C---:B-1----:R-:W-:Y:S01]  /*4d00*/  FADD.FTZ R4, R35.reuse, R4 ;  /* 0x0000000423047221 */ /* 0x042fe20000010000 */
[----:B------:R-:W-:-:S06]  /*4d10*/  F2FP.BF16.F32.PACK_AB R9, R35, R34 ;  /* 0x000000222309723e */ /* 0x000fcc00000010ff */
[----:B------:R-:W1:Y:S01]  /*4d20*/  MUFU.EX2 R47, R47 ;  /* 0x0000002f002f7308 */ /* 0x000e620000000800 */
[----:B--2---:R-:W-:-:S07]  /*4d30*/  FADD.FTZ R15, R39, R4 ;  /* 0x00000004270f7221 */ /* 0x004fce0000010000 */
[----:B------:R-:W2:Y:S01]  /*4d40*/  MUFU.EX2 R50, R50 ;  /* 0x0000003200327308 */ /* 0x000ea20000000800 */
[C---:B0-----:R-:W-:Y:S01]  /*4d50*/  FADD.FTZ R4, R46.reuse, R15 ;  /* 0x0000000f2e047221 */ /* 0x041fe20000010000 */
[----:B------:R-:W-:Y:S02]  /*4d60*/  F2FP.BF16.F32.PACK_AB R15, R61, R60 ;  /* 0x0000003c3d0f723e */ /* 0x000fe400000010ff */
[----:B------:R-:W-:-:S03]  /*4d70*/  F2FP.BF16.F32.PACK_AB R11, R46, R39 ;  /* 0x000000272e0b723e */ /* 0x000fc600000010ff */
[----:B------:R0:W-:Y:S01]  /*4d80*/  STSM.16.M88.4 [R19], R12 ;  /* 0x0000000c13007844 */ /* 0x0001e20000000200 */
[----:B------:R-:W3:Y:S01]  /*4d90*/  MUFU.EX2 R51, R51 ;  /* 0x0000003300337308 */ /* 0x000ee20000000800 */
[----:B-1----:R-:W-:Y:S02]  /*4da0*/  FADD.FTZ R21, R47, R4 ;  /* 0x000000042f157221 */ /* 0x002fe40000010000 */
[----:B------:R1:W-:Y:S05]  /*4db0*/  STSM.16.M88.4 [R18], R8 ;  /* 0x0000000812007844 */ /* 0x0003ea0000000200 */
[----:B------:R-:W4:Y:S01]  /*4dc0*/  MUFU.EX2 R54, R54 ;  /* 0x0000003600367308 */ /* 0x000f220000000800 */
[----:B--2---:R-:W-:Y:S01]  /*4dd0*/  FADD.FTZ R4, R50, R21 ;  /* 0x0000001532047221 */ /* 0x004fe20000010000 */
[----:B0-----:R-:W-:-:S06]  /*4de0*/  F2FP.BF16.F32.PACK_AB R12, R45, R28 ;  /* 0x0000001c2d0c723e */ /* 0x001fcc00000010ff */
[----:B------:R-:W0:Y:S01]  /*4df0*/  MUFU.EX2 R55, R55 ;  /* 0x0000003700377308 */ /* 0x000e220000000800 */
[----:B---3--:R-:W-:Y:S01]  /*4e00*/  FADD.FTZ R3, R51, R4 ;  /* 0x0000000433037221 */ /* 0x008fe20000010000 */
[----:B------:R-:W-:Y:S02]  /*4e10*/  F2FP.BF16.F32.PACK_AB R14, R49, R44 ;  /* 0x0000002c310e723e */ /* 0x000fe400000010ff */
[----:B------:R-:W-:-:S04]  /*4e20*/  F2FP.BF16.F32.PACK_AB R13, R50, R47 ;  /* 0x0000002f320d723e */ /* 0x000fc800000010ff */
[----:B------:R-:W2:Y:S01]  /*4e30*/  MUFU.EX2 R58, R58 ;  /* 0x0000003a003a7308 */ /* 0x000ea20000000800 */
[C---:B----4-:R-:W-:Y:S01]  /*4e40*/  FADD.FTZ R4, R54.reuse, R3 ;  /* 0x0000000336047221 */ /* 0x050fe20000010000 */
[----:B------:R-:W-:-:S05]  /*4e50*/  F2FP.BF16.F32.PACK_AB R15, R54, R51 ;  /* 0x00000033360f723e */ /* 0x000fca00000010ff */
[----:B------:R3:W-:Y:S01]  /*4e60*/  STSM.16.M88.4 [R17+0x27800], R12 ;  /* 0x0278000c11007844 */ /* 0x0007e20000000200 */
[----:B------:R-:W4:Y:S01]  /*4e70*/  MUFU.EX2 R59, R59 ;  /* 0x0000003b003b7308 */ /* 0x000f220000000800 */
[----:B0-----:R-:W-:-:S07]  /*4e80*/  FADD.FTZ R3, R55, R4 ;  /* 0x0000000437037221 */ /* 0x001fce0000010000 */
[----:B------:R-:W0:Y:S01]  /*4e90*/  MUFU.EX2 R62, R62 ;  /* 0x0000003e003e7308 */ /* 0x000e220000000800 */
[C---:B--2---:R-:W-:Y:S01]  /*4ea0*/  FADD.FTZ R4, R58.reuse, R3 ;  /* 0x000000033a047221 */ /* 0x044fe20000010000 */
[----:B------:R-:W-:-:S06]  /*4eb0*/  F2FP.BF16.F32.PACK_AB R25, R58, R55 ;  /* 0x000000373a19723e */ /* 0x000fcc00000010ff */
[----:B------:R-:W2:Y:S01]  /*4ec0*/  MUFU.EX2 R56, R74 ;  /* 0x0000004a00387308 */ /* 0x000ea20000000800 */
[----:B----4-:R-:W-:-:S07]  /*4ed0*/  FADD.FTZ R3, R59, R4 ;  /* 0x000000043b037221 */ /* 0x010fce0000010000 */
[----:B------:R-:W4:Y:S01]  /*4ee0*/  MUFU.EX2 R29, R29 ;  /* 0x0000001d001d7308 */ /* 0x000f220000000800 */
[C---:B0-----:R-:W-:Y:S01]  /*4ef0*/  FADD.FTZ R3, R62.reuse, R3 ;  /* 0x000000033e037221 */ /* 0x041fe20000010000 */
[----:B------:R-:W-:-:S05]  /*4f00*/  F2FP.BF16.F32.PACK_AB R27, R62, R59 ;  /* 0x0000003b3e1b723e */ /* 0x000fca00000010ff */
[----:B------:R3:W-:Y:S01]  /*4f10*/  STSM.16.M88.4 [R23], R24 ;  /* 0x0000001817007844 */ /* 0x0007e20000000200 */
[----:B------:R-:W0:Y:S01]  /*4f20*/  MUFU.EX2 R75, R75 ;  /* 0x0000004b004b7308 */ /* 0x000e220000000800 */
[----:B--2---:R-:W-:-:S07]  /*4f30*/  FADD.FTZ R4, R56, R3 ;  /* 0x0000000338047221 */ /* 0x004fce0000010000 */
[----:B------:R-:W2:Y:S01]  /*4f40*/  MUFU.EX2 R40, R40 ;  /* 0x0000002800287308 */ /* 0x000ea20000000800 */
[----:B----4-:R-:W-:-:S07]  /*4f50*/  FADD.FTZ R7, R29, R6 ;  /* 0x000000061d077221 */ /* 0x010fce0000010000 */
[----:B------:R-:W4:Y:S01]  /*4f60*/  MUFU.EX2 R78, R78 ;  /* 0x0000004e004e7308 */ /* 0x000f220000000800 */
[----:B0-----:R-:W-:-:S07]  /*4f70*/  FADD.FTZ R3, R75, R4 ;  /* 0x000000044b037221 */ /* 0x001fce0000010000 */
[----:B------:R-:W0:Y:S01]  /*4f80*/  MUFU.EX2 R36, R36 ;  /* 0x0000002400247308 */ /* 0x000e220000000800 */
[C---:B--2---:R-:W-:Y:S01]  /*4f90*/  FADD.FTZ R7, R40.reuse, R7 ;  /* 0x0000000728077221 */ /* 0x044fe20000010000 */
[----:B------:R-:W-:Y:S02]  /*4fa0*/  F2FP.BF16.F32.PACK_AB R28, R40, R29 ;  /* 0x0000001d281c723e */ /* 0x000fe400000010ff */
[----:B------:R-:W-:-:S04]  /*4fb0*/  F2FP.BF16.F32.PACK_AB R29, R75, R56 ;  /* 0x000000384b1d723e */ /* 0x000fc800000010ff */
[----:B------:R-:W2:Y:S01]  /*4fc0*/  MUFU.EX2 R31, R79 ;  /* 0x0000004f001f7308 */ /* 0x000ea20000000800 */
[----:B----4-:R-:W-:-:S07]  /*4fd0*/  FADD.FTZ R6, R78, R3 ;  /* 0x000000034e067221 */ /* 0x010fce0000010000 */
[----:B------:R-:W4:Y:S01]  /*4fe0*/  MUFU.EX2 R41, R41 ;  /* 0x0000002900297308 */ /* 0x000f220000000800 */
[----:B0-----:R-:W-:-:S07]  /*4ff0*/  FADD.FTZ R4, R36, R7 ;  /* 0x0000000724047221 */ /* 0x001fce0000010000 */
[----:B------:R-:W-:Y:S01]  /*5000*/  MUFU.EX2 R20, R20 ;  /* 0x0000001400147308 */ /* 0x000fe20000000800 */
[C---:B--2---:R-:W-:Y:S01]  /*5010*/  FADD.FTZ R7, R31.reuse, R6 ;  /* 0x000000061f077221 */ /* 0x044fe20000010000 */
[----:B------:R-:W-:-:S06]  /*5020*/  F2FP.BF16.F32.PACK_AB R31, R31, R78 ;  /* 0x0000004e1f1f723e */ /* 0x000fcc00000010ff */
[----:B------:R-:W1:Y:S01]  /*5030*/  MUFU.EX2 R33, R33 ;  /* 0x0000002100217308 */ /* 0x000e620000000800 */
[C---:B----4-:R-:W-:Y:S01]  /*5040*/  F2FP.BF16.F32.PACK_AB R30, R41.reuse, R36 ;  /* 0x00000024291e723e */ /* 0x050fe200000010ff */
[----:B------:R-:W-:-:S04]  /*5050*/  FADD.FTZ R3, R41, R4 ;  /* 0x0000000429037221 */ /* 0x000fc80000010000 */
[----:B------:R3:W-:Y:S02]  /*5060*/  STSM.16.M88.4 [R19+0x6000], R28 ;  /* 0x0060001c13007844 */ /* 0x0007e40000000200 */
[----:B------:R-:W0:Y:S08]  /*5070*/  MUFU.EX2 R32, R32 ;  /* 0x0000002000207308 */ /* 0x000e300000000800 */
[----:B------:R-:W2:Y:S01]  /*5080*/  MUFU.EX2 R37, R37 ;  /* 0x0000002500257308 */ /* 0x000ea20000000800 */
[----:B-1----:R-:W-:Y:S01]  /*5090*/  F2FP.BF16.F32.PACK_AB R8, R33, R20 ;  /* 0x000000142108723e */ /* 0x002fe200000010ff */
[----:B------:R-:W-:-:S04]  /*50a0*/  FADD.FTZ R20, R20, R3 ;  /* 0x0000000314147221 */ /* 0x000fc80000010000 */
[----:B------:R-:W-:Y:S02]  /*50b0*/  FADD.FTZ R33, R33, R20 ;  /* 0x0000001421217221 */ /* 0x000fe40000010000 */
[----:B------:R-:W-:Y:S02]  /*50c0*/  MUFU.EX2 R82, R82 ;  /* 0x0000005200527308 */ /* 0x000fe40000000800 */
[----:B0-----:R-:W-:-:S06]  /*50d0*/  FADD.FTZ R4, R32, R33 ;  /* 0x0000002120047221 */ /* 0x001fcc0000010000 */
[----:B------:R-:W0:Y:S01]  /*50e0*/  MUFU.EX2 R83, R83 ;  /* 0x0000005300537308 */ /* 0x000e220000000800 */
[C---:B--2---:R-:W-:Y:S01]  /*50f0*/  F2FP.BF16.F32.PACK_AB R10, R37.reuse, R32 ;  /* 0x00000020250a723e */ /* 0x044fe200000010ff */
[----:B------:R-:W-:-:S06]  /*5100*/  FADD.FTZ R4, R37, R4 ;  /* 0x0000000425047221 */ /* 0x000fcc0000010000 */
        /* <DEDUP_REMOVED lines=23> */
.L_x_1099:
[----:B------:R-:W-:-:S11]  /*5280*/  UISETP.NE.AND UP2, UPT, UR7, 0x1, UPT ;  /* 0x000000010700788c */ /* 0x000fd6000bf45270 */
[----:B------:R-:W-:Y:S02]  /*5290*/  @UP2 ULDC.64 UR10, c[0x0][0x9e8] ;  /* 0x00027a00000a2ab9 */ /* 0x000fe40000000a00 */
[----:B------:R-:W-:-:S04]  /*52a0*/  UIMAD.WIDE.U32 UR14, UR18, UR10, URZ ;  /* 0x0000000a120e72a5 */ /* 0x000fc8000f8e003f */
[----:B------:R-:W-:-:S12]  /*52b0*/  @UP2 USHF.R.U32.HI UR18, URZ, UR11, UR15 ;  /* 0x0000000b3f122299 */ /* 0x000fd8000801160f */
.L_x_1100:
[----:B------:R-:W-:-:S04]  /*52c0*/  UIMAD UR7, UR18, UR7, UR7 ;  /* 0x00000007120772a4 */ /* 0x000fc8000f8e0207 */
[----:B------:R-:W-:-:S04]  /*52d0*/  UISETP.LT.AND UP2, UPT, UR6, UR7, UPT ;  /* 0x000000070600728c */ /* 0x000fc8000bf41270 */
[----:B------:R-:W-:-:S12]  /*52e0*/  USEL UR6, UR6, UR7, UP2 ;  /* 0x0000000706067287 */ /* 0x000fd80009000000 */
.L_x_1098:
[----:B------:R-:W-:Y:S01]  /*52f0*/  USHF.R.S32.HI UR7, URZ, 0x1f, UR6 ;  /* 0x0000001f3f077899 */ /* 0x000fe20008011406 */
[----:B------:R-:W-:Y:S02]  /*5300*/  CS2R R134, SRZ ;  /* 0x0000000000867805 */ /* 0x000fe4000001ff00 */
[----:B------:R-:W-:Y:S02]  /*5310*/  CS2R R132, SRZ ;  /* 0x0000000000847805 */ /* 0x000fe4000001ff00 */
[----:B------:R-:W-:Y:S01]  /*5320*/  CS2R R130, SRZ ;  /* 0x0000000000827805 */ /* 0x000fe2000001ff00 */
[----:B------:R-:W-:Y:S01]  /*5330*/  ULEA.HI UR7, UR7, UR6, URZ, 0x7 ;  /* 0x0000000607077291 */ /* 0x000fe2000f8f383f */
[----:B------:R-:W-:Y:S02]  /*5340*/  CS2R R128, SRZ ;  /* 0x0000000000807805 */ /* 0x000fe4000001ff00 */
[----:B------:R-:W-:Y:S02]  /*5350*/  CS2R R126, SRZ ;  /* 0x00000000007e7805 */ /* 0x000fe4000001ff00 */
[----:B------:R-:W-:Y:S01]  /*5360*/  CS2R R124, SRZ ;  /* 0x00000000007c7805 */ /* 0x000fe2000001ff00 */
        /* <DEDUP_REMOVED lines=10> */
[----:B------:R-:W-:Y:S02]  /*5410*/  CS2R R108, SRZ ;  /* 0x00000000006c7805 */ /* 0x000fe4000001ff00 */
[----:B------:R-:W-:Y:S02]  /*5420*/  CS2R R106, SRZ ;  /* 0x00000000006a7805 */ /* 0x000fe4000001ff00 */
[----:B------:R-:W-:Y:S02]  /*5430*/  CS2R R104, SRZ ;  /* 0x0000000000687805 */ /* 0x000fe4000001ff00 */
[----:B------:R-:W-:Y:S02]  /*5440*/  CS2R R102, SRZ ;  /* 0x0000000000667805 */ /* 0x000fe4000001ff00 */
[----:B------:R-:W-:Y:S02]  /*5450*/  ISETP.GE.AND P2, PT, R2, UR58, PT ;  /* 0x0000003a02007c0c */ /* 0x000fe4000bf46270 */
[----:B------:R-:W-:-:S02]  /*5460*/  CS2R R100, SRZ ;  /* 0x0000000000647805 */ /* 0x000fc4000001ff00 */
[----:B------:R-:W-:Y:S02]  /*5470*/  CS2R R98, SRZ ;  /* 0x0000000000627805 */ /* 0x000fe4000001ff00 */
[----:B------:R-:W-:Y:S02]  /*5480*/  CS2R R96, SRZ ;  /* 0x0000000000607805 */ /* 0x000fe4000001ff00 */
[----:B------:R-:W-:Y:S02]  /*5490*/  CS2R R94, SRZ ;  /* 0x00000000005e7805 */ /* 0x000fe4000001ff00 */
[----:B------:R-:W-:Y:S02]  /*54a0*/  CS2R R92, SRZ ;  /* 0x00000000005c7805 */ /* 0x000fe4000001ff00 */
[----:B------:R-:W-:Y:S02]  /*54b0*/  CS2R R90, SRZ ;  /* 0x00000000005a7805 */ /* 0x000fe4000001ff00 */
[----:B------:R-:W-:Y:S01]  /*54c0*/  CS2R R88, SRZ ;  /* 0x0000000000587805 */ /* 0x000fe2000001ff00 */
[----:B------:R-:W-:Y:S06]  /*54d0*/  @!P2 BRA `(.L_x_1101) ;  /* 0x000000300068a947 */ /* 0x000fec0003800000 */
[----:B------:R-:W-:Y:S01]  /*54e0*/  IMAD.MOV.U32 R135, RZ, RZ, RZ ;  /* 0x000000ffff877224 */ /* 0x000fe200078e00ff */
[----:B------:R-:W-:Y:S01]  /*54f0*/  ULDC UR34, c[0x0][0x9e4] ;  /* 0x0002790000227ab9 */ /* 0x000fe20000000800 */
[----:B------:R-:W-:Y:S01]  /*5500*/  ULDC UR35, c[0x0][0x9dc] ;  /* 0x0002770000237ab9 */ /* 0x000fe20000000800 */
[----:B------:R-:W-:Y:S01]  /*5510*/  ULDC UR33, c[0x0][0x988] ;  /* 0x0002620000217ab9 */ /* 0x000fe20000000800 */
[----:B------:R-:W-:-:S05]  /*5520*/  ULDC UR55, c[0x0][0x9e0] ;  /* 0x0002780000377ab9 */ /* 0x000fca0000000800 */
.L_x_1118:
[----:B------:R-:W-:Y:S01]  /*5530*/  UIADD3 UR57, UR48, 0x1, URZ ;  /* 0x0000000130397890 */ /* 0x000fe2000fffe03f */
[----:B------:R-:W-:-:S03]  /*5540*/  ISETP.NE.AND P3, PT, RZ, UR45, PT ;  /* 0x0000002dff007c0c */ /* 0x000fc6000bf65270 */
[----:B------:R-:W-:-:S04]  /*5550*/  UISETP.NE.AND UP2, UPT, UR57, 0x2, UPT ;  /* 0x000000023900788c */ /* 0x000fc8000bf45270 */
[----:B------:R-:W-:Y:S02]  /*5560*/  USEL UR56, URZ, 0x1, UP2 ;  /* 0x000000013f387887 */ /* 0x000fe40009000000 */
[----:B------:R-:W-:Y:S02]  /*5570*/  USEL UR57, UR57, URZ, UP2 ;  /* 0x0000003f39397287 */ /* 0x000fe40009000000 */
[----:B------:R-:W-:Y:S02]  /*5580*/  ULOP3.LUT UR56, UR51, UR56, URZ, 0x3c, !UPT ;  /* 0x0000003833387292 */ /* 0x000fe4000f8e3c3f */
[----:B-1----:R-:W-:Y:S10]  /*5590*/  @P3 BRA `(.L_x_1102) ;  /* 0x00000000002c3947 */ /* 0x002ff40003800000 */
[----:B------:R-:W-:Y:S05]  /*55a0*/  @!P0 BRA `(.L_x_1103) ;  /* 0x0000000000048947 */ /* 0x000fea0003800000 */
[----:B------:R-:W-:Y:S01]  /*55b0*/  BPT.TRAP 0x1 ;  /* 0x000000040000795c */ /* 0x000fe20000300000 */
.L_x_1103:
[----:B------:R-:W-:Y:S01]  /*55c0*/  ULEA UR6, UR57, UR42, 0x3 ;  /* 0x0000002a39067291 */ /* 0x000fe2000f8e183f */
[----:B------:R-:W-:-:S05]  /*55d0*/  IMAD.U32 R6, RZ, RZ, UR56 ;  /* 0x00000038ff067e24 */ /* 0x000fca000f8e00ff */
[----:B------:R-:W-:-:S04]  /*55e0*/  SHF.L.U32 R6, R6, 0x1f, RZ ;  /* 0x0000001f06067819 */ /* 0x000fc800000006ff */
[----:B------:R0:W1:Y:S01]  /*55f0*/  SYNCS.PHASECHK.TRANS64.TRYWAIT P2, [UR6+0x2d830], R6 ;  /* 0x02d83006ff0075a7 */ /* 0x0000620008040146 */
[----:B------:R-:W-:Y:S05]  /*5600*/  @!P0 BRA `(.L_x_1104) ;  /* 0x0000000000048947 */ /* 0x000fea0003800000 */
[----:B------:R-:W-:Y:S01]  /*5610*/  BPT.TRAP 0x1 ;  /* 0x000000040000795c */ /* 0x000fe20000300000 */
.L_x_1104:
[----:B-1----:R-:W-:Y:S05]  /*5620*/  @P2 BRA `(.L_x_1102) ;  /* 0x0000000000082947 */ /* 0x002fea0003800000 */
[----:B------:R-:W1:Y:S02]  /*5630*/  SYNCS.PHASECHK.TRANS64.TRYWAIT P2, [UR6+0x2d830], R6 ;  /* 0x02d83006ff0075a7 */ /* 0x000e640008040146 */
[----:B-1----:R-:W-:Y:S05]  /*5640*/  @!P2 BRA `(.L_x_1105) ;  /* 0x0000012800b4a947 */ /* 0x002fea0003800000 */
.L_x_1102:
[----:B-1----:R-:W1:Y:S01]  /*5650*/  S2R R7, SR_TID.X ;  /* 0x0000000000077919 */ /* 0x002e620000002100 */
[----:B------:R-:W-:Y:S01]  /*5660*/  UIMAD UR6, UR57, 0x600, UR32 ;  /* 0x00000600390678a4 */ /* 0x000fe2000f8e0220 */
[----:B------:R-:W-:Y:S01]  /*5670*/  UMOV UR7, 0x80000020 ;  /* 0x8000002000077882 */ /* 0x000fe20000000000 */
[----:B------:R-:W-:Y:S02]  /*5680*/  UMOV UR11, 0x80000020 ;  /* 0x80000020000b7882 */ /* 0x000fe40000000000 */
[----:B------:R-:W-:Y:S02]  /*5690*/  UIADD3 UR10, UR6, 0x2, URZ ;  /* 0x00000002060a7890 */ /* 0x000fe4000fffe03f */
        /* <DEDUP_REMOVED lines=8> */
[----:B-1----:R-:W-:-:S05]  /*5720*/  SHF.R.U32.HI R7, RZ, 0x7, R7 ;  /* 0x00000007ff077819 */ /* 0x002fca0000011607 */
[----:B0-----:R-:W-:-:S05]  /*5730*/  VIADD R6, R7, 0x8 ;  /* 0x0000000807067836 */ /* 0x001fca0000000000 */
[----:B------:R0:W-:Y:S06]  /*5740*/  BAR.SYNC.DEFER_BLOCKING R6, 0x100 ;  /* 0x000400060000751d */ /* 0x0001ec0000010000 */
[----:B---3--:R-:W-:-:S06]  /*5750*/  WARPGROUP.ARRIVE ;  /* 0x00000000000079c5 */ /* 0x008fcc0000000000 */
        /* <DEDUP_REMOVED lines=20> */
.L_x_1107:
[----:B------:R-:W-:Y:S01]  /*58a0*/  ULEA UR6, UR48, UR42, 0x3 ;  /* 0x0000002a30067291 */ /* 0x000fe2000f8e183f */
[----:B------:R-:W-:-:S05]  /*58b0*/  IMAD.U32 R6, RZ, RZ, UR51 ;  /* 0x00000033ff067e24 */ /* 0x000fca000f8e00ff */
[----:B------:R-:W-:-:S04]  /*58c0*/  SHF.L.U32 R6, R6, 0x1f, RZ ;  /* 0x0000001f06067819 */ /* 0x000fc800000006ff */
[----:B------:R0:W1:Y:S01]  /*58d0*/  SYNCS.PHASECHK.TRANS64.TRYWAIT P2, [UR6+0x2d850], R6 ;  /* 0x02d85006ff0075a7 */ /* 0x0000620008040146 */
[----:B------:R-:W-:Y:S05]  /*58e0*/  @!P0 BRA `(.L_x_1108) ;  /* 0x0000000000048947 */ /* 0x000fea0003800000 */
[----:B------:R-:W-:Y:S01]  /*58f0*/  BPT.TRAP 0x1 ;  /* 0x000000040000795c */ /* 0x000fe20000300000 */
.L_x_1108:
[----:B-1----:R-:W-:Y:S05]  /*5900*/  @P2 BRA `(.L_x_1106) ;  /* 0x0000000000082947 */ /* 0x002fea0003800000 */
[----:B------:R-:W1:Y:S02]  /*5910*/  SYNCS.PHASECHK.TRANS64.TRYWAIT P2, [UR6+0x2d850], R6 ;  /* 0x02d85006ff0075a7 */ /* 0x000e640008040146 */
[----:B-1----:R-:W-:Y:S05]  /*5920*/  @!P2 BRA `(.L_x_1109) ;  /* 0x000001280014a947 */ /* 0x002fea0003800000 */
.L_x_1106:
[----:B------:R-:W-:Y:S01]  /*5930*/  UIADD3 UR6, UR42, 0x400, URZ ;  /* 0x000004002a067890 */ /* 0x000fe2000fffe03f */
[----:B------:R-:W-:Y:S01]  /*5940*/  WARPGROUP.ARRIVE ;  /* 0x00000000000079c5 */ /* 0x000fe20000000000 */
[----:B------:R-:W-:-:S05]  /*5950*/  ULEA UR7, UR54, UR42, 0xd ;  /* 0x0000002a36077291 */ /* 0x000fca000f8e683f */
[----:B------:R-:W1:Y:S01]  /*5960*/  S2R R8, SR_TID.X ;  /* 0x0000000000087919 */ /* 0x000e620000002100 */
[----:B------:R-:W-:Y:S01]  /*5970*/  USHF.R.U32.HI UR6, URZ, 0x4, UR6 ;  /* 0x000000043f067899 */ /* 0x000fe20008011606 */
[----:B------:R-:W-:Y:S01]  /*5980*/  PLOP3.LUT P2, PT, PT, PT, UP0, 0x80, 0x0 ;  /* 0x000000000000781c */ /* 0x000fe20003f4f008 */
[----:B------:R-:W-:Y:S01]  /*5990*/  UIADD3 UR7, UR7, 0x21800, URZ ;  /* 0x0002180007077890 */ /* 0x000fe2000fffe03f */
[----:B------:R-:W-:Y:S01]  /*59a0*/  PLOP3.LUT P3, PT, PT, PT, UP0, 0x80, 0x0 ;  /* 0x000000000000781c */ /* 0x000fe20003f6f008 */
[----:B------:R-:W-:Y:S01]  /*59b0*/  ULOP3.LUT UR6, UR6, 0x3fff, URZ, 0xc0, !UPT ;  /* 0x00003fff06067892 */ /* 0x000fe2000f8ec03f */
[----:B------:R-:W-:Y:S01]  /*59c0*/  VIADD R13, R136, UR40 ;  /* 0x00000028880d7c36 */ /* 0x000fe20008000000 */
[----:B------:R-:W-:Y:S01]  /*59d0*/  USHF.R.U32.HI UR7, URZ, 0x4, UR7 ;  /* 0x000000043f077899 */ /* 0x000fe20008011607 */
[----:B------:R-:W-:Y:S01]  /*59e0*/  IMAD.SHL.U32 R12, R2, 0x80, RZ ;  /* 0x00000080020c7824 */ /* 0x000fe200078e00ff */
[----:B------:R-:W-:Y:S01]  /*59f0*/  ULOP3.LUT UR10, UR6, 0x2000000, URZ, 0xfc, !UPT ;  /* 0x02000000060a7892 */ /* 0x000fe2000f8efc3f */
[----:B------:R-:W-:Y:S01]  /*5a00*/  IMAD.U32 R10, RZ, RZ, UR47 ;  /* 0x0000002fff0a7e24 */ /* 0x000fe2000f8e00ff */
[----:B------:R-:W-:-:S02]  /*5a10*/  ULOP3.LUT UR6, UR7, 0x3fff, URZ, 0xc0, !UPT ;  /* 0x00003fff07067892 */ /* 0x000fc4000f8ec03f */
[----:B------:R-:W-:Y:S02]  /*5a20*/  UIMAD UR7, UR48, 0x600, UR10 ;  /* 0x00000600300778a4 */ /* 0x000fe4000f8e020a */
[----:B------:R-:W-:Y:S01]  /*5a30*/  ULOP3.LUT UR6, UR6, 0x10000, URZ, 0xfc, !UPT ;  /* 0x0001000006067892 */ /* 0x000fe2000f8efc3f */
[----:B------:R-:W-:Y:S01]  /*5a40*/  UMOV UR31, 0x80000020 ;  /* 0x80000020001f7882 */ /* 0x000fe20000000000 */
[----:B------:R-:W-:-:S03]  /*5a50*/  UMOV UR29, 0x40000040 ;  /* 0x40000040001d7882 */ /* 0x000fc60000000000 */
[----:B------:R-:W-:Y:S02]  /*5a60*/  UMOV UR30, UR7 ;  /* 0x00000007001e7c82 */ /* 0x000fe40008000000 */
[----:B------:R-:W-:Y:S02]  /*5a70*/  UMOV UR28, UR6 ;  /* 0x00000006001c7c82 */ /* 0x000fe40008000000 */
[----:B------:R-:W-:Y:S01]  /*5a80*/  HGMMA.64x96x16.F32.BF16 R88, gdesc[UR28].tnspB, R88, gsb0 ;  /* 0x416000001c5879f0 */ /* 0x000fe20008001858 */
[----:B------:R-:W-:Y:S02]  /*5a90*/  UIADD3 UR30, UR7, 0x40, URZ ;  /* 0x00000040071e7890 */ /* 0x000fe4000fffe03f */
[----:B------:R-:W-:Y:S01]  /*5aa0*/  UIADD3 UR28, UR6, 0x2, URZ ;  /* 0x00000002061c7890 */ /* 0x000fe2000fffe03f */
[----:B------:R-:W-:Y:S01]  /*5ab0*/  UMOV UR31, 0x80000020 ;  /* 0x80000020001f7882 */ /* 0x000fe20000000000 */
[----:B------:R-:W-:Y:S01]  /*5ac0*/  UMOV UR29, 0x40000040 ;  /* 0x40000040001d7882 */ /* 0x000fe20000000000 */
[----:B-1----:R-:W-:-:S05]  /*5ad0*/  SHF.R.U32.HI R7, RZ, 0x7, R8 ;  /* 0x00000007ff077819 */ /* 0x002fca0000011608 */
[----:B------:R-:W-:Y:S01]  /*5ae0*/  VIADD R7, R7, 0x9 ;  /* 0x0000000907077836 */ /* 0x000fe20000000000 */
        /* <DEDUP_REMOVED lines=46> */
[----:B------:R-:W-:Y:S01]  /*5dd0*/  @P3 SHF.R.U32.HI R13, RZ, UR6, R6 ;  /* 0x00000006ff0d3c19 */ /* 0x000fe20008011606 */
[----:B------:R-:W-:Y:S01]  /*5de0*/  IMAD.U32 R6, RZ, RZ, UR57 ;  /* 0x00000039ff067e24 */ /* 0x000fe2000f8e00ff */
[----:B------:R-:W-:Y:S01]  /*5df0*/  SEL R7, R7, 0x9, !P2 ;  /* 0x0000000907077807 */ /* 0x000fe20005000000 */
[----:B------:R-:W-:Y:S01]  /*5e00*/  ULOP3.LUT UR6, URZ, UR35, URZ, 0x33, !UPT ;  /* 0x000000233f067292 */ /* 0x000fe2000f8e333f */
[----:B------:R-:W-:Y:S01]  /*5e10*/  PLOP3.LUT P2, PT, PT, PT, UP1, 0x40, 0x0 ;  /* 0x000000000000781c */ /* 0x000fe20003f4e818 */
[----:B------:R-:W0:Y:S01]  /*5e20*/  SHFL.IDX PT, R14, R13, RZ, 0x1c1f ;  /* 0x001c1fff0d0e7589 */ /* 0x000e2200000e0000 */
[----:B------:R-:W-:-:S05]  /*5e30*/  @!P1 LEA R6, R6, UR42, 0x3 ;  /* 0x0000002a06069c11 */ /* 0x000fca000f8e18ff */
[----:B------:R-:W-:-:S05]  /*5e40*/  @!P1 VIADD R6, R6, 0x2d840 ;  /* 0x0002d84006069836 */ /* 0x000fca0000000000 */
[----:B------:R-:W-:Y:S01]  /*5e50*/  @!P1 PRMT R6, RZ, 0x654, R6 ;  /* 0x00000654ff069816 */ /* 0x000fe20000000006 */
[----:B------:R-:W-:Y:S02]  /*5e60*/  WARPGROUP.DEPBAR.LE gsb0, 0x0 ;  /* 0x00008000000079c5 */ /* 0x000fe40000010000 */
[----:B------:R-:W-:-:S06]  /*5e70*/  WARPGROUP.ARRIVE ;  /* 0x00000000000079c5 */ /* 0x000fcc0000000000 */
[----:B------:R-:W-:Y:S03]  /*5e80*/  HGMMA.64x96x16.F32.BF16 R88, gdesc[UR28].tnspB, R88, gsb0 ;  /* 0x416000001c5879f0 */ /* 0x000fe60008001858 */
[----:B------:R-:W-:Y:S02]  /*5e90*/  WARPGROUP.DEPBAR.LE gsb0, 0x0 ;  /* 0x00008000000079c5 */ /* 0x000fe40000010000 */
[----:B------:R1:W-:Y:S06]  /*5ea0*/  BAR.ARV R7, 0x100 ;  /* 0x000400070000751d */ /* 0x0003ec0000002000 */
[----:B------:R2:W-:Y:S02]  /*5eb0*/  @!P1 SYNCS.ARRIVE.TRANS64.RED.A1T0 RZ, [R6+URZ], RZ ;  /* 0x000000ff06ff99a7 */ /* 0x0005e4000810043f */
[----:B--2---:R-:W-:-:S04]  /*5ec0*/  IADD3 R6, -R16, 0x1, -R12 ;  /* 0x0000000110067810 */ /* 0x004fc80007ffe90c */
[----:B------:R-:W-:-:S05]  /*5ed0*/  IADD3 R10, -R10, UR39, R6 ;  /* 0x000000270a0a7c10 */ /* 0x000fca000fffe106 */
[C---:B------:R-:W-:Y:S02]  /*5ee0*/  VIADD R11, R10.reuse, UR55 ;  /* 0x000000370a0b7c36 */ /* 0x040fe40008000000 */
[----:B------:R-:W-:Y:S02]  /*5ef0*/  VIADD R10, R10, UR6 ;  /* 0x000000060a0a7c36 */ /* 0x000fe40008000000 */
[C---:B0-----:R-:W-:Y:S02]  /*5f00*/  IMAD.IADD R9, R14.reuse, 0x1, R11 ;  /* 0x000000010e097824 */ /* 0x041fe400078e020b */
[----:B------:R-:W-:Y:S01]  /*5f10*/  IMAD.IADD R8, R14, 0x1, R10 ;  /* 0x000000010e087824 */ /* 0x000fe200078e020a */
[----:B-1----:R-:W-:Y:S06]  /*5f20*/  @P2 BRA `(.L_x_1110) ;  /* 0x00000000005c2947 */ /* 0x002fec0003800000 */
[----:B------:R-:W-:Y:S01]  /*5f30*/  IMAD.U32 R6, RZ, RZ, UR47 ;  /* 0x0000002fff067e24 */ /* 0x000fe2000f8e00ff */
[----:B------:R-:W-:Y:S04]  /*5f40*/  BSSY B0, `(.L_x_1111) ;  /* 0x0000011000007945 */ /* 0x000fe80003800000 */
[----:B------:R-:W-:-:S04]  /*5f50*/  IADD3 R14, -R6, UR39, R14 ;  /* 0x00000027060e7c10 */ /* 0x000fc8000fffe10e */
        /* <DEDUP_REMOVED lines=10> */
.L_x_1112:
[----:B------:R-:W-:-:S05]  /*6000*/  IMAD.U32 R15, RZ, RZ, UR34 ;  /* 0x00000022ff0f7e24 */ /* 0x000fca000f8e00ff */
[----:B------:R-:W-:-:S13]  /*6010*/  ISETP.NE.AND P2, PT, R15, 0x1, PT ;  /* 0x000000010f00780c */ /* 0x000fda0003f45270 */
[----:B------:R-:W0:Y:S02]  /*6020*/  @P2 LDC.64 R6, c[0x0][0x9e8] ;  /* 0x00027a00ff062b82 */ /* 0x000e240000000a00 */
[----:B0-----:R-:W-:-:S05]  /*6030*/  @P2 IMAD.HI.U32 R6, R14, R6, RZ ;  /* 0x000000060e062227 */ /* 0x001fca00078e00ff */
[----:B------:R-:W-:-:S07]  /*6040*/  @P2 SHF.R.U32.HI R14, RZ, R7, R6 ;  /* 0x00000007ff0e2219 */ /* 0x000fce0000011606 */
.L_x_1113:
[----:B------:R-:W-:Y:S05]  /*6050*/  BSYNC B0 ;  /* 0x0000000000007941 */ /* 0x000fea0003800000 */
.L_x_1111:
[----:B------:R-:W-:-:S04]  /*6060*/  IMAD R14, R14, R15, -R12 ;  /* 0x0000000f0e0e7224 */ /* 0x000fc800078e0a0c */
[----:B------:R-:W-:-:S05]  /*6070*/  IMAD.IADD R14, R14, 0x1, -R16 ;  /* 0x000000010e0e7824 */ /* 0x000fca00078e0a10 */
[----:B------:R-:W-:Y:S02]  /*6080*/  VIMNMX R8, R8, R14, !PT ;  /* 0x0000000e08087248 */ /* 0x000fe40007fe0100 */
[----:B------:R-:W-:-:S07]  /*6090*/  VIADDMNMX R9, R14, R15, R9, PT ;  /* 0x0000000f0e097246 */ /* 0x000fce0003800109 */
.L_x_1110:
[----:B------:R-:W-:Y:S01]  /*60a0*/  ISETP.GT.AND P2, PT, R2, -0x1, PT ;  /* 0xffffffff0200780c */ /* 0x000fe20003f44270 */
[----:B------:R-:W0:Y:S03]  /*60b0*/  SHFL.IDX PT, R6, R13, 0x1, 0x1c1f ;  /* 0x003c1f000d067f89 */ /* 0x000e2600000e0000 */
        /* <DEDUP_REMOVED lines=113> */
.L_x_1116:
[----:B------:R-:W-:-:S05]  /*67d0*/  IMAD.U32 R9, RZ, RZ, UR34 ;  /* 0x00000022ff097e24 */ /* 0x000fca000f8e00ff */
[----:B------:R-:W-:-:S13]  /*67e0*/  ISETP.NE.AND P3, PT, R9, 0x1, PT ;  /* 0x000000010900780c */ /* 0x000fda0003f65270 */
[----:B------:R-:W0:Y:S02]  /*67f0*/  @P3 LDC.64 R6, c[0x0][0x9e8] ;  /* 0x00027a00ff063b82 */ /* 0x000e240000000a00 */
[----:B0-----:R-:W-:-:S05]  /*6800*/  @P3 IMAD.HI.U32 R6, R8, R6, RZ ;  /* 0x0000000608063227 */ /* 0x001fca00078e00ff */
[----:B------:R-:W-:-:S07]  /*6810*/  @P3 SHF.R.U32.HI R8, RZ, R7, R6 ;  /* 0x00000007ff083219 */ /* 0x000fce0000011606 */
.L_x_1117:
[----:B------:R-:W-:Y:S05]  /*6820*/  BSYNC B0 ;  /* 0x0000000000007941 */ /* 0x000fea0003800000 */
.L_x_1115:
[----:B------:R-:W-:-:S04]  /*6830*/  IMAD R8, R8, R9, -R12 ;  /* 0x0000000908087224 */ /* 0x000fc800078e0a0c */
[----:B------:R-:W-:-:S05]  /*6840*/  IMAD.IADD R8, R8, 0x1, -R16 ;  /* 0x0000000108087824 */ /* 0x000fca00078e0a10 */
[----:B------:R-:W-:Y:S02]  /*6850*/  VIMNMX R10, R10, R8, !PT ;  /* 0x000000080a0a7248 */ /* 0x000fe40007fe0100 */
[----:B------:R-:W-:-:S07]  /*6860*/  VIADDMNMX R11, R8, R9, R11, PT ;  /* 0x00000009080b7246 */ /* 0x000fce000380010b */
.L_x_1114:
[----:B------:R-:W-:Y:S01]  /*6870*/  FMNMX.FTZ R6, R24, R0, !PT ;  /* 0x0000000018067209 */ /* 0x000fe20007810000 */
[----:B------:R-:W-:Y:S01]  /*6880*/  UMOV UR51, UR56 ;  /* 0x0000003800337c82 */ /* 0x000fe20008000000 */
[C---:B------:R-:W-:Y:S02]  /*6890*/  ISETP.GT.AND P4, PT, R10.reuse, 0x9, P2 ;  /* 0x000000090a00780c */ /* 0x040fe40001784270 */
        /* <DEDUP_REMOVED lines=9> */
[----:B------:R-:W-:-:S02]  /*6930*/  FSEL R30, R30, -INF , !P5 ;  /* 0xff8000001e1e7808 */ /* 0x000fc40006800000 */
[----:B------:R-:W-:Y:S02]  /*6940*/  FMNMX.FTZ R6, R36, R6, !PT ;  /* 0x0000000624067209 */ /* 0x000fe40007810000 */
[C---:B------:R-:W-:Y:S02]  /*6950*/  ISETP.GT.AND P4, PT, R10.reuse, 0x19, P2 ;  /* 0x000000190a00780c */ /* 0x040fe40001784270 */
[----:B------:R-:W-:Y:S02]  /*6960*/  FMNMX.FTZ R6, R37, R6, !PT ;  /* 0x0000000625067209 */ /* 0x000fe40007810000 */
[----:B------:R-:W-:Y:S02]  /*6970*/  ISETP.GT.AND P6, PT, R10, 0x10, P2 ;  /* 0x000000100a00780c */ /* 0x000fe400017c4270 */
[----:B------:R-:W-:Y:S02]  /*6980*/  FMNMX.FTZ R6, R40, R6, !PT ;  /* 0x0000000628067209 */ /* 0x000fe40007810000 */
[----:B------:R-:W-:-:S02]  /*6990*/  ISETP.GT.AND P5, PT, R10, 0x18, P2 ;  /* 0x000000180a00780c */ /* 0x000fc400017a4270 */
[----:B------:R-:W-:Y:S02]  /*69a0*/  FMNMX.FTZ R6, R41, R6, !PT ;  /* 0x0000000629067209 */ /* 0x000fe40007810000 */
[C---:B------:R-:W-:Y:S02]  /*69b0*/  ISETP.LT.OR P4, PT, R11.reuse, 0x1a, P4 ;  /* 0x0000001a0b00780c */ /* 0x040fe40002781670 */
[----:B------:R-:W-:Y:S02]  /*69c0*/  FMNMX.FTZ R6, R44, R6, !PT ;  /* 0x000000062c067209 */ /* 0x000fe40007810000 */
[----:B------:R-:W-:Y:S02]  /*69d0*/  ISETP.LT.OR P6, PT, R11, 0x11, P6 ;  /* 0x000000110b00780c */ /* 0x000fe400037c1670 */
[----:B------:R-:W-:Y:S02]  /*69e0*/  FMNMX.FTZ R6, R45, R6, !PT ;  /* 0x000000062d067209 */ /* 0x000fe40007810000 */
[----:B------:R-:W-:-:S02]  /*69f0*/  ISETP.LT.OR P5, PT, R11, 0x19, P5 ;  /* 0x000000190b00780c */ /* 0x000fc40002fa1670 */
[----:B------:R-:W-:Y:S02]  /*6a00*/  FMNMX.FTZ R6, R48, R6, !PT ;  /* 0x0000000630067209 */ /* 0x000fe40007810000 */
[----:B------:R-:W-:Y:S02]  /*6a10*/  FSEL R39, R39, -INF , !P4 ;  /* 0xff80000027277808 */ /* 0x000fe40006000000 */
[----:B------:R-:W-:Y:S02]  /*6a20*/  FMNMX.FTZ R6, R49, R6, !PT ;  /* 0x0000000631067209 */ /* 0x000fe40007810000 */
[----:B------:R-:W-:Y:S02]  /*6a30*/  FSEL R34, R34, -INF , !P6 ;  /* 0xff80000022227808 */ /* 0x000fe40007000000 */
[----:B------:R-:W-:Y:S02]  /*6a40*/  FMNMX.FTZ R6, R52, R6, !PT ;  /* 0x0000000634067209 */ /* 0x000fe40007810000 */
[----:B------:R-:W-:-:S02]  /*6a50*/  FSEL R38, R38, -INF , !P5 ;  /* 0xff80000026267808 */ /* 0x000fc40006800000 */
[----:B------:R-:W-:Y:S02]  /*6a60*/  FMNMX.FTZ R6, R53, R6, !PT ;  /* 0x0000000635067209 */ /* 0x000fe40007810000 */
[----:B------:R-:W-:Y:S02]  /*6a70*/  ISETP.GT.AND P4, PT, R10, 0x29, P2 ;  /* 0x000000290a00780c */ /* 0x000fe40001784270 */
[----:B------:R-:W-:Y:S02]  /*6a80*/  FMNMX.FTZ R6, R56, R6, !PT ;  /* 0x0000000638067209 */ /* 0x000fe40007810000 */
[C---:B------:R-:W-:Y:S02]  /*6a90*/  ISETP.GT.AND P6, PT, R10.reuse, 0x20, P2 ;  /* 0x000000200a00780c */ /* 0x040fe400017c4270 */
[----:B------:R-:W-:Y:S02]  /*6aa0*/  FMNMX.FTZ R6, R57, R6, !PT ;  /* 0x0000000639067209 */ /* 0x000fe40007810000 */
[----:B------:R-:W-:-:S02]  /*6ab0*/  ISETP.GT.AND P5, PT, R10, 0x28, P2 ;  /* 0x000000280a00780c */ /* 0x000fc400017a4270 */
[----:B------:R-:W-:Y:S02]  /*6ac0*/  FMNMX.FTZ R6, R60, R6, !PT ;  /* 0x000000063c067209 */ /* 0x000fe40007810000 */
[----:B------:R-:W-:Y:S02]  /*6ad0*/  ISETP.LT.OR P4, PT, R11, 0x2a, P4 ;  /* 0x0000002a0b00780c */ /* 0x000fe40002781670 */
[----:B------:R-:W-:Y:S02]  /*6ae0*/  FMNMX.FTZ R6, R61, R6, !PT ;  /* 0x000000063d067209 */ /* 0x000fe40007810000 */
[C---:B------:R-:W-:Y:S02]  /*6af0*/  ISETP.LT.OR P6, PT, R11.reuse, 0x21, P6 ;  /* 0x000000210b00780c */ /* 0x040fe400037c1670 */
        /* <DEDUP_REMOVED lines=24> */
[----:B------:R-:W-:Y:S01]  /*6c80*/  FSEL R54, R54, -INF , !P5 ;  /* 0xff80000036367808 */ /* 0x000fe20006800000 */
[----:B------:R-:W0:Y:S01]  /*6c90*/  SHFL.BFLY PT, R7, R6, 0x2, 0x1f ;  /* 0x0c401f0006077f89 */ /* 0x000e2200000e0000 */
        /* <DEDUP_REMOVED lines=12> */
[----:B0-----:R-:W-:-:S02]  /*6d60*/  FMNMX.FTZ R6, R6, R7, !PT ;  /* 0x0000000706067209 */ /* 0x001fc40007810000 */
[C---:B------:R-:W-:Y:S02]  /*6d70*/  ISETP.LT.OR P4, PT, R11.reuse, 0x5a, P4 ;  /* 0x0000005a0b00780c */ /* 0x040fe40002781670 */
[C---:B------:R-:W-:Y:S01]  /*6d80*/  ISETP.LT.OR P6, PT, R11.reuse, 0x51, P6 ;  /* 0x000000510b00780c */ /* 0x040fe200037c1670 */
[----:B------:R-:W0:Y:S01]  /*6d90*/  SHFL.BFLY PT, R7, R6, 0x1, 0x1f ;  /* 0x0c201f0006077f89 */ /* 0x000e2200000e0000 */
[----:B------:R-:W-:Y:S02]  /*6da0*/  ISETP.LT.OR P5, PT, R11, 0x59, P5 ;  /* 0x000000590b00780c */ /* 0x000fe40002fa1670 */
[----:B------:R-:W-:Y:S02]  /*6db0*/  FSEL R71, R71, -INF , !P4 ;  /* 0xff80000047477808 */ /* 0x000fe40006000000 */
[----:B------:R-:W-:Y:S02]  /*6dc0*/  FSEL R66, R66, -INF , !P6 ;  /* 0xff80000042427808 */ /* 0x000fe40007000000 */
[----:B------:R-:W-:-:S02]  /*6dd0*/  FSEL R70, R70, -INF , !P5 ;  /* 0xff80000046467808 */ /* 0x000fc40006800000 */
[C---:B------:R-:W-:Y:S02]  /*6de0*/  ISETP.GT.AND P4, PT, R10.reuse, RZ, P2 ;  /* 0x000000ff0a00720c */ /* 0x040fe40001784270 */
[C---:B------:R-:W-:Y:S02]  /*6df0*/  ISETP.GT.AND P6, PT, R10.reuse, 0x60, P2 ;  /* 0x000000600a00780c */ /* 0x040fe400017c4270 */
[----:B------:R-:W-:Y:S02]  /*6e00*/  ISETP.GT.AND P5, PT, R10, 0x68, P2 ;  /* 0x000000680a00780c */ /* 0x000fe400017a4270 */
[C---:B------:R-:W-:Y:S02]  /*6e10*/  ISETP.LT.OR P4, PT, R11.reuse, 0x1, P4 ;  /* 0x000000010b00780c */ /* 0x040fe40002781670 */
[C---:B------:R-:W-:Y:S02]  /*6e20*/  ISETP.LT.OR P6, PT, R11.reuse, 0x61, P6 ;  /* 0x000000610b00780c */ /* 0x040fe400037c1670 */
[----:B------:R-:W-:-:S02]  /*6e30*/  ISETP.LT.OR P5, PT, R11, 0x69, P5 ;  /* 0x000000690b00780c */ /* 0x000fc40002fa1670 */
[----:B------:R-:W-:Y:S02]  /*6e40*/  FSEL R26, R26, -INF , !P4 ;  /* 0xff8000001a1a7808 */ /* 0x000fe40006000000 */
[----:B------:R-:W-:Y:S02]  /*6e50*/  FSEL R74, R74, -INF , !P6 ;  /* 0xff8000004a4a7808 */ /* 0x000fe40007000000 */
[----:B0-----:R-:W-:Y:S02]  /*6e60*/  FMNMX.FTZ R6, R6, R7, !PT ;  /* 0x0000000706067209 */ /* 0x001fe40007810000 */
[----:B------:R-:W-:Y:S02]  /*6e70*/  FSEL R78, R78, -INF , !P5 ;  /* 0xff8000004e4e7808 */ /* 0x000fe40006800000 */
[----:B------:R-:W-:Y:S02]  /*6e80*/  FSETP.NEU.FTZ.AND P3, PT, R6, -INF , PT ;  /* 0xff8000000600780b */ /* 0x000fe40003f7d000 */
[----:B------:R-:W-:-:S02]  /*6e90*/  ISETP.GT.AND P6, PT, R10, 0x69, P2 ;  /* 0x000000690a00780c */ /* 0x000fc400017c4270 */
[----:B------:R-:W-:Y:S02]  /*6ea0*/  FSEL R7, R6, RZ, P3 ;  /* 0x000000ff06077208 */ /* 0x000fe40001800000 */
[C---:B------:R-:W-:Y:S02]  /*6eb0*/  ISETP.GT.AND P5, PT, R10.reuse, 0x71, P2 ;  /* 0x000000710a00780c */ /* 0x040fe400017a4270 */
[----:B------:R-:W-:Y:S01]  /*6ec0*/  ISETP.GT.AND P4, PT, R10, 0x78, P2 ;  /* 0x000000780a00780c */ /* 0x000fe20001784270 */
[----:B------:R-:W-:Y:S01]  /*6ed0*/  FADD.FTZ R7, -R7, R0 ;  /* 0x0000000007077221 */ /* 0x000fe20000010100 */
[----:B------:R-:W-:Y:S01]  /*6ee0*/  FMUL.FTZ R0, R6, UR33 ;  /* 0x0000002106007c20 */ /* 0x000fe20008410000 */
[C---:B------:R-:W-:Y:S02]  /*6ef0*/  ISETP.LT.OR P6, PT, R11.reuse, 0x6a, P6 ;  /* 0x0000006a0b00780c */ /* 0x040fe400037c1670 */
[----:B------:R-:W-:Y:S01]  /*6f00*/  ISETP.LT.OR P5, PT, R11, 0x72, P5 ;  /* 0x000000720b00780c */ /* 0x000fe20002fa1670 */
[----:B------:R-:W-:Y:S01]  /*6f10*/  FMUL.FTZ R7, R7, UR33 ;  /* 0x0000002107077c20 */ /* 0x000fe20008410000 */
[----:B------:R-:W-:-:S02]  /*6f20*/  FSEL R0, R0, RZ, P3 ;  /* 0x000000ff00007208 */ /* 0x000fc40001800000 */
[----:B------:R-:W-:Y:S02]  /*6f30*/  ISETP.GT.AND P3, PT, R10, 0x1, P2 ;  /* 0x000000010a00780c */ /* 0x000fe40001764270 */
[----:B------:R-:W-:Y:S01]  /*6f40*/  FSEL R79, R79, -INF , !P6 ;  /* 0xff8000004f4f7808 */ /* 0x000fe20007000000 */
[--C-:B------:R-:W-:Y:S01]  /*6f50*/  FFMA.FTZ R24, R24, UR33, -R0.reuse ;  /* 0x0000002118187c23 */ /* 0x100fe20008010800 */
[----:B------:R-:W-:Y:S01]  /*6f60*/  ISETP.LT.OR P3, PT, R11, 0x2, P3 ;  /* 0x000000020b00780c */ /* 0x000fe20001f61670 */
[--C-:B------:R-:W-:Y:S01]  /*6f70*/  FFMA.FTZ R25, R25, UR33, -R0.reuse ;  /* 0x0000002119197c23 */ /* 0x100fe20008010800 */
[----:B------:R-:W-:Y:S01]  /*6f80*/  ISETP.LT.OR P4, PT, R11, 0x79, P4 ;  /* 0x000000790b00780c */ /* 0x000fe20002781670 */
[----:B------:R-:W-:Y:S01]  /*6f90*/  MUFU.EX2 R8, R24 ;  /* 0x0000001800087308 */ /* 0x000fe20000000800 */
[----:B------:R-:W-:Y:S01]  /*6fa0*/  FSEL R27, R27, -INF , !P3 ;  /* 0xff8000001b1b7808 */ /* 0x000fe20005800000 */
[--C-:B------:R-:W-:Y:S01]  /*6fb0*/  FFMA.FTZ R28, R28, UR33, -R0.reuse ;  /* 0x000000211c1c7c23 */ /* 0x100fe20008010800 */
[----:B------:R-:W-:Y:S01]  /*6fc0*/  ISETP.GT.AND P3, PT, R10, 0x11, P2 ;  /* 0x000000110a00780c */ /* 0x000fe20001764270 */
[--C-:B------:R-:W-:Y:S01]  /*6fd0*/  FFMA.FTZ R29, R29, UR33, -R0.reuse ;  /* 0x000000211d1d7c23 */ /* 0x100fe20008010800 */
[----:B------:R-:W-:Y:S01]  /*6fe0*/  FSEL R83, R83, -INF , !P5 ;  /* 0xff80000053537808 */ /* 0x000fe20006800000 */
[--C-:B------:R-:W-:Y:S01]  /*6ff0*/  FFMA.FTZ R32, R32, UR33, -R0.reuse ;  /* 0x0000002120207c23 */ /* 0x100fe20008010800 */
[----:B------:R-:W-:Y:S01]  /*7000*/  ISETP.LT.OR P3, PT, R11, 0x12, P3 ;  /* 0x000000120b00780c */ /* 0x000fe20001f61670 */
[----:B------:R-:W0:Y:S01]  /*7010*/  MUFU.EX2 R7, R7 ;  /* 0x0000000700077308 */ /* 0x000e220000000800 */
[----:B------:R-:W-:Y:S01]  /*7020*/  FSEL R86, R86, -INF , !P4 ;  /* 0xff80000056567808 */ /* 0x000fe20006000000 */
[--C-:B------:R-:W-:Y:S01]  /*7030*/  FFMA.FTZ R33, R33, UR33, -R0.reuse ;  /* 0x0000002121217c23 */ /* 0x100fe20008010800 */
[----:B------:R-:W-:Y:S01]  /*7040*/  FSEL R35, R35, -INF , !P3 ;  /* 0xff80000023237808 */ /* 0x000fe20005800000 */
[--C-:B------:R-:W-:Y:S01]  /*7050*/  FFMA.FTZ R36, R36, UR33, -R0.reuse ;  /* 0x0000002124247c23 */ /* 0x100fe20008010800 */
[----:B------:R-:W-:Y:S01]  /*7060*/  ISETP.GT.AND P3, PT, R10, 0x21, P2 ;  /* 0x000000210a00780c */ /* 0x000fe20001764270 */
[--C-:B------:R-:W-:Y:S01]  /*7070*/  FFMA.FTZ R37, R37, UR33, -R0.reuse ;  /* 0x0000002125257c23 */ /* 0x100fe20008010800 */
[--C-:B------:R-:W-:Y:S01]  /*7080*/  FFMA.FTZ R40, R40, UR33, -R0.reuse ;  /* 0x0000002128287c23 */ /* 0x100fe20008010800 */
[----:B------:R-:W1:Y:S01]  /*7090*/  MUFU.EX2 R25, R25 ;  /* 0x0000001900197308 */ /* 0x000e620000000800 */
[----:B------:R-:W-:Y:S01]  /*70a0*/  ISETP.LT.OR P3, PT, R11, 0x22, P3 ;  /* 0x000000220b00780c */ /* 0x000fe20001f61670 */
[--C-:B------:R-:W-:Y:S01]  /*70b0*/  FFMA.FTZ R41, R41, UR33, -R0.reuse ;  /* 0x0000002129297c23 */ /* 0x100fe20008010800 */
[--C-:B------:R-:W-:Y:S01]  /*70c0*/  FFMA.FTZ R44, R44, UR33, -R0.reuse ;  /* 0x000000212c2c7c23 */ /* 0x100fe20008010800 */
[--C-:B------:R-:W-:Y:S01]  /*70d0*/  FFMA.FTZ R45, R45, UR33, -R0.reuse ;  /* 0x000000212d2d7c23 */ /* 0x100fe20008010800 */
[----:B------:R-:W-:Y:S01]  /*70e0*/  FSEL R43, R43, -INF , !P3 ;  /* 0xff8000002b2b7808 */ /* 0x000fe20005800000 */
[----:B------:R-:W-:Y:S01]  /*70f0*/  FFMA.FTZ R48, R48, UR33, -R0 ;  /* 0x0000002130307c23 */ /* 0x000fe20008010800 */
[----:B------:R-:W-:Y:S01]  /*7100*/  ISETP.GT.AND P3, PT, R10, 0x31, P2 ;  /* 0x000000310a00780c */ /* 0x000fe20001764270 */
[----:B------:R-:W-:Y:S01]  /*7110*/  MUFU.EX2 R29, R29 ;  /* 0x0000001d001d7308 */ /* 0x000fe20000000800 */
[----:B0-----:R-:W-:Y:S01]  /*7120*/  FFMA.FTZ R4, R7, R4, R8 ;  /* 0x0000000407047223 */ /* 0x001fe20000010008 */
[--C-:B------:R-:W-:Y:S01]  /*7130*/  FFMA.FTZ R49, R49, UR33, -R0.reuse ;  /* 0x0000002131317c23 */ /* 0x100fe20008010800 */
[----:B------:R-:W-:Y:S01]  /*7140*/  ISETP.LT.OR P3, PT, R11, 0x32, P3 ;  /* 0x000000320b00780c */ /* 0x000fe20001f61670 */
[--C-:B------:R-:W-:Y:S01]  /*7150*/  FFMA.FTZ R52, R52, UR33, -R0.reuse ;  /* 0x0000002134347c23 */ /* 0x100fe20008010800 */
[--C-:B------:R-:W-:Y:S01]  /*7160*/  FFMA.FTZ R53, R53, UR33, -R0.reuse ;  /* 0x0000002135357c23 */ /* 0x100fe20008010800 */
[----:B------:R-:W-:Y:S01]  /*7170*/  FFMA.FTZ R56, R56, UR33, -R0 ;  /* 0x0000002138387c23 */ /* 0x000fe20008010800 */
[----:B------:R-:W-:Y:S01]  /*7180*/  FSEL R51, R51, -INF , !P3 ;  /* 0xff80000033337808 */ /* 0x000fe20005800000 */
[----:B------:R-:W-:Y:S01]  /*7190*/  MUFU.EX2 R33, R33 ;  /* 0x0000002100217308 */ /* 0x000fe20000000800 */
[----:B------:R-:W-:Y:S01]  /*71a0*/  ISETP.GT.AND P3, PT, R10, 0x41, P2 ;  /* 0x000000410a00780c */ /* 0x000fe20001764270 */
[C---:B-1----:R-:W-:Y:S01]  /*71b0*/  FADD.FTZ R4, R25.reuse, R4 ;  /* 0x0000000419047221 */ /* 0x042fe20000010000 */
[----:B------:R-:W-:Y:S01]  /*71c0*/  F2FP.BF16.F32.PACK_AB R8, R25, R8 ;  /* 0x000000081908723e */ /* 0x000fe200000010ff */
[--C-:B------:R-:W-:Y:S01]  /*71d0*/  FFMA.FTZ R57, R57, UR33, -R0.reuse ;  /* 0x0000002139397c23 */ /* 0x100fe20008010800 */
[----:B------:R-:W-:Y:S01]  /*71e0*/  ISETP.LT.OR P3, PT, R11, 0x42, P3 ;  /* 0x000000420b00780c */ /* 0x000fe20001f61670 */
[--C-:B------:R-:W-:Y:S01]  /*71f0*/  FFMA.FTZ R60, R60, UR33, -R0.reuse ;  /* 0x000000213c3c7c23 */ /* 0x100fe20008010800 */
[--C-:B------:R-:W-:Y:S01]  /*7200*/  FFMA.FTZ R61, R61, UR33, -R0.reuse ;  /* 0x000000213d3d7c23 */ /* 0x100fe20008010800 */
[----:B------:R-:W-:Y:S01]  /*7210*/  MUFU.EX2 R37, R37 ;  /* 0x0000002500257308 */ /* 0x000fe20000000800 */
[----:B------:R-:W-:Y:S01]  /*7220*/  FSEL R59, R59, -INF , !P3 ;  /* 0xff8000003b3b7808 */ /* 0x000fe20005800000 */
[--C-:B------:R-:W-:Y:S01]  /*7230*/  FFMA.FTZ R64, R64, UR33, -R0.reuse ;  /* 0x0000002140407c23 */ /* 0x100fe20008010800 */
[----:B------:R-:W-:Y:S01]  /*7240*/  ISETP.GT.AND P3, PT, R10, 0x51, P2 ;  /* 0x000000510a00780c */ /* 0x000fe20001764270 */
[--C-:B------:R-:W-:Y:S01]  /*7250*/  FFMA.FTZ R65, R65, UR33, -R0.reuse ;  /* 0x0000002141417c23 */ /* 0x100fe20008010800 */
[--C-:B------:R-:W-:Y:S01]  /*7260*/  FFMA.FTZ R68, R68, UR33, -R0.reuse ;  /* 0x0000002144447c23 */ /* 0x100fe20008010800 */
[--C-:B------:R-:W-:Y:S01]  /*7270*/  FFMA.FTZ R69, R69, UR33, -R0.reuse ;  /* 0x0000002145457c23 */ /* 0x100fe20008010800 */
[----:B------:R-:W-:Y:S01]  /*7280*/  ISETP.LT.OR P3, PT, R11, 0x52, P3 ;  /* 0x000000520b00780c */ /* 0x000fe20001f61670 */
[----:B------:R-:W-:Y:S01]  /*7290*/  MUFU.EX2 R24, R40 ;  /* 0x0000002800187308 */ /* 0x000fe20000000800 */
[--C-:B------:R-:W-:Y:S01]  /*72a0*/  FFMA.FTZ R72, R72, UR33, -R0.reuse ;  /* 0x0000002148487c23 */ /* 0x100fe20008010800 */
[--C-:B------:R-:W-:Y:S01]  /*72b0*/  FFMA.FTZ R73, R73, UR33, -R0.reuse ;  /* 0x0000002149497c23 */ /* 0x100fe20008010800 */
[----:B------:R-:W-:Y:S01]  /*72c0*/  FSEL R67, R67, -INF , !P3 ;  /* 0xff80000043437808 */ /* 0x000fe20005800000 */
[--C-:B------:R-:W-:Y:S01]  /*72d0*/  FFMA.FTZ R76, R76, UR33, -R0.reuse ;  /* 0x000000214c4c7c23 */ /* 0x100fe20008010800 */
[----:B------:R-:W-:Y:S01]  /*72e0*/  ISETP.GT.AND P3, PT, R10, 0x61, P2 ;  /* 0x000000610a00780c */ /* 0x000fe20001764270 */
[--C-:B------:R-:W-:Y:S01]  /*72f0*/  FFMA.FTZ R77, R77, UR33, -R0.reuse ;  /* 0x000000214d4d7c23 */ /* 0x100fe20008010800 */
[--C-:B------:R-:W-:Y:S01]  /*7300*/  FFMA.FTZ R80, R80, UR33, -R0.reuse ;  /* 0x0000002150507c23 */ /* 0x100fe20008010800 */
[----:B------:R-:W-:Y:S01]  /*7310*/  MUFU.EX2 R41, R41 ;  /* 0x0000002900297308 */ /* 0x000fe20000000800 */
[----:B------:R-:W-:Y:S01]  /*7320*/  ISETP.LT.OR P3, PT, R11, 0x62, P3 ;  /* 0x000000620b00780c */ /* 0x000fe20001f61670 */
[--C-:B------:R-:W-:Y:S01]  /*7330*/  FFMA.FTZ R81, R81, UR33, -R0.reuse ;  /* 0x0000002151517c23 */ /* 0x100fe20008010800 */
[--C-:B------:R-:W-:Y:S01]  /*7340*/  FFMA.FTZ R84, R84, UR33, -R0.reuse ;  /* 0x0000002154547c23 */ /* 0x100fe20008010800 */
[----:B------:R-:W-:Y:S01]  /*7350*/  FFMA.FTZ R0, R85, UR33, -R0 ;  /* 0x0000002155007c23 */ /* 0x000fe20008010800 */
[----:B------:R-:W-:Y:S01]  /*7360*/  FSEL R75, R75, -INF , !P3 ;  /* 0xff8000004b4b7808 */ /* 0x000fe20005800000 */
[-C--:B------:R-:W-:Y:S01]  /*7370*/  FMUL.FTZ R88, R88, R7.reuse ;  /* 0x0000000758587220 */ /* 0x080fe20000410000 */
[C---:B------:R-:W-:Y:S01]  /*7380*/  ISETP.GT.AND P3, PT, R10.reuse, 0x70, P2 ;  /* 0x000000700a00780c */ /* 0x040fe20001764270 */
[----:B------:R-:W-:Y:S01]  /*7390*/  MUFU.EX2 R45, R45 ;  /* 0x0000002d002d7308 */ /* 0x000fe20000000800 */
[----:B------:R-:W-:Y:S01]  /*73a0*/  ISETP.GT.AND P2, PT, R10, 0x79, P2 ;  /* 0x000000790a00780c */ /* 0x000fe20001744270 */
[----:B------:R-:W-:Y:S01]  /*73b0*/  FMUL.FTZ R89, R89, R7 ;  /* 0x0000000759597220 */ /* 0x000fe20000410000 */
[----:B------:R-:W-:Y:S01]  /*73c0*/  FMNMX.FTZ R10, R26, R5, !PT ;  /* 0x000000051a0a7209 */ /* 0x000fe20007810000 */
[-C--:B------:R-:W-:Y:S01]  /*73d0*/  FMUL.FTZ R92, R92, R7.reuse ;  /* 0x000000075c5c7220 */ /* 0x080fe20000410000 */
[----:B------:R-:W-:Y:S01]  /*73e0*/  ISETP.LT.OR P3, PT, R11, 0x71, P3 ;  /* 0x000000710b00780c */ /* 0x000fe20001f61670 */
[-C--:B------:R-:W-:Y:S01]  /*73f0*/  FMUL.FTZ R93, R93, R7.reuse ;  /* 0x000000075d5d7220 */ /* 0x080fe20000410000 */
[----:B------:R-:W-:Y:S01]  /*7400*/  FMNMX.FTZ R9, R27, R10, !PT ;  /* 0x0000000a1b097209 */ /* 0x000fe20007810000 */
[----:B------:R-:W-:Y:S01]  /*7410*/  MUFU.EX2 R49, R49 ;  /* 0x0000003100317308 */ /* 0x000fe20000000800 */
[----:B------:R-:W-:Y:S01]  /*7420*/  FSEL R82, R82, -INF , !P3 ;  /* 0xff80000052527808 */ /* 0x000fe20005800000 */
        /* <DEDUP_REMOVED lines=11> */
[-C--:B------:R-:W-:Y:S01]  /*74e0*/  FMUL.FTZ R105, R105, R7.reuse ;  /* 0x0000000769697220 */ /* 0x080fe20000410000 */
[-C--:B------:R-:W-:Y:S01]  /*74f0*/  FMUL.FTZ R108, R108, R7.reuse ;  /* 0x000000076c6c7220 */ /* 0x080fe20000410000 */
[----:B------:R-:W-:Y:S01]  /*7500*/  FMNMX.FTZ R9, R35, R10, !PT ;  /* 0x0000000a23097209 */ /* 0x000fe20007810000 */
[----:B------:R-:W-:Y:S01]  /*7510*/  MUFU.EX2 R56, R56 ;  /* 0x0000003800387308 */ /* 0x000fe20000000800 */
[-C--:B------:R-:W-:Y:S01]  /*7520*/  FMUL.FTZ R109, R109, R7.reuse ;  /* 0x000000076d6d7220 */ /* 0x080fe20000410000 */
        /* <DEDUP_REMOVED lines=18> */
[----:B------:R-:W-:-:S03]  /*7650*/  FMUL.FTZ R133, R133, R7 ;  /* 0x0000000785857220 */ /* 0x000fc60000410000 */
        /* <DEDUP_REMOVED lines=25> */
[----:B------:R-:W0:Y:S03]  /*77f0*/  MUFU.EX2 R10, R28 ;  /* 0x0000001c000a7308 */ /* 0x000e260000000800 */
[----:B------:R-:W-:-:S04]  /*7800*/  FMNMX.FTZ R9, R82, R9, !PT ;  /* 0x0000000952097209 */ /* 0x000fc80007810000 */
[----:B------:R-:W-:Y:S01]  /*7810*/  FMNMX.FTZ R9, R83, R9, !PT ;  /* 0x0000000953097209 */ /* 0x000fe20007810000 */
[----:B------:R-:W-:Y:S03]  /*7820*/  MUFU.EX2 R28, R48 ;  /* 0x00000030001c7308 */ /* 0x000fe60000000800 */
[----:B------:R-:W-:-:S04]  /*7830*/  FMNMX.FTZ R12, R86, R9, !PT ;  /* 0x00000009560c7209 */ /* 0x000fc80007810000 */
[----:B------:R-:W-:Y:S01]  /*7840*/  FMNMX.FTZ R12, R87, R12, !PT ;  /* 0x0000000c570c7209 */ /* 0x000fe20007810000 */
[----:B------:R-:W-:Y:S01]  /*7850*/  MUFU.EX2 R77, R77 ;  /* 0x0000004d004d7308 */ /* 0x000fe20000000800 */
[----:B0-----:R-:W-:Y:S01]  /*7860*/  FADD.FTZ R4, R10, R4 ;  /* 0x000000040a047221 */ /* 0x001fe20000010000 */
[C---:B------:R-:W-:Y:S02]  /*7870*/  F2FP.BF16.F32.PACK_AB R10, R29.reuse, R10 ;  /* 0x0000000a1d0a723e */ /* 0x040fe400000010ff */
[----:B------:R-:W0:Y:S01]  /*7880*/  SHFL.BFLY PT, R9, R12, 0x2, 0x1f ;  /* 0x0c401f000c097f89 */ /* 0x000e2200000e0000 */
[----:B------:R-:W-:-:S03]  /*7890*/  FADD.FTZ R13, R29, R4 ;  /* 0x000000041d0d7221 */ /* 0x000fc60000010000 */
[----:B------:R-:W-:Y:S08]  /*78a0*/  MUFU.EX2 R80, R80 ;  /* 0x0000005000507308 */ /* 0x000ff00000000800 */
[----:B------:R-:W-:Y:S08]  /*78b0*/  MUFU.EX2 R81, R81 ;  /* 0x0000005100517308 */ /* 0x000ff00000000800 */
[----:B------:R-:W-:Y:S01]  /*78c0*/  MUFU.EX2 R84, R84 ;  /* 0x0000005400547308 */ /* 0x000fe20000000800 */
[----:B0-----:R-:W-:-:S07]  /*78d0*/  FMNMX.FTZ R12, R12, R9, !PT ;  /* 0x000000090c0c7209 */ /* 0x001fce0007810000 */
[----:B------:R-:W-:Y:S01]  /*78e0*/  MUFU.EX2 R0, R0 ;  /* 0x0000000000007308 */ /* 0x000fe20000000800 */
[----:B------:R-:W0:Y:S02]  /*78f0*/  SHFL.BFLY PT, R9, R12, 0x1, 0x1f ;  /* 0x0c201f000c097f89 */ /* 0x000e2400000e0000 */
[----:B0-----:R-:W-:Y:S01]  /*7900*/  FMNMX.FTZ R12, R12, R9, !PT ;  /* 0x000000090c0c7209 */ /* 0x001fe20007810000 */
[----:B------:R-:W-:Y:S01]  /*7910*/  IMAD.U32 R9, RZ, RZ, UR48 ;  /* 0x00000030ff097e24 */ /* 0x000fe2000f8e00ff */
[----:B------:R-:W-:Y:S02]  /*7920*/  UMOV UR48, UR57 ;  /* 0x0000003900307c82 */ /* 0x000fe40008000000 */
[C---:B------:R-:W-:Y:S01]  /*7930*/  FSETP.NEU.FTZ.AND P2, PT, R12.reuse, -INF , PT ;  /* 0xff8000000c00780b */ /* 0x040fe20003f5d000 */
[----:B------:R-:W-:Y:S01]  /*7940*/  FMUL.FTZ R4, R12, UR33 ;  /* 0x000000210c047c20 */ /* 0x000fe20008410000 */
[----:B------:R-:W-:-:S04]  /*7950*/  @!P1 LEA R9, R9, UR42, 0x3 ;  /* 0x0000002a09099c11 */ /* 0x000fc8000f8e18ff */
[----:B------:R-:W-:Y:S01]  /*7960*/  FSEL R4, R4, RZ, P2 ;  /* 0x000000ff04047208 */ /* 0x000fe20001000000 */
[----:B------:R-:W-:-:S04]  /*7970*/  @!P1 VIADD R9, R9, 0x2d860 ;  /* 0x0002d86009099836 */ /* 0x000fc80000000000 */
[--C-:B------:R-:W-:Y:S01]  /*7980*/  FFMA.FTZ R14, R26, UR33, -R4.reuse ;  /* 0x000000211a0e7c23 */ /* 0x100fe20008010804 */
[--C-:B------:R-:W-:Y:S01]  /*7990*/  FFMA.FTZ R15, R27, UR33, -R4.reuse ;  /* 0x000000211b0f7c23 */ /* 0x100fe20008010804 */
[--C-:B------:R-:W-:Y:S01]  /*79a0*/  FFMA.FTZ R20, R30, UR33, -R4.reuse ;  /* 0x000000211e147c23 */ /* 0x100fe20008010804 */
[--C-:B------:R-:W-:Y:S01]  /*79b0*/  FFMA.FTZ R21, R31, UR33, -R4.reuse ;  /* 0x000000211f157c23 */ /* 0x100fe20008010804 */
[----:B------:R-:W-:Y:S01]  /*79c0*/  @!P1 PRMT R9, RZ, 0x654, R9 ;  /* 0x00000654ff099816 */ /* 0x000fe20000000009 */
[--C-:B------:R-:W-:Y:S01]  /*79d0*/  FFMA.FTZ R25, R38, UR33, -R4.reuse ;  /* 0x0000002126197c23 */ /* 0x100fe20008010804 */
[----:B------:R-:W-:Y:S01]  /*79e0*/  MUFU.EX2 R14, R14 ;  /* 0x0000000e000e7308 */ /* 0x000fe20000000800 */
[--C-:B------:R-:W-:Y:S01]  /*79f0*/  FFMA.FTZ R27, R39, UR33, -R4.reuse ;  /* 0x00000021271b7c23 */ /* 0x100fe20008010804 */
[----:B------:R0:W-:Y:S01]  /*7a00*/  @!P1 SYNCS.ARRIVE.TRANS64.RED.A1T0 RZ, [R9+URZ], RZ ;  /* 0x000000ff09ff99a7 */ /* 0x0001e2000810043f */
        /* <DEDUP_REMOVED lines=16> */
[----:B------:R-:W-:-:S05]  /*7b10*/  FFMA.FTZ R74, R74, UR33, -R4 ;  /* 0x000000214a4a7c23 */ /* 0x000fca0008010804 */
[----:B------:R-:W1:Y:S01]  /*7b20*/  MUFU.EX2 R21, R21 ;  /* 0x0000001500157308 */ /* 0x000e620000000800 */
[----:B0-----:R-:W-:-:S07]  /*7b30*/  F2FP.BF16.F32.PACK_AB R9, R15, R14 ;  /* 0x0000000e0f09723e */ /* 0x001fce00000010ff */
[----:B------:R-:W-:Y:S08]  /*7b40*/  MUFU.EX2 R25, R25 ;  /* 0x0000001900197308 */ /* 0x000ff00000000800 */
[----:B------:R-:W-:Y:S01]  /*7b50*/  MUFU.EX2 R26, R44 ;  /* 0x0000002c001a7308 */ /* 0x000fe20000000800 */
[----:B-1----:R-:W-:-:S05]  /*7b60*/  F2FP.BF16.F32.PACK_AB R11, R21, R20 ;  /* 0x00000014150b723e */ /* 0x002fca00000010ff */
[----:B------:R0:W-:Y:S02]  /*7b70*/  STSM.16.M88.4 [R17+0x21800], R8 ;  /* 0x0218000811007844 */ /* 0x0001e40000000200 */
[----:B------:R-:W-:Y:S08]  /*7b80*/  MUFU.EX2 R27, R27 ;  /* 0x0000001b001b7308 */ /* 0x000ff00000000800 */
[----:B------:R-:W-:Y:S01]  /*7b90*/  MUFU.EX2 R31, R31 ;  /* 0x0000001f001f7308 */ /* 0x000fe20000000800 */
[--C-:B0-----:R-:W-:Y:S01]  /*7ba0*/  FFMA.FTZ R9, R34, UR33, -R4.reuse ;  /* 0x0000002122097c23 */ /* 0x101fe20008010804 */
[----:B------:R-:W-:-:S06]  /*7bb0*/  FFMA.FTZ R11, R35, UR33, -R4 ;  /* 0x00000021230b7c23 */ /* 0x000fcc0008010804 */
[----:B------:R0:W1:Y:S01]  /*7bc0*/  MUFU.EX2 R8, R32 ;  /* 0x0000002000087308 */ /* 0x0000620000000800 */
[--C-:B------:R-:W-:Y:S01]  /*7bd0*/  FFMA.FTZ R35, R43, UR33, -R4.reuse ;  /* 0x000000212b237c23 */ /* 0x100fe20008010804 */
[----:B------:R-:W-:-:S06]  /*7be0*/  FFMA.FTZ R34, R54, UR33, -R4 ;  /* 0x0000002136227c23 */ /* 0x000fcc0008010804 */
[----:B------:R-:W-:Y:S01]  /*7bf0*/  MUFU.EX2 R9, R9 ;  /* 0x0000000900097308 */ /* 0x000fe20000000800 */
[----:B0-----:R-:W-:Y:S02]  /*7c00*/  FSEL R32, R12, RZ, P2 ;  /* 0x000000ff0c207208 */ /* 0x001fe40001000000 */
[C---:B------:R-:W-:Y:S01]  /*7c10*/  ISETP.GT.AND P2, PT, R2.reuse, UR58, PT ;  /* 0x0000003a02007c0c */ /* 0x040fe2000bf44270 */
[----:B------:R-:W-:Y:S02]  /*7c20*/  VIADD R2, R2, 0xffffffff ;  /* 0xffffffff02027836 */ /* 0x000fe40000000000 */
[----:B------:R-:W-:Y:S02]  /*7c30*/  FADD.FTZ R32, -R32, R5 ;  /* 0x0000000520207221 */ /* 0x000fe40000010100 */
[----:B------:R0:W2:Y:S02]  /*7c40*/  MUFU.EX2 R10, R36 ;  /* 0x00000024000a7308 */ /* 0x0000a40000000800 */
[----:B------:R-:W-:Y:S01]  /*7c50*/  FMUL.FTZ R5, R32, UR33 ;  /* 0x0000002120057c20 */ /* 0x000fe20008410000 */
[----:B------:R-:W-:-:S05]  /*7c60*/  FFMA.FTZ R32, R51, UR33, -R4 ;  /* 0x0000002133207c23 */ /* 0x000fca0008010804 */
[----:B------:R-:W3:Y:S01]  /*7c70*/  MUFU.EX2 R5, R5 ;  /* 0x0000000500057308 */ /* 0x000ee20000000800 */
[----:B0-----:R-:W-:Y:S01]  /*7c80*/  FFMA.FTZ R36, R46, UR33, -R4 ;  /* 0x000000212e247c23 */ /* 0x001fe20008010804 */
[----:B-1----:R-:W-:Y:S01]  /*7c90*/  FADD.FTZ R46, R8, R13 ;  /* 0x0000000d082e7221 */ /* 0x002fe20000010000 */
[----:B------:R-:W-:-:S03]  /*7ca0*/  F2FP.BF16.F32.PACK_AB R8, R33, R8 ;  /* 0x000000082108723e */ /* 0x000fc600000010ff */
[----:B------:R-:W-:Y:S02]  /*7cb0*/  FADD.FTZ R13, R33, R46 ;  /* 0x0000002e210d7221 */ /* 0x000fe40000010000 */
[----:B------:R-:W0:Y:S02]  /*7cc0*/  MUFU.EX2 R11, R11 ;  /* 0x0000000b000b7308 */ /* 0x000e240000000800 */
[----:B--2---:R-:W-:Y:S01]  /*7cd0*/  FADD.FTZ R46, R10, R13 ;  /* 0x0000000d0a2e7221 */ /* 0x004fe20000010000 */
[----:B------:R-:W-:-:S05]  /*7ce0*/  F2FP.BF16.F32.PACK_AB R10, R37, R10 ;  /* 0x0000000a250a723e */ /* 0x000fca00000010ff */
[----:B------:R-:W1:Y:S01]  /*7cf0*/  MUFU.EX2 R35, R35 ;  /* 0x0000002300237308 */ /* 0x000e620000000800 */
[----:B---3--:R-:W-:Y:S01]  /*7d00*/  FFMA.FTZ R14, R5, R3, R14 ;  /* 0x00000003050e7223 */ /* 0x008fe2000001000e */
[----:B------:R-:W-:Y:S01]  /*7d10*/  FFMA.FTZ R3, R55, UR33, -R4 ;  /* 0x0000002137037c23 */ /* 0x000fe20008010804 */
[-C--:B------:R-:W-:Y:S01]  /*7d20*/  FMUL.FTZ R90, R90, R5.reuse ;  /* 0x000000055a5a7220 */ /* 0x080fe20000410000 */
[-C--:B------:R-:W-:Y:S01]  /*7d30*/  FMUL.FTZ R91, R91, R5.reuse ;  /* 0x000000055b5b7220 */ /* 0x080fe20000410000 */
[----:B------:R-:W-:Y:S01]  /*7d40*/  FADD.FTZ R39, R15, R14 ;  /* 0x0000000e0f277221 */ /* 0x000fe20000010000 */
[--C-:B------:R-:W-:Y:S01]  /*7d50*/  FFMA.FTZ R14, R58, UR33, -R4.reuse ;  /* 0x000000213a0e7c23 */ /* 0x100fe20008010804 */
[--C-:B------:R-:W-:Y:S01]  /*7d60*/  FFMA.FTZ R15, R59, UR33, -R4.reuse ;  /* 0x000000213b0f7c23 */ /* 0x100fe20008010804 */
[----:B------:R-:W2:Y:S01]  /*7d70*/  MUFU.EX2 R36, R36 ;  /* 0x0000002400247308 */ /* 0x000ea20000000800 */
[----:B------:R-:W-:Y:S01]  /*7d80*/  FADD.FTZ R39, R20, R39 ;  /* 0x0000002714277221 */ /* 0x000fe20000010000 */
[--C-:B------:R-:W-:Y:S01]  /*7d90*/  FFMA.FTZ R20, R62, UR33, -R4.reuse ;  /* 0x000000213e147c23 */ /* 0x100fe20008010804 */
[----:B------:R-:W-:Y:S01]  /*7da0*/  FFMA.FTZ R4, R87, UR33, -R4 ;  /* 0x0000002157047c23 */ /* 0x000fe20008010804 */
[-C--:B------:R-:W-:Y:S01]  /*7db0*/  FMUL.FTZ R94, R94, R5.reuse ;  /* 0x000000055e5e7220 */ /* 0x080fe20000410000 */
[----:B------:R-:W-:Y:S01]  /*7dc0*/  FADD.FTZ R44, R21, R39 ;  /* 0x00000027152c7221 */ /* 0x000fe20000010000 */
[----:B------:R-:W-:Y:S01]  /*7dd0*/  FADD.FTZ R21, R37, R46 ;  /* 0x0000002e25157221 */ /* 0x000fe20000010000 */
[-C--:B------:R-:W-:Y:S01]  /*7de0*/  FMUL.FTZ R95, R95, R5.reuse ;  /* 0x000000055f5f7220 */ /* 0x080fe20000410000 */
[----:B------:R-:W3:Y:S01]  /*7df0*/  MUFU.EX2 R38, R38 ;  /* 0x0000002600267308 */ /* 0x000ee20000000800 */
[----:B------:R-:W-:Y:S01]  /*7e00*/  FADD.FTZ R44, R9, R44 ;  /* 0x0000002c092c7221 */ /* 0x000fe20000010000 */
[----:B------:R-:W-:Y:S01]  /*7e10*/  FADD.FTZ R46, R24, R21 ;  /* 0x00000015182e7221 */ /* 0x000fe20000010000 */
[----:B------:R-:W-:Y:S01]  /*7e20*/  F2FP.BF16.F32.PACK_AB R24, R41, R24 ;  /* 0x000000182918723e */ /* 0x000fe200000010ff */
[----:B------:R-:W-:Y:S01]  /*7e30*/  FMUL.FTZ R98, R98, R5 ;  /* 0x0000000562627220 */ /* 0x000fe20000410000 */
[----:B0-----:R-:W-:Y:S01]  /*7e40*/  FADD.FTZ R44, R11, R44 ;  /* 0x0000002c0b2c7221 */ /* 0x001fe20000010000 */
[----:B------:R-:W-:Y:S01]  /*7e50*/  FADD.FTZ R21, R41, R46 ;  /* 0x0000002e29157221 */ /* 0x000fe20000010000 */
[----:B------:R-:W-:Y:S01]  /*7e60*/  F2FP.BF16.F32.PACK_AB R9, R11, R9 ;  /* 0x000000090b09723e */ /* 0x000fe200000010ff */
[----:B------:R-:W0:Y:S01]  /*7e70*/  MUFU.EX2 R29, R29 ;  /* 0x0000001d001d7308 */ /* 0x000e220000000800 */
[----:B------:R-:W-:Y:S01]  /*7e80*/  FADD.FTZ R44, R25, R44 ;  /* 0x0000002c192c7221 */ /* 0x000fe20000010000 */
[----:B------:R-:W-:Y:S01]  /*7e90*/  FADD.FTZ R46, R26, R21 ;  /* 0x000000151a2e7221 */ /* 0x000fe20000010000 */
[----:B------:R-:W-:Y:S01]  /*7ea0*/  F2FP.BF16.F32.PACK_AB R11, R27, R25 ;  /* 0x000000191b0b723e */ /* 0x000fe200000010ff */
[----:B------:R-:W-:Y:S01]  /*7eb0*/  FMUL.FTZ R99, R99, R5 ;  /* 0x0000000563637220 */ /* 0x000fe20000410000 */
[----:B------:R-:W-:Y:S01]  /*7ec0*/  FADD.FTZ R44, R27, R44 ;  /* 0x0000002c1b2c7221 */ /* 0x000fe20000010000 */
[----:B------:R-:W-:Y:S01]  /*7ed0*/  FADD.FTZ R43, R45, R46 ;  /* 0x0000002e2d2b7221 */ /* 0x000fe20000010000 */
[----:B-1----:R-:W-:Y:S01]  /*7ee0*/  F2FP.BF16.F32.PACK_AB R25, R35, R31 ;  /* 0x0000001f2319723e */ /* 0x002fe200000010ff */
[----:B------:R-:W1:Y:S01]  /*7ef0*/  MUFU.EX2 R30, R52 ;  /* 0x00000034001e7308 */ /* 0x000e620000000800 */
[----:B------:R-:W-:Y:S01]  /*7f00*/  FADD.FTZ R44, R31, R44 ;  /* 0x0000002c1f2c7221 */ /* 0x000fe20000010000 */
[----:B------:R-:W-:Y:S01]  /*7f10*/  FADD.FTZ R46, R28, R43 ;  /* 0x0000002b1c2e7221 */ /* 0x000fe20000010000 */
[----:B------:R-:W-:Y:S01]  /*7f20*/  F2FP.BF16.F32.PACK_AB R26, R45, R26 ;  /* 0x0000001a2d1a723e */ /* 0x000fe200000010ff */
[----:B------:R4:W-:Y:S01]  /*7f30*/  STSM.16.M88.4 [R22], R8 ;  /* 0x0000000816007844 */ /* 0x0009e20000000200 */
[----:B------:R-:W-:Y:S01]  /*7f40*/  FADD.FTZ R21, R35, R44 ;  /* 0x0000002c23157221 */ /* 0x000fe20000010000 */
[C---:B------:R-:W-:Y:S01]  /*7f50*/  FADD.FTZ R47, R49.reuse, R46 ;  /* 0x0000002e312f7221 */ /* 0x040fe20000010000 */
[----:B------:R-:W-:Y:S01]  /*7f60*/  F2FP.BF16.F32.PACK_AB R28, R49, R28 ;  /* 0x0000001c311c723e */ /* 0x000fe200000010ff */
[----:B------:R-:W5:Y:S01]  /*7f70*/  MUFU.EX2 R32, R32 ;  /* 0x0000002000207308 */ /* 0x000f620000000800 */
[----:B--2---:R-:W-:Y:S01]  /*7f80*/  FADD.FTZ R21, R36, R21 ;  /* 0x0000001524157221 */ /* 0x004fe20000010000 */
[-C--:B------:R-:W-:Y:S01]  /*7f90*/  FMUL.FTZ R102, R102, R5.reuse ;  /* 0x0000000566667220 */ /* 0x080fe20000410000 */
[-C--:B------:R-:W-:Y:S01]  /*7fa0*/  FMUL.FTZ R103, R103, R5.reuse ;  /* 0x0000000567677220 */ /* 0x080fe20000410000 */
[-C--:B------:R-:W-:Y:S01]  /*7fb0*/  FMUL.FTZ R106, R106, R5.reuse ;  /* 0x000000056a6a7220 */ /* 0x080fe20000410000 */
[----:B---3--:R-:W-:Y:S01]  /*7fc0*/  FADD.FTZ R44, R38, R21 ;  /* 0x00000015262c7221 */ /* 0x008fe20000010000 */
[-C--:B------:R-:W-:Y:S01]  /*7fd0*/  FMUL.FTZ R107, R107, R5.reuse ;  /* 0x000000056b6b7220 */ /* 0x080fe20000410000 */
[-C--:B------:R-:W-:Y:S01]  /*7fe0*/  FMUL.FTZ R110, R110, R5.reuse ;  /* 0x000000056e6e7220 */ /* 0x080fe20000410000 */
[----:B------:R-:W2:Y:S01]  /*7ff0*/  MUFU.EX2 R34, R34 ;  /* 0x0000002200227308 */ /* 0x000ea20000000800 */
[----:B0-----:R-:W-:Y:S01]  /*8000*/  FADD.FTZ R43, R29, R44 ;  /* 0x0000002c1d2b7221 */ /* 0x001fe20000010000 */
[----:B-1----:R-:W-:Y:S01]  /*8010*/  FADD.FTZ R44, R30, R47 ;  /* 0x0000002f1e2c7221 */ /* 0x002fe20000010000 */
[----:B------:R-:W-:Y:S01]  /*8020*/  F2FP.BF16.F32.PACK_AB R30, R53, R30 ;  /* 0x0000001e351e723e */ /* 0x000fe200000010ff */
[----:B------:R-:W-:Y:S01]  /*8030*/  FMUL.FTZ R111, R111, R5 ;  /* 0x000000056f6f7220 */ /* 0x000fe20000410000 */
[----:B----4-:R-:W-:Y:S01]  /*8040*/  F2FP.BF16.F32.PACK_AB R8, R57, R56 ;  /* 0x000000383908723e */ /* 0x010fe200000010ff */
[----:B------:R-:W-:Y:S01]  /*8050*/  FADD.FTZ R41, R53, R44 ;  /* 0x0000002c35297221 */ /* 0x000fe20000010000 */
[----:B------:R-:W-:Y:S01]  /*8060*/  F2FP.BF16.F32.PACK_AB R10, R61, R60 ;  /* 0x0000003c3d0a723e */ /* 0x000fe200000010ff */
[----:B------:R-:W0:Y:S01]  /*8070*/  MUFU.EX2 R3, R3 ;  /* 0x0000000300037308 */ /* 0x000e220000000800 */
[----:B-----5:R-:W-:Y:S01]  /*8080*/  FADD.FTZ R43, R32, R43 ;  /* 0x0000002b202b7221 */ /* 0x020fe20000010000 */
[----:B------:R-:W-:Y:S01]  /*8090*/  FADD.FTZ R46, R56, R41 ;  /* 0x00000029382e7221 */ /* 0x000fe20000010000 */
[----:B------:R-:W-:Y:S01]  /*80a0*/  F2FP.BF16.F32.PACK_AB R29, R32, R29 ;  /* 0x0000001d201d723e */ /* 0x000fe200000010ff */
[-C--:B------:R-:W-:Y:S01]  /*80b0*/  FMUL.FTZ R114, R114, R5.reuse ;  /* 0x0000000572727220 */ /* 0x080fe20000410000 */
[-C--:B------:R-:W-:Y:S01]  /*80c0*/  FMUL.FTZ R115, R115, R5.reuse ;  /* 0x0000000573737220 */ /* 0x080fe20000410000 */
[----:B------:R-:W-:Y:S01]  /*80d0*/  FADD.FTZ R41, R57, R46 ;  /* 0x0000002e39297221 */ /* 0x000fe20000010000 */
[-C--:B------:R-:W-:Y:S01]  /*80e0*/  FMUL.FTZ R118, R118, R5.reuse ;  /* 0x0000000576767220 */ /* 0x080fe20000410000 */
[----:B------:R-:W1:Y:S01]  /*80f0*/  MUFU.EX2 R14, R14 ;  /* 0x0000000e000e7308 */ /* 0x000e620000000800 */
[----:B--2---:R-:W-:Y:S01]  /*8100*/  FADD.FTZ R44, R34, R43 ;  /* 0x0000002b222c7221 */ /* 0x004fe20000010000 */
[----:B------:R-:W-:Y:S01]  /*8110*/  FADD.FTZ R46, R60, R41 ;  /* 0x000000293c2e7221 */ /* 0x000fe20000010000 */
[-C--:B------:R-:W-:Y:S01]  /*8120*/  FMUL.FTZ R119, R119, R5.reuse ;  /* 0x0000000577777220 */ /* 0x080fe20000410000 */
[-C--:B------:R-:W-:Y:S01]  /*8130*/  FMUL.FTZ R122, R122, R5.reuse ;  /* 0x000000057a7a7220 */ /* 0x080fe20000410000 */
[-C--:B------:R-:W-:Y:S01]  /*8140*/  FMUL.FTZ R123, R123, R5.reuse ;  /* 0x000000057b7b7220 */ /* 0x080fe20000410000 */
[----:B------:R-:W-:Y:S01]  /*8150*/  FADD.FTZ R35, R61, R46 ;  /* 0x0000002e3d237221 */ /* 0x000fe20000010000 */
[-C--:B------:R-:W-:Y:S01]  /*8160*/  FMUL.FTZ R126, R126, R5.reuse ;  /* 0x000000057e7e7220 */ /* 0x080fe20000410000 */
[----:B------:R-:W2:Y:S01]  /*8170*/  MUFU.EX2 R15, R15 ;  /* 0x0000000f000f7308 */ /* 0x000ea20000000800 */
[----:B0-----:R-:W-:Y:S01]  /*8180*/  FADD.FTZ R27, R3, R44 ;  /* 0x0000002c031b7221 */ /* 0x001fe20000010000 */
[-C--:B------:R-:W-:Y:S01]  /*8190*/  FMUL.FTZ R127, R127, R5.reuse ;  /* 0x000000057f7f7220 */ /* 0x080fe20000410000 */
[-C--:B------:R-:W-:Y:S01]  /*81a0*/  FMUL.FTZ R130, R130, R5.reuse ;  /* 0x0000000582827220 */ /* 0x080fe20000410000 */
[-C--:B------:R-:W-:Y:S01]  /*81b0*/  FMUL.FTZ R131, R131, R5.reuse ;  /* 0x0000000583837220 */ /* 0x080fe20000410000 */
[-C--:B------:R-:W-:Y:S01]  /*81c0*/  FMUL.FTZ R134, R134, R5.reuse ;  /* 0x0000000586867220 */ /* 0x080fe20000410000 */
[----:B------:R-:W-:Y:S01]  /*81d0*/  FMUL.FTZ R135, R135, R5 ;  /* 0x0000000587877220 */ /* 0x000fe20000410000 */
[----:B------:R-:W-:Y:S01]  /*81e0*/  IMAD.MOV.U32 R5, RZ, RZ, R12 ;  /* 0x000000ffff057224 */ /* 0x000fe200078e000c */
[----:B------:R-:W0:Y:S01]  /*81f0*/  MUFU.EX2 R20, R20 ;  /* 0x0000001400147308 */ /* 0x000e220000000800 */
[----:B-1----:R-:W-:Y:S01]  /*8200*/  FADD.FTZ R44, R14, R27 ;  /* 0x0000001b0e2c7221 */ /* 0x002fe20000010000 */
[----:B------:R-:W-:Y:S01]  /*8210*/  F2FP.BF16.F32.PACK_AB R27, R38, R36 ;  /* 0x00000024261b723e */ /* 0x000fe200000010ff */
[----:B------:R-:W-:-:S04]  /*8220*/  FADD.FTZ R38, R64, R35 ;  /* 0x0000002340267221 */ /* 0x000fc80000010000 */
[----:B------:R1:W-:Y:S01]  /*8230*/  STSM.16.M88.4 [R19], R24 ;  /* 0x0000001813007844 */ /* 0x0003e20000000200 */
[----:B------:R-:W3:Y:S01]  /*8240*/  MUFU.EX2 R42, R42 ;  /* 0x0000002a002a7308 */ /* 0x000ee20000000800 */
[----:B--2---:R-:W-:-:S07]  /*8250*/  FADD.FTZ R31, R15, R44 ;  /* 0x0000002c0f1f7221 */ /* 0x004fce0000010000 */
[----:B------:R-:W2:Y:S01]  /*8260*/  MUFU.EX2 R13, R66 ;  /* 0x00000042000d7308 */ /* 0x000ea20000000800 */
[----:B0-----:R-:W-:Y:S01]  /*8270*/  FADD.FTZ R31, R20, R31 ;  /* 0x0000001f141f7221 */ /* 0x001fe20000010000 */
[----:B-1----:R-:W-:-:S06]  /*8280*/  F2FP.BF16.F32.PACK_AB R26, R77, R76 ;  /* 0x0000004c4d1a723e */ /* 0x002fcc00000010ff */
[----:B------:R-:W0:Y:S01]  /*8290*/  MUFU.EX2 R39, R67 ;  /* 0x0000004300277308 */ /* 0x000e220000000800 */
[C---:B---3--:R-:W-:Y:S01]  /*82a0*/  FADD.FTZ R36, R42.reuse, R31 ;  /* 0x0000001f2a247221 */ /* 0x048fe20000010000 */
[----:B------:R-:W-:Y:S01]  /*82b0*/  FADD.FTZ R31, R65, R38 ;  /* 0x00000026411f7221 */ /* 0x000fe20000010000 */
[----:B------:R-:W-:-:S03]  /*82c0*/  F2FP.BF16.F32.PACK_AB R11, R42, R20 ;  /* 0x000000142a0b723e */ /* 0x000fc600000010ff */
[----:B------:R-:W-:Y:S01]  /*82d0*/  FADD.FTZ R38, R68, R31 ;  /* 0x0000001f44267221 */ /* 0x000fe20000010000 */
[----:B------:R-:W-:Y:S01]  /*82e0*/  F2FP.BF16.F32.PACK_AB R31, R3, R34 ;  /* 0x00000022031f723e */ /* 0x000fe200000010ff */
[----:B------:R-:W1:Y:S01]  /*82f0*/  MUFU.EX2 R33, R70 ;  /* 0x0000004600217308 */ /* 0x000e620000000800 */
[----:B--2---:R-:W-:Y:S01]  /*8300*/  FADD.FTZ R36, R13, R36 ;  /* 0x000000240d247221 */ /* 0x004fe20000010000 */
[----:B------:R-:W-:Y:S02]  /*8310*/  FADD.FTZ R9, R69, R38 ;  /* 0x0000002645097221 */ /* 0x000fe40000010000 */
[----:B------:R2:W-:Y:S02]  /*8320*/  STSM.16.M88.4 [R18], R28 ;  /* 0x0000001c12007844 */ /* 0x0005e40000000200 */
[----:B------:R-:W-:Y:S01]  /*8330*/  FADD.FTZ R24, R72, R9 ;  /* 0x0000000948187221 */ /* 0x000fe20000010000 */
[----:B------:R-:W-:Y:S01]  /*8340*/  F2FP.BF16.F32.PACK_AB R9, R15, R14 ;  /* 0x0000000e0f09723e */ /* 0x000fe200000010ff */
[----:B------:R-:W3:Y:S01]  /*8350*/  MUFU.EX2 R37, R71 ;  /* 0x0000004700257308 */ /* 0x000ee20000000800 */
[----:B0-----:R-:W-:Y:S01]  /*8360*/  FADD.FTZ R36, R39, R36 ;  /* 0x0000002427247221 */ /* 0x001fe20000010000 */
[C---:B------:R-:W-:Y:S01]  /*8370*/  FADD.FTZ R15, R73.reuse, R24 ;  /* 0x00000018490f7221 */ /* 0x040fe20000010000 */
[----:B------:R-:W-:Y:S01]  /*8380*/  F2FP.BF16.F32.PACK_AB R24, R73, R72 ;  /* 0x000000484918723e */ /* 0x000fe200000010ff */
[----:B------:R0:W-:Y:S02]  /*8390*/  STSM.16.M88.4 [R17+0x27800], R8 ;  /* 0x0278000811007844 */ /* 0x0001e40000000200 */
[----:B------:R-:W-:-:S02]  /*83a0*/  FADD.FTZ R14, R76, R15 ;  /* 0x0000000f4c0e7221 */ /* 0x000fc40000010000 */
[----:B------:R-:W4:Y:S01]  /*83b0*/  MUFU.EX2 R21, R74 ;  /* 0x0000004a00157308 */ /* 0x000f220000000800 */
[----:B-1----:R-:W-:Y:S01]  /*83c0*/  FADD.FTZ R36, R33, R36 ;  /* 0x0000002421247221 */ /* 0x002fe20000010000 */
[----:B------:R-:W-:Y:S01]  /*83d0*/  FADD.FTZ R15, R77, R14 ;  /* 0x0000000e4d0f7221 */ /* 0x000fe20000010000 */
[----:B--2---:R-:W-:Y:S02]  /*83e0*/  F2FP.BF16.F32.PACK_AB R28, R81, R80 ;  /* 0x00000050511c723e */ /* 0x004fe400000010ff */
[----:B------:R-:W-:Y:S01]  /*83f0*/  F2FP.BF16.F32.PACK_AB R30, R0, R84 ;  /* 0x00000054001e723e */ /* 0x000fe200000010ff */
[----:B------:R-:W-:Y:S02]  /*8400*/  FADD.FTZ R20, R80, R15 ;  /* 0x0000000f50147221 */ /* 0x000fe40000010000 */
[----:B------:R-:W1:Y:S01]  /*8410*/  MUFU.EX2 R40, R40 ;  /* 0x0000002800287308 */ /* 0x000e620000000800 */
[----:B---3--:R-:W-:Y:S01]  /*8420*/  FADD.FTZ R36, R37, R36 ;  /* 0x0000002425247221 */ /* 0x008fe20000010000 */
[----:B------:R-:W-:Y:S01]  /*8430*/  FADD.FTZ R15, R81, R20 ;  /* 0x00000014510f7221 */ /* 0x000fe20000010000 */
[----:B0-----:R-:W-:-:S02]  /*8440*/  F2FP.BF16.F32.PACK_AB R8, R65, R64 ;  /* 0x000000404108723e */ /* 0x001fc400000010ff */
[----:B------:R-:W-:Y:S01]  /*8450*/  F2FP.BF16.F32.PACK_AB R10, R69, R68 ;  /* 0x00000044450a723e */ /* 0x000fe200000010ff */
[----:B------:R-:W-:Y:S02]  /*8460*/  FADD.FTZ R15, R84, R15 ;  /* 0x0000000f540f7221 */ /* 0x000fe40000010000 */
[----:B------:R-:W0:Y:S01]  /*8470*/  MUFU.EX2 R78, R78 ;  /* 0x0000004e004e7308 */ /* 0x000e220000000800 */
[----:B------:R-:W-:Y:S01]  /*8480*/  F2FP.BF16.F32.PACK_AB R9, R39, R13 ;  /* 0x0000000d2709723e */ /* 0x000fe200000010ff */
[----:B----4-:R-:W-:Y:S01]  /*8490*/  FADD.FTZ R3, R21, R36 ;  /* 0x0000002415037221 */ /* 0x010fe20000010000 */
[----:B------:R-:W-:-:S05]  /*84a0*/  F2FP.BF16.F32.PACK_AB R11, R37, R33 ;  /* 0x00000021250b723e */ /* 0x000fca00000010ff */
[----:B------:R-:W2:Y:S01]  /*84b0*/  MUFU.EX2 R79, R79 ;  /* 0x0000004f004f7308 */ /* 0x000ea20000000800 */
[C---:B-1----:R-:W-:Y:S01]  /*84c0*/  F2FP.BF16.F32.PACK_AB R25, R40.reuse, R21 ;  /* 0x000000152819723e */ /* 0x042fe200000010ff */
[----:B------:R1:W-:Y:S01]  /*84d0*/  STSM.16.M88.4 [R23], R8 ;  /* 0x0000000817007844 */ /* 0x0003e20000000200 */
[----:B------:R-:W-:-:S05]  /*84e0*/  FADD.FTZ R3, R40, R3 ;  /* 0x0000000328037221 */ /* 0x000fca0000010000 */
[----:B------:R-:W3:Y:S01]  /*84f0*/  MUFU.EX2 R82, R82 ;  /* 0x0000005200527308 */ /* 0x000ee20000000800 */
[----:B0-----:R-:W-:-:S07]  /*8500*/  FADD.FTZ R14, R78, R3 ;  /* 0x000000034e0e7221 */ /* 0x001fce0000010000 */
[----:B------:R-:W0:Y:S01]  /*8510*/  MUFU.EX2 R83, R83 ;  /* 0x0000005300537308 */ /* 0x000e220000000800 */
[C---:B--2---:R-:W-:Y:S01]  /*8520*/  F2FP.BF16.F32.PACK_AB R27, R79.reuse, R78 ;  /* 0x0000004e4f1b723e */ /* 0x044fe200000010ff */
[----:B------:R-:W-:-:S04]  /*8530*/  FADD.FTZ R3, R79, R14 ;  /* 0x0000000e4f037221 */ /* 0x000fc80000010000 */
[----:B------:R1:W-:Y:S02]  /*8540*/  STSM.16.M88.4 [R19+0x6000], R24 ;  /* 0x0060001813007844 */ /* 0x0003e40000000200 */
[----:B------:R-:W2:Y:S01]  /*8550*/  MUFU.EX2 R86, R86 ;  /* 0x0000005600567308 */ /* 0x000ea20000000800 */
[----:B---3--:R-:W-:-:S07]  /*8560*/  FADD.FTZ R3, R82, R3 ;  /* 0x0000000352037221 */ /* 0x008fce0000010000 */
[----:B------:R3:W4:Y:S01]  /*8570*/  MUFU.EX2 R32, R4 ;  /* 0x0000000400207308 */ /* 0x0007220000000800 */
[C---:B0-----:R-:W-:Y:S01]  /*8580*/  F2FP.BF16.F32.PACK_AB R29, R83.reuse, R82 ;  /* 0x00000052531d723e */ /* 0x041fe200000010ff */
[----:B------:R-:W-:-:S04]  /*8590*/  FADD.FTZ R3, R83, R3 ;  /* 0x0000000353037221 */ /* 0x000fc80000010000 */
[----:B--2---:R-:W-:Y:S01]  /*85a0*/  FADD.FTZ R3, R86, R3 ;  /* 0x0000000356037221 */ /* 0x004fe20000010000 */
[----:B---3--:R-:W-:Y:S01]  /*85b0*/  FADD.FTZ R4, R0, R15 ;  /* 0x0000000f00047221 */ /* 0x008fe20000010000 */
[----:B------:R-:W-:Y:S01]  /*85c0*/  IMAD.MOV.U32 R0, RZ, RZ, R6 ;  /* 0x000000ffff007224 */ /* 0x000fe200078e0006 */
[C---:B----4-:R-:W-:Y:S01]  /*85d0*/  F2FP.BF16.F32.PACK_AB R31, R32.reuse, R86 ;  /* 0x00000056201f723e */ /* 0x050fe200000010ff */
[----:B------:R-:W-:-:S04]  /*85e0*/  FADD.FTZ R3, R32, R3 ;  /* 0x0000000320037221 */ /* 0x000fc80000010000 */
[----:B------:R1:W-:Y:S01]  /*85f0*/  STSM.16.M88.4 [R18+0x6000], R28 ;  /* 0x0060001c12007844 */ /* 0x0003e20000000200 */
[----:B------:R0:W-:Y:S06]  /*8600*/  MEMBAR.ALL.CTA ;  /* 0x0000000000007992 */ /* 0x0001ec0000008000 */
[----:B0-----:R-:W0:Y:S02]  /*8610*/  FENCE.VIEW.ASYNC.S ;  /* 0x00000000000073c6 */ /* 0x001e240000000000 */
[----:B0-----:R-:W-:Y:S01]  /*8620*/  NOP ;  /* 0x0000000000007918 */ /* 0x001fe20000000000 */
[----:B------:R-:W-:Y:S05]  /*8630*/  @P2 BRA `(.L_x_1118) ;  /* 0xffffffcc00bc2947 */ /* 0x000fea000383ffff */
[----:B------:R-:W-:Y:S01]  /*8640*/  IMAD.MOV.U32 R5, RZ, RZ, R12 ;  /* 0x000000ffff057224 */ /* 0x000fe200078e000c */
[----:B------:R-:W-:Y:S01]  /*8650*/  UMOV UR48, UR57 ;  /* 0x0000003900307c82 */ /* 0x000fe20008000000 */
[----:B------:R-:W-:Y:S01]  /*8660*/  IMAD.MOV.U32 R0, RZ, RZ, R6 ;  /* 0x000000ffff007224 */ /* 0x000fe200078e0006 */
[----:B------:R-:W-:-:S06]  /*8670*/  UMOV UR51, UR56 ;  /* 0x0000003800337c82 */ /* 0x000fcc0008000000 */
.L_x_1101:
[----:B------:R-:W-:Y:S01]  /*8680*/  ULDC UR6, c[0x0][0x448] ;  /* 0x0001120000067ab9 */ /* 0x000fe20000000800 */
[----:B------:R-:W-:Y:S01]  /*8690*/  ULDC UR15, c[0x0][0x9e4] ;  /* 0x00027900000f7ab9 */ /* 0x000fe20000000800 */
[----:B------:R-:W-:Y:S02]  /*86a0*/  UISETP.NE.AND UP0, UPT, UR6, 0x1, UPT ;  /* 0x000000010600788c */ /* 0x000fe4000bf05270 */
[----:B------:R-:W-:Y:S02]  /*86b0*/  UISETP.GE.AND UP1, UPT, UR15, 0x1, UPT ;  /* 0x000000010f00788c */ /* 0x000fe4000bf26270 */
[----:B------:R-:W-:Y:S02]  /*86c0*/  UIADD3 UR10, UR40, 0xbf, URZ ;  /* 0x000000bf280a7890 */ /* 0x000fe4000fffe03f */
[----:B------:R-:W-:Y:S02]  /*86d0*/  UIADD3 UR11, UR39, 0x1, -UR47 ;  /* 0x00000001270b7890 */ /* 0x000fe4000fffe82f */
[----:B------:R-:W-:-:S03]  /*86e0*/  PLOP3.LUT P5, PT, PT, PT, UP1, 0x80, 0x0 ;  /* 0x000000000000781c */ /* 0x000fc60003faf018 */
[----:B------:R-:W-:Y:S01]  /*86f0*/  @UP0 ULDC UR6, c[0x0][0x44c] ;  /* 0x0001130000060ab9 */ /* 0x000fe20000000800 */
[----:B------:R-:W-:Y:S01]  /*8700*/  @UP0 ULDC UR14, c[0x0][0x450] ;  /* 0x00011400000e0ab9 */ /* 0x000fe20000000800 */
[----:B------:R-:W-:-:S04]  /*8710*/  UIMAD.WIDE.U32 UR6, UR10, UR6, URZ ;  /* 0x000000060a0672a5 */ /* 0x000fc8000f8e003f */
[----:B------:R-:W-:-:S04]  /*8720*/  @UP0 USHF.R.U32.HI UR10, URZ, UR14, UR7 ;  /* 0x0000000e3f0a0299 */ /* 0x000fc80008011607 */
[----:B------:R-:W-:-:S04]  /*8730*/  UIADD3 UR10, UR11, UR10, URZ ;  /* 0x0000000a0b0a7290 */ /* 0x000fc8000fffe03f */
[----:B------:R-:W-:Y:S01]  /*8740*/  UIADD3 UR35, UR10, -UR35, URZ ;  /* 0x800000230a237290 */ /* 0x000fe2000fffe03f */
[----:B------:R-:W-:Y:S11]  /*8750*/  @!P5 BRA `(.L_x_1119) ;  /* 0x000000000048d947 */ /* 0x000ff60003800000 */
[----:B------:R-:W-:Y:S02]  /*8760*/  UMOV UR14, UR10 ;  /* 0x0000000a000e7c82 */ /* 0x000fe40008000000 */
        /* <DEDUP_REMOVED lines=10> */
.L_x_1120:
[----:B------:R-:W-:-:S11]  /*8810*/  UISETP.NE.AND UP1, UPT, UR15, 0x1, UPT ;  /* 0x000000010f00788c */ /* 0x000fd6000bf25270 */
[----:B------:R-:W-:Y:S02]  /*8820*/  @UP1 ULDC.64 UR6, c[0x0][0x9e8] ;  /* 0x00027a0000061ab9 */ /* 0x000fe40000000a00 */
[----:B------:R-:W-:-:S04]  /*8830*/  UIMAD.WIDE.U32 UR10, UR14, UR6, URZ ;  /* 0x000000060e0a72a5 */ /* 0x000fc8000f8e003f */
[----:B------:R-:W-:-:S12]  /*8840*/  @UP1 USHF.R.U32.HI UR14, URZ, UR7, UR11 ;  /* 0x000000073f0e1299 */ /* 0x000fd8000801160b */
.L_x_1121:
[----:B------:R-:W-:-:S04]  /*8850*/  UIMAD UR14, UR14, UR15, URZ ;  /* 0x0000000f0e0e72a4 */ /* 0x000fc8000f8e023f */
[----:B------:R-:W-:-:S04]  /*8860*/  UISETP.LT.AND UP1, UPT, UR35, UR14, UPT ;  /* 0x0000000e2300728c */ /* 0x000fc8000bf21270 */
[----:B------:R-:W-:-:S12]  /*8870*/  USEL UR35, UR35, UR14, !UP1 ;  /* 0x0000000e23237287 */ /* 0x000fd8000c800000 */
.L_x_1119:
        /* <DEDUP_REMOVED lines=13> */
.L_x_1131:
[----:B------:R-:W-:Y:S01]  /*8950*/  UIADD3 UR48, UR35, 0x1, URZ ;  /* 0x0000000123307890 */ /* 0x000fe2000fffe03f */
[----:B------:R-:W-:-:S03]  /*8960*/  ISETP.NE.AND P3, PT, RZ, UR45, PT ;  /* 0x0000002dff007c0c */ /* 0x000fc6000bf65270 */
[----:B------:R-:W-:-:S04]  /*8970*/  UISETP.NE.AND UP1, UPT, UR48, 0x2, UPT ;  /* 0x000000023000788c */ /* 0x000fc8000bf25270 */
[----:B------:R-:W-:Y:S02]  /*8980*/  USEL UR51, URZ, 0x1, UP1 ;  /* 0x000000013f337887 */ /* 0x000fe40008800000 */
[----:B------:R-:W-:Y:S02]  /*8990*/  USEL UR48, UR48, URZ, UP1 ;  /* 0x0000003f30307287 */ /* 0x000fe40008800000 */
[----:B------:R-:W-:Y:S02]  /*89a0*/  ULOP3.LUT UR51, UR28, UR51, URZ, 0x3c, !UPT ;  /* 0x000000331c337292 */ /* 0x000fe4000f8e3c3f */
[----:B--2---:R-:W-:Y:S10]  /*89b0*/  @P3 BRA `(.L_x_1123) ;  /* 0x00000000002c3947 */ /* 0x004ff40003800000 */
[----:B------:R-:W-:Y:S05]  /*89c0*/  @!P0 BRA `(.L_x_1124) ;  /* 0x0000000000048947 */ /* 0x000fea0003800000 */
[----:B------:R-:W-:Y:S01]  /*89d0*/  BPT.TRAP 0x1 ;  /* 0x000000040000795c */ /* 0x000fe20000300000 */
.L_x_1124:
[----:B------:R-:W-:Y:S01]  /*89e0*/  ULEA UR6, UR48, UR42, 0x3 ;  /* 0x0000002a30067291 */ /* 0x000fe2000f8e183f */
[----:B------:R-:W-:-:S05]  /*89f0*/  IMAD.U32 R0, RZ, RZ, UR51 ;  /* 0x00000033ff007e24 */ /* 0x000fca000f8e00ff */
[----:B------:R-:W-:-:S04]  /*8a00*/  SHF.L.U32 R0, R0, 0x1f, RZ ;  /* 0x0000001f00007819 */ /* 0x000fc800000006ff */
[----:B------:R0:W2:Y:S01]  /*8a10*/  SYNCS.PHASECHK.TRANS64.TRYWAIT P2, [UR6+0x2d830], R0 ;  /* 0x02d83000ff0075a7 */ /* 0x0000a20008040146 */
[----:B------:R-:W-:Y:S05]  /*8a20*/  @!P0 BRA `(.L_x_1125) ;  /* 0x0000000000048947 */ /* 0x000fea0003800000 */
[----:B------:R-:W-:Y:S01]  /*8a30*/  BPT.TRAP 0x1 ;  /* 0x000000040000795c */ /* 0x000fe20000300000 */
.L_x_1125:
[----:B--2---:R-:W-:Y:S05]  /*8a40*/  @P2 BRA `(.L_x_1123) ;  /* 0x0000000000082947 */ /* 0x004fea0003800000 */
[----:B------:R-:W2:Y:S02]  /*8a50*/  SYNCS.PHASECHK.TRANS64.TRYWAIT P2, [UR6+0x2d830], R0 ;  /* 0x02d83000ff0075a7 */ /* 0x000ea40008040146 */
[----:B--2---:R-:W-:Y:S05]  /*8a60*/  @!P2 BRA `(.L_x_1126) ;  /* 0x000000f400dca947 */ /* 0x004fea0003800000 */
.L_x_1123:
[----:B--2---:R-:W2:Y:S01]  /*8a70*/  S2R R5, SR_TID.X ;  /* 0x0000000000057919 */ /* 0x004ea20000002100 */
        /* <DEDUP_REMOVED lines=12> */
[----:B--2---:R-:W-:-:S05]  /*8b40*/  SHF.R.U32.HI R5, RZ, 0x7, R5 ;  /* 0x00000007ff057819 */ /* 0x004fca0000011605 */
[----:B0-----:R-:W-:-:S05]  /*8b50*/  VIADD R0, R5, 0x8 ;  /* 0x0000000805007836 */ /* 0x001fca0000000000 */
[----:B------:R0:W-:Y:S06]  /*8b60*/  BAR.SYNC.DEFER_BLOCKING R0, 0x100 ;  /* 0x000400000000751d */ /* 0x0001ec0000010000 */
[----:B-1-3--:R-:W-:-:S06]  /*8b70*/  WARPGROUP.ARRIVE ;  /* 0x00000000000079c5 */ /* 0x00afcc0000000000 */
        /* <DEDUP_REMOVED lines=20> */
.L_x_1128:
[----:B------:R-:W-:Y:S01]  /*8cc0*/  ULEA UR6, UR35, UR42, 0x3 ;  /* 0x0000002a23067291 */ /* 0x000fe2000f8e183f */
[----:B------:R-:W-:-:S05]  /*8cd0*/  IMAD.U32 R0, RZ, RZ, UR28 ;  /* 0x0000001cff007e24 */ /* 0x000fca000f8e00ff */
[----:B------:R-:W-:-:S04]  /*8ce0*/  SHF.L.U32 R0, R0, 0x1f, RZ ;  /* 0x0000001f00007819 */ /* 0x000fc800000006ff */
[----:B------:R0:W1:Y:S01]  /*8cf0*/  SYNCS.PHASECHK.TRANS64.TRYWAIT P2, [UR6+0x2d850], R0 ;  /* 0x02d85000ff0075a7 */ /* 0x0000620008040146 */
[----:B------:R-:W-:Y:S05]  /*8d00*/  @!P0 BRA `(.L_x_1129) ;  /* 0x0000000000048947 */ /* 0x000fea0003800000 */
[----:B------:R-:W-:Y:S01]  /*8d10*/  BPT.TRAP 0x1 ;  /* 0x000000040000795c */ /* 0x000fe20000300000 */
.L_x_1129:
[----:B-1----:R-:W-:Y:S05]  /*8d20*/  @P2 BRA `(.L_x_1127) ;  /* 0x0000000000082947 */ /* 0x002fea0003800000 */
[----:B------:R-:W1:Y:S02]  /*8d30*/  SYNCS.PHASECHK.TRANS64.TRYWAIT P2, [UR6+0x2d850], R0 ;  /* 0x02d85000ff0075a7 */ /* 0x000e640008040146 */
[----:B-1----:R-:W-:Y:S05]  /*8d40*/  @!P2 BRA `(.L_x_1130) ;  /* 0x000000f4003ca947 */ /* 0x002fea0003800000 */
.L_x_1127:
[----:B------:R-:W-:Y:S01]  /*8d50*/  UIADD3 UR6, UR42, 0x400, URZ ;  /* 0x000004002a067890 */ /* 0x000fe2000fffe03f */
[----:B------:R-:W-:Y:S01]  /*8d60*/  WARPGROUP.ARRIVE ;  /* 0x00000000000079c5 */ /* 0x000fe20000000000 */
[----:B------:R-:W-:Y:S01]  /*8d70*/  UMOV UR29, 0x40000040 ;  /* 0x40000040001d7882 */ /* 0x000fe20000000000 */
[----:B------:R-:W-:Y:S01]  /*8d80*/  UMOV UR31, 0x80000020 ;  /* 0x80000020001f7882 */ /* 0x000fe20000000000 */
[----:B------:R-:W-:Y:S01]  /*8d90*/  USHF.R.U32.HI UR6, URZ, 0x4, UR6 ;  /* 0x000000043f067899 */ /* 0x000fe20008011606 */
[----:B01----:R-:W-:Y:S02]  /*8da0*/  FMNMX.FTZ R0, R24, R6, !PT ;  /* 0x0000000618007209 */ /* 0x003fe40007810000 */
[----:B------:R-:W0:Y:S01]  /*8db0*/  S2R R15, SR_TID.X ;  /* 0x00000000000f7919 */ /* 0x000e220000002100 */
[----:B------:R-:W-:Y:S01]  /*8dc0*/  FMNMX.FTZ R12, R26, R7, !PT ;  /* 0x000000071a0c7209 */ /* 0x000fe20007810000 */
[----:B------:R-:W-:Y:S01]  /*8dd0*/  ULOP3.LUT UR6, UR6, 0x3fff, URZ, 0xc0, !UPT ;  /* 0x00003fff06067892 */ /* 0x000fe2000f8ec03f */
[----:B------:R-:W-:-:S03]  /*8de0*/  FMNMX.FTZ R5, R25, R0, !PT ;  /* 0x0000000019057209 */ /* 0x000fc60007810000 */
        /* <DEDUP_REMOVED lines=76> */
[----:B------:R-:W1:Y:S01]  /*92b0*/  MUFU.EX2 R25, R25 ;  /* 0x0000001900197308 */ /* 0x000e620000000800 */
        /* <DEDUP_REMOVED lines=16> */
[----:B------:R-:W2:Y:S01]  /*93c0*/  MUFU.EX2 R5, R28 ;  /* 0x0000001c00057308 */ /* 0x000ea20000000800 */
[----:B0-----:R-:W-:Y:S01]  /*93d0*/  FFMA.FTZ R4, R6, R4, R8 ;  /* 0x0000000406047223 */ /* 0x001fe20000010008 */
[----:B-1----:R-:W-:-:S03]  /*93e0*/  F2FP.BF16.F32.PACK_AB R8, R25, R8 ;  /* 0x000000081908723e */ /* 0x002fc600000010ff */
[----:B------:R-:W-:Y:S01]  /*93f0*/  HGMMA.64x96x16.F32.BF16 R88, gdesc[UR28].tnspB, R88, gsb0 ;  /* 0x416000001c5879f0 */ /* 0x000fe20008001858 */
[----:B------:R-:W-:Y:S01]  /*9400*/  UIADD3 UR28, UR6, 0x6, URZ ;  /* 0x00000006061c7890 */ /* 0x000fe2000fffe03f */
[----:B------:R-:W-:Y:S01]  /*9410*/  FADD.FTZ R4, R25, R4 ;  /* 0x0000000419047221 */ /* 0x000fe20000010000 */
[----:B------:R-:W-:Y:S01]  /*9420*/  UIADD3 UR30, UR7, 0xc0, URZ ;  /* 0x000000c0071e7890 */ /* 0x000fe2000fffe03f */
[----:B------:R-:W0:Y:S01]  /*9430*/  MUFU.EX2 R10, R29 ;  /* 0x0000001d000a7308 */ /* 0x000e220000000800 */
[----:B------:R-:W-:Y:S01]  /*9440*/  UMOV UR29, 0x40000040 ;  /* 0x40000040001d7882 */ /* 0x000fe20000000000 */
[----:B------:R-:W-:Y:S01]  /*9450*/  UMOV UR31, 0x80000020 ;  /* 0x80000020001f7882 */ /* 0x000fe20000000000 */
[----:B--2---:R-:W-:-:S05]  /*9460*/  FADD.FTZ R9, R5, R4 ;  /* 0x0000000405097221 */ /* 0x004fca0000010000 */
[----:B------:R-:W-:Y:S01]  /*9470*/  MUFU.EX2 R36, R36 ;  /* 0x0000002400247308 */ /* 0x000fe20000000800 */
[C---:B0-----:R-:W-:Y:S01]  /*9480*/  FADD.FTZ R4, R10.reuse, R9 ;  /* 0x000000090a047221 */ /* 0x041fe20000010000 */
[----:B------:R-:W-:-:S06]  /*9490*/  F2FP.BF16.F32.PACK_AB R10, R10, R5 ;  /* 0x000000050a0a723e */ /* 0x000fcc00000010ff */
        /* <DEDUP_REMOVED lines=29> */
[----:B------:R-:W-:Y:S01]  /*9670*/  FMNMX.FTZ R12, R66, R5, !PT ;  /* 0x00000005420c7209 */ /* 0x000fe20007810000 */
[----:B------:R-:W-:Y:S02]  /*9680*/  WARPGROUP.DEPBAR.LE gsb0, 0x0 ;  /* 0x00008000000079c5 */ /* 0x000fe40000010000 */
[----:B------:R-:W-:Y:S01]  /*9690*/  WARPGROUP.ARRIVE ;  /* 0x00000000000079c5 */ /* 0x000fe20000000000 */
[----:B------:R-:W-:Y:S01]  /*96a0*/  FMNMX.FTZ R5, R67, R12, !PT ;  /* 0x0000000c43057209 */ /* 0x000fe20007810000 */
[----:B------:R-:W-:Y:S03]  /*96b0*/  MUFU.EX2 R65, R65 ;  /* 0x0000004100417308 */ /* 0x000fe60000000800 */
[----:B------:R-:W-:Y:S01]  /*96c0*/  FMNMX.FTZ R12, R70, R5, !PT ;  /* 0x00000005460c7209 */ /* 0x000fe20007810000 */
[----:B------:R-:W-:Y:S01]  /*96d0*/  HGMMA.64x96x16.F32.BF16 R88, gdesc[UR28].tnspB, R88, gsb0 ;  /* 0x416000001c5879f0 */ /* 0x000fe20008001858 */
[----:B------:R-:W-:-:S02]  /*96e0*/  UIADD3 UR28, UR6, 0x600, URZ ;  /* 0x00000600061c7890 */ /* 0x000fc4000fffe03f */
        /* <DEDUP_REMOVED lines=16> */
[----:B------:R-:W-:Y:S02]  /*97f0*/  MUFU.EX2 R77, R77 ;  /* 0x0000004d004d7308 */ /* 0x000fe40000000800 */
[----:B------:R-:W0:Y:S06]  /*9800*/  SHFL.BFLY PT, R5, R12, 0x2, 0x1f ;  /* 0x0c401f000c057f89 */ /* 0x000e2c00000e0000 */
[----:B------:R-:W-:Y:S08]  /*9810*/  MUFU.EX2 R28, R80 ;  /* 0x00000050001c7308 */ /* 0x000ff00000000800 */
[----:B------:R-:W-:Y:S08]  /*9820*/  MUFU.EX2 R81, R81 ;  /* 0x0000005100517308 */ /* 0x000ff00000000800 */
[----:B------:R-:W-:Y:S01]  /*9830*/  MUFU.EX2 R85, R85 ;  /* 0x0000005500557308 */ /* 0x000fe20000000800 */
[----:B0-----:R-:W-:-:S05]  /*9840*/  FMNMX.FTZ R11, R12, R5, !PT ;  /* 0x000000050c0b7209 */ /* 0x001fca0007810000 */
[----:B------:R-:W0:Y:S02]  /*9850*/  SHFL.BFLY PT, R14, R11, 0x1, 0x1f ;  /* 0x0c201f000b0e7f89 */ /* 0x000e2400000e0000 */
[----:B0-----:R-:W-:Y:S01]  /*9860*/  FMNMX.FTZ R5, R11, R14, !PT ;  /* 0x0000000e0b057209 */ /* 0x001fe20007810000 */
[----:B------:R-:W-:Y:S01]  /*9870*/  VIADD R11, R13, 0x9 ;  /* 0x000000090d0b7836 */ /* 0x000fe20000000000 */
[----:B------:R-:W-:Y:S03]  /*9880*/  MUFU.EX2 R14, R52 ;  /* 0x00000034000e7308 */ /* 0x000fe60000000800 */
[C---:B------:R-:W-:Y:S01]  /*9890*/  FMUL.FTZ R9, R5.reuse, UR33 ;  /* 0x0000002105097c20 */ /* 0x040fe20008410000 */
[----:B------:R-:W-:Y:S01]  /*98a0*/  FADD.FTZ R7, -R5, R7 ;  /* 0x0000000705077221 */ /* 0x000fe20000010100 */
[----:B------:R-:W-:Y:S01]  /*98b0*/  SEL R13, R11, 0x9, !P2 ;  /* 0x000000090b0d7807 */ /* 0x000fe20005000000 */
[----:B------:R-:W-:-:S02]  /*98c0*/  WARPGROUP.DEPBAR.LE gsb0, 0x0 ;  /* 0x00008000000079c5 */ /* 0x000fc40000010000 */
[----:B------:R-:W-:Y:S01]  /*98d0*/  WARPGROUP.ARRIVE ;  /* 0x00000000000079c5 */ /* 0x000fe20000000000 */
[--C-:B------:R-:W-:Y:S01]  /*98e0*/  FFMA.FTZ R26, R26, UR33, -R9.reuse ;  /* 0x000000211a1a7c23 */ /* 0x100fe20008010809 */
[----:B------:R-:W-:Y:S01]  /*98f0*/  FMUL.FTZ R7, R7, UR33 ;  /* 0x0000002107077c20 */ /* 0x000fe20008410000 */
[--C-:B------:R-:W-:Y:S01]  /*9900*/  FFMA.FTZ R27, R27, UR33, -R9.reuse ;  /* 0x000000211b1b7c23 */ /* 0x100fe20008010809 */
[--C-:B------:R-:W-:Y:S01]  /*9910*/  FFMA.FTZ R30, R30, UR33, -R9.reuse ;  /* 0x000000211e1e7c23 */ /* 0x100fe20008010809 */
[--C-:B------:R-:W-:Y:S01]  /*9920*/  FFMA.FTZ R31, R31, UR33, -R9.reuse ;  /* 0x000000211f1f7c23 */ /* 0x100fe20008010809 */
[----:B------:R-:W-:Y:S01]  /*9930*/  HGMMA.64x96x16.F32.BF16 R88, gdesc[UR28].tnspB, R88, gsb0 ;  /* 0x416000001c5879f0 */ /* 0x000fe20008001858 */
[----:B------:R-:W-:Y:S01]  /*9940*/  UIADD3 UR28, UR6, 0x602, URZ ;  /* 0x00000602061c7890 */ /* 0x000fe2000fffe03f */
[----:B------:R-:W-:Y:S01]  /*9950*/  MUFU.EX2 R7, R7 ;  /* 0x0000000700077308 */ /* 0x000fe20000000800 */
[----:B------:R-:W-:Y:S01]  /*9960*/  UIADD3 UR30, UR7, 0x140, URZ ;  /* 0x00000140071e7890 */ /* 0x000fe2000fffe03f */
[--C-:B------:R-:W-:Y:S01]  /*9970*/  FFMA.FTZ R34, R34, UR33, -R9.reuse ;  /* 0x0000002122227c23 */ /* 0x100fe20008010809 */
[----:B------:R-:W-:Y:S01]  /*9980*/  UMOV UR29, 0x40000040 ;  /* 0x40000040001d7882 */ /* 0x000fe20000000000 */
[----:B------:R-:W-:Y:S01]  /*9990*/  UMOV UR31, 0x80000020 ;  /* 0x80000020001f7882 */ /* 0x000fe20000000000 */
        /* <DEDUP_REMOVED lines=29> */
[----:B------:R-:W0:Y:S01]  /*9b70*/  MUFU.EX2 R9, R27 ;  /* 0x0000001b00097308 */ /* 0x000e220000000800 */
[C---:B------:R-:W-:Y:S01]  /*9b80*/  ISETP.GT.AND P2, PT, R2.reuse, UR34, PT ;  /* 0x0000002202007c0c */ /* 0x040fe2000bf44270 */
[----:B------:R-:W-:-:S06]  /*9b90*/  VIADD R2, R2, 0xffffffff ;  /* 0xffffffff02027836 */ /* 0x000fcc0000000000 */
[----:B------:R-:W1:Y:S08]  /*9ba0*/  MUFU.EX2 R11, R30 ;  /* 0x0000001e000b7308 */ /* 0x000e700000000800 */
[----:B------:R-:W2:Y:S01]  /*9bb0*/  MUFU.EX2 R31, R31 ;  /* 0x0000001f001f7308 */ /* 0x000ea20000000800 */
[C---:B0-----:R-:W-:Y:S01]  /*9bc0*/  FADD.FTZ R3, R9.reuse, R12 ;  /* 0x0000000c09037221 */ /* 0x041fe20000010000 */
[----:B------:R-:W-:Y:S01]  /*9bd0*/  IMAD.U32 R12, RZ, RZ, UR48 ;  /* 0x00000030ff0c7e24 */ /* 0x000fe2000f8e00ff */
[----:B------:R-:W-:-:S04]  /*9be0*/  F2FP.BF16.F32.PACK_AB R9, R9, R26 ;  /* 0x0000001a0909723e */ /* 0x000fc800000010ff */
[----:B------:R-:W-:Y:S01]  /*9bf0*/  @!P1 LEA R12, R12, UR42, 0x3 ;  /* 0x0000002a0c0c9c11 */ /* 0x000fe2000f8e18ff */
[----:B------:R-:W-:Y:S01]  /*9c00*/  MUFU.EX2 R34, R34 ;  /* 0x0000002200227308 */ /* 0x000fe20000000800 */
[----:B-1----:R-:W-:-:S03]  /*9c10*/  FADD.FTZ R3, R11, R3 ;  /* 0x000000030b037221 */ /* 0x002fc60000010000 */
[----:B------:R-:W-:-:S04]  /*9c20*/  @!P1 VIADD R12, R12, 0x2d840 ;  /* 0x0002d8400c0c9836 */ /* 0x000fc80000000000 */
[----:B------:R-:W-:Y:S01]  /*9c30*/  MUFU.EX2 R35, R35 ;  /* 0x0000002300237308 */ /* 0x000fe20000000800 */
[----:B------:R-:W-:Y:S01]  /*9c40*/  @!P1 PRMT R12, RZ, 0x654, R12 ;  /* 0x00000654ff0c9816 */ /* 0x000fe2000000000c */
[C---:B--2---:R-:W-:Y:S01]  /*9c50*/  FADD.FTZ R3, R31.reuse, R3 ;  /* 0x000000031f037221 */ /* 0x044fe20000010000 */
[----:B------:R-:W-:-:S05]  /*9c60*/  F2FP.BF16.F32.PACK_AB R11, R31, R11 ;  /* 0x0000000b1f0b723e */ /* 0x000fca00000010ff */
        /* <DEDUP_REMOVED lines=35> */
[----:B------:R-:W-:Y:S02]  /*9ea0*/  UMOV UR28, UR51 ;  /* 0x00000033001c7c82 */ /* 0x000fe40008000000 */
[----:B------:R-:W-:Y:S02]  /*9eb0*/  WARPGROUP.DEPBAR.LE gsb0, 0x0 ;  /* 0x00008000000079c5 */ /* 0x000fe40000010000 */
[----:B------:R0:W-:Y:S06]  /*9ec0*/  BAR.ARV R13, 0x100 ;  /* 0x0004000d0000751d */ /* 0x0001ec0000002000 */
[----:B------:R1:W-:Y:S01]  /*9ed0*/  @!P1 SYNCS.ARRIVE.TRANS64.RED.A1T0 RZ, [R12+URZ], RZ ;  /* 0x000000ff0cff99a7 */ /* 0x0003e2000810043f */
[-C--:B------:R-:W-:Y:S01]  /*9ee0*/  FMUL.FTZ R88, R88, R6.reuse ;  /* 0x0000000658587220 */ /* 0x080fe20000410000 */
[----:B0-----:R-:W0:Y:S01]  /*9ef0*/  MUFU.EX2 R13, R32 ;  /* 0x00000020000d7308 */ /* 0x001e220000000800 */
[-C--:B------:R-:W-:Y:S01]  /*9f00*/  FMUL.FTZ R89, R89, R6.reuse ;  /* 0x0000000659597220 */ /* 0x080fe20000410000 */
[-C--:B------:R-:W-:Y:S01]  /*9f10*/  FMUL.FTZ R92, R92, R6.reuse ;  /* 0x000000065c5c7220 */ /* 0x080fe20000410000 */
[-C--:B------:R-:W-:Y:S01]  /*9f20*/  FMUL.FTZ R93, R93, R6.reuse ;  /* 0x000000065d5d7220 */ /* 0x080fe20000410000 */
[-C--:B------:R-:W-:Y:S01]  /*9f30*/  FMUL.FTZ R96, R96, R6.reuse ;  /* 0x0000000660607220 */ /* 0x080fe20000410000 */
[-C--:B------:R-:W-:Y:S01]  /*9f40*/  FMUL.FTZ R97, R97, R6.reuse ;  /* 0x0000000661617220 */ /* 0x080fe20000410000 */
[----:B-1----:R-:W-:Y:S01]  /*9f50*/  IMAD.U32 R12, RZ, RZ, UR35 ;  /* 0x00000023ff0c7e24 */ /* 0x002fe2000f8e00ff */
[----:B------:R-:W-:Y:S01]  /*9f60*/  UMOV UR35, UR48 ;  /* 0x0000003000237c82 */ /* 0x000fe20008000000 */
[----:B------:R-:W-:Y:S01]  /*9f70*/  MUFU.EX2 R32, R43 ;  /* 0x0000002b00207308 */ /* 0x000fe20000000800 */
[-C--:B------:R-:W-:Y:S01]  /*9f80*/  FMUL.FTZ R100, R100, R6.reuse ;  /* 0x0000000664647220 */ /* 0x080fe20000410000 */
[-C--:B------:R-:W-:Y:S01]  /*9f90*/  FMUL.FTZ R101, R101, R6.reuse ;  /* 0x0000000665657220 */ /* 0x080fe20000410000 */
[----:B------:R-:W-:Y:S01]  /*9fa0*/  @!P1 LEA R12, R12, UR42, 0x3 ;  /* 0x0000002a0c0c9c11 */ /* 0x000fe2000f8e18ff */
[-C--:B------:R-:W-:Y:S01]  /*9fb0*/  FMUL.FTZ R104, R104, R6.reuse ;  /* 0x0000000668687220 */ /* 0x080fe20000410000 */
[-C--:B------:R-:W-:Y:S01]  /*9fc0*/  FMUL.FTZ R105, R105, R6.reuse ;  /* 0x0000000669697220 */ /* 0x080fe20000410000 */
[-C--:B------:R-:W-:Y:S01]  /*9fd0*/  FMUL.FTZ R108, R108, R6.reuse ;  /* 0x000000066c6c7220 */ /* 0x080fe20000410000 */
[----:B------:R-:W-:Y:S01]  /*9fe0*/  FMUL.FTZ R109, R109, R6 ;  /* 0x000000066d6d7220 */ /* 0x000fe20000410000 */
[----:B------:R-:W-:-:S02]  /*9ff0*/  @!P1 VIADD R12, R12, 0x2d860 ;  /* 0x0002d8600c0c9836 */ /* 0x000fc40000000000 */
[----:B0-----:R-:W-:Y:S01]  /*a000*/  FADD.FTZ R15, R13, R4 ;  /* 0x000000040d0f7221 */ /* 0x001fe20000010000 */
        /* <DEDUP_REMOVED lines=14> */
[----:B------:R-:W-:Y:S01]  /*a0f0*/  FMUL.FTZ R133, R133, R6 ;  /* 0x0000000685857220 */ /* 0x000fe20000410000 */
[----:B0-----:R-:W0:Y:S01]  /*a100*/  MUFU.EX2 R12, R33 ;  /* 0x00000021000c7308 */ /* 0x001e220000000800 */
[-C--:B------:R-:W-:Y:S01]  /*a110*/  FMUL.FTZ R90, R90, R7.reuse ;  /* 0x000000075a5a7220 */ /* 0x080fe20000410000 */
[-C--:B------:R-:W-:Y:S01]  /*a120*/  FMUL.FTZ R91, R91, R7.reuse ;  /* 0x000000075b5b7220 */ /* 0x080fe20000410000 */
[-C--:B------:R-:W-:Y:S01]  /*a130*/  FMUL.FTZ R94, R94, R7.reuse ;  /* 0x000000075e5e7220 */ /* 0x080fe20000410000 */
[-C--:B------:R-:W-:Y:S01]  /*a140*/  FMUL.FTZ R95, R95, R7.reuse ;  /* 0x000000075f5f7220 */ /* 0x080fe20000410000 */
[-C--:B------:R-:W-:Y:S01]  /*a150*/  FMUL.FTZ R98, R98, R7.reuse ;  /* 0x0000000762627220 */ /* 0x080fe20000410000 */
[-C--:B------:R-:W-:Y:S01]  /*a160*/  FMUL.FTZ R99, R99, R7.reuse ;  /* 0x0000000763637220 */ /* 0x080fe20000410000 */
[-C--:B------:R-:W-:Y:S01]  /*a170*/  FMUL.FTZ R102, R102, R7.reuse ;  /* 0x0000000766667220 */ /* 0x080fe20000410000 */
[----:B------:R-:W2:Y:S01]  /*a180*/  MUFU.EX2 R33, R86 ;  /* 0x0000005600217308 */ /* 0x000ea20000000800 */
[----:B-1----:R-:W-:Y:S01]  /*a190*/  F2FP.BF16.F32.PACK_AB R10, R37, R36 ;  /* 0x00000024250a723e */ /* 0x002fe200000010ff */
[-C--:B------:R-:W-:Y:S01]  /*a1a0*/  FMUL.FTZ R103, R103, R7.reuse ;  /* 0x0000000767677220 */ /* 0x080fe20000410000 */
[----:B------:R-:W-:Y:S01]  /*a1b0*/  F2FP.BF16.F32.PACK_AB R9, R35, R34 ;  /* 0x000000222309723e */ /* 0x000fe200000010ff */
[----:B------:R-:W-:Y:S01]  /*a1c0*/  FADD.FTZ R34, R34, R3 ;  /* 0x0000000322227221 */ /* 0x000fe20000010000 */
[----:B------:R-:W-:Y:S01]  /*a1d0*/  F2FP.BF16.F32.PACK_AB R11, R39, R38 ;  /* 0x00000026270b723e */ /* 0x000fe200000010ff */
[-C--:B------:R-:W-:Y:S01]  /*a1e0*/  FMUL.FTZ R106, R106, R7.reuse ;  /* 0x000000076a6a7220 */ /* 0x080fe20000410000 */
[----:B------:R-:W-:Y:S01]  /*a1f0*/  FMUL.FTZ R107, R107, R7 ;  /* 0x000000076b6b7220 */ /* 0x000fe20000410000 */
[----:B------:R-:W-:Y:S01]  /*a200*/  FADD.FTZ R35, R35, R34 ;  /* 0x0000002223237221 */ /* 0x000fe20000010000 */
[C---:B0-----:R-:W-:Y:S01]  /*a210*/  F2FP.BF16.F32.PACK_AB R8, R12.reuse, R13 ;  /* 0x0000000d0c08723e */ /* 0x041fe200000010ff */
[----:B------:R-:W-:Y:S01]  /*a220*/  FADD.FTZ R15, R12, R15 ;  /* 0x0000000f0c0f7221 */ /* 0x000fe20000010000 */
[----:B------:R-:W-:Y:S01]  /*a230*/  MUFU.EX2 R13, R50 ;  /* 0x00000032000d7308 */ /* 0x000fe20000000800 */
[----:B------:R-:W-:Y:S01]  /*a240*/  FADD.FTZ R38, R38, R35 ;  /* 0x0000002326267221 */ /* 0x000fe20000010000 */
[----:B------:R-:W-:Y:S01]  /*a250*/  FMUL.FTZ R110, R110, R7 ;  /* 0x000000076e6e7220 */ /* 0x000fe20000410000 */
[----:B------:R0:W-:Y:S01]  /*a260*/  STSM.16.M88.4 [R22], R8 ;  /* 0x0000000816007844 */ /* 0x0001e20000000200 */
[----:B------:R-:W-:Y:S01]  /*a270*/  FADD.FTZ R4, R36, R15 ;  /* 0x0000000f24047221 */ /* 0x000fe20000010000 */
[----:B------:R-:W-:Y:S01]  /*a280*/  FADD.FTZ R38, R39, R38 ;  /* 0x0000002627267221 */ /* 0x000fe20000010000 */
[----:B--2---:R-:W-:Y:S01]  /*a290*/  F2FP.BF16.F32.PACK_AB R31, R87, R33 ;  /* 0x00000021571f723e */ /* 0x004fe200000010ff */
[-C--:B------:R-:W-:Y:S01]  /*a2a0*/  FMUL.FTZ R111, R111, R7.reuse ;  /* 0x000000076f6f7220 */ /* 0x080fe20000410000 */
[----:B------:R-:W-:Y:S01]  /*a2b0*/  FADD.FTZ R4, R37, R4 ;  /* 0x0000000425047221 */ /* 0x000fe20000010000 */
        /* <DEDUP_REMOVED lines=13> */
[----:B------:R-:W-:Y:S01]  /*a390*/  FMUL.FTZ R135, R135, R7 ;  /* 0x0000000787877220 */ /* 0x000fe20000410000 */
[----:B------:R-:W-:-:S02]  /*a3a0*/  IMAD.MOV.U32 R7, RZ, RZ, R5 ;  /* 0x000000ffff077224 */ /* 0x000fc400078e0005 */
[----:B0-----:R-:W0:Y:S01]  /*a3b0*/  MUFU.EX2 R8, R40 ;  /* 0x0000002800087308 */ /* 0x001e220000000800 */
        /* <DEDUP_REMOVED lines=8> */
[----:B------:R-:W-:-:S03]  /*a440*/  F2FP.BF16.F32.PACK_AB R9, R32, R9 ;  /* 0x000000092009723e */ /* 0x000fc600000010ff */
[----:B------:R-:W-:-:S03]  /*a450*/  FADD.FTZ R4, R32, R3 ;  /* 0x0000000320047221 */ /* 0x000fc60000010000 */
[----:B------:R-:W1:Y:S01]  /*a460*/  MUFU.EX2 R40, R51 ;  /* 0x0000003300287308 */ /* 0x000e620000000800 */
[----:B--2---:R-:W-:Y:S01]  /*a470*/  FADD.FTZ R34, R10, R21 ;  /* 0x000000150a227221 */ /* 0x004fe20000010000 */
[----:B------:R-:W-:-:S03]  /*a480*/  F2FP.BF16.F32.PACK_AB R10, R45, R10 ;  /* 0x0000000a2d0a723e */ /* 0x000fc600000010ff */
[----:B------:R-:W-:-:S03]  /*a490*/  FADD.FTZ R21, R45, R34 ;  /* 0x000000222d157221 */ /* 0x000fc60000010000 */
[----:B------:R-:W2:Y:S01]  /*a4a0*/  MUFU.EX2 R15, R54 ;  /* 0x00000036000f7308 */ /* 0x000ea20000000800 */
[----:B0-----:R-:W-:Y:S01]  /*a4b0*/  FADD.FTZ R3, R11, R4 ;  /* 0x000000040b037221 */ /* 0x001fe20000010000 */
[----:B------:R-:W-:Y:S01]  /*a4c0*/  FADD.FTZ R34, R12, R21 ;  /* 0x000000150c227221 */ /* 0x000fe20000010000 */
[C---:B------:R-:W-:Y:S02]  /*a4d0*/  F2FP.BF16.F32.PACK_AB R11, R36.reuse, R11 ;  /* 0x0000000b240b723e */ /* 0x040fe400000010ff */
[----:B------:R-:W-:Y:S01]  /*a4e0*/  FADD.FTZ R4, R36, R3 ;  /* 0x0000000324047221 */ /* 0x000fe20000010000 */
[C---:B------:R-:W-:Y:S01]  /*a4f0*/  FADD.FTZ R21, R49.reuse, R34 ;  /* 0x0000002231157221 */ /* 0x040fe20000010000 */
[----:B------:R-:W-:Y:S01]  /*a500*/  F2FP.BF16.F32.PACK_AB R12, R49, R12 ;  /* 0x0000000c310c723e */ /* 0x000fe200000010ff */
[----:B------:R0:W-:Y:S01]  /*a510*/  STSM.16.M88.4 [R19], R8 ;  /* 0x0000000813007844 */ /* 0x0001e20000000200 */
[----:B------:R-:W-:Y:S01]  /*a520*/  FADD.FTZ R3, R13, R4 ;  /* 0x000000040d037221 */ /* 0x000fe20000010000 */
[----:B------:R-:W-:Y:S01]  /*a530*/  FADD.FTZ R4, R14, R21 ;  /* 0x000000150e047221 */ /* 0x000fe20000010000 */
[----:B-1----:R-:W-:-:S02]  /*a540*/  F2FP.BF16.F32.PACK_AB R13, R40, R13 ;  /* 0x0000000d280d723e */ /* 0x002fc400000010ff */
[----:B------:R-:W-:Y:S01]  /*a550*/  FADD.FTZ R34, R40, R3 ;  /* 0x0000000328227221 */ /* 0x000fe20000010000 */
[C---:B------:R-:W-:Y:S01]  /*a560*/  FADD.FTZ R21, R53.reuse, R4 ;  /* 0x0000000435157221 */ /* 0x040fe20000010000 */
[----:B------:R-:W-:Y:S01]  /*a570*/  F2FP.BF16.F32.PACK_AB R14, R53, R14 ;  /* 0x0000000e350e723e */ /* 0x000fe200000010ff */
[----:B------:R-:W1:Y:S01]  /*a580*/  MUFU.EX2 R4, R75 ;  /* 0x0000004b00047308 */ /* 0x000e620000000800 */
[----:B--2---:R-:W-:Y:S01]  /*a590*/  FADD.FTZ R3, R15, R34 ;  /* 0x000000220f037221 */ /* 0x004fe20000010000 */
[----:B------:R-:W-:Y:S01]  /*a5a0*/  FADD.FTZ R34, R56, R21 ;  /* 0x0000001538227221 */ /* 0x000fe20000010000 */
[C---:B------:R-:W-:Y:S02]  /*a5b0*/  F2FP.BF16.F32.PACK_AB R15, R20.reuse, R15 ;  /* 0x0000000f140f723e */ /* 0x040fe400000010ff */
[----:B------:R-:W-:Y:S01]  /*a5c0*/  FADD.FTZ R3, R20, R3 ;  /* 0x0000000314037221 */ /* 0x000fe20000010000 */
[C---:B------:R-:W-:Y:S02]  /*a5d0*/  FADD.FTZ R21, R57.reuse, R34 ;  /* 0x0000002239157221 */ /* 0x040fe40000010000 */
[----:B------:R2:W-:Y:S01]  /*a5e0*/  STSM.16.M88.4 [R18], R12 ;  /* 0x0000000c12007844 */ /* 0x0005e20000000200 */
[----:B------:R-:W-:Y:S01]  /*a5f0*/  FADD.FTZ R32, R58, R3 ;  /* 0x000000033a207221 */ /* 0x000fe20000010000 */
[----:B------:R-:W-:Y:S01]  /*a600*/  FADD.FTZ R34, R60, R21 ;  /* 0x000000153c227221 */ /* 0x000fe20000010000 */
[----:B0-----:R-:W-:-:S02]  /*a610*/  F2FP.BF16.F32.PACK_AB R8, R57, R56 ;  /* 0x000000383908723e */ /* 0x001fc400000010ff */
[----:B------:R-:W-:Y:S01]  /*a620*/  FADD.FTZ R3, R59, R32 ;  /* 0x000000203b037221 */ /* 0x000fe20000010000 */
[----:B------:R-:W-:Y:S01]  /*a630*/  FADD.FTZ R21, R61, R34 ;  /* 0x000000223d157221 */ /* 0x000fe20000010000 */
[----:B------:R-:W0:Y:S01]  /*a640*/  MUFU.EX2 R32, R79 ;  /* 0x0000004f00207308 */ /* 0x000e220000000800 */
[----:B------:R-:W-:Y:S01]  /*a650*/  F2FP.BF16.F32.PACK_AB R9, R59, R58 ;  /* 0x0000003a3b09723e */ /* 0x000fe200000010ff */
[----:B------:R-:W-:Y:S01]  /*a660*/  FADD.FTZ R34, R62, R3 ;  /* 0x000000033e227221 */ /* 0x000fe20000010000 */
[----:B------:R-:W-:Y:S01]  /*a670*/  FADD.FTZ R36, R64, R21 ;  /* 0x0000001540247221 */ /* 0x000fe20000010000 */
[----:B------:R-:W-:Y:S02]  /*a680*/  F2FP.BF16.F32.PACK_AB R10, R61, R60 ;  /* 0x0000003c3d0a723e */ /* 0x000fe400000010ff */
[----:B------:R-:W-:Y:S01]  /*a690*/  FADD.FTZ R3, R63, R34 ;  /* 0x000000223f037221 */ /* 0x000fe20000010000 */
[----:B------:R-:W-:Y:S01]  /*a6a0*/  FADD.FTZ R21, R65, R36 ;  /* 0x0000002441157221 */ /* 0x000fe20000010000 */
[----:B------:R-:W-:-:S02]  /*a6b0*/  F2FP.BF16.F32.PACK_AB R11, R63, R62 ;  /* 0x0000003e3f0b723e */ /* 0x000fc400000010ff */
[----:B------:R-:W-:Y:S01]  /*a6c0*/  FADD.FTZ R20, R66, R3 ;  /* 0x0000000342147221 */ /* 0x000fe20000010000 */
[----:B------:R-:W-:Y:S01]  /*a6d0*/  FADD.FTZ R34, R68, R21 ;  /* 0x0000001544227221 */ /* 0x000fe20000010000 */
[----:B--2---:R-:W-:Y:S01]  /*a6e0*/  F2FP.BF16.F32.PACK_AB R12, R65, R64 ;  /* 0x00000040410c723e */ /* 0x004fe200000010ff */
[----:B------:R2:W-:Y:S01]  /*a6f0*/  STSM.16.M88.4 [R17+0x27800], R8 ;  /* 0x0278000811007844 */ /* 0x0005e20000000200 */
[----:B------:R-:W-:Y:S01]  /*a700*/  FADD.FTZ R3, R67, R20 ;  /* 0x0000001443037221 */ /* 0x000fe20000010000 */
[C---:B------:R-:W-:Y:S01]  /*a710*/  FADD.FTZ R21, R69.reuse, R34 ;  /* 0x0000002245157221 */ /* 0x040fe20000010000 */
[----:B------:R-:W-:Y:S02]  /*a720*/  F2FP.BF16.F32.PACK_AB R14, R69, R68 ;  /* 0x00000044450e723e */ /* 0x000fe400000010ff */
[----:B------:R-:W-:Y:S01]  /*a730*/  FADD.FTZ R20, R70, R3 ;  /* 0x0000000346147221 */ /* 0x000fe20000010000 */
[----:B------:R-:W-:Y:S01]  /*a740*/  FADD.FTZ R34, R24, R21 ;  /* 0x0000001518227221 */ /* 0x000fe20000010000 */
[----:B------:R-:W-:-:S02]  /*a750*/  F2FP.BF16.F32.PACK_AB R15, R71, R70 ;  /* 0x00000046470f723e */ /* 0x000fc400000010ff */
[----:B------:R-:W-:Y:S01]  /*a760*/  FADD.FTZ R20, R71, R20 ;  /* 0x0000001447147221 */ /* 0x000fe20000010000 */
[C---:B------:R-:W-:Y:S01]  /*a770*/  FADD.FTZ R13, R73.reuse, R34 ;  /* 0x00000022490d7221 */ /* 0x040fe20000010000 */
[----:B------:R-:W-:Y:S02]  /*a780*/  F2FP.BF16.F32.PACK_AB R24, R73, R24 ;  /* 0x000000184918723e */ /* 0x000fe400000010ff */
[----:B------:R-:W-:Y:S01]  /*a790*/  FADD.FTZ R3, R25, R20 ;  /* 0x0000001419037221 */ /* 0x000fe20000010000 */
[----:B------:R-:W-:Y:S01]  /*a7a0*/  FADD.FTZ R34, R26, R13 ;  /* 0x0000000d1a227221 */ /* 0x000fe20000010000 */
[----:B------:R-:W-:Y:S02]  /*a7b0*/  F2FP.BF16.F32.PACK_AB R13, R67, R66 ;  /* 0x00000042430d723e */ /* 0x000fe400000010ff */
[C---:B-1----:R-:W-:Y:S01]  /*a7c0*/  FADD.FTZ R20, R4.reuse, R3 ;  /* 0x0000000304147221 */ /* 0x042fe20000010000 */
[----:B------:R-:W-:Y:S01]  /*a7d0*/  FADD.FTZ R21, R77, R34 ;  /* 0x000000224d157221 */ /* 0x000fe20000010000 */
[----:B------:R-:W-:Y:S01]  /*a7e0*/  F2FP.BF16.F32.PACK_AB R25, R4, R25 ;  /* 0x000000190419723e */ /* 0x000fe200000010ff */
[----:B------:R2:W-:Y:S01]  /*a7f0*/  STSM.16.M88.4 [R23], R12 ;  /* 0x0000000c17007844 */ /* 0x0005e20000000200 */
[----:B------:R-:W-:Y:S01]  /*a800*/  FADD.FTZ R3, R27, R20 ;  /* 0x000000141b037221 */ /* 0x000fe20000010000 */
[----:B------:R-:W-:Y:S01]  /*a810*/  FADD.FTZ R34, R28, R21 ;  /* 0x000000151c227221 */ /* 0x000fe20000010000 */
[----:B------:R-:W-:-:S02]  /*a820*/  F2FP.BF16.F32.PACK_AB R26, R77, R26 ;  /* 0x0000001a4d1a723e */ /* 0x000fc400000010ff */
[C---:B0-----:R-:W-:Y:S01]  /*a830*/  FADD.FTZ R20, R32.reuse, R3 ;  /* 0x0000000320147221 */ /* 0x041fe20000010000 */
[----:B------:R-:W-:Y:S01]  /*a840*/  FADD.FTZ R3, R81, R34 ;  /* 0x0000002251037221 */ /* 0x000fe20000010000 */
[----:B------:R-:W-:Y:S02]  /*a850*/  F2FP.BF16.F32.PACK_AB R27, R32, R27 ;  /* 0x0000001b201b723e */ /* 0x000fe400000010ff */
[----:B------:R-:W-:Y:S01]  /*a860*/  FADD.FTZ R20, R29, R20 ;  /* 0x000000141d147221 */ /* 0x000fe20000010000 */
[----:B------:R-:W-:Y:S01]  /*a870*/  FADD.FTZ R4, R30, R3 ;  /* 0x000000031e047221 */ /* 0x000fe20000010000 */
[----:B------:R-:W-:Y:S01]  /*a880*/  F2FP.BF16.F32.PACK_AB R28, R81, R28 ;  /* 0x0000001c511c723e */ /* 0x000fe200000010ff */
[----:B------:R2:W-:Y:S01]  /*a890*/  STSM.16.M88.4 [R19+0x6000], R24 ;  /* 0x0060001813007844 */ /* 0x0005e20000000200 */
[C---:B------:R-:W-:Y:S01]  /*a8a0*/  F2FP.BF16.F32.PACK_AB R29, R83.reuse, R29 ;  /* 0x0000001d531d723e */ /* 0x040fe200000010ff */
[----:B------:R-:W-:Y:S01]  /*a8b0*/  FADD.FTZ R20, R83, R20 ;  /* 0x0000001453147221 */ /* 0x000fe20000010000 */
[C---:B------:R-:W-:Y:S01]  /*a8c0*/  F2FP.BF16.F32.PACK_AB R30, R85.reuse, R30 ;  /* 0x0000001e551e723e */ /* 0x040fe200000010ff */
[----:B------:R-:W-:-:S02]  /*a8d0*/  FADD.FTZ R4, R85, R4 ;  /* 0x0000000455047221 */ /* 0x000fc40000010000 */
[----:B------:R-:W-:Y:S02]  /*a8e0*/  FADD.FTZ R20, R33, R20 ;  /* 0x0000001421147221 */ /* 0x000fe40000010000 */
[----:B------:R2:W-:Y:S02]  /*a8f0*/  STSM.16.M88.4 [R18+0x6000], R28 ;  /* 0x0060001c12007844 */ /* 0x0005e40000000200 */
[----:B------:R-:W-:Y:S01]  /*a900*/  FADD.FTZ R3, R87, R20 ;  /* 0x0000001457037221 */ /* 0x000fe20000010000 */
        /* <DEDUP_REMOVED lines=8> */
.L_x_1122:
[----:B------:R-:W-:-:S13]  /*a990*/  ISETP.GE.AND P2, PT, R2, UR37, PT ;  /* 0x0000002502007c0c */ /* 0x000fda000bf46270 */
[----:B------:R-:W-:Y:S05]  /*a9a0*/  @!P2 BRA `(.L_x_1132) ;  /* 0x000000300048a947 */ /* 0x000fea0003800000 */
[----:B-123--:R-:W-:Y:S01]  /*a9b0*/  IMAD.MOV.U32 R9, RZ, RZ, R5 ;  /* 0x000000ffff097224 */ /* 0x00efe200078e0005 */
[----:B------:R-:W-:Y:S01]  /*a9c0*/  UMOV UR28, UR51 ;  /* 0x00000033001c7c82 */ /* 0x000fe20008000000 */
[----:B------:R-:W-:Y:S01]  /*a9d0*/  IMAD.MOV.U32 R8, RZ, RZ, R0 ;  /* 0x000000ffff087224 */ /* 0x000fe200078e0000 */
[----:B------:R-:W-:Y:S01]  /*a9e0*/  UMOV UR55, UR48 ;  /* 0x0000003000377c82 */ /* 0x000fe20008000000 */
[----:B------:R-:W-:Y:S01]  /*a9f0*/  ULDC UR34, c[0x0][0x9e4] ;  /* 0x0002790000227ab9 */ /* 0x000fe20000000800 */
[----:B------:R-:W-:Y:S01]  /*aa00*/  ULDC UR54, c[0x0][0x9dc] ;  /* 0x0002770000367ab9 */ /* 0x000fe20000000800 */
[----:B------:R-:W-:Y:S01]  /*aa10*/  ULDC UR33, c[0x0][0x988] ;  /* 0x0002620000217ab9 */ /* 0x000fe20000000800 */
[----:B------:R-:W-:-:S05]  /*aa20*/  ULDC UR35, c[0x0][0x9e0] ;  /* 0x0002780000237ab9 */ /* 0x000fca0000000800 */
.L_x_1149:
[----:B------:R-:W-:Y:S01]  /*aa30*/  UIADD3 UR48, UR55, 0x1, URZ ;  /* 0x0000000137307890 */ /* 0x000fe2000fffe03f */
[----:B------:R-:W-:-:S03]  /*aa40*/  ISETP.NE.AND P3, PT, RZ, UR45, PT ;  /* 0x0000002dff007c0c */ /* 0x000fc6000bf65270 */
[----:B------:R-:W-:-:S04]  /*aa50*/  UISETP.NE.AND UP1, UPT, UR48, 0x2, UPT ;  /* 0x000000023000788c */ /* 0x000fc8000bf25270 */
[----:B------:R-:W-:Y:S02]  /*aa60*/  USEL UR51, URZ, 0x1, UP1 ;  /* 0x000000013f337887 */ /* 0x000fe40008800000 */
[----:B------:R-:W-:Y:S02]  /*aa70*/  USEL UR48, UR48, URZ, UP1 ;  /* 0x0000003f30307287 */ /* 0x000fe40008800000 */
[----:B------:R-:W-:Y:S02]  /*aa80*/  ULOP3.LUT UR51, UR28, UR51, URZ, 0x3c, !UPT ;  /* 0x000000331c337292 */ /* 0x000fe4000f8e3c3f */
[----:B----4-:R-:W-:Y:S10]  /*aa90*/  @P3 BRA `(.L_x_1133) ;  /* 0x00000000002c3947 */ /* 0x010ff40003800000 */
[----:B------:R-:W-:Y:S05]  /*aaa0*/  @!P0 BRA `(.L_x_1134) ;  /* 0x0000000000048947 */ /* 0x000fea0003800000 */
[----:B------:R-:W-:Y:S01]  /*aab0*/  BPT.TRAP 0x1 ;  /* 0x000000040000795c */ /* 0x000fe20000300000 */
.L_x_1134:
[----:B------:R-:W-:Y:S01]  /*aac0*/  ULEA UR6, UR48, UR42, 0x3 ;  /* 0x0000002a30067291 */ /* 0x000fe2000f8e183f */
[----:B------:R-:W-:-:S05]  /*aad0*/  IMAD.U32 R0, RZ, RZ, UR51 ;  /* 0x00000033ff007e24 */ /* 0x000fca000f8e00ff */
[----:B------:R-:W-:-:S04]  /*aae0*/  SHF.L.U32 R0, R0, 0x1f, RZ ;  /* 0x0000001f00007819 */ /* 0x000fc800000006ff */
[----:B------:R0:W1:Y:S01]  /*aaf0*/  SYNCS.PHASECHK.TRANS64.TRYWAIT P2, [UR6+0x2d830], R0 ;  /* 0x02d83000ff0075a7 */ /* 0x0000620008040146 */
[----:B------:R-:W-:Y:S05]  /*ab00*/  @!P0 BRA `(.L_x_1135) ;  /* 0x0000000000048947 */ /* 0x000fea0003800000 */
[----:B------:R-:W-:Y:S01]  /*ab10*/  BPT.TRAP 0x1 ;  /* 0x000000040000795c */ /* 0x000fe20000300000 */
.L_x_1135:
[----:B-1----:R-:W-:Y:S05]  /*ab20*/  @P2 BRA `(.L_x_1133) ;  /* 0x0000000000082947 */ /* 0x002fea0003800000 */
[----:B------:R-:W1:Y:S02]  /*ab30*/  SYNCS.PHASECHK.TRANS64.TRYWAIT P2, [UR6+0x2d830], R0 ;  /* 0x02d83000ff0075a7 */ /* 0x000e640008040146 */
[----:B-1----:R-:W-:Y:S05]  /*ab40*/  @!P2 BRA `(.L_x_1136) ;  /* 0x000000d400d4a947 */ /* 0x002fea0003800000 */
.L_x_1133:
        /* <DEDUP_REMOVED lines=16> */
[----:B------:R-:W-:-:S06]  /*ac50*/  WARPGROUP.ARRIVE ;  /* 0x00000000000079c5 */ /* 0x000fcc0000000000 */
        /* <DEDUP_REMOVED lines=20> */
.L_x_1138:
[----:B------:R-:W-:Y:S01]  /*ada0*/  ULEA UR6, UR55, UR42, 0x3 ;  /* 0x0000002a37067291 */ /* 0x000fe2000f8e183f */
[----:B------:R-:W-:-:S05]  /*adb0*/  IMAD.U32 R0, RZ, RZ, UR28 ;  /* 0x0000001cff007e24 */ /* 0x000fca000f8e00ff */
[----:B------:R-:W-:-:S04]  /*adc0*/  SHF.L.U32 R0, R0, 0x1f, RZ ;  /* 0x0000001f00007819 */ /* 0x000fc800000006ff */
[----:B------:R0:W1:Y:S01]  /*add0*/  SYNCS.PHASECHK.TRANS64.TRYWAIT P2, [UR6+0x2d850], R0 ;  /* 0x02d85000ff0075a7 */ /* 0x0000620008040146 */
[----:B------:R-:W-:Y:S05]  /*ade0*/  @!P0 BRA `(.L_x_1139) ;  /* 0x0000000000048947 */ /* 0x000fea0003800000 */
[----:B------:R-:W-:Y:S01]  /*adf0*/  BPT.TRAP 0x1 ;  /* 0x000000040000795c */ /* 0x000fe20000300000 */
.L_x_1139:
[----:B-1----:R-:W-:Y:S05]  /*ae00*/  @P2 BRA `(.L_x_1137) ;  /* 0x0000000000082947 */ /* 0x002fea0003800000 */
[----:B------:R-:W1:Y:S02]  /*ae10*/  SYNCS.PHASECHK.TRANS64.TRYWAIT P2, [UR6+0x2d850], R0 ;  /* 0x02d85000ff0075a7 */ /* 0x000e640008040146 */
[----:B-1----:R-:W-:Y:S05]  /*ae20*/  @!P2 BRA `(.L_x_1140) ;  /* 0x000000d40034a947 */ /* 0x002fea0003800000 */
.L_x_1137:
[----:B------:R-:W-:Y:S01]  /*ae30*/  UIADD3 UR6, UR42, 0x400, URZ ;  /* 0x000004002a067890 */ /* 0x000fe2000fffe03f */
[----:B------:R-:W-:Y:S01]  /*ae40*/  WARPGROUP.ARRIVE ;  /* 0x00000000000079c5 */ /* 0x000fe20000000000 */
[----:B------:R-:W-:Y:S01]  /*ae50*/  UMOV UR29, 0x40000040 ;  /* 0x40000040001d7882 */ /* 0x000fe20000000000 */
[----:B------:R-:W-:Y:S01]  /*ae60*/  UMOV UR31, 0x80000020 ;  /* 0x80000020001f7882 */ /* 0x000fe20000000000 */
[----:B------:R-:W-:-:S03]  /*ae70*/  USHF.R.U32.HI UR6, URZ, 0x4, UR6 ;  /* 0x000000043f067899 */ /* 0x000fc60008011606 */
[----:B------:R-:W1:Y:S01]  /*ae80*/  S2R R6, SR_TID.X ;  /* 0x0000000000067919 */ /* 0x000e620000002100 */
[----:B------:R-:W-:Y:S01]  /*ae90*/  PLOP3.LUT P2, PT, PT, PT, UP0, 0x80, 0x0 ;  /* 0x000000000000781c */ /* 0x000fe20003f4f008 */
[----:B------:R-:W-:Y:S01]  /*aea0*/  VIADD R13, R136, UR40 ;  /* 0x00000028880d7c36 */ /* 0x000fe20008000000 */
[----:B------:R-:W-:Y:S01]  /*aeb0*/  ULOP3.LUT UR6, UR6, 0x3fff, URZ, 0xc0, !UPT ;  /* 0x00003fff06067892 */ /* 0x000fe2000f8ec03f */
[----:B------:R-:W-:Y:S02]  /*aec0*/  IMAD.SHL.U32 R12, R2, 0x80, RZ ;  /* 0x00000080020c7824 */ /* 0x000fe400078e00ff */
[----:B------:R-:W-:Y:S01]  /*aed0*/  IMAD.U32 R10, RZ, RZ, UR47 ;  /* 0x0000002fff0a7e24 */ /* 0x000fe2000f8e00ff */
[----:B------:R-:W-:Y:S02]  /*aee0*/  ULOP3.LUT UR7, UR6, 0x2000000, URZ, 0xfc, !UPT ;  /* 0x0200000006077892 */ /* 0x000fe4000f8efc3f */
[----:B------:R-:W-:Y:S02]  /*aef0*/  ULOP3.LUT UR6, UR44, 0x10000, URZ, 0xfc, !UPT ;  /* 0x000100002c067892 */ /* 0x000fe4000f8efc3f */
[----:B------:R-:W-:-:S05]  /*af00*/  UIMAD UR7, UR55, 0x600, UR7 ;  /* 0x00000600370778a4 */ /* 0x000fca000f8e0207 */
        /* <DEDUP_REMOVED lines=53> */
[----:B------:R-:W-:-:S04]  /*b260*/  @UP0 ULDC UR6, c[0x0][0x450] ;  /* 0x0001140000060ab9 */ /* 0x000fc80000000800 */
[----:B------:R-:W-:Y:S01]  /*b270*/  @P2 SHF.R.U32.HI R13, RZ, UR6, R0 ;  /* 0x00000006ff0d2c19 */ /* 0x000fe20008011600 */
[----:B------:R-:W-:Y:S01]  /*b280*/  IMAD.U32 R0, RZ, RZ, UR48 ;  /* 0x00000030ff007e24 */ /* 0x000fe2000f8e00ff */
[----:B------:R-:W-:Y:S01]  /*b290*/  ISETP.GE.U32.AND P2, PT, R6, 0x180, PT ;  /* 0x000001800600780c */ /* 0x000fe20003f46070 */
[----:B------:R-:W-:Y:S02]  /*b2a0*/  ULOP3.LUT UR6, URZ, UR54, URZ, 0x33, !UPT ;  /* 0x000000363f067292 */ /* 0x000fe4000f8e333f */
[----:B------:R-:W0:Y:S01]  /*b2b0*/  SHFL.IDX PT, R14, R13, RZ, 0x1c1f ;  /* 0x001c1fff0d0e7589 */ /* 0x000e2200000e0000 */
[----:B------:R-:W-:Y:S02]  /*b2c0*/  @!P1 LEA R0, R0, UR42, 0x3 ;  /* 0x0000002a00009c11 */ /* 0x000fe4000f8e18ff */
[----:B------:R-:W-:-:S03]  /*b2d0*/  SEL R5, R5, 0x9, !P2 ;  /* 0x0000000905057807 */ /* 0x000fc60005000000 */
        /* <DEDUP_REMOVED lines=8> */
[----:B-1----:R-:W-:-:S04]  /*b360*/  IADD3 R0, -R16, 0x1, -R12 ;  /* 0x0000000110007810 */ /* 0x002fc80007ffe90c */
[----:B------:R-:W-:-:S05]  /*b370*/  IADD3 R10, -R10, UR39, R0 ;  /* 0x000000270a0a7c10 */ /* 0x000fca000fffe100 */
[C---:B------:R-:W-:Y:S02]  /*b380*/  VIADD R11, R10.reuse, UR35 ;  /* 0x000000230a0b7c36 */ /* 0x040fe40008000000 */
[----:B------:R-:W-:Y:S02]  /*b390*/  VIADD R10, R10, UR6 ;  /* 0x000000060a0a7c36 */ /* 0x000fe40008000000 */
[C---:B0-----:R-:W-:Y:S02]  /*b3a0*/  IMAD.IADD R5, R14.reuse, 0x1, R11 ;  /* 0x000000010e057824 */ /* 0x041fe400078e020b */
[----:B------:R-:W-:Y:S01]  /*b3b0*/  IMAD.IADD R0, R14, 0x1, R10 ;  /* 0x000000010e007824 */ /* 0x000fe200078e020a */
[----:B------:R-:W-:Y:S06]  /*b3c0*/  @!P5 BRA `(.L_x_1141) ;  /* 0x00000000005cd947 */ /* 0x000fec0003800000 */
        /* <DEDUP_REMOVED lines=13> */
.L_x_1143:
[----:B------:R-:W-:-:S05]  /*b4a0*/  IMAD.U32 R15, RZ, RZ, UR34 ;  /* 0x00000022ff0f7e24 */ /* 0x000fca000f8e00ff */
[----:B------:R-:W-:-:S13]  /*b4b0*/  ISETP.NE.AND P2, PT, R15, 0x1, PT ;  /* 0x000000010f00780c */ /* 0x000fda0003f45270 */
[----:B------:R-:W0:Y:S02]  /*b4c0*/  @P2 LDC.64 R6, c[0x0][0x9e8] ;  /* 0x00027a00ff062b82 */ /* 0x000e240000000a00 */
[----:B0-----:R-:W-:-:S05]  /*b4d0*/  @P2 IMAD.HI.U32 R6, R14, R6, RZ ;  /* 0x000000060e062227 */ /* 0x001fca00078e00ff */
[----:B------:R-:W-:-:S07]  /*b4e0*/  @P2 SHF.R.U32.HI R14, RZ, R7, R6 ;  /* 0x00000007ff0e2219 */ /* 0x000fce0000011606 */
.L_x_1144:
[----:B------:R-:W-:Y:S05]  /*b4f0*/  BSYNC B0 ;  /* 0x0000000000007941 */ /* 0x000fea0003800000 */
.L_x_1142:
[----:B------:R-:W-:-:S04]  /*b500*/  IMAD R14, R14, R15, -R12 ;  /* 0x0000000f0e0e7224 */ /* 0x000fc800078e0a0c */
[----:B------:R-:W-:-:S05]  /*b510*/  IMAD.IADD R14, R14, 0x1, -R16 ;  /* 0x000000010e0e7824 */ /* 0x000fca00078e0a10 */
[----:B------:R-:W-:Y:S02]  /*b520*/  VIMNMX R0, R0, R14, !PT ;  /* 0x0000000e00007248 */ /* 0x000fe40007fe0100 */
[----:B------:R-:W-:-:S07]  /*b530*/  VIADDMNMX R5, R14, R15, R5, PT ;  /* 0x0000000f0e057246 */ /* 0x000fce0003800105 */
.L_x_1141:
[----:B------:R-:W-:Y:S01]  /*b540*/  ISETP.GT.AND P2, PT, R2, -0x1, PT ;  /* 0xffffffff0200780c */ /* 0x000fe20003f44270 */
[----:B------:R-:W0:Y:S03]  /*b550*/  SHFL.IDX PT, R13, R13, 0x1, 0x1c1f ;  /* 0x003c1f000d0d7f89 */ /* 0x000e2600000e0000 */
[C---:B------:R-:W-:Y:S02]  /*b560*/  ISETP.GT.AND P4, PT, R0.reuse, RZ, P2 ;  /* 0x000000ff0000720c */ /* 0x040fe40001784270 */
[----:B------:R-:W-:Y:S02]  /*b570*/  ISETP.GT.AND P6, PT, R0, 0x1, P2 ;  /* 0x000000010000780c */ /* 0x000fe400017c4270 */
[C---:B------:R-:W-:Y:S02]  /*b580*/  ISETP.LT.OR P4, PT, R5.reuse, 0x1, P4 ;  /* 0x000000010500780c */ /* 0x040fe40002781670 */
[----:B------:R-:W-:-:S02]  /*b590*/  ISETP.LT.OR P6, PT, R5, 0x2, P6 ;  /* 0x000000020500780c */ /* 0x000fc400037c1670 */
[----:B------:R-:W-:Y:S02]  /*b5a0*/  FSEL R24, R24, -INF , !P4 ;  /* 0xff80000018187808 */ /* 0x000fe40006000000 */
[----:B------:R-:W-:Y:S02]  /*b5b0*/  FSEL R25, R25, -INF , !P6 ;  /* 0xff80000019197808 */ /* 0x000fe40007000000 */
[C---:B------:R-:W-:Y:S02]  /*b5c0*/  ISETP.GT.AND P3, PT, R0.reuse, 0x8, P2 ;  /* 0x000000080000780c */ /* 0x040fe40001764270 */
[C---:B------:R-:W-:Y:S02]  /*b5d0*/  ISETP.GT.AND P4, PT, R0.reuse, 0x9, P2 ;  /* 0x000000090000780c */ /* 0x040fe40001784270 */
[----:B------:R-:W-:Y:S02]  /*b5e0*/  ISETP.GT.AND P6, PT, R0, 0x10, P2 ;  /* 0x000000100000780c */ /* 0x000fe400017c4270 */
[----:B------:R-:W-:-:S02]  /*b5f0*/  ISETP.LT.OR P3, PT, R5, 0x9, P3 ;  /* 0x000000090500780c */ /* 0x000fc40001f61670 */
[----:B------:R-:W-:Y:S01]  /*b600*/  ISETP.LT.OR P4, PT, R5, 0xa, P4 ;  /* 0x0000000a0500780c */ /* 0x000fe20002781670 */
[--C-:B0-----:R-:W-:Y:S01]  /*b610*/  IMAD.IADD R11, R11, 0x1, R13.reuse ;  /* 0x000000010b0b7824 */ /* 0x101fe200078e020d */
[----:B------:R-:W-:Y:S01]  /*b620*/  ISETP.LT.OR P6, PT, R5, 0x11, P6 ;  /* 0x000000110500780c */ /* 0x000fe200037c1670 */
[----:B------:R-:W-:Y:S01]  /*b630*/  IMAD.IADD R10, R10, 0x1, R13 ;  /* 0x000000010a0a7824 */ /* 0x000fe200078e020d */
        /* <DEDUP_REMOVED lines=83> */
[----:B------:R-:W-:Y:S01]  /*bb70*/  FSEL R85, R85, -INF , !P6 ;  /* 0xff80000055557808 */ /* 0x000fe20007000000 */
        /* <DEDUP_REMOVED lines=14> */
.L_x_1147:
[----:B------:R-:W-:-:S05]  /*bc60*/  IMAD.U32 R0, RZ, RZ, UR34 ;  /* 0x00000022ff007e24 */ /* 0x000fca000f8e00ff */
[----:B------:R-:W-:-:S13]  /*bc70*/  ISETP.NE.AND P3, PT, R0, 0x1, PT ;  /* 0x000000010000780c */ /* 0x000fda0003f65270 */
[----:B------:R-:W0:Y:S02]  /*bc80*/  @P3 LDC.64 R6, c[0x0][0x9e8] ;  /* 0x00027a00ff063b82 */ /* 0x000e240000000a00 */
[----:B0-----:R-:W-:-:S05]  /*bc90*/  @P3 IMAD.HI.U32 R6, R13, R6, RZ ;  /* 0x000000060d063227 */ /* 0x001fca00078e00ff */
[----:B------:R-:W-:-:S07]  /*bca0*/  @P3 SHF.R.U32.HI R13, RZ, R7, R6 ;  /* 0x00000007ff0d3219 */ /* 0x000fce0000011606 */
.L_x_1148:
[----:B------:R-:W-:Y:S05]  /*bcb0*/  BSYNC B0 ;  /* 0x0000000000007941 */ /* 0x000fea0003800000 */
.L_x_1146:
[----:B------:R-:W-:-:S04]  /*bcc0*/  IMAD R12, R13, R0, -R12 ;  /* 0x000000000d0c7224 */ /* 0x000fc800078e0a0c */
[----:B------:R-:W-:-:S05]  /*bcd0*/  IMAD.IADD R12, R12, 0x1, -R16 ;  /* 0x000000010c0c7824 */ /* 0x000fca00078e0a10 */
[----:B------:R-:W-:Y:S02]  /*bce0*/  VIMNMX R10, R10, R12, !PT ;  /* 0x0000000c0a0a7248 */ /* 0x000fe40007fe0100 */
[----:B------:R-:W-:-:S07]  /*bcf0*/  VIADDMNMX R11, R12, R0, R11, PT ;  /* 0x000000000c0b7246 */ /* 0x000fce000380010b */
.L_x_1145:
[----:B------:R-:W-:Y:S01]  /*bd00*/  FMNMX.FTZ R0, R24, R8, !PT ;  /* 0x0000000818007209 */ /* 0x000fe20007810000 */
[----:B------:R-:W-:Y:S01]  /*bd10*/  IMAD.U32 R13, RZ, RZ, UR55 ;  /* 0x00000037ff0d7e24 */ /* 0x000fe2000f8e00ff */
[C---:B------:R-:W-:Y:S01]  /*bd20*/  ISETP.GT.AND P4, PT, R10.reuse, 0x8, P2 ;  /* 0x000000080a00780c */ /* 0x040fe20001784270 */
[----:B------:R-:W-:Y:S01]  /*bd30*/  UMOV UR28, UR51 ;  /* 0x00000033001c7c82 */ /* 0x000fe20008000000 */
[----:B------:R-:W-:Y:S01]  /*bd40*/  FMNMX.FTZ R0, R25, R0, !PT ;  /* 0x0000000019007209 */ /* 0x000fe20007810000 */
[----:B------:R-:W-:Y:S01]  /*bd50*/  UMOV UR55, UR48 ;  /* 0x0000003000377c82 */ /* 0x000fe20008000000 */
        /* <DEDUP_REMOVED lines=61> */
[C---:B------:R-:W-:Y:S01]  /*c130*/  ISETP.LT.OR P4, PT, R11.reuse, 0x42, P4 ;  /* 0x000000420b00780c */ /* 0x040fe20002781670 */
[----:B------:R-:W0:Y:S01]  /*c140*/  SHFL.BFLY PT, R5, R0, 0x2, 0x1f ;  /* 0x0c401f0000057f89 */ /* 0x000e2200000e0000 */
[----:B------:R-:W-:-:S02]  /*c150*/  ISETP.LT.OR P6, PT, R11, 0x49, P6 ;  /* 0x000000490b00780c */ /* 0x000fc400037c1670 */
[----:B------:R-:W-:Y:S02]  /*c160*/  FSEL R59, R59, -INF , !P4 ;  /* 0xff8000003b3b7808 */ /* 0x000fe40006000000 */
[----:B------:R-:W-:Y:S02]  /*c170*/  ISETP.GT.AND P4, PT, R10, 0x50, P2 ;  /* 0x000000500a00780c */ /* 0x000fe40001784270 */
[----:B------:R-:W-:Y:S02]  /*c180*/  FSEL R62, R62, -INF , !P6 ;  /* 0xff8000003e3e7808 */ /* 0x000fe40007000000 */
[----:B------:R-:W-:Y:S02]  /*c190*/  ISETP.GT.AND P6, PT, R10, 0x51, P2 ;  /* 0x000000510a00780c */ /* 0x000fe400017c4270 */
[C---:B------:R-:W-:Y:S02]  /*c1a0*/  ISETP.LT.OR P4, PT, R11.reuse, 0x51, P4 ;  /* 0x000000510b00780c */ /* 0x040fe40002781670 */
[----:B------:R-:W-:-:S02]  /*c1b0*/  ISETP.LT.OR P6, PT, R11, 0x52, P6 ;  /* 0x000000520b00780c */ /* 0x000fc400037c1670 */
[----:B------:R-:W-:Y:S02]  /*c1c0*/  FSEL R66, R66, -INF , !P4 ;  /* 0xff80000042427808 */ /* 0x000fe40006000000 */
[C---:B------:R-:W-:Y:S02]  /*c1d0*/  ISETP.GT.AND P4, PT, R10.reuse, 0x59, P2 ;  /* 0x000000590a00780c */ /* 0x040fe40001784270 */
[----:B------:R-:W-:Y:S02]  /*c1e0*/  FSEL R67, R67, -INF , !P6 ;  /* 0xff80000043437808 */ /* 0x000fe40007000000 */
[----:B------:R-:W-:Y:S02]  /*c1f0*/  ISETP.GT.AND P6, PT, R10, 0x60, P2 ;  /* 0x000000600a00780c */ /* 0x000fe400017c4270 */
[----:B------:R-:W-:Y:S02]  /*c200*/  ISETP.LT.OR P4, PT, R11, 0x5a, P4 ;  /* 0x0000005a0b00780c */ /* 0x000fe40002781670 */
[----:B0-----:R-:W-:-:S02]  /*c210*/  FMNMX.FTZ R0, R0, R5, !PT ;  /* 0x0000000500007209 */ /* 0x001fc40007810000 */
[----:B------:R-:W-:Y:S02]  /*c220*/  ISETP.LT.OR P6, PT, R11, 0x61, P6 ;  /* 0x000000610b00780c */ /* 0x000fe400037c1670 */
[----:B------:R-:W-:Y:S01]  /*c230*/  FSEL R71, R71, -INF , !P4 ;  /* 0xff80000047477808 */ /* 0x000fe20006000000 */
[----:B------:R-:W0:Y:S01]  /*c240*/  SHFL.BFLY PT, R5, R0, 0x1, 0x1f ;  /* 0x0c201f0000057f89 */ /* 0x000e2200000e0000 */
[----:B------:R-:W-:Y:S02]  /*c250*/  ISETP.GT.AND P4, PT, R10, 0x68, P2 ;  /* 0x000000680a00780c */ /* 0x000fe40001784270 */
[----:B------:R-:W-:Y:S02]  /*c260*/  FSEL R74, R74, -INF , !P6 ;  /* 0xff8000004a4a7808 */ /* 0x000fe40007000000 */
[----:B------:R-:W-:Y:S02]  /*c270*/  ISETP.GT.AND P6, PT, R10, 0x69, P2 ;  /* 0x000000690a00780c */ /* 0x000fe400017c4270 */
[----:B------:R-:W-:-:S02]  /*c280*/  ISETP.LT.OR P4, PT, R11, 0x69, P4 ;  /* 0x000000690b00780c */ /* 0x000fc40002781670 */
[----:B------:R-:W-:Y:S02]  /*c290*/  ISETP.LT.OR P6, PT, R11, 0x6a, P6 ;  /* 0x0000006a0b00780c */ /* 0x000fe400037c1670 */
[----:B------:R-:W-:Y:S02]  /*c2a0*/  FSEL R78, R78, -INF , !P4 ;  /* 0xff8000004e4e7808 */ /* 0x000fe40006000000 */
[C---:B------:R-:W-:Y:S02]  /*c2b0*/  ISETP.GT.AND P4, PT, R10.reuse, 0x70, P2 ;  /* 0x000000700a00780c */ /* 0x040fe40001784270 */
[----:B------:R-:W-:Y:S02]  /*c2c0*/  FSEL R79, R79, -INF , !P6 ;  /* 0xff8000004f4f7808 */ /* 0x000fe40007000000 */
[----:B------:R-:W-:Y:S02]  /*c2d0*/  ISETP.GT.AND P6, PT, R10, 0x71, P2 ;  /* 0x000000710a00780c */ /* 0x000fe400017c4270 */
[----:B------:R-:W-:-:S02]  /*c2e0*/  ISETP.LT.OR P4, PT, R11, 0x71, P4 ;  /* 0x000000710b00780c */ /* 0x000fc40002781670 */
[----:B------:R-:W-:Y:S02]  /*c2f0*/  ISETP.LT.OR P6, PT, R11, 0x72, P6 ;  /* 0x000000720b00780c */ /* 0x000fe400037c1670 */
[----:B------:R-:W-:Y:S02]  /*c300*/  FSEL R82, R82, -INF , !P4 ;  /* 0xff80000052527808 */ /* 0x000fe40006000000 */
[----:B0-----:R-:W-:Y:S02]  /*c310*/  FMNMX.FTZ R0, R0, R5, !PT ;  /* 0x0000000500007209 */ /* 0x001fe40007810000 */
[----:B------:R-:W-:Y:S02]  /*c320*/  FSEL R83, R83, -INF , !P6 ;  /* 0xff80000053537808 */ /* 0x000fe40007000000 */
[C---:B------:R-:W-:Y:S01]  /*c330*/  FSETP.NEU.FTZ.AND P3, PT, R0.reuse, -INF , PT ;  /* 0xff8000000000780b */ /* 0x040fe20003f7d000 */
[----:B------:R-:W-:Y:S01]  /*c340*/  FMUL.FTZ R5, R0, UR33 ;  /* 0x0000002100057c20 */ /* 0x000fe20008410000 */
[----:B------:R-:W-:-:S02]  /*c350*/  @!P1 LEA R13, R13, UR42, 0x3 ;  /* 0x0000002a0d0d9c11 */ /* 0x000fc4000f8e18ff */
[----:B------:R-:W-:Y:S02]  /*c360*/  FSEL R6, R0, RZ, P3 ;  /* 0x000000ff00067208 */ /* 0x000fe40001800000 */
[----:B------:R-:W-:Y:S01]  /*c370*/  FSEL R5, R5, RZ, P3 ;  /* 0x000000ff05057208 */ /* 0x000fe20001800000 */
[----:B------:R-:W-:Y:S01]  /*c380*/  @!P1 VIADD R13, R13, 0x2d860 ;  /* 0x0002d8600d0d9836 */ /* 0x000fe20000000000 */
[----:B------:R-:W-:Y:S01]  /*c390*/  ISETP.GT.AND P3, PT, R10, 0x1, P2 ;  /* 0x000000010a00780c */ /* 0x000fe20001764270 */
[----:B------:R-:W-:Y:S02]  /*c3a0*/  FADD.FTZ R6, -R6, R8 ;  /* 0x0000000806067221 */ /* 0x000fe40000010100 */
[--C-:B------:R-:W-:Y:S01]  /*c3b0*/  FFMA.FTZ R24, R24, UR33, -R5.reuse ;  /* 0x0000002118187c23 */ /* 0x100fe20008010805 */
[----:B------:R-:W-:Y:S01]  /*c3c0*/  ISETP.LT.OR P3, PT, R11, 0x2, P3 ;  /* 0x000000020b00780c */ /* 0x000fe20001f61670 */
[--C-:B------:R-:W-:Y:S01]  /*c3d0*/  FFMA.FTZ R25, R25, UR33, -R5.reuse ;  /* 0x0000002119197c23 */ /* 0x100fe20008010805 */
[--C-:B------:R-:W-:Y:S01]  /*c3e0*/  FFMA.FTZ R28, R28, UR33, -R5.reuse ;  /* 0x000000211c1c7c23 */ /* 0x100fe20008010805 */
[--C-:B------:R-:W-:Y:S01]  /*c3f0*/  FFMA.FTZ R29, R29, UR33, -R5.reuse ;  /* 0x000000211d1d7c23 */ /* 0x100fe20008010805 */
[----:B------:R-:W-:Y:S01]  /*c400*/  FSEL R27, R27, -INF , !P3 ;  /* 0xff8000001b1b7808 */ /* 0x000fe20005800000 */
[--C-:B------:R-:W-:Y:S01]  /*c410*/  FFMA.FTZ R32, R32, UR33, -R5.reuse ;  /* 0x0000002120207c23 */ /* 0x100fe20008010805 */
[----:B------:R-:W-:Y:S01]  /*c420*/  ISETP.GT.AND P3, PT, R10, 0x10, P2 ;  /* 0x000000100a00780c */ /* 0x000fe20001764270 */
[--C-:B------:R-:W-:Y:S01]  /*c430*/  FFMA.FTZ R33, R33, UR33, -R5.reuse ;  /* 0x0000002121217c23 */ /* 0x100fe20008010805 */
[--C-:B------:R-:W-:Y:S01]  /*c440*/  FFMA.FTZ R36, R36, UR33, -R5.reuse ;  /* 0x0000002124247c23 */ /* 0x100fe20008010805 */
        /* <DEDUP_REMOVED lines=34> */
[----:B------:R-:W-:Y:S01]  /*c670*/  FFMA.FTZ R85, R85, UR33, -R5 ;  /* 0x0000002155557c23 */ /* 0x000fe20008010805 */
[----:B------:R-:W-:Y:S01]  /*c680*/  FSEL R51, R51, -INF , !P3 ;  /* 0xff80000033337808 */ /* 0x000fe20005800000 */
[----:B------:R-:W-:Y:S01]  /*c690*/  FMUL.FTZ R6, R6, UR33 ;  /* 0x0000002106067c20 */ /* 0x000fe20008410000 */
[----:B------:R-:W-:Y:S01]  /*c6a0*/  ISETP.GT.AND P3, PT, R10, 0x40, P2 ;  /* 0x000000400a00780c */ /* 0x000fe20001764270 */
[----:B------:R-:W-:Y:S01]  /*c6b0*/  MUFU.EX2 R12, R24 ;  /* 0x00000018000c7308 */ /* 0x000fe20000000800 */
[----:B------:R-:W-:-:S02]  /*c6c0*/  @!P1 PRMT R13, RZ, 0x654, R13 ;  /* 0x00000654ff0d9816 */ /* 0x000fc4000000000d */
[----:B------:R-:W-:Y:S02]  /*c6d0*/  ISETP.LT.OR P3, PT, R11, 0x41, P3 ;  /* 0x000000410b00780c */ /* 0x000fe40001f61670 */
[----:B------:R0:W-:Y:S02]  /*c6e0*/  @!P1 SYNCS.ARRIVE.TRANS64.RED.A1T0 RZ, [R13+URZ], RZ ;  /* 0x000000ff0dff99a7 */ /* 0x0001e4000810043f */
[----:B------:R-:W-:Y:S01]  /*c6f0*/  FSEL R58, R58, -INF , !P3 ;  /* 0xff8000003a3a7808 */ /* 0x000fe20005800000 */
[----:B------:R-:W1:Y:S01]  /*c700*/  MUFU.EX2 R6, R6 ;  /* 0x0000000600067308 */ /* 0x000e620000000800 */
[----:B------:R-:W-:-:S04]  /*c710*/  ISETP.GT.AND P3, PT, R10, 0x49, P2 ;  /* 0x000000490a00780c */ /* 0x000fc80001764270 */
[----:B------:R-:W-:-:S03]  /*c720*/  ISETP.LT.OR P3, PT, R11, 0x4a, P3 ;  /* 0x0000004a0b00780c */ /* 0x000fc60001f61670 */
[----:B------:R-:W2:Y:S01]  /*c730*/  MUFU.EX2 R25, R25 ;  /* 0x0000001900197308 */ /* 0x000ea20000000800 */
[----:B------:R-:W-:Y:S02]  /*c740*/  FSEL R63, R63, -INF , !P3 ;  /* 0xff8000003f3f7808 */ /* 0x000fe40005800000 */
[----:B------:R-:W-:-:S04]  /*c750*/  ISETP.GT.AND P3, PT, R10, 0x58, P2 ;  /* 0x000000580a00780c */ /* 0x000fc80001764270 */
[----:B------:R-:W-:Y:S01]  /*c760*/  ISETP.LT.OR P3, PT, R11, 0x59, P3 ;  /* 0x000000590b00780c */ /* 0x000fe20001f61670 */
[----:B------:R-:W3:Y:S01]  /*c770*/  MUFU.EX2 R14, R28 ;  /* 0x0000001c000e7308 */ /* 0x000ee20000000800 */
[----:B-1----:R-:W-:Y:S01]  /*c780*/  FFMA.FTZ R4, R6, R4, R12 ;  /* 0x0000000406047223 */ /* 0x002fe2000001000c */
[-C--:B------:R-:W-:Y:S01]  /*c790*/  FMUL.FTZ R88, R88, R6.reuse ;  /* 0x0000000658587220 */ /* 0x080fe20000410000 */
[----:B------:R-:W-:Y:S01]  /*c7a0*/  FSEL R70, R70, -INF , !P3 ;  /* 0xff80000046467808 */ /* 0x000fe20005800000 */
[-C--:B------:R-:W-:Y:S01]  /*c7b0*/  FMUL.FTZ R89, R89, R6.reuse ;  /* 0x0000000659597220 */ /* 0x080fe20000410000 */
[----:B------:R-:W-:Y:S01]  /*c7c0*/  ISETP.GT.AND P3, PT, R10, 0x61, P2 ;  /* 0x000000610a00780c */ /* 0x000fe20001764270 */
[-C--:B------:R-:W-:Y:S01]  /*c7d0*/  FMUL.FTZ R92, R92, R6.reuse ;  /* 0x000000065c5c7220 */ /* 0x080fe20000410000 */
[----:B------:R-:W-:Y:S01]  /*c7e0*/  FMUL.FTZ R93, R93, R6 ;  /* 0x000000065d5d7220 */ /* 0x000fe20000410000 */
[----:B------:R-:W1:Y:S01]  /*c7f0*/  MUFU.EX2 R29, R29 ;  /* 0x0000001d001d7308 */ /* 0x000e620000000800 */
[----:B------:R-:W-:Y:S01]  /*c800*/  ISETP.LT.OR P3, PT, R11, 0x62, P3 ;  /* 0x000000620b00780c */ /* 0x000fe20001f61670 */
[C---:B--2---:R-:W-:Y:S01]  /*c810*/  FADD.FTZ R4, R25.reuse, R4 ;  /* 0x0000000419047221 */ /* 0x044fe20000010000 */
[----:B------:R-:W-:Y:S01]  /*c820*/  F2FP.BF16.F32.PACK_AB R12, R25, R12 ;  /* 0x0000000c190c723e */ /* 0x000fe200000010ff */
[-C--:B------:R-:W-:Y:S01]  /*c830*/  FMUL.FTZ R96, R96, R6.reuse ;  /* 0x0000000660607220 */ /* 0x080fe20000410000 */
[----:B------:R-:W-:Y:S01]  /*c840*/  FSEL R75, R75, -INF , !P3 ;  /* 0xff8000004b4b7808 */ /* 0x000fe20005800000 */
[-C--:B------:R-:W-:Y:S01]  /*c850*/  FMUL.FTZ R97, R97, R6.reuse ;  /* 0x0000000661617220 */ /* 0x080fe20000410000 */
[----:B------:R-:W-:Y:S01]  /*c860*/  ISETP.GT.AND P3, PT, R10, RZ, P2 ;  /* 0x000000ff0a00720c */ /* 0x000fe20001764270 */
[----:B------:R-:W-:Y:S01]  /*c870*/  MUFU.EX2 R32, R32 ;  /* 0x0000002000207308 */ /* 0x000fe20000000800 */
[----:B---3--:R-:W-:Y:S01]  /*c880*/  FADD.FTZ R4, R14, R4 ;  /* 0x000000040e047221 */ /* 0x008fe20000010000 */
[-C--:B------:R-:W-:Y:S01]  /*c890*/  FMUL.FTZ R100, R100, R6.reuse ;  /* 0x0000000664647220 */ /* 0x080fe20000410000 */
[----:B------:R-:W-:Y:S01]  /*c8a0*/  ISETP.LT.OR P3, PT, R11, 0x1, P3 ;  /* 0x000000010b00780c */ /* 0x000fe20001f61670 */
[-C--:B------:R-:W-:Y:S01]  /*c8b0*/  FMUL.FTZ R101, R101, R6.reuse ;  /* 0x0000000665657220 */ /* 0x080fe20000410000 */
[-C--:B------:R-:W-:Y:S01]  /*c8c0*/  FMUL.FTZ R104, R104, R6.reuse ;  /* 0x0000000668687220 */ /* 0x080fe20000410000 */
[-C--:B------:R-:W-:Y:S01]  /*c8d0*/  FMUL.FTZ R105, R105, R6.reuse ;  /* 0x0000000669697220 */ /* 0x080fe20000410000 */
[----:B------:R-:W-:Y:S01]  /*c8e0*/  FSEL R26, R26, -INF , !P3 ;  /* 0xff8000001a1a7808 */ /* 0x000fe20005800000 */
[----:B------:R-:W-:Y:S01]  /*c8f0*/  MUFU.EX2 R33, R33 ;  /* 0x0000002100217308 */ /* 0x000fe20000000800 */
[----:B------:R-:W-:Y:S01]  /*c900*/  ISETP.GT.AND P3, PT, R10, 0x78, P2 ;  /* 0x000000780a00780c */ /* 0x000fe20001764270 */
[-C--:B------:R-:W-:Y:S01]  /*c910*/  FMUL.FTZ R108, R108, R6.reuse ;  /* 0x000000066c6c7220 */ /* 0x080fe20000410000 */
[----:B------:R-:W-:Y:S01]  /*c920*/  FMNMX.FTZ R8, R26, R9, !PT ;  /* 0x000000091a087209 */ /* 0x000fe20007810000 */
[-C--:B------:R-:W-:Y:S01]  /*c930*/  FMUL.FTZ R109, R109, R6.reuse ;  /* 0x000000066d6d7220 */ /* 0x080fe20000410000 */
[----:B------:R-:W-:Y:S01]  /*c940*/  ISETP.GT.AND P2, PT, R10, 0x79, P2 ;  /* 0x000000790a00780c */ /* 0x000fe20001744270 */
[----:B------:R-:W-:Y:S01]  /*c950*/  FMUL.FTZ R112, R112, R6 ;  /* 0x0000000670707220 */ /* 0x000fe20000410000 */
[----:B------:R-:W-:Y:S01]  /*c960*/  FMNMX.FTZ R5, R27, R8, !PT ;  /* 0x000000081b057209 */ /* 0x000fe20007810000 */
[----:B------:R-:W-:Y:S01]  /*c970*/  MUFU.EX2 R36, R36 ;  /* 0x0000002400247308 */ /* 0x000fe20000000800 */
[----:B------:R-:W-:Y:S01]  /*c980*/  ISETP.LT.OR P3, PT, R11, 0x79, P3 ;  /* 0x000000790b00780c */ /* 0x000fe20001f61670 */
[-C--:B------:R-:W-:Y:S01]  /*c990*/  FMUL.FTZ R113, R113, R6.reuse ;  /* 0x0000000671717220 */ /* 0x080fe20000410000 */
[----:B------:R-:W-:Y:S01]  /*c9a0*/  FMNMX.FTZ R8, R30, R5, !PT ;  /* 0x000000051e087209 */ /* 0x000fe20007810000 */
[-C--:B------:R-:W-:Y:S01]  /*c9b0*/  FMUL.FTZ R116, R116, R6.reuse ;  /* 0x0000000674747220 */ /* 0x080fe20000410000 */
[----:B------:R-:W-:Y:S01]  /*c9c0*/  ISETP.LT.OR P2, PT, R11, 0x7a, P2 ;  /* 0x0000007a0b00780c */ /* 0x000fe20001741670 */
[----:B------:R-:W-:Y:S01]  /*c9d0*/  FMUL.FTZ R117, R117, R6 ;  /* 0x0000000675757220 */ /* 0x000fe20000410000 */
[----:B------:R-:W-:Y:S01]  /*c9e0*/  FMNMX.FTZ R5, R31, R8, !PT ;  /* 0x000000081f057209 */ /* 0x000fe20007810000 */
[----:B------:R-:W-:Y:S01]  /*c9f0*/  MUFU.EX2 R37, R37 ;  /* 0x0000002500257308 */ /* 0x000fe20000000800 */
[----:B------:R-:W-:Y:S01]  /*ca00*/  FSEL R86, R86, -INF , !P3 ;  /* 0xff80000056567808 */ /* 0x000fe20005800000 */
[-C--:B------:R-:W-:Y:S01]  /*ca10*/  FMUL.FTZ R120, R120, R6.reuse ;  /* 0x0000000678787220 */ /* 0x080fe20000410000 */
[----:B------:R-:W-:Y:S01]  /*ca20*/  FMNMX.FTZ R8, R34, R5, !PT ;  /* 0x0000000522087209 */ /* 0x000fe20007810000 */
[-C--:B------:R-:W-:Y:S01]  /*ca30*/  FMUL.FTZ R121, R121, R6.reuse ;  /* 0x0000000679797220 */ /* 0x080fe20000410000 */
[----:B------:R-:W-:Y:S01]  /*ca40*/  FSEL R87, R87, -INF , !P2 ;  /* 0xff80000057577808 */ /* 0x000fe20005000000 */
[----:B------:R-:W-:Y:S01]  /*ca50*/  FMUL.FTZ R124, R124, R6 ;  /* 0x000000067c7c7220 */ /* 0x000fe20000410000 */
[----:B------:R-:W-:Y:S01]  /*ca60*/  FMNMX.FTZ R5, R35, R8, !PT ;  /* 0x0000000823057209 */ /* 0x000fe20007810000 */
[----:B------:R-:W-:Y:S01]  /*ca70*/  MUFU.EX2 R41, R41 ;  /* 0x0000002900297308 */ /* 0x000fe20000000800 */
[----:B-1----:R-:W-:Y:S01]  /*ca80*/  F2FP.BF16.F32.PACK_AB R14, R29, R14 ;  /* 0x0000000e1d0e723e */ /* 0x002fe200000010ff */
[-C--:B------:R-:W-:Y:S01]  /*ca90*/  FMUL.FTZ R125, R125, R6.reuse ;  /* 0x000000067d7d7220 */ /* 0x080fe20000410000 */
[----:B------:R-:W-:Y:S01]  /*caa0*/  FMNMX.FTZ R8, R38, R5, !PT ;  /* 0x0000000526087209 */ /* 0x000fe20007810000 */
[-C--:B------:R-:W-:Y:S01]  /*cab0*/  FMUL.FTZ R128, R128, R6.reuse ;  /* 0x0000000680807220 */ /* 0x080fe20000410000 */
[-C--:B------:R-:W-:Y:S01]  /*cac0*/  FMUL.FTZ R129, R129, R6.reuse ;  /* 0x0000000681817220 */ /* 0x080fe20000410000 */
[----:B------:R-:W-:Y:S01]  /*cad0*/  FMUL.FTZ R132, R132, R6 ;  /* 0x0000000684847220 */ /* 0x000fe20000410000 */
[----:B------:R-:W-:Y:S01]  /*cae0*/  FMNMX.FTZ R5, R39, R8, !PT ;  /* 0x0000000827057209 */ /* 0x000fe20007810000 */
[----:B------:R-:W-:Y:S01]  /*caf0*/  MUFU.EX2 R45, R45 ;  /* 0x0000002d002d7308 */ /* 0x000fe20000000800 */
[----:B------:R-:W-:-:S02]  /*cb00*/  FMUL.FTZ R133, R133, R6 ;  /* 0x0000000685857220 */ /* 0x000fc40000410000 */
        /* <DEDUP_REMOVED lines=35> */
[----:B------:R-:W-:Y:S04]  /*cd40*/  MUFU.EX2 R72, R72 ;  /* 0x0000004800487308 */ /* 0x000fe80000000800 */
[----:B------:R-:W1:Y:S04]  /*cd50*/  SHFL.BFLY PT, R7, R5, 0x2, 0x1f ;  /* 0x0c401f0005077f89 */ /* 0x000e6800000e0000 */
[----:B------:R-:W-:Y:S08]  /*cd60*/  MUFU.EX2 R73, R73 ;  /* 0x0000004900497308 */ /* 0x000ff00000000800 */
[----:B------:R-:W-:Y:S08]  /*cd70*/  MUFU.EX2 R76, R76 ;  /* 0x0000004c004c7308 */ /* 0x000ff00000000800 */
[----:B------:R-:W-:Y:S01]  /*cd80*/  MUFU.EX2 R77, R77 ;  /* 0x0000004d004d7308 */ /* 0x000fe20000000800 */
[----:B-1----:R-:W-:-:S07]  /*cd90*/  FMNMX.FTZ R5, R5, R7, !PT ;  /* 0x0000000705057209 */ /* 0x002fce0007810000 */
[----:B------:R-:W-:Y:S01]  /*cda0*/  MUFU.EX2 R80, R80 ;  /* 0x0000005000507308 */ /* 0x000fe20000000800 */
[----:B------:R-:W1:Y:S07]  /*cdb0*/  SHFL.BFLY PT, R7, R5, 0x1, 0x1f ;  /* 0x0c201f0005077f89 */ /* 0x000e6e00000e0000 */
[----:B------:R-:W-:Y:S08]  /*cdc0*/  MUFU.EX2 R81, R81 ;  /* 0x0000005100517308 */ /* 0x000ff00000000800 */
[----:B------:R-:W-:Y:S08]  /*cdd0*/  MUFU.EX2 R84, R84 ;  /* 0x0000005400547308 */ /* 0x000ff00000000800 */
[----:B------:R-:W-:Y:S01]  /*cde0*/  MUFU.EX2 R85, R85 ;  /* 0x0000005500557308 */ /* 0x000fe20000000800 */
[----:B-1----:R-:W-:Y:S01]  /*cdf0*/  FMNMX.FTZ R5, R5, R7, !PT ;  /* 0x0000000705057209 */ /* 0x002fe20007810000 */
[----:B------:R-:W-:-:S03]  /*ce00*/  FADD.FTZ R7, R29, R4 ;  /* 0x000000041d077221 */ /* 0x000fc60000010000 */
[C---:B------:R-:W-:Y:S01]  /*ce10*/  FSETP.NEU.FTZ.AND P2, PT, R5.reuse, -INF , PT ;  /* 0xff8000000500780b */ /* 0x040fe20003f5d000 */
[----:B------:R-:W-:-:S05]  /*ce20*/  FMUL.FTZ R4, R5, UR33 ;  /* 0x0000002105047c20 */ /* 0x000fca0008410000 */
[----:B------:R-:W-:-:S05]  /*ce30*/  FSEL R4, R4, RZ, P2 ;  /* 0x000000ff04047208 */ /* 0x000fca0001000000 */
[--C-:B------:R-:W-:Y:S01]  /*ce40*/  FFMA.FTZ R8, R26, UR33, -R4.reuse ;  /* 0x000000211a087c23 */ /* 0x100fe20008010804 */
[--C-:B------:R-:W-:Y:S01]  /*ce50*/  FFMA.FTZ R10, R27, UR33, -R4.reuse ;  /* 0x000000211b0a7c23 */ /* 0x100fe20008010804 */
[--C-:B------:R-:W-:Y:S01]  /*ce60*/  FFMA.FTZ R11, R30, UR33, -R4.reuse ;  /* 0x000000211e0b7c23 */ /* 0x100fe20008010804 */
[--C-:B------:R-:W-:Y:S01]  /*ce70*/  FFMA.FTZ R20, R31, UR33, -R4.reuse ;  /* 0x000000211f147c23 */ /* 0x100fe20008010804 */
[----:B------:R-:W-:Y:S01]  /*ce80*/  FSEL R30, R5, RZ, P2 ;  /* 0x000000ff051e7208 */ /* 0x000fe20001000000 */
[--C-:B------:R-:W-:Y:S01]  /*ce90*/  FFMA.FTZ R25, R38, UR33, -R4.reuse ;  /* 0x0000002126197c23 */ /* 0x100fe20008010804 */
[----:B------:R-:W-:Y:S01]  /*cea0*/  MUFU.EX2 R8, R8 ;  /* 0x0000000800087308 */ /* 0x000fe20000000800 */
[--C-:B------:R-:W-:Y:S01]  /*ceb0*/  FFMA.FTZ R28, R39, UR33, -R4.reuse ;  /* 0x00000021271c7c23 */ /* 0x100fe20008010804 */
[--C-:B------:R-:W-:Y:S01]  /*cec0*/  FFMA.FTZ R29, R42, UR33, -R4.reuse ;  /* 0x000000212a1d7c23 */ /* 0x100fe20008010804 */
[----:B------:R-:W-:Y:S01]  /*ced0*/  FADD.FTZ R30, -R30, R9 ;  /* 0x000000091e1e7221 */ /* 0x000fe20000010100 */
[--C-:B------:R-:W-:Y:S01]  /*cee0*/  FFMA.FTZ R38, R47, UR33, -R4.reuse ;  /* 0x000000212f267c23 */ /* 0x100fe20008010804 */
[--C-:B------:R-:W-:Y:S01]  /*cef0*/  FFMA.FTZ R27, R50, UR33, -R4.reuse ;  /* 0x00000021321b7c23 */ /* 0x100fe20008010804 */
[--C-:B------:R-:W-:Y:S01]  /*cf00*/  FFMA.FTZ R31, R54, UR33, -R4.reuse ;  /* 0x00000021361f7c23 */ /* 0x100fe20008010804 */
[----:B------:R-:W-:Y:S01]  /*cf10*/  FMUL.FTZ R21, R30, UR33 ;  /* 0x000000211e157c20 */ /* 0x000fe20008410000 */
        /* <DEDUP_REMOVED lines=15> */
[----:B------:R-:W-:Y:S01]  /*d010*/  FFMA.FTZ R86, R86, UR33, -R4 ;  /* 0x0000002156567c23 */ /* 0x000fe20008010804 */
[----:B------:R-:W1:Y:S01]  /*d020*/  MUFU.EX2 R20, R20 ;  /* 0x0000001400147308 */ /* 0x000e620000000800 */
[----:B0-----:R-:W-:-:S02]  /*d030*/  F2FP.BF16.F32.PACK_AB R13, R10, R8 ;  /* 0x000000080a0d723e */ /* 0x001fc400000010ff */
[C---:B------:R-:W-:Y:S01]  /*d040*/  ISETP.GT.AND P2, PT, R2.reuse, UR37, PT ;  /* 0x0000002502007c0c */ /* 0x040fe2000bf44270 */
[----:B------:R-:W-:-:S04]  /*d050*/  VIADD R2, R2, 0xffffffff ;  /* 0xffffffff02027836 */ /* 0x000fc80000000000 */
[----:B------:R-:W0:Y:S08]  /*d060*/  MUFU.EX2 R21, R21 ;  /* 0x0000001500157308 */ /* 0x000e300000000800 */
[----:B------:R-:W-:Y:S01]  /*d070*/  MUFU.EX2 R25, R25 ;  /* 0x0000001900197308 */ /* 0x000fe20000000800 */
[----:B-1----:R-:W-:-:S05]  /*d080*/  F2FP.BF16.F32.PACK_AB R15, R20, R11 ;  /* 0x0000000b140f723e */ /* 0x002fca00000010ff */
[----:B------:R1:W-:Y:S02]  /*d090*/  STSM.16.M88.4 [R17+0x21800], R12 ;  /* 0x0218000c11007844 */ /* 0x0003e40000000200 */
[----:B------:R-:W-:Y:S01]  /*d0a0*/  MUFU.EX2 R28, R28 ;  /* 0x0000001c001c7308 */ /* 0x000fe20000000800 */
[----:B0-----:R-:W-:Y:S01]  /*d0b0*/  FFMA.FTZ R9, R21, R3, R8 ;  /* 0x0000000315097223 */ /* 0x001fe20000010008 */
[----:B------:R-:W-:Y:S01]  /*d0c0*/  FADD.FTZ R8, R32, R7 ;  /* 0x0000000720087221 */ /* 0x000fe20000010000 */
[----:B------:R-:W-:Y:S01]  /*d0d0*/  FFMA.FTZ R3, R55, UR33, -R4 ;  /* 0x0000002137037c23 */ /* 0x000fe20008010804 */
[-C--:B------:R-:W-:Y:S01]  /*d0e0*/  FMUL.FTZ R90, R90, R21.reuse ;  /* 0x000000155a5a7220 */ /* 0x080fe20000410000 */
[----:B------:R-:W-:Y:S01]  /*d0f0*/  FADD.FTZ R10, R10, R9 ;  /* 0x000000090a0a7221 */ /* 0x000fe20000010000 */
[C---:B------:R-:W-:Y:S01]  /*d100*/  FADD.FTZ R7, R33.reuse, R8 ;  /* 0x0000000821077221 */ /* 0x040fe20000010000 */
[----:B------:R-:W-:Y:S01]  /*d110*/  F2FP.BF16.F32.PACK_AB R8, R33, R32 ;  /* 0x000000202108723e */ /* 0x000fe200000010ff */
[----:B------:R-:W-:Y:S01]  /*d120*/  MUFU.EX2 R29, R29 ;  /* 0x0000001d001d7308 */ /* 0x000fe20000000800 */
[----:B------:R-:W-:Y:S01]  /*d130*/  FADD.FTZ R11, R11, R10 ;  /* 0x0000000a0b0b7221 */ /* 0x000fe20000010000 */
[----:B------:R-:W-:Y:S01]  /*d140*/  FADD.FTZ R10, R36, R7 ;  /* 0x00000007240a7221 */ /* 0x000fe20000010000 */
[-C--:B------:R-:W-:Y:S01]  /*d150*/  FMUL.FTZ R91, R91, R21.reuse ;  /* 0x000000155b5b7220 */ /* 0x080fe20000410000 */
[-C--:B------:R-:W-:Y:S01]  /*d160*/  FMUL.FTZ R94, R94, R21.reuse ;  /* 0x000000155e5e7220 */ /* 0x080fe20000410000 */
[----:B------:R-:W-:Y:S01]  /*d170*/  FADD.FTZ R20, R20, R11 ;  /* 0x0000000b14147221 */ /* 0x000fe20000010000 */
[--C-:B-1----:R-:W-:Y:S01]  /*d180*/  FFMA.FTZ R13, R34, UR33, -R4.reuse ;  /* 0x00000021220d7c23 */ /* 0x102fe20008010804 */
[--C-:B------:R-:W-:Y:S01]  /*d190*/  FFMA.FTZ R15, R35, UR33, -R4.reuse ;  /* 0x00000021230f7c23 */ /* 0x100fe20008010804 */
[----:B------:R0:W1:Y:S01]  /*d1a0*/  MUFU.EX2 R12, R40 ;  /* 0x00000028000c7308 */ /* 0x0000620000000800 */
[--C-:B------:R-:W-:Y:S01]  /*d1b0*/  FFMA.FTZ R34, R43, UR33, -R4.reuse ;  /* 0x000000212b227c23 */ /* 0x100fe20008010804 */
[----:B------:R-:W-:Y:S01]  /*d1c0*/  FFMA.FTZ R35, R46, UR33, -R4 ;  /* 0x000000212e237c23 */ /* 0x000fe20008010804 */
[----:B------:R-:W-:Y:S01]  /*d1d0*/  FADD.FTZ R11, R37, R10 ;  /* 0x0000000a250b7221 */ /* 0x000fe20000010000 */
[--C-:B------:R-:W-:Y:S01]  /*d1e0*/  FFMA.FTZ R43, R63, UR33, -R4.reuse ;  /* 0x000000213f2b7c23 */ /* 0x100fe20008010804 */
[----:B------:R-:W-:Y:S01]  /*d1f0*/  F2FP.BF16.F32.PACK_AB R10, R37, R36 ;  /* 0x00000024250a723e */ /* 0x000fe200000010ff */
[-C--:B------:R-:W-:Y:S01]  /*d200*/  FMUL.FTZ R95, R95, R21.reuse ;  /* 0x000000155f5f7220 */ /* 0x080fe20000410000 */
[-C--:B------:R-:W-:Y:S01]  /*d210*/  FMUL.FTZ R98, R98, R21.reuse ;  /* 0x0000001562627220 */ /* 0x080fe20000410000 */
[----:B------:R-:W2:Y:S01]  /*d220*/  MUFU.EX2 R13, R13 ;  /* 0x0000000d000d7308 */ /* 0x000ea20000000800 */
[--C-:B0-----:R-:W-:Y:S01]  /*d230*/  FFMA.FTZ R40, R59, UR33, -R4.reuse ;  /* 0x000000213b287c23 */ /* 0x101fe20008010804 */
[----:B------:R-:W-:Y:S01]  /*d240*/  FFMA.FTZ R4, R87, UR33, -R4 ;  /* 0x0000002157047c23 */ /* 0x000fe20008010804 */
[-C--:B------:R-:W-:Y:S01]  /*d250*/  FMUL.FTZ R99, R99, R21.reuse ;  /* 0x0000001563637220 */ /* 0x080fe20000410000 */
[-C--:B------:R-:W-:Y:S01]  /*d260*/  FMUL.FTZ R102, R102, R21.reuse ;  /* 0x0000001566667220 */ /* 0x080fe20000410000 */
[-C--:B------:R-:W-:Y:S01]  /*d270*/  FMUL.FTZ R103, R103, R21.reuse ;  /* 0x0000001567677220 */ /* 0x080fe20000410000 */
[-C--:B------:R-:W-:Y:S01]  /*d280*/  FMUL.FTZ R106, R106, R21.reuse ;  /* 0x000000156a6a7220 */ /* 0x080fe20000410000 */
[-C--:B------:R-:W-:Y:S01]  /*d290*/  FMUL.FTZ R107, R107, R21.reuse ;  /* 0x000000156b6b7220 */ /* 0x080fe20000410000 */
[----:B------:R-:W0:Y:S01]  /*d2a0*/  MUFU.EX2 R15, R15 ;  /* 0x0000000f000f7308 */ /* 0x000e220000000800 */
[----:B-1----:R-:W-:Y:S01]  /*d2b0*/  FADD.FTZ R32, R12, R11 ;  /* 0x0000000b0c207221 */ /* 0x002fe20000010000 */
[----:B------:R-:W-:Y:S01]  /*d2c0*/  F2FP.BF16.F32.PACK_AB R12, R41, R12 ;  /* 0x0000000c290c723e */ /* 0x000fe200000010ff */
[-C--:B------:R-:W-:Y:S01]  /*d2d0*/  FMUL.FTZ R110, R110, R21.reuse ;  /* 0x000000156e6e7220 */ /* 0x080fe20000410000 */
[-C--:B------:R-:W-:Y:S01]  /*d2e0*/  FMUL.FTZ R111, R111, R21.reuse ;  /* 0x000000156f6f7220 */ /* 0x080fe20000410000 */
[----:B------:R-:W-:Y:S01]  /*d2f0*/  FADD.FTZ R11, R41, R32 ;  /* 0x00000020290b7221 */ /* 0x000fe20000010000 */
[-C--:B------:R-:W-:Y:S01]  /*d300*/  FMUL.FTZ R114, R114, R21.reuse ;  /* 0x0000001572727220 */ /* 0x080fe20000410000 */
[-C--:B------:R-:W-:Y:S01]  /*d310*/  FMUL.FTZ R115, R115, R21.reuse ;  /* 0x0000001573737220 */ /* 0x080fe20000410000 */
[----:B------:R-:W1:Y:S01]  /*d320*/  MUFU.EX2 R14, R44 ;  /* 0x0000002c000e7308 */ /* 0x000e620000000800 */
[----:B--2---:R-:W-:Y:S01]  /*d330*/  FADD.FTZ R20, R13, R20 ;  /* 0x000000140d147221 */ /* 0x004fe20000010000 */
[-C--:B------:R-:W-:Y:S01]  /*d340*/  FMUL.FTZ R118, R118, R21.reuse ;  /* 0x0000001576767220 */ /* 0x080fe20000410000 */
[-C--:B------:R-:W-:Y:S01]  /*d350*/  FMUL.FTZ R119, R119, R21.reuse ;  /* 0x0000001577777220 */ /* 0x080fe20000410000 */
[-C--:B------:R-:W-:Y:S01]  /*d360*/  FMUL.FTZ R122, R122, R21.reuse ;  /* 0x000000157a7a7220 */ /* 0x080fe20000410000 */
[-C--:B------:R-:W-:Y:S01]  /*d370*/  FMUL.FTZ R123, R123, R21.reuse ;  /* 0x000000157b7b7220 */ /* 0x080fe20000410000 */
[-C--:B------:R-:W-:Y:S01]  /*d380*/  FMUL.FTZ R126, R126, R21.reuse ;  /* 0x000000157e7e7220 */ /* 0x080fe20000410000 */
[-C--:B------:R-:W-:Y:S01]  /*d390*/  FMUL.FTZ R127, R127, R21.reuse ;  /* 0x000000157f7f7220 */ /* 0x080fe20000410000 */
[----:B------:R-:W2:Y:S01]  /*d3a0*/  MUFU.EX2 R34, R34 ;  /* 0x0000002200227308 */ /* 0x000ea20000000800 */
[----:B0-----:R-:W-:Y:S01]  /*d3b0*/  FADD.FTZ R20, R15, R20 ;  /* 0x000000140f147221 */ /* 0x001fe20000010000 */
[-C--:B------:R-:W-:Y:S01]  /*d3c0*/  FMUL.FTZ R130, R130, R21.reuse ;  /* 0x0000001582827220 */ /* 0x080fe20000410000 */
[-C--:B------:R-:W-:Y:S01]  /*d3d0*/  FMUL.FTZ R131, R131, R21.reuse ;  /* 0x0000001583837220 */ /* 0x080fe20000410000 */
[-C--:B------:R-:W-:Y:S01]  /*d3e0*/  FMUL.FTZ R134, R134, R21.reuse ;  /* 0x0000001586867220 */ /* 0x080fe20000410000 */
[----:B------:R-:W-:Y:S01]  /*d3f0*/  FADD.FTZ R9, R25, R20 ;  /* 0x0000001419097221 */ /* 0x000fe20000010000 */
[----:B------:R-:W-:-:S02]  /*d400*/  FMUL.FTZ R135, R135, R21 ;  /* 0x0000001587877220 */ /* 0x000fc40000410000 */
[----:B------:R-:W0:Y:S01]  /*d410*/  MUFU.EX2 R35, R35 ;  /* 0x0000002300237308 */ /* 0x000e220000000800 */
[----:B------:R-:W-:Y:S01]  /*d420*/  FADD.FTZ R20, R28, R9 ;  /* 0x000000091c147221 */ /* 0x000fe20000010000 */
[----:B-1----:R-:W-:Y:S01]  /*d430*/  FADD.FTZ R44, R14, R11 ;  /* 0x0000000b0e2c7221 */ /* 0x002fe20000010000 */
[----:B------:R-:W-:Y:S02]  /*d440*/  F2FP.BF16.F32.PACK_AB R14, R45, R14 ;  /* 0x0000000e2d0e723e */ /* 0x000fe400000010ff */
[----:B------:R-:W-:Y:S01]  /*d450*/  FADD.FTZ R9, R29, R20 ;  /* 0x000000141d097221 */ /* 0x000fe20000010000 */
[----:B------:R-:W-:Y:S02]  /*d460*/  FADD.FTZ R11, R45, R44 ;  /* 0x0000002c2d0b7221 */ /* 0x000fe40000010000 */
[----:B------:R-:W1:Y:S01]  /*d470*/  MUFU.EX2 R38, R38 ;  /* 0x0000002600267308 */ /* 0x000e620000000800 */
[----:B--2---:R-:W-:-:S07]  /*d480*/  FADD.FTZ R20, R34, R9 ;  /* 0x0000000922147221 */ /* 0x004fce0000010000 */
[----:B------:R-:W2:Y:S01]  /*d490*/  MUFU.EX2 R27, R27 ;  /* 0x0000001b001b7308 */ /* 0x000ea20000000800 */
[----:B0-----:R-:W-:Y:S01]  /*d4a0*/  FADD.FTZ R9, R35, R20 ;  /* 0x0000001423097221 */ /* 0x001fe20000010000 */
[----:B------:R-:W-:Y:S01]  /*d4b0*/  FADD.FTZ R20, R24, R11 ;  /* 0x0000000b18147221 */ /* 0x000fe20000010000 */
[----:B------:R-:W-:-:S03]  /*d4c0*/  F2FP.BF16.F32.PACK_AB R24, R49, R24 ;  /* 0x000000183118723e */ /* 0x000fc600000010ff */
[----:B------:R-:W-:Y:S02]  /*d4d0*/  FADD.FTZ R11, R49, R20 ;  /* 0x00000014310b7221 */ /* 0x000fe40000010000 */
[----:B------:R-:W0:Y:S01]  /*d4e0*/  MUFU.EX2 R26, R52 ;  /* 0x00000034001a7308 */ /* 0x000e220000000800 */
[----:B-1----:R-:W-:-:S07]  /*d4f0*/  FADD.FTZ R44, R38, R9 ;  /* 0x00000009262c7221 */ /* 0x002fce0000010000 */
[----:B------:R-:W1:Y:S01]  /*d500*/  MUFU.EX2 R30, R30 ;  /* 0x0000001e001e7308 */ /* 0x000e620000000800 */
[----:B--2---:R-:W-:-:S07]  /*d510*/  FADD.FTZ R9, R27, R44 ;  /* 0x0000002c1b097221 */ /* 0x004fce0000010000 */
[----:B------:R-:W2:Y:S01]  /*d520*/  MUFU.EX2 R31, R31 ;  /* 0x0000001f001f7308 */ /* 0x000ea20000000800 */
[----:B0-----:R-:W-:Y:S01]  /*d530*/  FADD.FTZ R46, R26, R11 ;  /* 0x0000000b1a2e7221 */ /* 0x001fe20000010000 */
[----:B------:R-:W-:Y:S02]  /*d540*/  F2FP.BF16.F32.PACK_AB R11, R28, R25 ;  /* 0x000000191c0b723e */ /* 0x000fe400000010ff */
[----:B------:R-:W-:-:S04]  /*d550*/  F2FP.BF16.F32.PACK_AB R26, R53, R26 ;  /* 0x0000001a351a723e */ /* 0x000fc800000010ff */
[----:B------:R-:W0:Y:S01]  /*d560*/  MUFU.EX2 R3, R3 ;  /* 0x0000000300037308 */ /* 0x000e220000000800 */
[----:B-1----:R-:W-:Y:S01]  /*d570*/  FADD.FTZ R44, R30, R9 ;  /* 0x000000091e2c7221 */ /* 0x002fe20000010000 */
[----:B------:R-:W-:-:S04]  /*d580*/  FADD.FTZ R9, R53, R46 ;  /* 0x0000002e35097221 */ /* 0x000fc80000010000 */
[----:B------:R-:W-:Y:S01]  /*d590*/  FADD.FTZ R46, R56, R9 ;  /* 0x00000009382e7221 */ /* 0x000fe20000010000 */
[----:B------:R-:W-:Y:S01]  /*d5a0*/  F2FP.BF16.F32.PACK_AB R9, R15, R13 ;  /* 0x0000000d0f09723e */ /* 0x000fe200000010ff */
[----:B------:R-:W1:Y:S01]  /*d5b0*/  MUFU.EX2 R39, R39 ;  /* 0x0000002700277308 */ /* 0x000e620000000800 */
[----:B--2---:R-:W-:Y:S01]  /*d5c0*/  FADD.FTZ R44, R31, R44 ;  /* 0x0000002c1f2c7221 */ /* 0x004fe20000010000 */
[----:B------:R-:W-:Y:S01]  /*d5d0*/  FADD.FTZ R15, R57, R46 ;  /* 0x0000002e390f7221 */ /* 0x000fe20000010000 */
[----:B------:R-:W-:Y:S01]  /*d5e0*/  F2FP.BF16.F32.PACK_AB R13, R34, R29 ;  /* 0x0000001d220d723e */ /* 0x000fe200000010ff */
[----:B------:R2:W-:Y:S02]  /*d5f0*/  STSM.16.M88.4 [R22], R8 ;  /* 0x0000000816007844 */ /* 0x0005e40000000200 */
[----:B------:R-:W-:Y:S01]  /*d600*/  FADD.FTZ R28, R60, R15 ;  /* 0x0000000f3c1c7221 */ /* 0x000fe20000010000 */
[----:B------:R-:W-:Y:S01]  /*d610*/  F2FP.BF16.F32.PACK_AB R15, R38, R35 ;  /* 0x00000023260f723e */ /* 0x000fe200000010ff */
[----:B------:R-:W3:Y:S01]  /*d620*/  MUFU.EX2 R40, R40 ;  /* 0x0000002800287308 */ /* 0x000ee20000000800 */
[----:B0-----:R-:W-:Y:S01]  /*d630*/  FADD.FTZ R44, R3, R44 ;  /* 0x0000002c032c7221 */ /* 0x001fe20000010000 */
[----:B------:R-:W-:-:S02]  /*d640*/  FADD.FTZ R29, R61, R28 ;  /* 0x0000001c3d1d7221 */ /* 0x000fc40000010000 */
[----:B------:R0:W-:Y:S02]  /*d650*/  STSM.16.M88.4 [R19], R12 ;  /* 0x0000000c13007844 */ /* 0x0001e40000000200 */
[----:B------:R-:W-:Y:S02]  /*d660*/  FADD.FTZ R34, R64, R29 ;  /* 0x0000001d40227221 */ /* 0x000fe40000010000 */
[----:B------:R-:W4:Y:S01]  /*d670*/  MUFU.EX2 R42, R42 ;  /* 0x0000002a002a7308 */ /* 0x000f220000000800 */
[----:B-1----:R-:W-:Y:S01]  /*d680*/  FADD.FTZ R25, R39, R44 ;  /* 0x0000002c27197221 */ /* 0x002fe20000010000 */
[----:B--2---:R-:W-:Y:S02]  /*d690*/  F2FP.BF16.F32.PACK_AB R8, R57, R56 ;  /* 0x000000383908723e */ /* 0x004fe400000010ff */
[----:B------:R-:W-:-:S04]  /*d6a0*/  F2FP.BF16.F32.PACK_AB R10, R61, R60 ;  /* 0x0000003c3d0a723e */ /* 0x000fc800000010ff */
[----:B------:R-:W1:Y:S01]  /*d6b0*/  MUFU.EX2 R43, R43 ;  /* 0x0000002b002b7308 */ /* 0x000e620000000800 */
[----:B---3--:R-:W-:-:S07]  /*d6c0*/  FADD.FTZ R25, R40, R25 ;  /* 0x0000001928197221 */ /* 0x008fce0000010000 */
[----:B------:R-:W2:Y:S01]  /*d6d0*/  MUFU.EX2 R7, R66 ;  /* 0x0000004200077308 */ /* 0x000ea20000000800 */
[----:B----4-:R-:W-:Y:S01]  /*d6e0*/  FADD.FTZ R28, R42, R25 ;  /* 0x000000192a1c7221 */ /* 0x010fe20000010000 */
[----:B------:R-:W-:-:S06]  /*d6f0*/  FADD.FTZ R25, R65, R34 ;  /* 0x0000002241197221 */ /* 0x000fcc0000010000 */
[----:B------:R-:W3:Y:S01]  /*d700*/  MUFU.EX2 R36, R67 ;  /* 0x0000004300247308 */ /* 0x000ee20000000800 */
[----:B-1----:R-:W-:-:S07]  /*d710*/  FADD.FTZ R28, R43, R28 ;  /* 0x0000001c2b1c7221 */ /* 0x002fce0000010000 */
[----:B------:R-:W1:Y:S01]  /*d720*/  MUFU.EX2 R32, R70 ;  /* 0x0000004600207308 */ /* 0x000e620000000800 */
[----:B--2---:R-:W-:Y:S01]  /*d730*/  FADD.FTZ R9, R7, R28 ;  /* 0x0000001c07097221 */ /* 0x004fe20000010000 */
[----:B------:R-:W-:Y:S01]  /*d740*/  FADD.FTZ R28, R68, R25 ;  /* 0x00000019441c7221 */ /* 0x000fe20000010000 */
[----:B------:R-:W-:Y:S02]  /*d750*/  F2FP.BF16.F32.PACK_AB R25, R30, R27 ;  /* 0x0000001b1e19723e */ /* 0x000fe400000010ff */
[----:B------:R-:W-:Y:S01]  /*d760*/  F2FP.BF16.F32.PACK_AB R27, R3, R31 ;  /* 0x0000001f031b723e */ /* 0x000fe200000010ff */
[----:B------:R-:W-:Y:S02]  /*d770*/  FADD.FTZ R11, R69, R28 ;  /* 0x0000001c450b7221 */ /* 0x000fe40000010000 */
[----:B------:R-:W2:Y:S01]  /*d780*/  MUFU.EX2 R33, R71 ;  /* 0x0000004700217308 */ /* 0x000ea20000000800 */
[----:B---3--:R-:W-:Y:S01]  /*d790*/  FADD.FTZ R9, R36, R9 ;  /* 0x0000000924097221 */ /* 0x008fe20000010000 */
[----:B0-----:R-:W-:Y:S01]  /*d7a0*/  FADD.FTZ R14, R72, R11 ;  /* 0x0000000b480e7221 */ /* 0x001fe20000010000 */
[----:B------:R-:W-:Y:S01]  /*d7b0*/  F2FP.BF16.F32.PACK_AB R11, R43, R42 ;  /* 0x0000002a2b0b723e */ /* 0x000fe200000010ff */
[----:B------:R0:W-:Y:S02]  /*d7c0*/  STSM.16.M88.4 [R18], R24 ;  /* 0x0000001812007844 */ /* 0x0001e40000000200 */
[----:B------:R-:W-:-:S02]  /*d7d0*/  FADD.FTZ R13, R73, R14 ;  /* 0x0000000e490d7221 */ /* 0x000fc40000010000 */
[----:B------:R-:W3:Y:S01]  /*d7e0*/  MUFU.EX2 R20, R74 ;  /* 0x0000004a00147308 */ /* 0x000ee20000000800 */
[----:B-1----:R-:W-:Y:S01]  /*d7f0*/  FADD.FTZ R12, R32, R9 ;  /* 0x00000009200c7221 */ /* 0x002fe20000010000 */
[----:B------:R-:W-:Y:S01]  /*d800*/  FADD.FTZ R14, R76, R13 ;  /* 0x0000000d4c0e7221 */ /* 0x000fe20000010000 */
[----:B------:R-:W-:-:S03]  /*d810*/  F2FP.BF16.F32.PACK_AB R9, R40, R39 ;  /* 0x000000272809723e */ /* 0x000fc600000010ff */
[C---:B------:R-:W-:Y:S01]  /*d820*/  FADD.FTZ R13, R77.reuse, R14 ;  /* 0x0000000e4d0d7221 */ /* 0x040fe20000010000 */
[----:B------:R-:W-:Y:S01]  /*d830*/  F2FP.BF16.F32.PACK_AB R14, R77, R76 ;  /* 0x0000004c4d0e723e */ /* 0x000fe200000010ff */
[----:B------:R-:W1:Y:S01]  /*d840*/  MUFU.EX2 R37, R75 ;  /* 0x0000004b00257308 */ /* 0x000e620000000800 */
[----:B--2---:R-:W-:Y:S01]  /*d850*/  FADD.FTZ R3, R33, R12 ;  /* 0x0000000c21037221 */ /* 0x004fe20000010000 */
[----:B------:R2:W-:Y:S01]  /*d860*/  STSM.16.M88.4 [R17+0x27800], R8 ;  /* 0x0278000811007844 */ /* 0x0005e20000000200 */
[----:B------:R-:W-:Y:S01]  /*d870*/  FADD.FTZ R30, R80, R13 ;  /* 0x0000000d501e7221 */ /* 0x000fe20000010000 */
[----:B0-----:R-:W-:Y:S02]  /*d880*/  F2FP.BF16.F32.PACK_AB R24, R81, R80 ;  /* 0x000000505118723e */ /* 0x001fe400000010ff */
[----:B------:R-:W-:Y:S01]  /*d890*/  F2FP.BF16.F32.PACK_AB R26, R85, R84 ;  /* 0x00000054551a723e */ /* 0x000fe200000010ff */
[----:B------:R-:W-:Y:S01]  /*d8a0*/  FADD.FTZ R29, R81, R30 ;  /* 0x0000001e511d7221 */ /* 0x000fe20000010000 */
[----:B------:R-:W0:Y:S01]  /*d8b0*/  MUFU.EX2 R78, R78 ;  /* 0x0000004e004e7308 */ /* 0x000e220000000800 */
[----:B---3--:R-:W-:-:S07]  /*d8c0*/  FADD.FTZ R12, R20, R3 ;  /* 0x00000003140c7221 */ /* 0x008fce0000010000 */
[----:B------:R-:W3:Y:S01]  /*d8d0*/  MUFU.EX2 R79, R79 ;  /* 0x0000004f004f7308 */ /* 0x000ee20000000800 */
[----:B-1----:R-:W-:Y:S01]  /*d8e0*/  FADD.FTZ R3, R37, R12 ;  /* 0x0000000c25037221 */ /* 0x002fe20000010000 */
[----:B--2---:R-:W-:Y:S02]  /*d8f0*/  F2FP.BF16.F32.PACK_AB R8, R65, R64 ;  /* 0x000000404108723e */ /* 0x004fe400000010ff */
[----:B------:R-:W-:Y:S02]  /*d900*/  F2FP.BF16.F32.PACK_AB R10, R69, R68 ;  /* 0x00000044450a723e */ /* 0x000fe400000010ff */
[----:B------:R-:W-:Y:S02]  /*d910*/  F2FP.BF16.F32.PACK_AB R9, R36, R7 ;  /* 0x000000072409723e */ /* 0x000fe400000010ff */
[----:B------:R-:W1:Y:S01]  /*d920*/  MUFU.EX2 R82, R82 ;  /* 0x0000005200527308 */ /* 0x000e620000000800 */
[----:B------:R-:W-:Y:S01]  /*d930*/  F2FP.BF16.F32.PACK_AB R11, R33, R32 ;  /* 0x00000020210b723e */ /* 0x000fe200000010ff */
[----:B0-----:R-:W-:Y:S01]  /*d940*/  FADD.FTZ R28, R78, R3 ;  /* 0x000000034e1c7221 */ /* 0x001fe20000010000 */
[----:B------:R-:W-:-:S02]  /*d950*/  F2FP.BF16.F32.PACK_AB R12, R73, R72 ;  /* 0x00000048490c723e */ /* 0x000fc400000010ff */
[----:B------:R-:W-:Y:S01]  /*d960*/  F2FP.BF16.F32.PACK_AB R13, R37, R20 ;  /* 0x00000014250d723e */ /* 0x000fe200000010ff */
[----:B------:R0:W-:Y:S02]  /*d970*/  STSM.16.M88.4 [R23], R8 ;  /* 0x0000000817007844 */ /* 0x0001e40000000200 */
[----:B------:R-:W2:Y:S01]  /*d980*/  MUFU.EX2 R83, R83 ;  /* 0x0000005300537308 */ /* 0x000ea20000000800 */
[C---:B---3--:R-:W-:Y:S01]  /*d990*/  F2FP.BF16.F32.PACK_AB R15, R79.reuse, R78 ;  /* 0x0000004e4f0f723e */ /* 0x048fe200000010ff */
[----:B------:R-:W-:-:S04]  /*d9a0*/  FADD.FTZ R3, R79, R28 ;  /* 0x0000001c4f037221 */ /* 0x000fc80000010000 */
[----:B------:R4:W-:Y:S02]  /*d9b0*/  STSM.16.M88.4 [R19+0x6000], R12 ;  /* 0x0060000c13007844 */ /* 0x0009e40000000200 */
[----:B------:R-:W3:Y:S01]  /*d9c0*/  MUFU.EX2 R86, R86 ;  /* 0x0000005600567308 */ /* 0x000ee20000000800 */
[----:B-1----:R-:W-:Y:S01]  /*d9d0*/  FADD.FTZ R3, R82, R3 ;  /* 0x0000000352037221 */ /* 0x002fe20000010000 */
[----:B0-----:R-:W-:-:S06]  /*d9e0*/  IMAD.MOV.U32 R8, RZ, RZ, R0 ;  /* 0x000000ffff087224 */ /* 0x001fcc00078e0000 */
[----:B------:R0:W1:Y:S01]  /*d9f0*/  MUFU.EX2 R31, R4 ;  /* 0x00000004001f7308 */ /* 0x0000620000000800 */
[C---:B--2---:R-:W-:Y:S01]  /*da00*/  F2FP.BF16.F32.PACK_AB R25, R83.reuse, R82 ;  /* 0x000000525319723e */ /* 0x044fe200000010ff */
[----:B------:R-:W-:Y:S01]  /*da10*/  FADD.FTZ R3, R83, R3 ;  /* 0x0000000353037221 */ /* 0x000fe20000010000 */
[----:B------:R-:W-:Y:S02]  /*da20*/  IMAD.MOV.U32 R9, RZ, RZ, R5 ;  /* 0x000000ffff097224 */ /* 0x000fe400078e0005 */
[----:B0-----:R-:W-:Y:S01]  /*da30*/  FADD.FTZ R4, R84, R29 ;  /* 0x0000001d54047221 */ /* 0x001fe20000010000 */
[----:B---3--:R-:W-:-:S03]  /*da40*/  FADD.FTZ R3, R86, R3 ;  /* 0x0000000356037221 */ /* 0x008fc60000010000 */
[----:B------:R-:W-:Y:S01]  /*da50*/  FADD.FTZ R4, R85, R4 ;  /* 0x0000000455047221 */ /* 0x000fe20000010000 */
[C---:B-1----:R-:W-:Y:S01]  /*da60*/  F2FP.BF16.F32.PACK_AB R27, R31.reuse, R86 ;  /* 0x000000561f1b723e */ /* 0x042fe200000010ff */
[----:B------:R-:W-:-:S04]  /*da70*/  FADD.FTZ R3, R31, R3 ;  /* 0x000000031f037221 */ /* 0x000fc80000010000 */
[----:B------:R4:W-:Y:S01]  /*da80*/  STSM.16.M88.4 [R18+0x6000], R24 ;  /* 0x0060001812007844 */ /* 0x0009e20000000200 */
[----:B------:R0:W-:Y:S06]  /*da90*/  MEMBAR.ALL.CTA ;  /* 0x0000000000007992 */ /* 0x0001ec0000008000 */
[----:B0-----:R-:W0:Y:S02]  /*daa0*/  FENCE.VIEW.ASYNC.S ;  /* 0x00000000000073c6 */ /* 0x001e240000000000 */
[----:B0-----:R-:W-:Y:S01]  /*dab0*/  NOP ;  /* 0x0000000000007918 */ /* 0x001fe20000000000 */
[----:B------:R-:W-:Y:S05]  /*dac0*/  @P2 BRA `(.L_x_1149) ;  /* 0xffffffcc00d82947 */ /* 0x000fea000383ffff */
.L_x_1132:
[----:B------:R-:W-:Y:S06]  /*dad0*/  BAR.ARV 0x8, 0x200 ;  /* 0x0208000000007b1d */ /* 0x000fec0000002000 */
[----:B------:R-:W-:Y:S05]  /*dae0*/  @!P0 BRA `(.L_x_1150) ;  /* 0x0000000000048947 */ /* 0x000fea0003800000 */
[----:B------:R-:W-:Y:S01]  /*daf0*/  BPT.TRAP 0x1 ;  /* 0x000000040000795c */ /* 0x000fe20000300000 */
.L_x_1150:
[----:B------:R-:W-:Y:S01]  /*db00*/  ULEA UR9, UR48, UR42, 0x3 ;  /* 0x0000002a30097291 */ /* 0x000fe2000f8e183f */
[----:B------:R-:W-:-:S05]  /*db10*/  IMAD.U32 R2, RZ, RZ, UR51 ;  /* 0x00000033ff027e24 */ /* 0x000fca000f8e00ff */
[----:B------:R-:W-:-:S04]  /*db20*/  SHF.L.U32 R2, R2, 0x1f, RZ ;  /* 0x0000001f02027819 */ /* 0x000fc800000006ff */
[----:B------:R0:W0:Y:S01]  /*db30*/  SYNCS.PHASECHK.TRANS64.TRYWAIT P2, [UR9+0x2d850], R2 ;  /* 0x02d85002ff0075a7 */ /* 0x0000220008040149 */
[----:B------:R-:W-:Y:S05]  /*db40*/  @!P0 BRA `(.L_x_1151) ;  /* 0x0000000000048947 */ /* 0x000fea0003800000 */
[----:B------:R-:W-:Y:S01]  /*db50*/  BPT.TRAP 0x1 ;  /* 0x000000040000795c */ /* 0x000fe20000300000 */
.L_x_1151:
[----:B0-----:R-:W-:Y:S05]  /*db60*/  @P2 BRA `(.L_x_1152) ;  /* 0x0000000000082947 */ /* 0x001fea0003800000 */
[----:B------:R-:W0:Y:S02]  /*db70*/  SYNCS.PHASECHK.TRANS64.TRYWAIT P0, [UR9+0x2d850], R2 ;  /* 0x02d85002ff0075a7 */ /* 0x000e240008000149 */
[----:B0-----:R-:W-:Y:S05]  /*db80*/  @!P0 BRA `(.L_x_1153) ;  /* 0x000000a400f48947 */ /* 0x001fea0003800000 */
.L_x_1152:
[----:B------:R-:W-:Y:S01]  /*db90*/  UIADD3 UR42, UR42, 0x400, URZ ;  /* 0x000004002a2a7890 */ /* 0x000fe2000fffe03f */
[----:B------:R-:W-:Y:S01]  /*dba0*/  WARPGROUP.ARRIVE ;  /* 0x00000000000079c5 */ /* 0x000fe20000000000 */
[----:B------:R-:W-:Y:S01]  /*dbb0*/  ULOP3.LUT UR44, UR44, 0x10000, URZ, 0xfc, !UPT ;  /* 0x000100002c2c7892 */ /* 0x000fe2000f8efc3f */
[----:B------:R-:W0:Y:S01]  /*dbc0*/  SHFL.BFLY PT, R7, R4, 0x2, 0x1f ;  /* 0x0c401f0004077f89 */ /* 0x000e2200000e0000 */
[----:B------:R-:W-:Y:S01]  /*dbd0*/  USHF.R.U32.HI UR42, URZ, 0x4, UR42 ;  /* 0x000000043f2a7899 */ /* 0x000fe2000801162a */
[----:B-123--:R-:W-:Y:S01]  /*dbe0*/  IMAD.U32 R10, RZ, RZ, UR9 ;  /* 0x00000009ff0a7e24 */ /* 0x00efe2000f8e00ff */
[----:B------:R-:W-:Y:S01]  /*dbf0*/  UMOV UR5, 0x40000040 ;  /* 0x4000004000057882 */ /* 0x000fe20000000000 */
[----:B------:R-:W-:Y:S01]  /*dc00*/  UMOV UR7, 0x80000020 ;  /* 0x8000002000077882 */ /* 0x000fe20000000000 */
[----:B------:R-:W-:Y:S01]  /*dc10*/  ULOP3.LUT UR42, UR42, 0x3fff, URZ, 0xc0, !UPT ;  /* 0x00003fff2a2a7892 */ /* 0x000fe2000f8ec03f */
[----:B------:R-:W1:Y:S01]  /*dc20*/  SHFL.BFLY PT, R2, R3, 0x2, 0x1f ;  /* 0x0c401f0003027f89 */ /* 0x000e6200000e0000 */
[----:B------:R-:W-:Y:S01]  /*dc30*/  UMOV UR4, UR44 ;  /* 0x0000002c00047c82 */ /* 0x000fe20008000000 */
[----:B------:R-:W-:Y:S01]  /*dc40*/  @!P1 VIADD R10, R10, 0x2d860 ;  /* 0x0002d8600a0a9836 */ /* 0x000fe20000000000 */
[----:B------:R-:W-:Y:S01]  /*dc50*/  ULOP3.LUT UR8, UR42, 0x2000000, URZ, 0xfc, !UPT ;  /* 0x020000002a087892 */ /* 0x000fe2000f8efc3f */
[----:B------:R-:W-:Y:S01]  /*dc60*/  IMAD.MOV.U32 R8, RZ, RZ, RZ ;  /* 0x000000ffff087224 */ /* 0x000fe200078e00ff */
[----:B------:R-:W-:Y:S01]  /*dc70*/  UIADD3 UR49, UR49, 0x1, URZ ;  /* 0x0000000131317890 */ /* 0x000fe2000fffe03f */
[----:B------:R-:W-:Y:S01]  /*dc80*/  IMAD.MOV.U32 R20, RZ, RZ, -0x800000 ;  /* 0xff800000ff147424 */ /* 0x000fe200078e00ff */
[----:B------:R-:W-:Y:S01]  /*dc90*/  UIMAD UR8, UR48, 0x600, UR8 ;  /* 0x00000600300878a4 */ /* 0x000fe2000f8e0208 */
[----:B------:R-:W-:Y:S01]  /*dca0*/  @!P1 PRMT R10, RZ, 0x654, R10 ;  /* 0x00000654ff0a9816 */ /* 0x000fe2000000000a */
[----:B------:R-:W-:-:S04]  /*dcb0*/  UIADD3 UR48, UR48, 0x1, URZ ;  /* 0x0000000130307890 */ /* 0x000fc8000fffe03f */
[----:B------:R-:W-:Y:S01]  /*dcc0*/  UISETP.NE.AND UP0, UPT, UR48, 0x2, UPT ;  /* 0x000000023000788c */ /* 0x000fe2000bf05270 */
[----:B------:R-:W-:Y:S02]  /*dcd0*/  UMOV UR6, UR8 ;  /* 0x0000000800067c82 */ /* 0x000fe40008000000 */
[----:B------:R-:W-:Y:S01]  /*dce0*/  HGMMA.64x96x16.F32.BF16 R88, gdesc[UR4].tnspB, R88, gsb0 ;  /* 0x41600000045879f0 */ /* 0x000fe20008001858 */
[----:B------:R-:W-:Y:S01]  /*dcf0*/  UIADD3 UR4, UR44, 0x2, URZ ;  /* 0x000000022c047890 */ /* 0x000fe2000fffe03f */
[----:B0-----:R-:W-:Y:S01]  /*dd00*/  FADD.FTZ R7, R7, R4 ;  /* 0x0000000407077221 */ /* 0x001fe20000010000 */
[----:B------:R-:W-:Y:S01]  /*dd10*/  UIADD3 UR6, UR8, 0x40, URZ ;  /* 0x0000004008067890 */ /* 0x000fe2000fffe03f */
[----:B------:R-:W-:Y:S01]  /*dd20*/  UMOV UR5, 0x40000040 ;  /* 0x4000004000057882 */ /* 0x000fe20000000000 */
[----:B------:R-:W-:Y:S01]  /*dd30*/  UMOV UR7, 0x80000020 ;  /* 0x8000002000077882 */ /* 0x000fe20000000000 */
[----:B-1----:R-:W-:Y:S01]  /*dd40*/  FADD.FTZ R6, R2, R3 ;  /* 0x0000000302067221 */ /* 0x002fe20000010000 */
[----:B------:R-:W-:Y:S01]  /*dd50*/  IMAD.MOV.U32 R3, RZ, RZ, -0x800000 ;  /* 0xff800000ff037424 */ /* 0x000fe200078e00ff */
[----:B------:R-:W0:Y:S01]  /*dd60*/  SHFL.BFLY PT, R2, R7, 0x1, 0x1f ;  /* 0x0c201f0007027f89 */ /* 0x000e2200000e0000 */
[----:B------:R-:W-:-:S03]  /*dd70*/  USEL UR48, UR48, URZ, UP0 ;  /* 0x0000003f30307287 */ /* 0x000fc60008000000 */
[----:B------:R-:W4:Y:S01]  /*dd80*/  SHFL.BFLY PT, R9, R6, 0x1, 0x1f ;  /* 0x0c201f0006097f89 */ /* 0x000f2200000e0000 */
[----:B0-----:R-:W-:Y:S01]  /*dd90*/  FADD.FTZ R11, R7, R2 ;  /* 0x00000002070b7221 */ /* 0x001fe20000010000 */
[----:B------:R-:W-:Y:S02]  /*dda0*/  IMAD.MOV.U32 R2, RZ, RZ, RZ ;  /* 0x000000ffff027224 */ /* 0x000fe400078e00ff */
[----:B------:R-:W-:Y:S02]  /*ddb0*/  IMAD.U32 R7, RZ, RZ, UR33 ;  /* 0x00000021ff077e24 */ /* 0x000fe4000f8e00ff */
[----:B----4-:R-:W-:Y:S01]  /*ddc0*/  FADD.FTZ R12, R6, R9 ;  /* 0x00000009060c7221 */ /* 0x010fe20000010000 */
[----:B------:R-:W-:Y:S01]  /*ddd0*/  FSETP.NE.FTZ.AND P0, PT, R11, RZ, PT ;  /* 0x000000ff0b00720b */ /* 0x000fe20003f15000 */
[----:B------:R-:W-:-:S03]  /*dde0*/  IMAD.U32 R6, RZ, RZ, UR33 ;  /* 0x00000021ff067e24 */ /* 0x000fc6000f8e00ff */
[----:B------:R-:W-:-:S09]  /*ddf0*/  FSETP.NE.FTZ.AND P2, PT, R12, RZ, PT ;  /* 0x000000ff0c00720b */ /* 0x000fd20003f55000 */
[----:B------:R-:W0:Y:S01]  /*de00*/  @P0 MUFU.LG2 R4, R11 ;  /* 0x0000000b00040308 */ /* 0x000e220000000c00 */
[----:B------:R-:W-:-:S07]  /*de10*/  @P0 FMUL.FTZ R7, R7, 0.69314718246459960938 ;  /* 0x3f31721807070820 */ /* 0x000fce0000410000 */
[----:B------:R-:W1:Y:S08]  /*de20*/  @P2 MUFU.LG2 R9, R12 ;  /* 0x0000000c00092308 */ /* 0x000e700000000c00 */
[----:B------:R2:W3:Y:S01]  /*de30*/  @P0 MUFU.RCP R2, R11 ;  /* 0x0000000b00020308 */ /* 0x0004e20000001000 */
[----:B0-----:R-:W-:-:S04]  /*de40*/  @P0 FMUL.FTZ R4, R4, 0.69314718246459960938 ;  /* 0x3f31721804040820 */ /* 0x001fc80000410000 */
[----:B------:R-:W-:Y:S01]  /*de50*/  @P0 FFMA.FTZ R3, R7, R0, R4 ;  /* 0x0000000007030223 */ /* 0x000fe20000010004 */
[----:B------:R-:W-:Y:S02]  /*de60*/  PLOP3.LUT P0, PT, PT, PT, PT, 0x8, 0x0 ;  /* 0x000000000000781c */ /* 0x000fe40003f0e170 */
[----:B------:R-:W0:Y:S01]  /*de70*/  @P2 MUFU.RCP R8, R12 ;  /* 0x0000000c00082308 */ /* 0x000e220000001000 */
[----:B--2---:R-:W-:Y:S01]  /*de80*/  @P2 FMUL.FTZ R11, R6, 0.69314718246459960938 ;  /* 0x3f317218060b2820 */ /* 0x004fe20000410000 */
        /* <DEDUP_REMOVED lines=99> */
.L_x_1083:
        /* <DEDUP_REMOVED lines=11> */
[----:B------:R-:W2:Y:S01]  /*e570*/  LDL R0, [R1+0x1c] ;  /* 0x00001c0001007983 */ /* 0x000ea20000100800 */
[----:B------:R-:W0:Y:S01]  /*e580*/  S2UR UR4, SR_SWINHI ;  /* 0x00000000000479c3 */ /* 0x000e220000002f00 */
[----:B------:R-:W-:Y:S01]  /*e590*/  F2FP.BF16.F32.PACK_AB R6, R93, R92 ;  /* 0x0000005c5d06723e */ /* 0x000fe200000010ff */
[----:B------:R-:W-:Y:S01]  /*e5a0*/  ULDC.64 UR10, c[0x0][0xc00] ;  /* 0x00030000000a7ab9 */ /* 0x000fe20000000a00 */
[----:B------:R-:W-:Y:S01]  /*e5b0*/  UMOV UR8, UR42 ;  /* 0x0000002a00087c82 */ /* 0x000fe20008000000 */
[----:B0-----:R-:W-:Y:S01]  /*e5c0*/  UMOV UR9, UR4 ;  /* 0x0000000400097c82 */ /* 0x001fe20008000000 */
[----:B------:R-:W-:Y:S02]  /*e5d0*/  IMAD.U32 R28, RZ, RZ, UR8 ;  /* 0x00000008ff1c7e24 */ /* 0x000fe4000f8e00ff */
[----:B------:R-:W-:Y:S01]  /*e5e0*/  IMAD.U32 R29, RZ, RZ, UR9 ;  /* 0x00000009ff1d7e24 */ /* 0x000fe2000f8e00ff */
[----:B------:R-:W-:Y:S02]  /*e5f0*/  ULDC.64 UR8, c[0x0][0xc00] ;  /* 0x0003000000087ab9 */ /* 0x000fe40000000a00 */
[----:B------:R-:W-:-:S06]  /*e600*/  UIMAD.WIDE UR8, UR43, 0x4, UR8 ;  /* 0x000000042b0878a5 */ /* 0x000fcc000f8e0208 */
[----:B------:R-:W-:Y:S01]  /*e610*/  IMAD.U32 R30, RZ, RZ, UR8 ;  /* 0x00000008ff1e7e24 */ /* 0x000fe2000f8e00ff */
[----:B------:R-:W-:Y:S01]  /*e620*/  BAR.SYNC.DEFER_BLOCKING 0x1, 0x180 ;  /* 0x0046000000007b1d */ /* 0x000fe20000010000 */
[----:B--2---:R-:W-:-:S03]  /*e630*/  IMAD.WIDE R4, R0, 0x2, R28 ;  /* 0x0000000200047825 */ /* 0x004fc600078e021c */
[C---:B------:R-:W-:Y:S02]  /*e640*/  IADD3 R27, P3, R4.reuse, 0x3000, RZ ;  /* 0x00003000041b7810 */ /* 0x040fe40007f7e0ff */
[C---:B------:R-:W-:Y:S02]  /*e650*/  IADD3 R21, P4, R4.reuse, 0x20, RZ ;  /* 0x0000002004157810 */ /* 0x040fe40007f9e0ff */
[----:B------:R-:W-:Y:S01]  /*e660*/  LOP3.LUT R2, R27, 0x180, RZ, 0xc0, !PT ;  /* 0x000001801b027812 */ /* 0x000fe200078ec0ff */
[--C-:B------:R-:W-:Y:S01]  /*e670*/  IMAD.X R15, RZ, RZ, R5.reuse, P3 ;  /* 0x000000ffff0f7224 */ /* 0x100fe200018e0605 */
[----:B------:R-:W-:Y:S01]  /*e680*/  IADD3 R31, P2, R4, 0x3020, RZ ;  /* 0x00003020041f7810 */ /* 0x000fe20007f5e0ff */
[--C-:B------:R-:W-:Y:S01]  /*e690*/  IMAD.X R25, RZ, RZ, R5.reuse, P4 ;  /* 0x000000ffff197224 */ /* 0x100fe200020e0605 */
[----:B------:R-:W-:Y:S02]  /*e6a0*/  SHF.R.U64 R2, R2, 0x3, RZ ;  /* 0x0000000302027819 */ /* 0x000fe400000012ff */
[----:B------:R-:W-:Y:S01]  /*e6b0*/  LOP3.LUT R0, R21, 0x180, RZ, 0xc0, !PT ;  /* 0x0000018015007812 */ /* 0x000fe200078ec0ff */
[----:B------:R-:W-:Y:S01]  /*e6c0*/  IMAD.X R13, RZ, RZ, R5, P2 ;  /* 0x000000ffff0d7224 */ /* 0x000fe200010e0605 */
[----:B------:R-:W-:-:S02]  /*e6d0*/  LOP3.LUT R7, R4, 0x180, RZ, 0xc0, !PT ;  /* 0x0000018004077812 */ /* 0x000fc400078ec0ff */
[----:B------:R-:W-:Y:S02]  /*e6e0*/  IADD3 R33, P1, R4, 0x6000, RZ ;  /* 0x0000600004217810 */ /* 0x000fe40007f3e0ff */
[----:B------:R-:W-:Y:S02]  /*e6f0*/  LOP3.LUT R14, R2, R27, RZ, 0x3c, !PT ;  /* 0x0000001b020e7212 */ /* 0x000fe400078e3cff */
[----:B------:R-:W-:Y:S01]  /*e700*/  SHF.R.U64 R0, R0, 0x3, RZ ;  /* 0x0000000300007819 */ /* 0x000fe200000012ff */
[----:B------:R-:W-:Y:S01]  /*e710*/  IMAD.X R11, RZ, RZ, R5, P1 ;  /* 0x000000ffff0b7224 */ /* 0x000fe200008e0605 */
[----:B------:R-:W-:Y:S02]  /*e720*/  LOP3.LUT R2, R31, 0x180, RZ, 0xc0, !PT ;  /* 0x000001801f027812 */ /* 0x000fe400078ec0ff */
[----:B------:R-:W-:Y:S02]  /*e730*/  IADD3 R26, P0, R4, 0x6020, RZ ;  /* 0x00006020041a7810 */ /* 0x000fe40007f1e0ff */
[----:B------:R-:W-:-:S02]  /*e740*/  SHF.R.U64 R7, R7, 0x3, RZ ;  /* 0x0000000307077819 */ /* 0x000fc400000012ff */
[----:B------:R-:W-:Y:S01]  /*e750*/  LOP3.LUT R8, R33, 0x180, RZ, 0xc0, !PT ;  /* 0x0000018021087812 */ /* 0x000fe200078ec0ff */
[----:B------:R-:W-:Y:S01]  /*e760*/  IMAD.X R9, RZ, RZ, R5, P0 ;  /* 0x000000ffff097224 */ /* 0x000fe200000e0605 */
[----:B------:R-:W-:Y:S02]  /*e770*/  LOP3.LUT R24, R0, R21, RZ, 0x3c, !PT ;  /* 0x0000001500187212 */ /* 0x000fe400078e3cff */
[----:B------:R-:W-:Y:S02]  /*e780*/  SHF.R.U64 R2, R2, 0x3, RZ ;  /* 0x0000000302027819 */ /* 0x000fe400000012ff */
[----:B------:R-:W-:Y:S02]  /*e790*/  LOP3.LUT R21, R26, 0x180, RZ, 0xc0, !PT ;  /* 0x000001801a157812 */ /* 0x000fe400078ec0ff */
[----:B------:R-:W-:Y:S02]  /*e7a0*/  LOP3.LUT R4, R7, R4, RZ, 0x3c, !PT ;  /* 0x0000000407047212 */ /* 0x000fe400078e3cff */
[----:B------:R-:W-:-:S02]  /*e7b0*/  SHF.R.U64 R8, R8, 0x3, RZ ;  /* 0x0000000308087819 */ /* 0x000fc400000012ff */
[----:B------:R-:W-:Y:S01]  /*e7c0*/  LOP3.LUT R12, R2, R31, RZ, 0x3c, !PT ;  /* 0x0000001f020c7212 */ /* 0x000fe200078e3cff */
[----:B------:R-:W-:Y:S01]  /*e7d0*/  IMAD.U32 R31, RZ, RZ, UR9 ;  /* 0x00000009ff1f7e24 */ /* 0x000fe2000f8e00ff */
[----:B------:R-:W-:Y:S01]  /*e7e0*/  SHF.R.U64 R21, R21, 0x3, RZ ;  /* 0x0000000315157819 */ /* 0x000fe200000012ff */
[----:B------:R-:W-:Y:S01]  /*e7f0*/  ULDC.64 UR8, c[0x0][0xc08] ;  /* 0x0003020000087ab9 */ /* 0x000fe20000000a00 */
[----:B------:R-:W-:Y:S02]  /*e800*/  MOV R0, R4 ;  /* 0x0000000400007202 */ /* 0x000fe40000000f00 */
[----:B------:R-:W-:Y:S02]  /*e810*/  F2FP.BF16.F32.PACK_AB R4, R89, R88 ;  /* 0x000000585904723e */ /* 0x000fe400000010ff */
[----:B------:R-:W-:Y:S02]  /*e820*/  F2FP.BF16.F32.PACK_AB R5, R91, R90 ;  /* 0x0000005a5b05723e */ /* 0x000fe400000010ff */
[----:B------:R-:W-:-:S02]  /*e830*/  F2FP.BF16.F32.PACK_AB R7, R95, R94 ;  /* 0x0000005e5f07723e */ /* 0x000fc400000010ff */
[----:B------:R-:W-:Y:S02]  /*e840*/  LOP3.LUT R10, R8, R33, RZ, 0x3c, !PT ;  /* 0x00000021080a7212 */ /* 0x000fe400078e3cff */
[----:B------:R-:W-:Y:S01]  /*e850*/  MOV R33, R14 ;  /* 0x0000000e00217202 */ /* 0x000fe20000000f00 */
[----:B------:R0:W-:Y:S01]  /*e860*/  STSM.16.M88.4 [R0], R4 ;  /* 0x0000000400007844 */ /* 0x0001e20000000200 */
[----:B------:R-:W-:Y:S02]  /*e870*/  MOV R32, R12 ;  /* 0x0000000c00207202 */ /* 0x000fe40000000f00 */
[----:B------:R-:W-:Y:S02]  /*e880*/  LOP3.LUT R8, R21, R26, RZ, 0x3c, !PT ;  /* 0x0000001a15087212 */ /* 0x000fe400078e3cff */
[----:B------:R-:W-:Y:S02]  /*e890*/  MOV R24, R24 ;  /* 0x0000001800187202 */ /* 0x000fe40000000f00 */
[----:B------:R-:W-:-:S02]  /*e8a0*/  F2FP.BF16.F32.PACK_AB R12, R97, R96 ;  /* 0x00000060610c723e */ /* 0x000fc400000010ff */
[----:B------:R-:W-:Y:S02]  /*e8b0*/  F2FP.BF16.F32.PACK_AB R13, R99, R98 ;  /* 0x00000062630d723e */ /* 0x000fe400000010ff */
[----:B------:R-:W-:Y:S02]  /*e8c0*/  F2FP.BF16.F32.PACK_AB R14, R101, R100 ;  /* 0x00000064650e723e */ /* 0x000fe400000010ff */
[----:B------:R-:W-:Y:S02]  /*e8d0*/  F2FP.BF16.F32.PACK_AB R15, R103, R102 ;  /* 0x00000066670f723e */ /* 0x000fe400000010ff */
[----:B------:R-:W-:Y:S02]  /*e8e0*/  MOV R21, R10 ;  /* 0x0000000a00157202 */ /* 0x000fe40000000f00 */
[----:B------:R-:W-:Y:S01]  /*e8f0*/  MOV R2, R8 ;  /* 0x0000000800027202 */ /* 0x000fe20000000f00 */
[----:B------:R1:W-:Y:S01]  /*e900*/  STSM.16.M88.4 [R24], R12 ;  /* 0x0000000c18007844 */ /* 0x0003e20000000200 */
[----:B0-----:R-:W-:-:S02]  /*e910*/  F2FP.BF16.F32.PACK_AB R4, R105, R104 ;  /* 0x000000686904723e */ /* 0x001fc400000010ff */
[----:B------:R-:W-:Y:S02]  /*e920*/  F2FP.BF16.F32.PACK_AB R5, R107, R106 ;  /* 0x0000006a6b05723e */ /* 0x000fe400000010ff */
[----:B------:R-:W-:Y:S02]  /*e930*/  F2FP.BF16.F32.PACK_AB R6, R109, R108 ;  /* 0x0000006c6d06723e */ /* 0x000fe400000010ff */
[----:B------:R-:W-:Y:S02]  /*e940*/  F2FP.BF16.F32.PACK_AB R7, R111, R110 ;  /* 0x0000006e6f07723e */ /* 0x000fe400000010ff */
[----:B------:R-:W-:Y:S02]  /*e950*/  F2FP.BF16.F32.PACK_AB R8, R113, R112 ;  /* 0x000000707108723e */ /* 0x000fe400000010ff */
[----:B------:R-:W-:Y:S01]  /*e960*/  F2FP.BF16.F32.PACK_AB R9, R115, R114 ;  /* 0x000000727309723e */ /* 0x000fe200000010ff */
[----:B------:R-:W-:Y:S01]  /*e970*/  STSM.16.M88.4 [R33], R4 ;  /* 0x0000000421007844 */ /* 0x000fe20000000200 */
[----:B------:R-:W-:-:S02]  /*e980*/  F2FP.BF16.F32.PACK_AB R10, R117, R116 ;  /* 0x00000074750a723e */ /* 0x000fc400000010ff */
[----:B------:R-:W-:Y:S02]  /*e990*/  F2FP.BF16.F32.PACK_AB R11, R119, R118 ;  /* 0x00000076770b723e */ /* 0x000fe400000010ff */
[----:B-1----:R-:W-:Y:S02]  /*e9a0*/  F2FP.BF16.F32.PACK_AB R12, R121, R120 ;  /* 0x00000078790c723e */ /* 0x002fe400000010ff */
[----:B------:R-:W-:Y:S01]  /*e9b0*/  F2FP.BF16.F32.PACK_AB R13, R123, R122 ;  /* 0x0000007a7b0d723e */ /* 0x000fe200000010ff */
[----:B------:R-:W-:Y:S01]  /*e9c0*/  STSM.16.M88.4 [R32], R8 ;  /* 0x0000000820007844 */ /* 0x000fe20000000200 */
[----:B------:R-:W-:Y:S02]  /*e9d0*/  F2FP.BF16.F32.PACK_AB R14, R125, R124 ;  /* 0x0000007c7d0e723e */ /* 0x000fe400000010ff */
[----:B------:R-:W-:Y:S02]  /*e9e0*/  F2FP.BF16.F32.PACK_AB R15, R127, R126 ;  /* 0x0000007e7f0f723e */ /* 0x000fe400000010ff */
[----:B------:R-:W-:-:S02]  /*e9f0*/  F2FP.BF16.F32.PACK_AB R24, R129, R128 ;  /* 0x000000808118723e */ /* 0x000fc400000010ff */
[----:B------:R-:W-:Y:S01]  /*ea00*/  F2FP.BF16.F32.PACK_AB R25, R131, R130 ;  /* 0x000000828319723e */ /* 0x000fe200000010ff */
[----:B------:R-:W-:Y:S01]  /*ea10*/  STSM.16.M88.4 [R21], R12 ;  /* 0x0000000c15007844 */ /* 0x000fe20000000200 */
[----:B------:R-:W-:Y:S02]  /*ea20*/  F2FP.BF16.F32.PACK_AB R26, R133, R132 ;  /* 0x00000084851a723e */ /* 0x000fe400000010ff */
[----:B------:R-:W-:Y:S02]  /*ea30*/  F2FP.BF16.F32.PACK_AB R27, R135, R134 ;  /* 0x00000086871b723e */ /* 0x000fe400000010ff */
[----:B------:R-:W-:-:S03]  /*ea40*/  ISETP.NE.U32.AND P0, PT, RZ, UR10, PT ;  /* 0x0000000aff007c0c */ /* 0x000fc6000bf05070 */
[----:B------:R0:W-:Y:S01]  /*ea50*/  STSM.16.M88.4 [R2], R24 ;  /* 0x0000001802007844 */ /* 0x0001e20000000200 */
[----:B------:R-:W-:Y:S01]  /*ea60*/  BAR.SYNC.DEFER_BLOCKING 0x1, 0x180 ;  /* 0x0046000000007b1d */ /* 0x000fe20000010000 */
[----:B------:R-:W-:-:S07]  /*ea70*/  ISETP.NE.AND.EX P0, PT, RZ, UR11, PT, P0 ;  /* 0x0000000bff007c0c */ /* 0x000fce000bf05300 */
[----:B0-----:R-:W0:Y:S06]  /*ea80*/  LDC R2, c[0x0][0xbe8] ;  /* 0x0002fa00ff027b82 */ /* 0x001e2c0000000800 */
[----:B------:R-:W2:Y:S01]  /*ea90*/  @P0 LDG.E R0, desc[UR52][R30.64] ;  /* 0x000000341e000981 */ /* 0x000ea2000c1e1900 */
[----:B------:R-:W-:Y:S01]  /*eaa0*/  UISETP.NE.U32.AND UP0, UPT, UR8, URZ, UPT ;  /* 0x0000003f0800728c */ /* 0x000fe2000bf05070 */
[----:B------:R-:W-:-:S03]  /*eab0*/  ULDC UR4, c[0x0][0xa88] ;  /* 0x0002a20000047ab9 */ /* 0x000fc60000000800 */
[----:B------:R-:W-:Y:S01]  /*eac0*/  UISETP.NE.AND.EX UP0, UPT, UR9, URZ, UPT, UP0 ;  /* 0x0000003f0900728c */ /* 0x000fe2000bf05300 */
[----:B------:R-:W-:Y:S01]  /*ead0*/  IMAD.U32 R11, RZ, RZ, UR4 ;  /* 0x00000004ff0b7e24 */ /* 0x000fe2000f8e00ff */
[----:B------:R-:W-:-:S04]  /*eae0*/  ULDC UR4, c[0x0][0xad4] ;  /* 0x0002b50000047ab9 */ /* 0x000fc80000000800 */
[----:B------:R-:W-:Y:S02]  /*eaf0*/  PLOP3.LUT P4, PT, PT, PT, UP0, 0x80, 0x0 ;  /* 0x000000000000781c */ /* 0x000fe40003f8f008 */
[----:B0-----:R-:W-:-:S03]  /*eb00*/  ISETP.NE.AND P1, PT, R2, 0x1, PT ;  /* 0x000000010200780c */ /* 0x001fc60003f25270 */
[----:B------:R-:W-:Y:S02]  /*eb10*/  @UP0 ULDC.64 UR8, c[0x0][0xc08] ;  /* 0x0003020000080ab9 */ /* 0x000fe40000000a00 */
[----:B------:R-:W-:Y:S02]  /*eb20*/  @UP0 UIMAD.WIDE UR8, UR43, 0x4, UR8 ;  /* 0x000000042b0808a5 */ /* 0x000fe4000f8e0208 */
[----:B------:R-:W-:-:S06]  /*eb30*/  UISETP.NE.AND UP0, UPT, UR46, URZ, UPT ;  /* 0x0000003f2e00728c */ /* 0x000fcc000bf05270 */
[----:B------:R-:W0:Y:S01]  /*eb40*/  @P1 LDC R6, c[0x0][0xbec] ;  /* 0x0002fb00ff061b82 */ /* 0x000e220000000800 */
[----:B------:R-:W-:Y:S01]  /*eb50*/  USEL UR4, UR46, UR4, UP0 ;  /* 0x000000042e047287 */ /* 0x000fe20008000000 */
[----:B------:R-:W-:Y:S01]  /*eb60*/  IMAD.U32 R4, RZ, RZ, UR8 ;  /* 0x00000008ff047e24 */ /* 0x000fe2000f8e00ff */
[----:B------:R-:W-:Y:S01]  /*eb70*/  UMOV UR19, 0x9b8 ;  /* 0x000009b800137882 */ /* 0x000fe20000000000 */
[----:B------:R-:W-:Y:S01]  /*eb80*/  VIADD R15, R136, UR40 ;  /* 0x00000028880f7c36 */ /* 0x000fe20008000000 */
[----:B------:R-:W-:Y:S01]  /*eb90*/  UISETP.GT.AND UP1, UPT, UR4, 0x1, UPT ;  /* 0x000000010400788c */ /* 0x000fe2000bf24270 */
[----:B------:R-:W-:Y:S02]  /*eba0*/  IMAD.U32 R5, RZ, RZ, UR9 ;  /* 0x00000009ff057e24 */ /* 0x000fe4000f8e00ff */
[----:B------:R-:W1:Y:S01]  /*ebb0*/  @P1 LDC R9, c[0x0][0xbf0] ;  /* 0x0002fc00ff091b82 */ /* 0x000e620000000800 */
[----:B------:R-:W-:Y:S02]  /*ebc0*/  USEL UR19, UR19, 0x978, UP1 ;  /* 0x0000097813137887 */ /* 0x000fe40008800000 */
[----:B------:R-:W-:Y:S01]  /*ebd0*/  UISETP.NE.U32.AND UP0, UPT, UR10, URZ, UPT ;  /* 0x0000003f0a00728c */ /* 0x000fe2000bf05070 */
[----:B------:R-:W-:Y:S01]  /*ebe0*/  IMAD.MOV.U32 R7, RZ, RZ, R15 ;  /* 0x000000ffff077224 */ /* 0x000fe200078e000f */
[----:B------:R-:W-:Y:S01]  /*ebf0*/  UMOV UR4, URZ ;  /* 0x0000003f00047c82 */ /* 0x000fe20008000000 */
[----:B------:R-:W-:Y:S01]  /*ec00*/  USHF.R.S32.HI UR10, URZ, 0x1f, UR43 ;  /* 0x0000001f3f0a7899 */ /* 0x000fe2000801142b */
[----:B------:R3:W5:Y:S01]  /*ec10*/  @P4 LDG.E R11, desc[UR52][R4.64] ;  /* 0x00000034040b4981 */ /* 0x000762000c1e1900 */
[----:B------:R-:W-:-:S02]  /*ec20*/  UISETP.NE.AND.EX UP0, UPT, UR11, URZ, UPT, UP0 ;  /* 0x0000003f0b00728c */ /* 0x000fc4000bf05300 */
[----:B------:R-:W-:Y:S02]  /*ec30*/  USEL UR9, UR38, URZ, UP1 ;  /* 0x0000003f26097287 */ /* 0x000fe40008800000 */
[----:B------:R-:W-:Y:S02]  /*ec40*/  USEL UR8, UR43, URZ, !UP0 ;  /* 0x0000003f2b087287 */ /* 0x000fe4000c000000 */
[----:B------:R-:W-:Y:S01]  /*ec50*/  USEL UR18, UR10, URZ, !UP0 ;  /* 0x0000003f0a127287 */ /* 0x000fe2000c000000 */
[----:B------:R-:W-:Y:S02]  /*ec60*/  ULDC.64 UR12, c[0x0][UR19+0x220] ;  /* 0x00008800130c7abb */ /* 0x000fe40008000a00 */
[----:B------:R-:W-:Y:S01]  /*ec70*/  ULDC.64 UR10, c[0x0][UR19+0x218] ;  /* 0x00008600130a7abb */ /* 0x000fe20008000a00 */
[----:B------:R-:W-:Y:S01]  /*ec80*/  ULDC.64 UR14, c[0x0][UR19+0x228] ;  /* 0x00008a00130e7abb */ /* 0x000fe20008000a00 */
[----:B------:R-:W-:Y:S02]  /*ec90*/  UIMAD UR13, UR13, UR8, URZ ;  /* 0x000000080d0d72a4 */ /* 0x000fe4000f8e023f */
[----:B------:R-:W-:-:S02]  /*eca0*/  UIMAD.WIDE.U32 UR16, UR10, UR41, URZ ;  /* 0x000000290a1072a5 */ /* 0x000fc4000f8e003f */
[----:B------:R-:W-:Y:S02]  /*ecb0*/  UIMAD UR20, UR11, UR41, URZ ;  /* 0x000000290b1472a4 */ /* 0x000fe4000f8e023f */
[----:B------:R-:W-:Y:S02]  /*ecc0*/  UIMAD.WIDE.U32 UR10, UR12, UR8, URZ ;  /* 0x000000080c0a72a5 */ /* 0x000fe4000f8e003f */
[----:B------:R-:W-:Y:S02]  /*ecd0*/  UIMAD.WIDE.U32 UR22, UR14, UR9, URZ ;  /* 0x000000090e1672a5 */ /* 0x000fe4000f8e003f */
[----:B------:R-:W-:Y:S02]  /*ece0*/  UIMAD UR9, UR15, UR9, URZ ;  /* 0x000000090f0972a4 */ /* 0x000fe4000f8e023f */
[----:B------:R-:W-:Y:S02]  /*ecf0*/  UIMAD UR13, UR12, UR18, UR13 ;  /* 0x000000120c0d72a4 */ /* 0x000fe4000f8e020d */
[----:B------:R-:W-:Y:S01]  /*ed00*/  UIADD3 UR20, UR17, UR20, URZ ;  /* 0x0000001411147290 */ /* 0x000fe2000fffe03f */
[----:B---3--:R-:W-:-:S02]  /*ed10*/  IMAD.U32 R4, RZ, RZ, UR22 ;  /* 0x00000016ff047e24 */ /* 0x008fc4000f8e00ff */
[----:B------:R-:W-:Y:S01]  /*ed20*/  IMAD.U32 R5, RZ, RZ, UR23 ;  /* 0x00000017ff057e24 */ /* 0x000fe2000f8e00ff */
[----:B--2---:R-:W-:Y:S01]  /*ed30*/  @P0 R2UR UR4, R0 ;  /* 0x00000000000402ca */ /* 0x004fe200000e0000 */
[----:B0-----:R-:W-:-:S05]  /*ed40*/  @P1 IMAD.HI.U32 R0, R15, R6, RZ ;  /* 0x000000060f001227 */ /* 0x001fca00078e00ff */
[----:B-1----:R-:W-:-:S04]  /*ed50*/  @P1 SHF.R.U32.HI R7, RZ, R9, R0 ;  /* 0x00000009ff071219 */ /* 0x002fc80000011600 */
[--C-:B------:R-:W-:Y:S01]  /*ed60*/  SHF.R.S32.HI R5, RZ, 0x1f, R7.reuse ;  /* 0x0000001fff057819 */ /* 0x100fe20000011407 */
[----:B------:R-:W-:Y:S02]  /*ed70*/  IMAD.MOV R9, RZ, RZ, -R7 ;  /* 0x000000ffff097224 */ /* 0x000fe400078e0a07 */
[----:B------:R-:W-:Y:S02]  /*ed80*/  UIADD3 UR16, UP0, UP2, UR10, UR16, UR4 ;  /* 0x000000100a107290 */ /* 0x000fe4000fa1e004 */
[----:B------:R-:W-:Y:S01]  /*ed90*/  UIADD3 UR10, UR23, UR9, URZ ;  /* 0x00000009170a7290 */ /* 0x000fe2000fffe03f */
[----:B------:R-:W-:Y:S01]  /*eda0*/  IMAD R9, R2, R9, R15 ;  /* 0x0000000902097224 */ /* 0x000fe200078e020f */
[----:B------:R-:W-:Y:S02]  /*edb0*/  UIADD3 UR9, UR11, UR13, URZ ;  /* 0x0000000d0b097290 */ /* 0x000fe4000fffe03f */
[----:B------:R-:W-:Y:S01]  /*edc0*/  USHF.R.S32.HI UR14, URZ, 0x1f, UR4 ;  /* 0x0000001f3f0e7899 */ /* 0x000fe20008011404 */
[----:B------:R-:W-:Y:S01]  /*edd0*/  IADD3 R4, P2, P3, R7, UR16, R4 ;  /* 0x0000001007047c10 */ /* 0x000fe2000fb5e004 */
[----:B------:R-:W-:Y:S01]  /*ede0*/  IMAD.U32 R6, RZ, RZ, UR10 ;  /* 0x0000000aff067e24 */ /* 0x000fe2000f8e00ff */
[----:B------:R-:W-:Y:S01]  /*edf0*/  ULDC.64 UR10, c[0x0][UR19+0x210] ;  /* 0x00008400130a7abb */ /* 0x000fe20008000a00 */
[----:B------:R-:W-:Y:S01]  /*ee00*/  UIADD3.X UR9, UR9, UR20, UR14, UP0, UP2 ;  /* 0x0000001409097290 */ /* 0x000fe200087e440e */
[----:B------:R-:W-:Y:S01]  /*ee10*/  SHF.R.S32.HI R0, RZ, 0x1f, R9 ;  /* 0x0000001fff007819 */ /* 0x000fe20000011409 */
[----:B------:R-:W-:Y:S01]  /*ee20*/  IMAD R7, R9, UR11, RZ ;  /* 0x0000000b09077c24 */ /* 0x000fe2000f8e02ff */
[----:B------:R-:W-:Y:S01]  /*ee30*/  ULDC.64 UR12, c[0x0][0xba8] ;  /* 0x0002ea00000c7ab9 */ /* 0x000fe20000000a00 */
[----:B------:R-:W-:Y:S01]  /*ee40*/  @!UP1 ULDC UR12, c[0x0][0xb50] ;  /* 0x0002d400000c9ab9 */ /* 0x000fe20000000800 */
[----:B------:R-:W-:Y:S01]  /*ee50*/  @!UP1 ULDC UR13, c[0x0][0xb54] ;  /* 0x0002d500000d9ab9 */ /* 0x000fe20000000800 */
[----:B------:R-:W-:Y:S01]  /*ee60*/  IADD3.X R5, R5, UR9, R6, P2, P3 ;  /* 0x0000000905057c10 */ /* 0x000fe200097e6406 */
[----:B------:R-:W-:-:S02]  /*ee70*/  IMAD R7, R0, UR10, R7 ;  /* 0x0000000a00077c24 */ /* 0x000fc4000f8e0207 */
[----:B------:R-:W-:-:S04]  /*ee80*/  IMAD.WIDE.U32 R4, R9, UR10, R4 ;  /* 0x0000000a09047c25 */ /* 0x000fc8000f8e0004 */
[----:B------:R-:W-:Y:S01]  /*ee90*/  IMAD.IADD R5, R5, 0x1, R7 ;  /* 0x0000000105057824 */ /* 0x000fe200078e0207 */
[----:B------:R-:W-:-:S04]  /*eea0*/  LEA R10, P2, R4, UR12, 0x2 ;  /* 0x0000000c040a7c11 */ /* 0x000fc8000f8410ff */
[----:B------:R-:W-:Y:S01]  /*eeb0*/  LEA.HI.X R4, R4, UR13, R5, 0x2, P2 ;  /* 0x0000000d04047c11 */ /* 0x000fe200090f1405 */
[----:B------:R-:W-:Y:S08]  /*eec0*/  @P4 BRA `(.L_x_1156) ;  /* 0x0000000000104947 */ /* 0x000ff00003800000 */
[----:B------:R-:W-:Y:S05]  /*eed0*/  @!P0 BRA `(.L_x_1156) ;  /* 0x00000000000c8947 */ /* 0x000fea0003800000 */
[----:B------:R-:W2:Y:S04]  /*eee0*/  LDG.E R0, desc[UR52][R30.64] ;  /* 0x000000341e007981 */ /* 0x000ea8000c1e1900 */
[----:B-----5:R-:W2:Y:S02]  /*eef0*/  LDG.E R11, desc[UR52][R30.64+0x4] ;  /* 0x000004341e0b7981 */ /* 0x020ea4000c1e1900 */
[----:B--2---:R-:W-:-:S07]  /*ef00*/  IMAD.IADD R11, R11, 0x1, -R0 ;  /* 0x000000010b0b7824 */ /* 0x004fce00078e0a00 */
.L_x_1156:
[----:B------:R-:W2:Y:S01]  /*ef10*/  LDL R0, [R1+0x18] ;  /* 0x0000180001007983 */ /* 0x000ea20000100800 */
[----:B------:R-:W-:-:S03]  /*ef20*/  LOP3.LUT P0, RZ, R151, 0x3, RZ, 0xc0, !PT ;  /* 0x0000000397ff7812 */ /* 0x000fc6000780c0ff */
[----:B------:R-:W-:Y:S04]  /*ef30*/  SHFL.IDX PT, R6, R10, RZ, 0x1c1f ;  /* 0x001c1fff0a067589 */ /* 0x000fe800000e0000 */
[----:B------:R-:W0:Y:S04]  /*ef40*/  SHFL.IDX PT, R7, R4, RZ, 0x1c1f ;  /* 0x001c1fff04077589 */ /* 0x000e2800000e0000 */
[----:B------:R-:W-:Y:S04]  /*ef50*/  SHFL.IDX PT, R8, R10, 0x1, 0x1c1f ;  /* 0x003c1f000a087f89 */ /* 0x000fe800000e0000 */
[----:B------:R-:W1:Y:S01]  /*ef60*/  SHFL.IDX PT, R9, R4, 0x1, 0x1c1f ;  /* 0x003c1f0004097f89 */ /* 0x000e6200000e0000 */
[----:B--2---:R-:W-:-:S02]  /*ef70*/  VIADD R13, R0, UR40 ;  /* 0x00000028000d7c36 */ /* 0x004fc40008000000 */
[----:B-----5:R-:W-:Y:S02]  /*ef80*/  IMAD R0, R11, R2, RZ ;  /* 0x000000020b007224 */ /* 0x020fe400078e02ff */
[----:B------:R-:W-:-:S03]  /*ef90*/  VIADD R5, R13, 0x8 ;  /* 0x000000080d057836 */ /* 0x000fc60000000000 */
[-C--:B------:R-:W-:Y:S02]  /*efa0*/  ISETP.GE.OR P2, PT, R13, R0.reuse, P0 ;  /* 0x000000000d00720c */ /* 0x080fe40000746670 */
[----:B------:R-:W-:-:S11]  /*efb0*/  ISETP.GE.OR P0, PT, R5, R0, P0 ;  /* 0x000000000500720c */ /* 0x000fd60000706670 */
[----:B0-----:R0:W-:Y:S04]  /*efc0*/  @!P2 ST.E desc[UR52][R6.64], R3 ;  /* 0x000000030600a985 */ /* 0x0011e8000c101934 */
[----:B-1----:R0:W-:Y:S01]  /*efd0*/  @!P0 ST.E desc[UR52][R8.64], R20 ;  /* 0x0000001408008985 */ /* 0x0021e2000c101934 */
[----:B------:R-:W-:-:S13]  /*efe0*/  PLOP3.LUT P0, PT, PT, PT, UP1, 0x80, 0x0 ;  /* 0x000000000000781c */ /* 0x000fda0003f0f018 */
[----:B0-----:R-:W-:Y:S05]  /*eff0*/  @P0 BRA `(.L_x_1157) ;  /* 0x0000000800000947 */ /* 0x001fea0003800000 */
[----:B------:R-:W-:Y:S01]  /*f000*/  IMAD R3, R150, 0x20, R137 ;  /* 0x0000002096037824 */ /* 0x000fe200078e0289 */
[----:B------:R-:W0:Y:S01]  /*f010*/  @P1 LDC R21, c[0x0][0xbec] ;  /* 0x0002fb00ff151b82 */ /* 0x000e220000000800 */
[----:B------:R-:W-:Y:S02]  /*f020*/  ULDC.64 UR12, c[0x0][0xaa0] ;  /* 0x0002a800000c7ab9 */ /* 0x000fe40000000a00 */
[----:B------:R-:W-:Y:S01]  /*f030*/  IMAD.WIDE R28, R3, 0x2, R28 ;  /* 0x00000002031c7825 */ /* 0x000fe200078e021c */
[----:B------:R-:W-:Y:S02]  /*f040*/  UIMAD UR9, UR14, UR12, URZ ;  /* 0x0000000c0e0972a4 */ /* 0x000fe4000f8e023f */
[C---:B------:R-:W-:Y:S02]  /*f050*/  IADD3 R6, P5, R28.reuse, 0x7800, RZ ;  /* 0x000078001c067810 */ /* 0x040fe40007fbe0ff */
[----:B------:R-:W1:Y:S01]  /*f060*/  @P1 LDC R20, c[0x0][0xbf0] ;  /* 0x0002fc00ff141b82 */ /* 0x000e620000000800 */
[----:B------:R-:W-:Y:S01]  /*f070*/  UIMAD.WIDE.U32 UR10, UR4, UR12, URZ ;  /* 0x0000000c040a72a5 */ /* 0x000fe2000f8e003f */
[----:B------:R-:W-:-:S02]  /*f080*/  IADD3 R9, P0, R28, 0x1800, RZ ;  /* 0x000018001c097810 */ /* 0x000fc40007f1e0ff */
[----:B------:R-:W-:Y:S01]  /*f090*/  LOP3.LUT R3, R6, 0x180, RZ, 0xc0, !PT ;  /* 0x0000018006037812 */ /* 0x000fe200078ec0ff */
[----:B------:R-:W-:Y:S01]  /*f0a0*/  UIMAD UR9, UR4, UR13, UR9 ;  /* 0x0000000d040972a4 */ /* 0x000fe2000f8e0209 */
[C---:B------:R-:W-:Y:S01]  /*f0b0*/  IADD3 R13, P2, R28.reuse, 0x3000, RZ ;  /* 0x000030001c0d7810 */ /* 0x040fe20007f5e0ff */
[----:B------:R-:W-:Y:S01]  /*f0c0*/  IMAD.X R33, RZ, RZ, R29, P5 ;  /* 0x000000ffff217224 */ /* 0x000fe200028e061d */
[----:B------:R-:W-:Y:S01]  /*f0d0*/  SHF.R.U64 R3, R3, 0x3, RZ ;  /* 0x0000000303037819 */ /* 0x000fe200000012ff */
[----:B------:R-:W-:Y:S01]  /*f0e0*/  UIADD3 UR11, UR11, UR9, URZ ;  /* 0x000000090b0b7290 */ /* 0x000fe2000fffe03f */
[C---:B------:R-:W-:Y:S01]  /*f0f0*/  IADD3 R25, P3, R28.reuse, 0x4800, RZ ;  /* 0x000048001c197810 */ /* 0x040fe20007f7e0ff */
[----:B------:R-:W-:Y:S01]  /*f100*/  ULDC.64 UR12, c[0x0][0xae8] ;  /* 0x0002ba00000c7ab9 */ /* 0x000fe20000000a00 */
[----:B------:R-:W-:Y:S01]  /*f110*/  LOP3.LUT R32, R3, R6, RZ, 0x3c, !PT ;  /* 0x0000000603207212 */ /* 0x000fe200078e3cff */
[----:B------:R-:W-:Y:S01]  /*f120*/  IMAD R3, R149, 0x60, R150 ;  /* 0x0000006095037824 */ /* 0x000fe200078e0296 */
[----:B------:R-:W-:Y:S01]  /*f130*/  UIMAD.WIDE.U32 UR10, UR41, UR12, UR10 ;  /* 0x0000000c290a72a5 */ /* 0x000fe2000f8e000a */
[----:B------:R-:W-:Y:S01]  /*f140*/  IADD3 R31, P4, R28, 0x6000, RZ ;  /* 0x000060001c1f7810 */ /* 0x000fe20007f9e0ff */
[----:B------:R-:W-:Y:S01]  /*f150*/  USHF.R.S32.HI UR4, URZ, 0x1f, UR8 ;  /* 0x0000001f3f047899 */ /* 0x000fe20008011408 */
[----:B------:R-:W-:Y:S01]  /*f160*/  VIADD R38, R3, UR40 ;  /* 0x0000002803267c36 */ /* 0x000fe20008000000 */
[----:B------:R-:W-:Y:S01]  /*f170*/  UIMAD UR11, UR41, UR13, UR11 ;  /* 0x0000000d290b72a4 */ /* 0x000fe2000f8e020b */
[----:B------:R-:W-:Y:S01]  /*f180*/  LOP3.LUT R8, R9, 0x180, RZ, 0xc0, !PT ;  /* 0x0000018009087812 */ /* 0x000fe200078ec0ff */
[----:B------:R-:W5:Y:S01]  /*f190*/  LD.E.128 R32, desc[UR52][R32.64] ;  /* 0x0000003420207980 */ /* 0x000f62000c101d00 */
[----:B------:R-:W-:Y:S01]  /*f1a0*/  ULDC.64 UR12, c[0x0][0xaf0] ;  /* 0x0002bc00000c7ab9 */ /* 0x000fe20000000a00 */
[----:B0-----:R-:W-:Y:S01]  /*f1b0*/  @P1 IMAD.HI.U32 R3, R38, R21, RZ ;  /* 0x0000001526031227 */ /* 0x001fe200078e00ff */
[----:B------:R-:W-:Y:S01]  /*f1c0*/  UIMAD UR4, UR4, UR12, URZ ;  /* 0x0000000c040472a4 */ /* 0x000fe2000f8e023f */
[----:B------:R-:W-:-:S02]  /*f1d0*/  LOP3.LUT R12, R13, 0x180, RZ, 0xc0, !PT ;  /* 0x000001800d0c7812 */ /* 0x000fc400078ec0ff */
[----:B------:R-:W-:Y:S02]  /*f1e0*/  LOP3.LUT R24, R25, 0x180, RZ, 0xc0, !PT ;  /* 0x0000018019187812 */ /* 0x000fe400078ec0ff */
[----:B------:R-:W-:Y:S02]  /*f1f0*/  LOP3.LUT R30, R31, 0x180, RZ, 0xc0, !PT ;  /* 0x000001801f1e7812 */ /* 0x000fe400078ec0ff */
[----:B------:R-:W-:Y:S01]  /*f200*/  LOP3.LUT R5, R28, 0x180, RZ, 0xc0, !PT ;  /* 0x000001801c057812 */ /* 0x000fe200078ec0ff */
[----:B------:R-:W-:Y:S01]  /*f210*/  IMAD.MOV.U32 R37, RZ, RZ, R38 ;  /* 0x000000ffff257224 */ /* 0x000fe200078e0026 */
[----:B------:R-:W-:Y:S01]  /*f220*/  UIMAD UR4, UR8, UR13, UR4 ;  /* 0x0000000d080472a4 */ /* 0x000fe2000f8e0204 */
[----:B-1----:R-:W-:Y:S01]  /*f230*/  @P1 SHF.R.U32.HI R37, RZ, R20, R3 ;  /* 0x00000014ff251219 */ /* 0x002fe20000011603 */
[----:B------:R-:W-:Y:S01]  /*f240*/  UIMAD.WIDE.U32 UR8, UR8, UR12, UR10 ;  /* 0x0000000c080872a5 */ /* 0x000fe2000f8e000a */
[----:B------:R-:W-:Y:S02]  /*f250*/  SHF.R.U64 R8, R8, 0x3, RZ ;  /* 0x0000000308087819 */ /* 0x000fe400000012ff */
[----:B------:R-:W-:-:S02]  /*f260*/  SHF.R.U64 R12, R12, 0x3, RZ ;  /* 0x000000030c0c7819 */ /* 0x000fc400000012ff */
[----:B------:R-:W-:Y:S02]  /*f270*/  SHF.R.U64 R24, R24, 0x3, RZ ;  /* 0x0000000318187819 */ /* 0x000fe400000012ff */
[----:B------:R-:W-:Y:S02]  /*f280*/  SHF.R.U64 R30, R30, 0x3, RZ ;  /* 0x000000031e1e7819 */ /* 0x000fe400000012ff */
[----:B------:R-:W-:Y:S01]  /*f290*/  SHF.R.U64 R5, R5, 0x3, RZ ;  /* 0x0000000305057819 */ /* 0x000fe200000012ff */
[----:B------:R-:W-:Y:S01]  /*f2a0*/  UIADD3 UR4, UR9, UR4, URZ ;  /* 0x0000000409047290 */ /* 0x000fe2000fffe03f */
[----:B------:R-:W-:Y:S01]  /*f2b0*/  LOP3.LUT R8, R8, R9, RZ, 0x3c, !PT ;  /* 0x0000000908087212 */ /* 0x000fe200078e3cff */
[----:B------:R-:W-:Y:S01]  /*f2c0*/  IMAD.MOV R39, RZ, RZ, -R37 ;  /* 0x000000ffff277224 */ /* 0x000fe200078e0a25 */
        /* <DEDUP_REMOVED lines=8> */
[----:B------:R-:W-:Y:S01]  /*f350*/  SHF.R.S32.HI R36, RZ, 0x1f, R37 ;  /* 0x0000001fff247819 */ /* 0x000fe20000011425 */
[----:B------:R-:W-:Y:S01]  /*f360*/  IMAD.MOV.U32 R5, RZ, RZ, R29 ;  /* 0x000000ffff057224 */ /* 0x000fe200078e001d */
[----:B------:R-:W-:Y:S01]  /*f370*/  ULDC.64 UR10, c[0x0][0xae0] ;  /* 0x0002b800000a7ab9 */ /* 0x000fe20000000a00 */
[----:B------:R-:W-:Y:S01]  /*f380*/  IMAD.U32 R20, RZ, RZ, UR8 ;  /* 0x00000008ff147e24 */ /* 0x000fe2000f8e00ff */
[----:B------:R-:W5:Y:S01]  /*f390*/  LD.E.128 R8, desc[UR52][R8.64] ;  /* 0x0000003408087980 */ /* 0x000f62000c101d00 */
[----:B------:R-:W-:Y:S01]  /*f3a0*/  IMAD.U32 R21, RZ, RZ, UR9 ;  /* 0x00000009ff157e24 */ /* 0x000fe2000f8e00ff */
[----:B------:R-:W-:Y:S01]  /*f3b0*/  ULDC.64 UR8, c[0x0][0xad8] ;  /* 0x0002b60000087ab9 */ /* 0x000fe20000000a00 */
[----:B------:R-:W-:Y:S01]  /*f3c0*/  IMAD R21, R2, R39, R38 ;  /* 0x0000002702157224 */ /* 0x000fe200078e0226 */
[----:B------:R-:W5:Y:S01]  /*f3d0*/  LD.E.128 R4, desc[UR52][R4.64] ;  /* 0x0000003404047980 */ /* 0x000f62000c101d00 */
[----:B------:R-:W-:-:S02]  /*f3e0*/  IMAD.U32 R3, RZ, RZ, UR4 ;  /* 0x00000004ff037e24 */ /* 0x000fc4000f8e00ff */
[----:B------:R-:W-:Y:S01]  /*f3f0*/  IMAD R36, R36, UR10, RZ ;  /* 0x0000000a24247c24 */ /* 0x000fe2000f8e02ff */
[----:B------:R-:W5:Y:S01]  /*f400*/  LD.E.128 R12, desc[UR52][R12.64] ;  /* 0x000000340c0c7980 */ /* 0x000f62000c101d00 */
[----:B------:R-:W-:Y:S01]  /*f410*/  IMAD.MOV.U32 R2, RZ, RZ, R20 ;  /* 0x000000ffff027224 */ /* 0x000fe200078e0014 */
[----:B------:R-:W-:Y:S02]  /*f420*/  SHF.R.S32.HI R20, RZ, 0x1f, R21 ;  /* 0x0000001fff147819 */ /* 0x000fe40000011415 */
[----:B------:R-:W5:Y:S01]  /*f430*/  LD.E.128 R24, desc[UR52][R24.64] ;  /* 0x0000003418187980 */ /* 0x000f62000c101d00 */
[----:B------:R-:W-:-:S03]  /*f440*/  IMAD R39, R37, UR11, R36 ;  /* 0x0000000b25277c24 */ /* 0x000fc6000f8e0224 */
[----:B------:R-:W5:Y:S01]  /*f450*/  LD.E.128 R28, desc[UR52][R30.64] ;  /* 0x000000341e1c7980 */ /* 0x000f62000c101d00 */
[----:B------:R-:W-:Y:S01]  /*f460*/  IMAD.WIDE.U32 R2, R37, UR10, R2 ;  /* 0x0000000a25027c25 */ /* 0x000fe2000f8e0002 */
[----:B------:R-:W-:Y:S01]  /*f470*/  @!PT LDS RZ, [RZ] ;  /* 0x00000000fffff984 */ /* 0x000fe20000000800 */
[----:B------:R-:W-:Y:S01]  /*f480*/  @!PT LDS RZ, [RZ] ;  /* 0x00000000fffff984 */ /* 0x000fe20000000800 */
[----:B------:R-:W-:Y:S01]  /*f490*/  @!PT LDS RZ, [RZ] ;  /* 0x00000000fffff984 */ /* 0x000fe20000000800 */
[----:B------:R-:W-:Y:S01]  /*f4a0*/  @!PT LDS RZ, [RZ] ;  /* 0x00000000fffff984 */ /* 0x000fe20000000800 */
[----:B------:R0:W-:Y:S06]  /*f4b0*/  MEMBAR.ALL.CTA ;  /* 0x0000000000007992 */ /* 0x0001ec0000008000 */
[----:B0-----:R-:W0:Y:S01]  /*f4c0*/  FENCE.VIEW.ASYNC.S ;  /* 0x00000000000073c6 */ /* 0x001e220000000000 */
[----:B------:R-:W-:Y:S02]  /*f4d0*/  IMAD.IADD R3, R3, 0x1, R39 ;  /* 0x0000000103037824 */ /* 0x000fe400078e0227 */
[----:B------:R-:W-:-:S02]  /*f4e0*/  IMAD R20, R20, UR8, RZ ;  /* 0x0000000814147c24 */ /* 0x000fc4000f8e02ff */
[----:B------:R-:W-:Y:S01]  /*f4f0*/  VIADD R43, R150, UR40 ;  /* 0x00000028962b7c36 */ /* 0x000fe20008000000 */
        /* <DEDUP_REMOVED lines=9> */
[----:B0-----:R0:W1:Y:S01]  /*f590*/  SHFL.IDX PT, R20, R40, RZ, 0x1c1f ;  /* 0x001c1fff28147589 */ /* 0x00106200000e0000 */
[----:B------:R-:W-:Y:S03]  /*f5a0*/  BSSY B1, `(.L_x_1158) ;  /* 0x0000012000017945 */ /* 0x000fe60003800000 */
[----:B------:R0:W2:Y:S01]  /*f5b0*/  SHFL.IDX PT, R21, R41, RZ, 0x1c1f ;  /* 0x001c1fff29157589 */ /* 0x0000a200000e0000 */
[----:B------:R-:W-:Y:S01]  /*f5c0*/  SYNCS.ARRIVE.TRANS64.RED.A1T0 RZ, [UR4], RZ ;  /* 0x000000ffffff79a7 */ /* 0x000fe20008100404 */
[----:B------:R-:W-:Y:S02]  /*f5d0*/  SHF.R.S32.HI R42, RZ, 0x1f, R140 ;  /* 0x0000001fff2a7819 */ /* 0x000fe4000001148c */
[----:B------:R-:W-:Y:S01]  /*f5e0*/  SHF.R.S32.HI R44, RZ, 0x1f, R138 ;  /* 0x0000001fff2c7819 */ /* 0x000fe2000001148a */
[----:B------:R-:W-:Y:S06]  /*f5f0*/  @P0 BRA `(.L_x_1159) ;  /* 0x0000000000300947 */ /* 0x000fec0003800000 */
[----:B------:R-:W-:Y:S02]  /*f600*/  ULDC UR4, c[0x0][0xac8] ;  /* 0x0002b20000047ab9 */ /* 0x000fe40000000800 */
        /* <DEDUP_REMOVED lines=11> */
.L_x_1159:
[----:B------:R-:W-:Y:S05]  /*f6c0*/  BSYNC B1 ;  /* 0x0000000000017941 */ /* 0x000fea0003800000 */
.L_x_1158:
[----:B---3--:R-:W-:Y:S01]  /*f6d0*/  VIADD R3, R43, 0x60 ;  /* 0x000000602b037836 */ /* 0x008fe20000000000 */
[----:B-----5:R3:W4:Y:S04]  /*f6e0*/  SHFL.IDX PT, R5, R41, 0x1, 0x1c1f ;  /* 0x003c1f0029057f89 */ /* 0x02072800000e0000 */
[----:B------:R-:W-:Y:S01]  /*f6f0*/  ISETP.GE.AND P0, PT, R3, R0, PT ;  /* 0x000000000300720c */ /* 0x000fe20003f06270 */
[----:B------:R3:W0:-:S12]  /*f700*/  SHFL.IDX PT, R4, R40, 0x1, 0x1c1f ;  /* 0x003c1f0028047f89 */ /* 0x00061800000e0000 */
[----:B---3--:R-:W-:Y:S05]  /*f710*/  @P0 BRA `(.L_x_1160) ;  /* 0x0000001400840947 */ /* 0x008fea0003800000 */
[----:B------:R-:W-:Y:S02]  /*f720*/  ULDC UR4, c[0x0][0xac8] ;  /* 0x0002b20000047ab9 */ /* 0x000fe40000000800 */
[----:B------:R-:W-:Y:S02]  /*f730*/  ISETP.GE.AND P2, PT, R138, UR4, PT ;  /* 0x000000048a007c0c */ /* 0x000fe4000bf46270 */
[----:B------:R-:W-:-:S11]  /*f740*/  ISETP.GE.AND P1, PT, R137, UR4, PT ;  /* 0x0000000489007c0c */ /* 0x000fd6000bf26270 */
[C---:B0-----:R-:W-:Y:S02]  /*f750*/  @!P2 LEA R6, P0, R138.reuse, R4, 0x1 ;  /* 0x000000048a06a211 */ /* 0x041fe400078008ff */
[----:B----4-:R-:W-:Y:S02]  /*f760*/  @!P1 IMAD.WIDE R2, R137, 0x2, R4 ;  /* 0x0000000289029825 */ /* 0x010fe400078e0204 */
[----:B------:R-:W-:Y:S02]  /*f770*/  @!P2 LEA.HI.X R7, R138, R5, R44, 0x1, P0 ;  /* 0x000000058a07a211 */ /* 0x000fe400000f0c2c */
[----:B------:R-:W-:Y:S01]  /*f780*/  ISETP.GE.AND P0, PT, R140, UR4, PT ;  /* 0x000000048c007c0c */ /* 0x000fe2000bf06270 */
[----:B------:R0:W-:Y:S04]  /*f790*/  @!P1 ST.E.128 desc[UR52][R2.64], R8 ;  /* 0x0000000802009985 */ /* 0x0001e8000c101d34 */
[----:B------:R0:W-:Y:S08]  /*f7a0*/  @!P2 ST.E.128 desc[UR52][R6.64], R24 ;  /* 0x000000180600a985 */ /* 0x0001f0000c101d34 */
[----:B------:R-:W-:Y:S05]  /*f7b0*/  @P0 BRA `(.L_x_1160) ;  /* 0x00000014005c0947 */ /* 0x000fea0003800000 */
[----:B0-----:R-:W-:-:S04]  /*f7c0*/  LEA R2, P0, R140, R4, 0x1 ;  /* 0x000000048c027211 */ /* 0x001fc800078008ff */
[----:B------:R-:W-:-:S05]  /*f7d0*/  LEA.HI.X R3, R140, R5, R42, 0x1, P0 ;  /* 0x000000058c037211 */ /* 0x000fca00000f0c2a */
[----:B------:R0:W-:Y:S01]  /*f7e0*/  ST.E.128 desc[UR52][R2.64], R32 ;  /* 0x0000002002007985 */ /* 0x0001e2000c101d34 */
[----:B------:R-:W-:Y:S05]  /*f7f0*/  BRA `(.L_x_1160) ;  /* 0x00000014004c7947 */ /* 0x000fea0003800000 */
.L_x_1157:
[----:B------:R-:W-:Y:S01]  /*f800*/  ULDC.64 UR12, c[0x0][0xb08] ;  /* 0x0002c200000c7ab9 */ /* 0x000fe20000000a00 */
[----:B------:R-:W0:Y:S01]  /*f810*/  @P1 LDC R4, c[0x0][0xbec] ;  /* 0x0002fb00ff041b82 */ /* 0x000e220000000800 */
[----:B------:R-:W-:Y:S01]  /*f820*/  UIMAD UR9, UR14, UR12, URZ ;  /* 0x0000000c0e0972a4 */ /* 0x000fe2000f8e023f */
[----:B------:R-:W-:Y:S01]  /*f830*/  IMAD.MOV.U32 R7, RZ, RZ, R15 ;  /* 0x000000ffff077224 */ /* 0x000fe200078e000f */
[----:B------:R-:W-:Y:S01]  /*f840*/  UIMAD.WIDE.U32 UR10, UR4, UR12, URZ ;  /* 0x0000000c040a72a5 */ /* 0x000fe2000f8e003f */
[----:B------:R-:W-:Y:S01]  /*f850*/  ISETP.GE.AND P0, PT, R13, R0, PT ;  /* 0x000000000d00720c */ /* 0x000fe20003f06270 */
[----:B------:R-:W-:Y:S01]  /*f860*/  UIMAD UR9, UR4, UR13, UR9 ;  /* 0x0000000d040972a4 */ /* 0x000fe2000f8e0209 */
[C---:B------:R-:W-:Y:S01]  /*f870*/  VIADD R27, R16.reuse, 0x8 ;  /* 0x00000008101b7836 */ /* 0x040fe20000000000 */
[----:B------:R-:W-:Y:S01]  /*f880*/  USHF.R.S32.HI UR4, URZ, 0x1f, UR8 ;  /* 0x0000001f3f047899 */ /* 0x000fe20008011408 */
[----:B------:R-:W1:Y:S01]  /*f890*/  @P1 LDC R3, c[0x0][0xbf0] ;  /* 0x0002fc00ff031b82 */ /* 0x000e620000000800 */
[----:B------:R-:W-:Y:S01]  /*f8a0*/  UIADD3 UR11, UR11, UR9, URZ ;  /* 0x000000090b0b7290 */ /* 0x000fe2000fffe03f */
[----:B------:R-:W-:Y:S01]  /*f8b0*/  VIADD R29, R16, 0x10 ;  /* 0x00000010101d7836 */ /* 0x000fe20000000000 */
        /* <DEDUP_REMOVED lines=10> */
[----:B------:R-:W-:Y:S01]  /*f960*/  SHF.R.S32.HI R31, RZ, 0x1f, R147 ;  /* 0x0000001fff1f7819 */ /* 0x000fe20000011493 */
[----:B0-----:R-:W-:Y:S01]  /*f970*/  @P1 IMAD.HI.U32 R4, R15, R4, RZ ;  /* 0x000000040f041227 */ /* 0x001fe200078e00ff */
[----:B------:R-:W-:Y:S01]  /*f980*/  SHF.R.S32.HI R32, RZ, 0x1f, R148 ;  /* 0x0000001fff207819 */ /* 0x000fe20000011494 */
[----:B------:R-:W-:-:S02]  /*f990*/  UIMAD UR4, UR8, UR13, UR4 ;  /* 0x0000000d080472a4 */ /* 0x000fc4000f8e0204 */
[----:B------:R-:W-:-:S03]  /*f9a0*/  UIMAD.WIDE.U32 UR8, UR8, UR12, UR10 ;  /* 0x0000000c080872a5 */ /* 0x000fc6000f8e000a */
[----:B------:R-:W-:Y:S01]  /*f9b0*/  ULDC.64 UR10, c[0x0][0xb48] ;  /* 0x0002d200000a7ab9 */ /* 0x000fe20000000a00 */
[----:B------:R-:W-:Y:S01]  /*f9c0*/  UIADD3 UR9, UR9, UR4, URZ ;  /* 0x0000000409097290 */ /* 0x000fe2000fffe03f */
[----:B-1----:R-:W-:Y:S01]  /*f9d0*/  @P1 SHF.R.U32.HI R7, RZ, R3, R4 ;  /* 0x00000003ff071219 */ /* 0x002fe20000011604 */
[----:B------:R-:W-:Y:S02]  /*f9e0*/  UIADD3 UR4, UR42, 0x2d820, URZ ;  /* 0x0002d8202a047890 */ /* 0x000fe4000fffe03f */
[----:B------:R-:W-:Y:S01]  /*f9f0*/  UIMAD.WIDE.U32 UR8, UR38, UR10, UR8 ;  /* 0x0000000a260872a5 */ /* 0x000fe2000f8e0008 */
[--C-:B------:R-:W-:Y:S01]  /*fa00*/  SHF.R.S32.HI R3, RZ, 0x1f, R7.reuse ;  /* 0x0000001fff037819 */ /* 0x100fe20000011407 */
[----:B------:R-:W-:Y:S01]  /*fa10*/  IMAD.MOV R9, RZ, RZ, -R7 ;  /* 0x000000ffff097224 */ /* 0x000fe200078e0a07 */
[----:B------:R-:W-:Y:S02]  /*fa20*/  UPRMT UR4, URZ, 0x654, UR4 ;  /* 0x000006543f047896 */ /* 0x000fe40008000004 */
[----:B------:R-:W-:Y:S01]  /*fa30*/  UIMAD UR38, UR38, UR11, UR9 ;  /* 0x0000000b262672a4 */ /* 0x000fe2000f8e0209 */
[----:B------:R-:W-:-:S02]  /*fa40*/  IMAD R9, R2, R9, R15 ;  /* 0x0000000902097224 */ /* 0x000fc400078e020f */
[----:B------:R-:W-:Y:S01]  /*fa50*/  ULDC.64 UR10, c[0x0][0xb30] ;  /* 0x0002cc00000a7ab9 */ /* 0x000fe20000000a00 */
[----:B------:R-:W-:Y:S02]  /*fa60*/  IMAD.U32 R2, RZ, RZ, UR8 ;  /* 0x00000008ff027e24 */ /* 0x000fe4000f8e00ff */
[----:B------:R-:W-:Y:S01]  /*fa70*/  IMAD R4, R3, UR10, RZ ;  /* 0x0000000a03047c24 */ /* 0x000fe2000f8e02ff */
[----:B------:R-:W-:Y:S01]  /*fa80*/  SYNCS.ARRIVE.TRANS64.RED.A1T0 RZ, [UR4], RZ ;  /* 0x000000ffffff79a7 */ /* 0x000fe20008100404 */
[----:B------:R-:W-:Y:S01]  /*fa90*/  IMAD.U32 R3, RZ, RZ, UR9 ;  /* 0x00000009ff037e24 */ /* 0x000fe2000f8e00ff */
[----:B------:R-:W-:Y:S01]  /*faa0*/  ULDC.64 UR8, c[0x0][0xb28] ;  /* 0x0002ca0000087ab9 */ /* 0x000fe20000000a00 */
[----:B------:R-:W-:Y:S02]  /*fab0*/  IMAD.U32 R3, RZ, RZ, UR38 ;  /* 0x00000026ff037e24 */ /* 0x000fe4000f8e00ff */
[C---:B------:R-:W-:Y:S01]  /*fac0*/  IMAD R11, R7.reuse, UR11, R4 ;  /* 0x0000000b070b7c24 */ /* 0x040fe2000f8e0204 */
[----:B------:R-:W-:Y:S01]  /*fad0*/  SHF.R.S32.HI R4, RZ, 0x1f, R9 ;  /* 0x0000001fff047819 */ /* 0x000fe20000011409 */
[----:B------:R-:W-:-:S04]  /*fae0*/  IMAD.WIDE.U32 R2, R7, UR10, R2 ;  /* 0x0000000a07027c25 */ /* 0x000fc8000f8e0002 */
[----:B------:R-:W-:Y:S02]  /*faf0*/  IMAD R4, R4, UR8, RZ ;  /* 0x0000000804047c24 */ /* 0x000fe4000f8e02ff */
[----:B------:R-:W-:Y:S02]  /*fb00*/  IMAD.IADD R3, R3, 0x1, R11 ;  /* 0x0000000103037824 */ /* 0x000fe400078e020b */
[C---:B------:R-:W-:Y:S02]  /*fb10*/  IMAD R7, R9.reuse, UR9, R4 ;  /* 0x0000000909077c24 */ /* 0x040fe4000f8e0204 */
[----:B------:R-:W-:Y:S01]  /*fb20*/  IMAD.WIDE.U32 R2, R9, UR8, R2 ;  /* 0x0000000809027c25 */ /* 0x000fe2000f8e0002 */
[----:B------:R-:W-:-:S03]  /*fb30*/  ULDC.64 UR8, c[0x0][0xb00] ;  /* 0x0002c00000087ab9 */ /* 0x000fc60000000a00 */
[----:B------:R-:W-:Y:S01]  /*fb40*/  IMAD.IADD R3, R3, 0x1, R7 ;  /* 0x0000000103037824 */ /* 0x000fe200078e0207 */
[----:B------:R-:W-:-:S04]  /*fb50*/  LEA R4, P1, R2, UR8, 0x2 ;  /* 0x0000000802047c11 */ /* 0x000fc8000f8210ff */
[----:B------:R-:W-:Y:S01]  /*fb60*/  LEA.HI.X R20, R2, UR9, R3, 0x2, P1 ;  /* 0x0000000902147c11 */ /* 0x000fe200088f1403 */
[----:B------:R0:W1:Y:S04]  /*fb70*/  SHFL.IDX PT, R24, R4, RZ, 0x1c1f ;  /* 0x001c1fff04187589 */ /* 0x00006800000e0000 */
[----:B------:R0:W2:Y:S01]  /*fb80*/  SHFL.IDX PT, R21, R20, RZ, 0x1c1f ;  /* 0x001c1fff14157589 */ /* 0x0000a200000e0000 */
[----:B------:R-:W-:Y:S05]  /*fb90*/  @P0 BRA `(.L_x_1162) ;  /* 0x0000000000c40947 */ /* 0x000fea0003800000 */
[----:B------:R-:W-:Y:S02]  /*fba0*/  ULDC UR4, c[0x0][0xac8] ;  /* 0x0002b20000047ab9 */ /* 0x000fe40000000800 */
[----:B------:R-:W-:Y:S02]  /*fbb0*/  ISETP.GE.AND P5, PT, R16, UR4, PT ;  /* 0x0000000410007c0c */ /* 0x000fe4000bfa6270 */
[----:B------:R-:W-:Y:S02]  /*fbc0*/  ISETP.GE.AND P4, PT, R27, UR4, PT ;  /* 0x000000041b007c0c */ /* 0x000fe4000bf86270 */
[----:B------:R-:W-:Y:S02]  /*fbd0*/  ISETP.GE.AND P3, PT, R29, UR4, PT ;  /* 0x000000041d007c0c */ /* 0x000fe4000bf66270 */
[----:B------:R-:W-:Y:S02]  /*fbe0*/  ISETP.GE.AND P0, PT, R139, UR4, PT ;  /* 0x000000048b007c0c */ /* 0x000fe4000bf06270 */
[----:B------:R-:W-:-:S05]  /*fbf0*/  ISETP.GE.AND P1, PT, R148, UR4, PT ;  /* 0x0000000494007c0c */ /* 0x000fca000bf26270 */
[CC--:B-1----:R-:W-:Y:S02]  /*fc00*/  @!P5 LEA R2, P6, R16.reuse, R24.reuse, 0x2 ;  /* 0x000000181002d211 */ /* 0x0c2fe400078c10ff */
[CC--:B------:R-:W-:Y:S02]  /*fc10*/  @!P4 LEA R6, P2, R27.reuse, R24.reuse, 0x2 ;  /* 0x000000181b06c211 */ /* 0x0c0fe400078410ff */
[-C--:B--2---:R-:W-:Y:S02]  /*fc20*/  @!P5 LEA.HI.X R3, R16, R21.reuse, R25, 0x2, P6 ;  /* 0x000000151003d211 */ /* 0x084fe400030f1419 */
[----:B------:R-:W-:Y:S02]  /*fc30*/  @!P4 LEA.HI.X R7, R27, R21, R26, 0x2, P2 ;  /* 0x000000151b07c211 */ /* 0x000fe400010f141a */
[----:B------:R-:W-:Y:S01]  /*fc40*/  @!P3 LEA R8, P6, R29, R24, 0x2 ;  /* 0x000000181d08b211 */ /* 0x000fe200078c10ff */
[----:B------:R1:W-:Y:S01]  /*fc50*/  @!P5 ST.E.64 desc[UR52][R2.64], R88 ;  /* 0x000000580200d985 */ /* 0x0003e2000c101b34 */
[----:B------:R-:W-:-:S02]  /*fc60*/  ISETP.GE.AND P2, PT, R147, UR4, PT ;  /* 0x0000000493007c0c */ /* 0x000fc4000bf46270 */
[-C--:B------:R-:W-:Y:S01]  /*fc70*/  @!P3 LEA.HI.X R9, R29, R21.reuse, R28, 0x2, P6 ;  /* 0x000000151d09b211 */ /* 0x080fe200030f141c */
[----:B------:R2:W-:Y:S01]  /*fc80*/  @!P4 ST.E.64 desc[UR52][R6.64], R92 ;  /* 0x0000005c0600c985 */ /* 0x0005e2000c101b34 */
[CC--:B------:R-:W-:Y:S02]  /*fc90*/  @!P0 LEA R10, P4, R139.reuse, R24.reuse, 0x2 ;  /* 0x000000188b0a8211 */ /* 0x0c0fe400078810ff */
[----:B------:R-:W-:Y:S01]  /*fca0*/  @!P1 LEA R12, P5, R148, R24, 0x2 ;  /* 0x00000018940c9211 */ /* 0x000fe200078a10ff */
[----:B------:R3:W-:Y:S01]  /*fcb0*/  @!P3 ST.E.64 desc[UR52][R8.64], R96 ;  /* 0x000000600800b985 */ /* 0x0007e2000c101b34 */
[----:B------:R-:W-:Y:S02]  /*fcc0*/  ISETP.GE.AND P3, PT, R146, UR4, PT ;  /* 0x0000000492007c0c */ /* 0x000fe4000bf66270 */
[-C--:B------:R-:W-:Y:S02]  /*fcd0*/  @!P0 LEA.HI.X R11, R139, R21.reuse, R30, 0x2, P4 ;  /* 0x000000158b0b8211 */ /* 0x080fe400020f141e */
[----:B------:R-:W-:-:S02]  /*fce0*/  @!P1 LEA.HI.X R13, R148, R21, R32, 0x2, P5 ;  /* 0x00000015940d9211 */ /* 0x000fc400028f1420 */
[-C--:B------:R-:W-:Y:S01]  /*fcf0*/  @!P2 LEA R14, P6, R147, R24.reuse, 0x2 ;  /* 0x00000018930ea211 */ /* 0x080fe200078c10ff */
[----:B------:R4:W-:Y:S01]  /*fd00*/  @!P0 ST.E.64 desc[UR52][R10.64], R100 ;  /* 0x000000640a008985 */ /* 0x0009e2000c101b34 */
[----:B------:R-:W-:Y:S02]  /*fd10*/  ISETP.GE.AND P4, PT, R145, UR4, PT ;  /* 0x0000000491007c0c */ /* 0x000fe4000bf86270 */
[----:B------:R-:W-:Y:S01]  /*fd20*/  @!P2 LEA.HI.X R15, R147, R21, R31, 0x2, P6 ;  /* 0x00000015930fa211 */ /* 0x000fe200030f141f */
[----:B------:R5:W-:Y:S01]  /*fd30*/  @!P1 ST.E.64 desc[UR52][R12.64], R104 ;  /* 0x000000680c009985 */ /* 0x000be2000c101b34 */
[----:B------:R-:W-:Y:S02]  /*fd40*/  ISETP.GE.AND P1, PT, R143, UR4, PT ;  /* 0x000000048f007c0c */ /* 0x000fe4000bf26270 */
[----:B-1----:R-:W-:Y:S01]  /*fd50*/  @!P3 LEA R2, P5, R146, R24, 0x2 ;  /* 0x000000189202b211 */ /* 0x002fe200078a10ff */
[----:B------:R1:W-:Y:S01]  /*fd60*/  @!P2 ST.E.64 desc[UR52][R14.64], R108 ;  /* 0x0000006c0e00a985 */ /* 0x0003e2000c101b34 */
[----:B------:R-:W-:-:S02]  /*fd70*/  ISETP.GE.AND P2, PT, R144, UR4, PT ;  /* 0x0000000490007c0c */ /* 0x000fc4000bf46270 */
[----:B------:R-:W-:Y:S02]  /*fd80*/  ISETP.GE.AND P0, PT, R142, UR4, PT ;  /* 0x000000048e007c0c */ /* 0x000fe4000bf06270 */
[-C--:B------:R-:W-:Y:S02]  /*fd90*/  @!P3 LEA.HI.X R3, R146, R21.reuse, R157, 0x2, P5 ;  /* 0x000000159203b211 */ /* 0x080fe400028f149d */
[----:B------:R-:W-:Y:S02]  /*fda0*/  ISETP.GE.AND P5, PT, R141, UR4, PT ;  /* 0x000000048d007c0c */ /* 0x000fe4000bfa6270 */
[C---:B--2---:R-:W-:Y:S01]  /*fdb0*/  @!P4 LEA R6, P6, R145.reuse, R24, 0x2 ;  /* 0x000000189106c211 */ /* 0x044fe200078c10ff */
[----:B------:R2:W-:Y:S03]  /*fdc0*/  @!P3 ST.E.64 desc[UR52][R2.64], R112 ;  /* 0x000000700200b985 */ /* 0x0005e6000c101b34 */
[----:B------:R-:W-:-:S02]  /*fdd0*/  @!P4 LEA.HI.X R7, R145, R21, R156, 0x2, P6 ;  /* 0x000000159107c211 */ /* 0x000fc400030f149c */
[-C--:B---3--:R-:W-:Y:S02]  /*fde0*/  @!P2 LEA R8, P3, R144, R24.reuse, 0x2 ;  /* 0x000000189008a211 */ /* 0x088fe400078610ff */
[-C--:B----4-:R-:W-:Y:S01]  /*fdf0*/  @!P1 LEA R10, P6, R143, R24.reuse, 0x2 ;  /* 0x000000188f0a9211 */ /* 0x090fe200078c10ff */
[----:B------:R2:W-:Y:S01]  /*fe00*/  @!P4 ST.E.64 desc[UR52][R6.64], R116 ;  /* 0x000000740600c985 */ /* 0x0005e2000c101b34 */
[-C--:B-----5:R-:W-:Y:S02]  /*fe10*/  @!P0 LEA R12, P4, R142, R24.reuse, 0x2 ;  /* 0x000000188e0c8211 */ /* 0x0a0fe400078810ff */
[-C--:B------:R-:W-:Y:S02]  /*fe20*/  @!P2 LEA.HI.X R9, R144, R21.reuse, R155, 0x2, P3 ;  /* 0x000000159009a211 */ /* 0x080fe400018f149b */
[----:B-1----:R-:W-:Y:S02]  /*fe30*/  @!P5 LEA R14, P3, R141, R24, 0x2 ;  /* 0x000000188d0ed211 */ /* 0x002fe400078610ff */
[-C--:B------:R-:W-:Y:S01]  /*fe40*/  @!P1 LEA.HI.X R11, R143, R21.reuse, R154, 0x2, P6 ;  /* 0x000000158f0b9211 */ /* 0x080fe200030f149a */
[----:B------:R2:W-:Y:S01]  /*fe50*/  @!P2 ST.E.64 desc[UR52][R8.64], R120 ;  /* 0x000000780800a985 */ /* 0x0005e2000c101b34 */
[----:B------:R-:W-:-:S02]  /*fe60*/  @!P0 LEA.HI.X R13, R142, R21, R153, 0x2, P4 ;  /* 0x000000158e0d8211 */ /* 0x000fc400020f1499 */
[----:B------:R-:W-:Y:S01]  /*fe70*/  @!P5 LEA.HI.X R15, R141, R21, R152, 0x2, P3 ;  /* 0x000000158d0fd211 */ /* 0x000fe200018f1498 */
[----:B------:R2:W-:Y:S04]  /*fe80*/  @!P1 ST.E.64 desc[UR52][R10.64], R124 ;  /* 0x0000007c0a009985 */ /* 0x0005e8000c101b34 */
[----:B------:R2:W-:Y:S04]  /*fe90*/  @!P0 ST.E.64 desc[UR52][R12.64], R128 ;  /* 0x000000800c008985 */ /* 0x0005e8000c101b34 */
[----:B------:R2:W-:Y:S02]  /*fea0*/  @!P5 ST.E.64 desc[UR52][R14.64], R132 ;  /* 0x000000840e00d985 */ /* 0x0005e4000c101b34 */
.L_x_1162:
[----:B------:R-:W-:Y:S05]  /*feb0*/  BSYNC B1 ;  /* 0x0000000000017941 */ /* 0x000fea0003800000 */
.L_x_1161:
[----:B------:R-:W-:Y:S01]  /*fec0*/  ISETP.GE.AND P0, PT, R5, R0, PT ;  /* 0x000000000500720c */ /* 0x000fe20003f06270 */
[----:B0-----:R-:W0:Y:S04]  /*fed0*/  SHFL.IDX PT, R20, R20, 0x1, 0x1c1f ;  /* 0x003c1f0014147f89 */ /* 0x001e2800000e0000 */
[----:B--2---:R2:W3:Y:S08]  /*fee0*/  SHFL.IDX PT, R14, R4, 0x1, 0x1c1f ;  /* 0x003c1f00040e7f89 */ /* 0x0044f000000e0000 */
[----:B--2---:R-:W-:Y:S05]  /*fef0*/  @P0 BRA `(.L_x_1160) ;  /* 0x0000000c008c0947 */ /* 0x004fea0003800000 */
[----:B------:R-:W-:Y:S02]  /*ff00*/  ULDC UR4, c[0x0][0xac8] ;  /* 0x0002b20000047ab9 */ /* 0x000fe40000000800 */
[----:B------:R-:W-:Y:S02]  /*ff10*/  ISETP.GE.AND P1, PT, R16, UR4, PT ;  /* 0x0000000410007c0c */ /* 0x000fe4000bf26270 */
[----:B------:R-:W-:Y:S02]  /*ff20*/  ISETP.GE.AND P0, PT, R27, UR4, PT ;  /* 0x000000041b007c0c */ /* 0x000fe4000bf06270 */
[----:B------:R-:W-:Y:S02]  /*ff30*/  ISETP.GE.AND P3, PT, R29, UR4, PT ;  /* 0x000000041d007c0c */ /* 0x000fe4000bf66270 */
[----:B------:R-:W-:Y:S02]  /*ff40*/  ISETP.GE.AND P2, PT, R139, UR4, PT ;  /* 0x000000048b007c0c */ /* 0x000fe4000bf46270 */
[----:B------:R-:W-:-:S05]  /*ff50*/  ISETP.GE.AND P4, PT, R148, UR4, PT ;  /* 0x0000000494007c0c */ /* 0x000fca000bf86270 */
[CC--:B---3--:R-:W-:Y:S02]  /*ff60*/  @!P1 LEA R2, P6, R16.reuse, R14.reuse, 0x2 ;  /* 0x0000000e10029211 */ /* 0x0c8fe400078c10ff */
[C---:B------:R-:W-:Y:S02]  /*ff70*/  @!P0 LEA R4, P5, R27.reuse, R14, 0x2 ;  /* 0x0000000e1b048211 */ /* 0x040fe400078a10ff */
[-C--:B0-----:R-:W-:Y:S02]  /*ff80*/  @!P1 LEA.HI.X R3, R16, R20.reuse, R25, 0x2, P6 ;  /* 0x0000001410039211 */ /* 0x081fe400030f1419 */
[----:B------:R-:W-:Y:S02]  /*ff90*/  @!P0 LEA.HI.X R5, R27, R20, R26, 0x2, P5 ;  /* 0x000000141b058211 */ /* 0x000fe400028f141a */
[-C--:B------:R-:W-:Y:S01]  /*ffa0*/  @!P3 LEA R6, P6, R29, R14.reuse, 0x2 ;  /* 0x0000000e1d06b211 */ /* 0x080fe200078c10ff */
[----:B------:R0:W-:Y:S01]  /*ffb0*/  @!P1 ST.E.64 desc[UR52][R2.64], R90 ;  /* 0x0000005a02009985 */ /* 0x0001e2000c101b34 */
[----:B------:R-:W-:-:S02]  /*ffc0*/  @!P2 LEA R8, P5, R139, R14, 0x2 ;  /* 0x0000000e8b08a211 */ /* 0x000fc400078a10ff */
[----:B------:R-:W-:Y:S01]  /*ffd0*/  @!P3 LEA.HI.X R7, R29, R20, R28, 0x2, P6 ;  /* 0x000000141d07b211 */ /* 0x000fe200030f141c */
[----:B------:R2:W-:Y:S01]  /*ffe0*/  @!P0 ST.E.64 desc[UR52][R4.64], R94 ;  /* 0x0000005e04008985 */ /* 0x0005e2000c101b34 */
[----:B------:R-:W-:Y:S02]  /*fff0*/  ISETP.GE.AND P0, PT, R147, UR4, PT ;  /* 0x0000000493007c0c */ /* 0x000fe4000bf06270 */
[----:B------:R-:W-:Y:S01]  /*10000*/  @!P4 LEA R10, P6, R148, R14, 0x2 ;  /* 0x0000000e940ac211 */ /* 0x000fe200078c10ff */
[----:B------:R3:W-:Y:S01]  /*10010*/  @!P3 ST.E.64 desc[UR52][R6.64], R98 ;  /* 0x000000620600b985 */ /* 0x0007e2000c101b34 */
[-C--:B------:R-:W-:Y:S02]  /*10020*/  @!P2 LEA.HI.X R9, R139, R20.reuse, R30, 0x2, P5 ;  /* 0x000000148b09a211 */ /* 0x080fe400028f141e */
[----:B------:R-:W-:Y:S02]  /*10030*/  ISETP.GE.AND P1, PT, R146, UR4, PT ;  /* 0x0000000492007c0c */ /* 0x000fe4000bf26270 */
[----:B------:R-:W-:Y:S01]  /*10040*/  @!P4 LEA.HI.X R11, R148, R20, R32, 0x2, P6 ;  /* 0x00000014940bc211 */ /* 0x000fe200030f1420 */
[----:B------:R4:W-:Y:S01]  /*10050*/  @!P2 ST.E.64 desc[UR52][R8.64], R102 ;  /* 0x000000660800a985 */ /* 0x0009e2000c101b34 */
[----:B------:R-:W-:-:S02]  /*10060*/  ISETP.GE.AND P3, PT, R144, UR4, PT ;  /* 0x0000000490007c0c */ /* 0x000fc4000bf66270 */
[----:B------:R-:W-:Y:S01]  /*10070*/  ISETP.GE.AND P2, PT, R143, UR4, PT ;  /* 0x000000048f007c0c */ /* 0x000fe2000bf46270 */
[----:B------:R5:W-:Y:S01]  /*10080*/  @!P4 ST.E.64 desc[UR52][R10.64], R106 ;  /* 0x0000006a0a00c985 */ /* 0x000be2000c101b34 */
[----:B------:R-:W-:Y:S02]  /*10090*/  ISETP.GE.AND P4, PT, R145, UR4, PT ;  /* 0x0000000491007c0c */ /* 0x000fe4000bf86270 */
[----:B0-----:R-:W-:-:S03]  /*100a0*/  @!P0 LEA R2, P5, R147, R14, 0x2 ;  /* 0x0000000e93028211 */ /* 0x001fc600078a10ff */
[----:B--2---:R-:W-:Y:S02]  /*100b0*/  @!P1 LEA R4, P6, R146, R14, 0x2 ;  /* 0x0000000e92049211 */ /* 0x004fe400078c10ff */
[-C--:B------:R-:W-:Y:S02]  /*100c0*/  @!P0 LEA.HI.X R3, R147, R20.reuse, R31, 0x2, P5 ;  /* 0x0000001493038211 */ /* 0x080fe400028f141f */
[----:B------:R-:W-:Y:S02]  /*100d0*/  ISETP.GE.AND P5, PT, R142, UR4, PT ;  /* 0x000000048e007c0c */ /* 0x000fe4000bfa6270 */
[----:B------:R-:W-:Y:S01]  /*100e0*/  @!P1 LEA.HI.X R5, R146, R20, R157, 0x2, P6 ;  /* 0x0000001492059211 */ /* 0x000fe200030f149d */
[----:B------:R0:W-:Y:S01]  /*100f0*/  @!P0 ST.E.64 desc[UR52][R2.64], R110 ;  /* 0x0000006e02008985 */ /* 0x0001e2000c101b34 */
[-C--:B---3--:R-:W-:Y:S02]  /*10100*/  @!P4 LEA R6, P0, R145, R14.reuse, 0x2 ;  /* 0x0000000e9106c211 */ /* 0x088fe400078010ff */
[-C--:B----4-:R-:W-:Y:S01]  /*10110*/  @!P3 LEA R8, P6, R144, R14.reuse, 0x2 ;  /* 0x0000000e9008b211 */ /* 0x090fe200078c10ff */
[----:B------:R0:W-:Y:S01]  /*10120*/  @!P1 ST.E.64 desc[UR52][R4.64], R114 ;  /* 0x0000007204009985 */ /* 0x0001e2000c101b34 */
[----:B-----5:R-:W-:-:S02]  /*10130*/  @!P2 LEA R10, P1, R143, R14, 0x2 ;  /* 0x0000000e8f0aa211 */ /* 0x020fc400078210ff */
[-C--:B------:R-:W-:Y:S02]  /*10140*/  @!P4 LEA.HI.X R7, R145, R20.reuse, R156, 0x2, P0 ;  /* 0x000000149107c211 */ /* 0x080fe400000f149c */
[----:B------:R-:W-:Y:S02]  /*10150*/  @!P3 LEA.HI.X R9, R144, R20, R155, 0x2, P6 ;  /* 0x000000149009b211 */ /* 0x000fe400030f149b */
[C---:B------:R-:W-:Y:S01]  /*10160*/  @!P5 LEA R12, P0, R142.reuse, R14, 0x2 ;  /* 0x0000000e8e0cd211 */ /* 0x040fe200078010ff */
[----:B------:R0:W-:Y:S01]  /*10170*/  @!P4 ST.E.64 desc[UR52][R6.64], R118 ;  /* 0x000000760600c985 */ /* 0x0001e2000c101b34 */
[-C--:B------:R-:W-:Y:S02]  /*10180*/  @!P2 LEA.HI.X R11, R143, R20.reuse, R154, 0x2, P1 ;  /* 0x000000148f0ba211 */ /* 0x080fe400008f149a */
[----:B------:R-:W-:Y:S01]  /*10190*/  @!P5 LEA.HI.X R13, R142, R20, R153, 0x2, P0 ;  /* 0x000000148e0dd211 */ /* 0x000fe200000f1499 */
[----:B------:R0:W-:Y:S01]  /*101a0*/  @!P3 ST.E.64 desc[UR52][R8.64], R122 ;  /* 0x0000007a0800b985 */ /* 0x0001e2000c101b34 */
[----:B------:R-:W-:-:S03]  /*101b0*/  ISETP.GE.AND P0, PT, R141, UR4, PT ;  /* 0x000000048d007c0c */ /* 0x000fc6000bf06270 */
[----:B------:R0:W-:Y:S04]  /*101c0*/  @!P2 ST.E.64 desc[UR52][R10.64], R126 ;  /* 0x0000007e0a00a985 */ /* 0x0001e8000c101b34 */
[----:B------:R0:W-:Y:S06]  /*101d0*/  @!P5 ST.E.64 desc[UR52][R12.64], R130 ;  /* 0x000000820c00d985 */ /* 0x0001ec000c101b34 */
[----:B------:R-:W-:Y:S05]  /*101e0*/  @P0 BRA `(.L_x_1160) ;  /* 0x0000000800d00947 */ /* 0x000fea0003800000 */
[----:B0-----:R-:W-:-:S04]  /*101f0*/  LEA R2, P0, R141, R14, 0x2 ;  /* 0x0000000e8d027211 */ /* 0x001fc800078010ff */
[----:B------:R-:W-:-:S05]  /*10200*/  LEA.HI.X R3, R141, R20, R152, 0x2, P0 ;  /* 0x000000148d037211 */ /* 0x000fca00000f1498 */
[----:B------:R0:W-:Y:S01]  /*10210*/  ST.E.64 desc[UR52][R2.64], R134 ;  /* 0x0000008602007985 */ /* 0x0001e2000c101b34 */
[----:B------:R-:W-:Y:S05]  /*10220*/  BRA `(.L_x_1160) ;  /* 0x0000000800c07947 */ /* 0x000fea0003800000 */
.L_x_1155:
[----:B------:R-:W-:Y:S02]  /*10230*/  ULDC.64 UR8, c[0x0][0xc00] ;  /* 0x0003000000087ab9 */ /* 0x000fe40000000a00 */
[----:B------:R-:W-:-:S04]  /*10240*/  UISETP.NE.U32.AND UP0, UPT, UR8, URZ, UPT ;  /* 0x0000003f0800728c */ /* 0x000fc8000bf05070 */
[----:B------:R-:W-:-:S03]  /*10250*/  UISETP.NE.AND.EX UP0, UPT, UR9, URZ, UPT, UP0 ;  /* 0x0000003f0900728c */ /* 0x000fc6000bf05300 */
[----:B------:R-:W-:Y:S02]  /*10260*/  ULDC.64 UR8, c[0x0][0xc00] ;  /* 0x0003000000087ab9 */ /* 0x000fe40000000a00 */
[----:B------:R-:W-:Y:S01]  /*10270*/  UIMAD.WIDE UR8, UR43, 0x4, UR8 ;  /* 0x000000042b0878a5 */ /* 0x000fe2000f8e0208 */
[----:B------:R-:W-:-:S05]  /*10280*/  PLOP3.LUT P1, PT, PT, PT, UP0, 0x80, 0x0 ;  /* 0x000000000000781c */ /* 0x000fca0003f2f008 */
[----:B------:R-:W-:Y:S02]  /*10290*/  IMAD.U32 R2, RZ, RZ, UR8 ;  /* 0x00000008ff027e24 */ /* 0x000fe4000f8e00ff */
[----:B------:R-:W-:Y:S01]  /*102a0*/  IMAD.U32 R3, RZ, RZ, UR9 ;  /* 0x00000009ff037e24 */ /* 0x000fe2000f8e00ff */
[----:B------:R-:W-:Y:S02]  /*102b0*/  ULDC.64 UR8, c[0x0][0xc08] ;  /* 0x0003020000087ab9 */ /* 0x000fe40000000a00 */
[----:B------:R-:W-:Y:S01]  /*102c0*/  UISETP.NE.U32.AND UP1, UPT, UR8, URZ, UPT ;  /* 0x0000003f0800728c */ /* 0x000fe2000bf25070 */
[----:B------:R-:W-:Y:S02]  /*102d0*/  ULDC UR4, c[0x0][0xa88] ;  /* 0x0002a20000047ab9 */ /* 0x000fe40000000800 */
[----:B------:R-:W2:Y:S01]  /*102e0*/  @P1 LDG.E R6, desc[UR52][R2.64] ;  /* 0x0000003402061981 */ /* 0x000ea2000c1e1900 */
[----:B------:R-:W-:Y:S01]  /*102f0*/  UISETP.NE.AND.EX UP1, UPT, UR9, URZ, UPT, UP1 ;  /* 0x0000003f0900728c */ /* 0x000fe2000bf25310 */
[----:B------:R-:W-:Y:S01]  /*10300*/  IMAD.U32 R0, RZ, RZ, UR4 ;  /* 0x00000004ff007e24 */ /* 0x000fe2000f8e00ff */
[----:B------:R-:W0:Y:S04]  /*10310*/  S2R R7, SR_TID.X ;  /* 0x0000000000077919 */ /* 0x000e280000002100 */
[----:B------:R-:W-:-:S05]  /*10320*/  PLOP3.LUT P2, PT, PT, PT, UP1, 0x80, 0x0 ;  /* 0x000000000000781c */ /* 0x000fca0003f4f018 */
[----:B------:R-:W-:Y:S02]  /*10330*/  @UP1 ULDC.64 UR8, c[0x0][0xc08] ;  /* 0x0003020000081ab9 */ /* 0x000fe40000000a00 */
[----:B------:R-:W-:-:S06]  /*10340*/  @UP1 UIMAD.WIDE UR8, UR43, 0x4, UR8 ;  /* 0x000000042b0818a5 */ /* 0x000fcc000f8e0208 */
[----:B------:R-:W-:Y:S02]  /*10350*/  IMAD.U32 R4, RZ, RZ, UR8 ;  /* 0x00000008ff047e24 */ /* 0x000fe4000f8e00ff */
[----:B------:R-:W-:-:S05]  /*10360*/  IMAD.U32 R5, RZ, RZ, UR9 ;  /* 0x00000009ff057e24 */ /* 0x000fca000f8e00ff */
[----:B------:R1:W5:Y:S01]  /*10370*/  @P2 LDG.E R0, desc[UR52][R4.64] ;  /* 0x0000003404002981 */ /* 0x000362000c1e1900 */
[----:B------:R-:W-:Y:S01]  /*10380*/  UISETP.NE.AND UP1, UPT, UR46, URZ, UPT ;  /* 0x0000003f2e00728c */ /* 0x000fe2000bf25270 */
[----:B------:R-:W-:Y:S01]  /*10390*/  UMOV UR4, URZ ;  /* 0x0000003f00047c82 */ /* 0x000fe20008000000 */
[----:B0-----:R-:W-:-:S09]  /*103a0*/  VIADD R7, R7, 0xffffff80 ;  /* 0xffffff8007077836 */ /* 0x001fd20000000000 */
[----:B------:R-:W-:Y:S01]  /*103b0*/  @!UP1 ULDC UR46, c[0x0][0xad4] ;  /* 0x0002b500002e9ab9 */ /* 0x000fe20000000800 */
[----:B------:R-:W-:Y:S02]  /*103c0*/  ISETP.GT.AND P0, PT, R7, 0xbf, PT ;  /* 0x000000bf0700780c */ /* 0x000fe40003f04270 */
[----:B--2---:R-:W-:Y:S01]  /*103d0*/  @P1 R2UR UR4, R6 ;  /* 0x00000000060412ca */ /* 0x004fe200000e0000 */
[----:B-1----:R-:W-:-:S14]  /*103e0*/  @P2 BRA `(.L_x_1163) ;  /* 0x0000000000102947 */ /* 0x002fdc0003800000 */
[----:B------:R-:W-:Y:S05]  /*103f0*/  @!P1 BRA `(.L_x_1163) ;  /* 0x00000000000c9947 */ /* 0x000fea0003800000 */
[----:B------:R-:W2:Y:S04]  /*10400*/  LDG.E R5, desc[UR52][R2.64] ;  /* 0x0000003402057981 */ /* 0x000ea8000c1e1900 */
[----:B-----5:R-:W2:Y:S02]  /*10410*/  LDG.E R0, desc[UR52][R2.64+0x4] ;  /* 0x0000043402007981 */ /* 0x020ea4000c1e1900 */
[----:B--2---:R-:W-:-:S07]  /*10420*/  IMAD.IADD R0, R0, 0x1, -R5 ;  /* 0x0000000100007824 */ /* 0x004fce00078e0a05 */
.L_x_1163:
[----:B------:R-:W-:Y:S01]  /*10430*/  USHF.R.S32.HI UR15, URZ, 0x1f, UR43 ;  /* 0x0000001f3f0f7899 */ /* 0x000fe2000801142b */
[----:B------:R-:W-:Y:S01]  /*10440*/  BSSY B1, `(.L_x_1164) ;  /* 0x000003a000017945 */ /* 0x000fe20003800000 */
[----:B------:R-:W-:Y:S02]  /*10450*/  USHF.R.S32.HI UR21, URZ, 0x1f, UR4 ;  /* 0x0000001f3f157899 */ /* 0x000fe40008011404 */
[----:B------:R-:W-:Y:S02]  /*10460*/  USEL UR14, UR43, URZ, !UP0 ;  /* 0x0000003f2b0e7287 */ /* 0x000fe4000c000000 */
[----:B------:R-:W-:Y:S01]  /*10470*/  USEL UR15, UR15, URZ, !UP0 ;  /* 0x0000003f0f0f7287 */ /* 0x000fe2000c000000 */
[----:B------:R-:W-:Y:S11]  /*10480*/  @P0 BRA `(.L_x_1165) ;  /* 0x0000000000d40947 */ /* 0x000ff60003800000 */
[----:B------:R-:W0:Y:S01]  /*10490*/  S2R R3, SR_TID.X ;  /* 0x0000000000037919 */ /* 0x000e220000002100 */
[----:B------:R-:W1:Y:S01]  /*104a0*/  LDC R9, c[0x0][0xbe8] ;  /* 0x0002fa00ff097b82 */ /* 0x000e620000000800 */
[----:B------:R-:W-:Y:S02]  /*104b0*/  IMAD.U32 R4, RZ, RZ, UR40 ;  /* 0x00000028ff047e24 */ /* 0x000fe4000f8e00ff */
[----:B-1---5:R-:W-:-:S03]  /*104c0*/  IMAD R2, R0, R9, RZ ;  /* 0x0000000900027224 */ /* 0x022fc600078e02ff */
[----:B0-----:R-:W-:-:S04]  /*104d0*/  IADD3 R4, R4, -0x80, R3 ;  /* 0xffffff8004047810 */ /* 0x001fc80007ffe003 */
[----:B------:R-:W-:-:S13]  /*104e0*/  ISETP.GE.AND P0, PT, R4, R2, PT ;  /* 0x000000020400720c */ /* 0x000fda0003f06270 */
[----:B------:R-:W-:Y:S05]  /*104f0*/  @P0 BRA `(.L_x_1165) ;  /* 0x0000000000b80947 */ /* 0x000fea0003800000 */
[----:B------:R-:W-:Y:S01]  /*10500*/  ISETP.NE.AND P0, PT, R9, 0x1, PT ;  /* 0x000000010900780c */ /* 0x000fe20003f05270 */
[----:B------:R-:W-:Y:S01]  /*10510*/  UISETP.GT.AND UP0, UPT, UR46, 0x1, UPT ;  /* 0x000000012e00788c */ /* 0x000fe2000bf04270 */
[----:B------:R-:W-:Y:S01]  /*10520*/  IMAD.MOV.U32 R5, RZ, RZ, R4 ;  /* 0x000000ffff057224 */ /* 0x000fe200078e0004 */
[----:B------:R-:W-:Y:S02]  /*10530*/  UMOV UR19, 0x9b8 ;  /* 0x000009b800137882 */ /* 0x000fe40000000000 */
[----:B------:R-:W-:Y:S02]  /*10540*/  USEL UR19, UR19, 0x978, UP0 ;  /* 0x0000097813137887 */ /* 0x000fe40008000000 */
[----:B------:R-:W-:-:S06]  /*10550*/  USEL UR18, UR38, URZ, UP0 ;  /* 0x0000003f26127287 */ /* 0x000fcc0008000000 */
[----:B------:R-:W0:Y:S04]  /*10560*/  @P0 LDC R3, c[0x0][0xbec] ;  /* 0x0002fb00ff030b82 */ /* 0x000e280000000800 */
[----:B------:R-:W-:Y:S01]  /*10570*/  ULDC.64 UR12, c[0x0][UR19+0x220] ;  /* 0x00008800130c7abb */ /* 0x000fe20008000a00 */
[----:B------:R-:W-:Y:S01]  /*10580*/  ULDC.64 UR10, c[0x0][UR19+0x218] ;  /* 0x00008600130a7abb */ /* 0x000fe20008000a00 */
[----:B------:R-:W-:Y:S01]  /*10590*/  ULDC.64 UR16, c[0x0][UR19+0x228] ;  /* 0x00008a0013107abb */ /* 0x000fe20008000a00 */
[----:B------:R-:W-:Y:S01]  /*105a0*/  UIMAD UR13, UR13, UR14, URZ ;  /* 0x0000000e0d0d72a4 */ /* 0x000fe2000f8e023f */
[----:B------:R-:W1:Y:S01]  /*105b0*/  @P0 LDC R7, c[0x0][0xbf0] ;  /* 0x0002fc00ff070b82 */ /* 0x000e620000000800 */
[----:B------:R-:W-:Y:S02]  /*105c0*/  UIMAD.WIDE.U32 UR8, UR10, UR41, URZ ;  /* 0x000000290a0872a5 */ /* 0x000fe4000f8e003f */
[----:B------:R-:W-:-:S02]  /*105d0*/  UIMAD UR20, UR11, UR41, URZ ;  /* 0x000000290b1472a4 */ /* 0x000fc4000f8e023f */
[----:B------:R-:W-:Y:S02]  /*105e0*/  UIMAD.WIDE.U32 UR22, UR16, UR18, URZ ;  /* 0x00000012101672a5 */ /* 0x000fe4000f8e003f */
[----:B------:R-:W-:Y:S02]  /*105f0*/  UIMAD.WIDE.U32 UR10, UR12, UR14, URZ ;  /* 0x0000000e0c0a72a5 */ /* 0x000fe4000f8e003f */
[----:B------:R-:W-:Y:S02]  /*10600*/  UIMAD UR16, UR17, UR18, URZ ;  /* 0x00000012111072a4 */ /* 0x000fe4000f8e023f */
[----:B------:R-:W-:Y:S02]  /*10610*/  UIMAD UR13, UR12, UR15, UR13 ;  /* 0x0000000f0c0d72a4 */ /* 0x000fe4000f8e020d */
[----:B------:R-:W-:Y:S02]  /*10620*/  UIADD3 UR8, UP1, UP2, UR10, UR8, UR4 ;  /* 0x000000080a087290 */ /* 0x000fe4000fa3e004 */
[----:B------:R-:W-:Y:S01]  /*10630*/  UIADD3 UR16, UR23, UR16, URZ ;  /* 0x0000001017107290 */ /* 0x000fe2000fffe03f */
[----:B0-----:R-:W-:Y:S01]  /*10640*/  @P0 IMAD.HI.U32 R2, R4, R3, RZ ;  /* 0x0000000304020227 */ /* 0x001fe200078e00ff */
[----:B------:R-:W-:-:S02]  /*10650*/  UIADD3 UR20, UR9, UR20, URZ ;  /* 0x0000001409147290 */ /* 0x000fc4000fffe03f */
[----:B------:R-:W-:Y:S01]  /*10660*/  UIADD3 UR10, UR11, UR13, URZ ;  /* 0x0000000d0b0a7290 */ /* 0x000fe2000fffe03f */
[----:B------:R-:W-:Y:S02]  /*10670*/  IMAD.U32 R3, RZ, RZ, UR23 ;  /* 0x00000017ff037e24 */ /* 0x000fe4000f8e00ff */
[----:B------:R-:W-:Y:S01]  /*10680*/  IMAD.U32 R6, RZ, RZ, UR16 ;  /* 0x00000010ff067e24 */ /* 0x000fe2000f8e00ff */
[----:B------:R-:W-:Y:S01]  /*10690*/  UIADD3.X UR10, UR10, UR20, UR21, UP1, UP2 ;  /* 0x000000140a0a7290 */ /* 0x000fe20008fe4415 */
[----:B-1----:R-:W-:Y:S01]  /*106a0*/  @P0 SHF.R.U32.HI R5, RZ, R7, R2 ;  /* 0x00000007ff050219 */ /* 0x002fe20000011602 */
[----:B------:R-:W-:-:S04]  /*106b0*/  IMAD.U32 R2, RZ, RZ, UR22 ;  /* 0x00000016ff027e24 */ /* 0x000fc8000f8e00ff */
[--C-:B------:R-:W-:Y:S01]  /*106c0*/  IMAD.MOV R7, RZ, RZ, -R5.reuse ;  /* 0x000000ffff077224 */ /* 0x100fe200078e0a05 */
[----:B------:R-:W-:Y:S01]  /*106d0*/  IADD3 R2, P0, P1, R5, UR8, R2 ;  /* 0x0000000805027c10 */ /* 0x000fe2000f91e002 */
[----:B------:R-:W-:Y:S01]  /*106e0*/  ULDC.64 UR8, c[0x0][UR19+0x210] ;  /* 0x0000840013087abb */ /* 0x000fe20008000a00 */
[----:B------:R-:W-:Y:S01]  /*106f0*/  SHF.R.S32.HI R5, RZ, 0x1f, R5 ;  /* 0x0000001fff057819 */ /* 0x000fe20000011405 */
[----:B------:R-:W-:-:S03]  /*10700*/  IMAD R7, R9, R7, R4 ;  /* 0x0000000709077224 */ /* 0x000fc600078e0204 */
[----:B------:R-:W-:Y:S01]  /*10710*/  IADD3.X R3, R5, UR10, R6, P0, P1 ;  /* 0x0000000a05037c10 */ /* 0x000fe200087e2406 */
[C---:B------:R-:W-:Y:S01]  /*10720*/  IMAD R9, R7.reuse, UR9, RZ ;  /* 0x0000000907097c24 */ /* 0x040fe2000f8e02ff */
[----:B------:R-:W-:Y:S01]  /*10730*/  SHF.R.S32.HI R4, RZ, 0x1f, R7 ;  /* 0x0000001fff047819 */ /* 0x000fe20000011407 */
[----:B------:R-:W-:Y:S01]  /*10740*/  ULDC.64 UR10, c[0x0][0xba8] ;  /* 0x0002ea00000a7ab9 */ /* 0x000fe20000000a00 */
[----:B------:R-:W-:Y:S01]  /*10750*/  @!UP0 ULDC UR10, c[0x0][0xb50] ;  /* 0x0002d400000a8ab9 */ /* 0x000fe20000000800 */
[----:B------:R-:W-:Y:S01]  /*10760*/  IMAD.WIDE.U32 R2, R7, UR8, R2 ;  /* 0x0000000807027c25 */ /* 0x000fe2000f8e0002 */
[----:B------:R-:W-:-:S03]  /*10770*/  @!UP0 ULDC UR11, c[0x0][0xb54] ;  /* 0x0002d500000b8ab9 */ /* 0x000fc60000000800 */
[----:B------:R-:W-:Y:S01]  /*10780*/  IMAD R9, R4, UR8, R9 ;  /* 0x0000000804097c24 */ /* 0x000fe2000f8e0209 */
[----:B------:R-:W-:-:S03]  /*10790*/  LEA R4, P0, R2, UR10, 0x2 ;  /* 0x0000000a02047c11 */ /* 0x000fc6000f8010ff */
[----:B------:R-:W-:-:S05]  /*107a0*/  IMAD.IADD R3, R3, 0x1, R9 ;  /* 0x0000000103037824 */ /* 0x000fca00078e0209 */
[----:B------:R-:W-:Y:S01]  /*107b0*/  LEA.HI.X R5, R2, UR11, R3, 0x2, P0 ;  /* 0x0000000b02057c11 */ /* 0x000fe200080f1403 */
[----:B------:R-:W-:-:S05]  /*107c0*/  IMAD.MOV.U32 R3, RZ, RZ, -0x800000 ;  /* 0xff800000ff037424 */ /* 0x000fca00078e00ff */
[----:B------:R0:W-:Y:S02]  /*107d0*/  STG.E desc[UR52][R4.64], R3 ;  /* 0x0000000304007986 */ /* 0x0001e4000c101934 */
.L_x_1165:
[----:B------:R-:W-:Y:S05]  /*107e0*/  BSYNC B1 ;  /* 0x0000000000017941 */ /* 0x000fea0003800000 */
.L_x_1164:
[----:B------:R-:W-:-:S06]  /*107f0*/  UISETP.GT.AND UP0, UPT, UR46, 0x1, UPT ;  /* 0x000000012e00788c */ /* 0x000fcc000bf04270 */
[----:B------:R-:W-:-:S13]  /*10800*/  PLOP3.LUT P0, PT, PT, PT, UP0, 0x80, 0x0 ;  /* 0x000000000000781c */ /* 0x000fda0003f0f008 */
[----:B------:R-:W-:Y:S05]  /*10810*/  @P0 BRA `(.L_x_1160) ;  /* 0x0000000400440947 */ /* 0x000fea0003800000 */
[----:B------:R-:W1:Y:S01]  /*10820*/  LDC R11, c[0x0][0xbe8] ;  /* 0x0002fa00ff0b7b82 */ /* 0x000e620000000800 */
[----:B------:R-:W-:Y:S01]  /*10830*/  ULDC.64 UR12, c[0x0][0xaa0] ;  /* 0x0002a800000c7ab9 */ /* 0x000fe20000000a00 */
[----:B------:R-:W-:Y:S01]  /*10840*/  IMAD R2, R149, 0x60, R150 ;  /* 0x0000006095027824 */ /* 0x000fe200078e0296 */
[----:B------:R-:W-:Y:S01]  /*10850*/  UIMAD UR10, UR21, UR12, URZ ;  /* 0x0000000c150a72a4 */ /* 0x000fe2000f8e023f */
[----:B------:R-:W-:Y:S01]  /*10860*/  BSSY B1, `(.L_x_1166) ;  /* 0x000003b000017945 */ /* 0x000fe20003800000 */
[----:B------:R-:W-:Y:S01]  /*10870*/  UIMAD.WIDE.U32 UR8, UR4, UR12, URZ ;  /* 0x0000000c040872a5 */ /* 0x000fe2000f8e003f */
[----:B0-----:R-:W-:Y:S01]  /*10880*/  VIADD R4, R2, UR40 ;  /* 0x0000002802047c36 */ /* 0x001fe20008000000 */
[----:B------:R-:W-:Y:S01]  /*10890*/  UIMAD UR10, UR4, UR13, UR10 ;  /* 0x0000000d040a72a4 */ /* 0x000fe2000f8e020a */
[----:B------:R-:W-:Y:S02]  /*108a0*/  SHF.R.S32.HI R10, RZ, 0x1f, R140 ;  /* 0x0000001fff0a7819 */ /* 0x000fe4000001148c */
[----:B------:R-:W-:Y:S01]  /*108b0*/  IMAD.MOV.U32 R5, RZ, RZ, R4 ;  /* 0x000000ffff057224 */ /* 0x000fe200078e0004 */
[----:B------:R-:W-:Y:S01]  /*108c0*/  UIADD3 UR9, UR9, UR10, URZ ;  /* 0x0000000a09097290 */ /* 0x000fe2000fffe03f */
[----:B------:R-:W-:-:S02]  /*108d0*/  SHF.R.S32.HI R14, RZ, 0x1f, R138 ;  /* 0x0000001fff0e7819 */ /* 0x000fc4000001148a */
[----:B------:R-:W-:Y:S02]  /*108e0*/  ULDC.64 UR10, c[0x0][0xae8] ;  /* 0x0002ba00000a7ab9 */ /* 0x000fe40000000a00 */
[----:B------:R-:W-:-:S04]  /*108f0*/  UIMAD.WIDE.U32 UR8, UR41, UR10, UR8 ;  /* 0x0000000a290872a5 */ /* 0x000fc8000f8e0008 */
[----:B------:R-:W-:-:S03]  /*10900*/  UIMAD UR9, UR41, UR11, UR9 ;  /* 0x0000000b290972a4 */ /* 0x000fc6000f8e0209 */
[----:B------:R-:W-:Y:S01]  /*10910*/  ULDC.64 UR10, c[0x0][0xaf0] ;  /* 0x0002bc00000a7ab9 */ /* 0x000fe20000000a00 */
[----:B-1----:R-:W-:Y:S01]  /*10920*/  ISETP.NE.AND P0, PT, R11, 0x1, PT ;  /* 0x000000010b00780c */ /* 0x002fe20003f05270 */
[----:B------:R-:W-:-:S04]  /*10930*/  UIMAD UR15, UR15, UR10, URZ ;  /* 0x0000000a0f0f72a4 */ /* 0x000fc8000f8e023f */
[----:B------:R-:W-:Y:S02]  /*10940*/  UIMAD UR4, UR14, UR11, UR15 ;  /* 0x0000000b0e0472a4 */ /* 0x000fe4000f8e020f */
[----:B------:R-:W-:-:S03]  /*10950*/  UIMAD.WIDE.U32 UR14, UR14, UR10, UR8 ;  /* 0x0000000a0e0e72a5 */ /* 0x000fc6000f8e0008 */
[----:B------:R-:W-:Y:S01]  /*10960*/  ULDC.64 UR8, c[0x0][0xae0] ;  /* 0x0002b80000087ab9 */ /* 0x000fe20000000a00 */
[----:B------:R-:W-:Y:S02]  /*10970*/  UIADD3 UR4, UR15, UR4, URZ ;  /* 0x000000040f047290 */ /* 0x000fe4000fffe03f */
[----:B------:R-:W0:Y:S08]  /*10980*/  @P0 LDC R3, c[0x0][0xbec] ;  /* 0x0002fb00ff030b82 */ /* 0x000e300000000800 */
[----:B------:R-:W1:Y:S01]  /*10990*/  @P0 LDC R7, c[0x0][0xbf0] ;  /* 0x0002fc00ff070b82 */ /* 0x000e620000000800 */
[----:B0-----:R-:W-:-:S04]  /*109a0*/  @P0 IMAD.HI.U32 R2, R4, R3, RZ ;  /* 0x0000000304020227 */ /* 0x001fc800078e00ff */
[----:B------:R-:W-:Y:S02]  /*109b0*/  IMAD.U32 R3, RZ, RZ, UR15 ;  /* 0x0000000fff037e24 */ /* 0x000fe4000f8e00ff */
[----:B------:R-:W-:Y:S01]  /*109c0*/  IMAD.U32 R3, RZ, RZ, UR4 ;  /* 0x00000004ff037e24 */ /* 0x000fe2000f8e00ff */
[----:B-1----:R-:W-:-:S04]  /*109d0*/  @P0 SHF.R.U32.HI R5, RZ, R7, R2 ;  /* 0x00000007ff050219 */ /* 0x002fc80000011602 */
        /* <DEDUP_REMOVED lines=12> */
[----:B------:R-:W-:Y:S02]  /*10aa0*/  VIADD R0, R150, UR40 ;  /* 0x0000002896007c36 */ /* 0x000fe40008000000 */
        /* <DEDUP_REMOVED lines=22> */
.L_x_1167:
[----:B------:R-:W-:Y:S05]  /*10c10*/  BSYNC B1 ;  /* 0x0000000000017941 */ /* 0x000fea0003800000 */
.L_x_1166:
[----:B------:R-:W-:Y:S01]  /*10c20*/  VIADD R0, R0, 0x60 ;  /* 0x0000006000007836 */ /* 0x000fe20000000000 */
[----:B--2---:R2:W4:Y:S04]  /*10c30*/  SHFL.IDX PT, R3, R5, 0x1, 0x1c1f ;  /* 0x003c1f0005037f89 */ /* 0x00452800000e0000 */
[----:B------:R-:W-:Y:S01]  /*10c40*/  ISETP.GE.AND P0, PT, R0, R11, PT ;  /* 0x0000000b0000720c */ /* 0x000fe20003f06270 */
[----:B-1----:R2:W1:-:S12]  /*10c50*/  SHFL.IDX PT, R2, R4, 0x1, 0x1c1f ;  /* 0x003c1f0004027f89 */ /* 0x00245800000e0000 */
[----:B--2---:R-:W-:Y:S05]  /*10c60*/  @P0 BRA `(.L_x_1160) ;  /* 0x0000000000300947 */ /* 0x004fea0003800000 */
[----:B------:R-:W-:Y:S02]  /*10c70*/  ULDC UR4, c[0x0][0xac8] ;  /* 0x0002b20000047ab9 */ /* 0x000fe40000000800 */
        /* <DEDUP_REMOVED lines=11> */
.L_x_1160:
[----:B------:R-:W-:Y:S05]  /*10d30*/  BSYNC B0 ;  /* 0x0000000000007941 */ /* 0x000fea0003800000 */
.L_x_1154:
[----:B------:R-:W-:Y:S02]  /*10d40*/  ULDC UR4, c[0x0][0xc3c] ;  /* 0x00030f0000047ab9 */ /* 0x000fe40000000800 */
[----:B------:R-:W-:-:S06]  /*10d50*/  UISETP.GE.AND UP0, UPT, UR6, UR4, UPT ;  /* 0x000000040600728c */ /* 0x000fcc000bf06270 */
[----:B------:R-:W-:-:S13]  /*10d60*/  PLOP3.LUT P0, PT, PT, PT, UP0, 0x80, 0x0 ;  /* 0x000000000000781c */ /* 0x000fda0003f0f008 */
[----:B------:R-:W-:Y:S05]  /*10d70*/  @!P0 BRA `(.L_x_1168) ;  /* 0xffffff0000c88947 */ /* 0x000fea000383ffff */
[----:B------:R-:W-:Y:S05]  /*10d80*/  EXIT ;  /* 0x000000000000794d */ /* 0x000fea0003800000 */
.L_x_1071:
[----:B------:R-:W-:-:S08]  /*10d90*/  NOP ;  /* 0x0000000000007918 */ /* 0x000fd00000000000 */
[----:B------:R-:W0:-:S00]  /*10da0*/  USETMAXREG.DEALLOC.CTAPOOL 0x20 ;  /* 0x00000020000079c8 */ /* 0x000e0000080e0500 */
[----:B0-----:R-:W2:Y:S01]  /*10db0*/  LDL.LU R2, [R1] ;  /* 0x0000000001027983 */ /* 0x001ea20000300800 */
[----:B------:R-:W-:Y:S01]  /*10dc0*/  LOP3.LUT R0, R0, 0x3, RZ, 0xc0, !PT ;  /* 0x0000000300007812 */ /* 0x000fe200078ec0ff */
[----:B------:R-:W-:-:S05]  /*10dd0*/  IMAD.MOV.U32 R25, RZ, RZ, RZ ;  /* 0x000000ffff197224 */ /* 0x000fca00078e00ff */
[----:B------:R-:W0:Y:S02]  /*10de0*/  SHFL.IDX PT, R0, R0, RZ, 0x1f ;  /* 0x00001fff00007589 */ /* 0x000e2400000e0000 */
[----:B0-----:R-:W-:Y:S02]  /*10df0*/  ISETP.NE.AND P0, PT, R0, RZ, PT ;  /* 0x000000ff0000720c */ /* 0x001fe40003f05270 */
[----:B--2---:R-:W-:-:S11]  /*10e00*/  LOP3.LUT R2, R2, 0xfffffffd, RZ, 0xc0, !PT ;  /* 0xfffffffd02027812 */ /* 0x004fd600078ec0ff */
[----:B------:R-:W-:-:S05]  /*10e10*/  @P0 LOP3.LUT R2, R2, 0x2, RZ, 0xfc, !PT ;  /* 0x0000000202020812 */ /* 0x000fca00078efcff */
[----:B------:R0:W-:Y:S01]  /*10e20*/  STL [R1], R2 ;  /* 0x0000000201007387 */ /* 0x0001e20000100800 */
        /* <DEDUP_REMOVED lines=8> */
.L_x_1169:
        /* <DEDUP_REMOVED lines=44> */
.L_x_1173:
[----:B------:R-:W0:Y:S01]  /*11170*/  LDC R2, c[0x0][0xc3c] ;  /* 0x00030f00ff027b82 */ /* 0x000e220000000800 */
[----:B------:R-:W-:Y:S01]  /*11180*/  UIADD3 UR4, UR4, 0x1f, URZ ;  /* 0x0000001f04047890 */ /* 0x000fe2000fffe03f */
[----:B------:R-:W-:Y:S02]  /*11190*/  ULDC UR7, c[0x0][0xc3c] ;  /* 0x00030f0000077ab9 */ /* 0x000fe40000000800 */
[----:B------:R-:W-:-:S03]  /*111a0*/  IMAD.U32 R27, RZ, RZ, UR7 ;  /* 0x00000007ff1b7e24 */ /* 0x000fc6000f8e00ff */
[----:B0-----:R-:W-:-:S13]  /*111b0*/  ISETP.LE.AND P6, PT, R2, UR4, PT ;  /* 0x0000000402007c0c */ /* 0x001fda000bfc3270 */
[----:B------:R-:W-:Y:S05]  /*111c0*/  @P6 BRA `(.L_x_1172) ;  /* 0x0000000800ac6947 */ /* 0x000fea0003800000 */
[----:B------:R-:W-:Y:S02]  /*111d0*/  VIADD R9, R0, UR4 ;  /* 0x0000000400097c36 */ /* 0x000fe40008000000 */
[----:B------:R-:W-:Y:S02]  /*111e0*/  IMAD.MOV.U32 R25, RZ, RZ, RZ ;  /* 0x000000ffff197224 */ /* 0x000fe400078e00ff */
[----:B------:R-:W-:Y:S01]  /*111f0*/  IMAD.MOV.U32 R6, RZ, RZ, RZ ;  /* 0x000000ffff067224 */ /* 0x000fe200078e00ff */
[----:B------:R-:W-:-:S13]  /*11200*/  ISETP.GE.OR P6, PT, R9, R2, !P0 ;  /* 0x000000020900720c */ /* 0x000fda00047c6670 */
[----:B------:R-:W0:Y:S08]  /*11210*/  @!P6 LDC.64 R4, c[0x0][0xc80] ;  /* 0x00032000ff04eb82 */ /* 0x000e300000000a00 */
[----:B------:R-:W1:Y:S01]  /*11220*/  @!P6 LDC.64 R2, c[0x0][0xc78] ;  /* 0x00031e00ff02eb82 */ /* 0x000e620000000a00 */
[----:B0-----:R-:W-:-:S05]  /*11230*/  @!P6 IMAD.WIDE R4, R9, 0x4, R4 ;  /* 0x000000040904e825 */ /* 0x001fca00078e0204 */
[----:B------:R-:W2:Y:S01]  /*11240*/  @!P6 LDG.E R25, desc[UR52][R4.64] ;  /* 0x000000340419e981 */ /* 0x000ea2000c1e1900 */
[----:B-1----:R-:W-:-:S05]  /*11250*/  @!P6 IMAD.WIDE R2, R9, 0x4, R2 ;  /* 0x000000040902e825 */ /* 0x002fca00078e0202 */
        /* <DEDUP_REMOVED lines=22> */
.L_x_1171:
        /* <DEDUP_REMOVED lines=8> */
[----:B------:R1:W2:Y:S01]  /*11440*/  SHFL.IDX PT, R25, R25, R27, 0x1f ;  /* 0x00001f1b19197589 */ /* 0x0002a200000e0000 */
[----:B0-----:R-:W-:-:S07]  /*11450*/  ISETP.NE.AND P1, PT, R6, 0x1, PT ;  /* 0x000000010600780c */ /* 0x001fce0003f25270 */
[----:B-1----:R-:W-:Y:S06]  /*11460*/  @!P0 BRA `(.L_x_1174) ;  /* 0x0000000000088947 */ /* 0x002fec0003800000 */
[----:B------:R-:W-:-:S05]  /*11470*/  VIADD R3, R27, 0xffffffff ;  /* 0xffffffff1b037836 */ /* 0x000fca0000000000 */
[----:B------:R0:W1:Y:S02]  /*11480*/  SHFL.IDX PT, R24, R2, R3, 0x1f ;  /* 0x00001f0302187589 */ /* 0x00006400000e0000 */
.L_x_1174:
[----:B-1----:R-:W-:Y:S02]  /*11490*/  IMAD R24, R24, UR5, R5 ;  /* 0x0000000518187c24 */ /* 0x002fe4000f8e0205 */
[----:B------:R-:W-:-:S03]  /*114a0*/  VIADD R27, R27, UR4 ;  /* 0x000000041b1b7c36 */ /* 0x000fc60008000000 */
[----:B------:R-:W-:Y:S01]  /*114b0*/  IADD3 R4, -R24, UR6, RZ ;  /* 0x0000000618047c10 */ /* 0x000fe2000fffe1ff */
[----:B------:R-:W-:Y:S06]  /*114c0*/  @!P1 BRA `(.L_x_1175) ;  /* 0x0000000000e89947 */ /* 0x000fec0003800000 */
[----:B--2---:R-:W-:Y:S02]  /*114d0*/  IABS R7, R25 ;  /* 0x0000001900077213 */ /* 0x004fe40000000000 */
[----:B------:R-:W-:Y:S02]  /*114e0*/  IABS R5, R6 ;  /* 0x0000000600057213 */ /* 0x000fe40000000000 */
[----:B------:R-:W1:Y:S08]  /*114f0*/  I2F.RP R8, R7 ;  /* 0x0000000700087306 */ /* 0x000e700000209400 */
[----:B-1----:R-:W0:Y:S02]  /*11500*/  MUFU.RCP R8, R8 ;  /* 0x0000000800087308 */ /* 0x002e240000001000 */
[----:B0-----:R-:W-:Y:S01]  /*11510*/  VIADD R2, R8, 0xffffffe ;  /* 0x0ffffffe08027836 */ /* 0x001fe20000000000 */
[----:B------:R-:W-:-:S05]  /*11520*/  IABS R8, R4 ;  /* 0x0000000400087213 */ /* 0x000fca0000000000 */
[----:B------:R0:W1:Y:S02]  /*11530*/  F2I.FTZ.U32.TRUNC.NTZ R3, R2 ;  /* 0x0000000200037305 */ /* 0x000064000021f000 */
[----:B0-----:R-:W-:Y:S02]  /*11540*/  IMAD.MOV.U32 R2, RZ, RZ, RZ ;  /* 0x000000ffff027224 */ /* 0x001fe400078e00ff */
[----:B-1----:R-:W-:-:S04]  /*11550*/  IMAD.MOV R10, RZ, RZ, -R3 ;  /* 0x000000ffff0a7224 */ /* 0x002fc800078e0a03 */
[----:B------:R-:W-:Y:S01]  /*11560*/  IMAD R9, R10, R7, RZ ;  /* 0x000000070a097224 */ /* 0x000fe200078e02ff */
[----:B------:R-:W-:-:S03]  /*11570*/  IABS R10, R25 ;  /* 0x00000019000a7213 */ /* 0x000fc60000000000 */
[----:B------:R-:W-:Y:S02]  /*11580*/  IMAD.HI.U32 R3, R3, R9, R2 ;  /* 0x0000000903037227 */ /* 0x000fe400078e0002 */
[----:B------:R-:W0:Y:S02]  /*11590*/  I2F.RP R9, R5 ;  /* 0x0000000500097306 */ /* 0x000e240000209400 */
[----:B------:R-:W-:Y:S01]  /*115a0*/  IMAD.MOV R11, RZ, RZ, -R10 ;  /* 0x000000ffff0b7224 */ /* 0x000fe200078e0a0a */
[----:B------:R-:W-:Y:S01]  /*115b0*/  IABS R10, R6 ;  /* 0x00000006000a7213 */ /* 0x000fe20000000000 */
[----:B------:R-:W-:-:S04]  /*115c0*/  IMAD.HI.U32 R2, R3, R8, RZ ;  /* 0x0000000803027227 */ /* 0x000fc800078e00ff */
[----:B------:R-:W-:Y:S02]  /*115d0*/  IMAD R8, R2, R11, R8 ;  /* 0x0000000b02087224 */ /* 0x000fe400078e0208 */
[----:B------:R-:W-:-:S03]  /*115e0*/  IMAD.MOV R10, RZ, RZ, -R10 ;  /* 0x000000ffff0a7224 */ /* 0x000fc600078e0a0a */
[----:B------:R-:W-:Y:S01]  /*115f0*/  ISETP.GT.U32.AND P1, PT, R7, R8, PT ;  /* 0x000000080700720c */ /* 0x000fe20003f24070 */
[----:B0-----:R-:W0:-:S12]  /*11600*/  MUFU.RCP R9, R9 ;  /* 0x0000000900097308 */ /* 0x001e180000001000 */
[----:B------:R-:W-:Y:S02]  /*11610*/  @!P1 IMAD.IADD R8, R8, 0x1, -R7 ;  /* 0x0000000108089824 */ /* 0x000fe400078e0a07 */
[----:B------:R-:W-:Y:S01]  /*11620*/  @!P1 VIADD R2, R2, 0x1 ;  /* 0x0000000102029836 */ /* 0x000fe20000000000 */
[----:B------:R-:W-:Y:S02]  /*11630*/  ISETP.NE.AND P1, PT, R25, RZ, PT ;  /* 0x000000ff1900720c */ /* 0x000fe40003f25270 */
[----:B------:R-:W-:Y:S01]  /*11640*/  ISETP.GE.U32.AND P0, PT, R8, R7, PT ;  /* 0x000000070800720c */ /* 0x000fe20003f06070 */
[----:B0-----:R-:W-:Y:S01]  /*11650*/  VIADD R3, R9, 0xffffffe ;  /* 0x0ffffffe09037836 */ /* 0x001fe20000000000 */
[----:B------:R-:W-:-:S04]  /*11660*/  LOP3.LUT R7, R4, R25, RZ, 0x3c, !PT ;  /* 0x0000001904077212 */ /* 0x000fc800078e3cff */
[----:B------:R-:W-:Y:S01]  /*11670*/  ISETP.GE.AND P2, PT, R7, RZ, PT ;  /* 0x000000ff0700720c */ /* 0x000fe20003f46270 */
[----:B------:R-:W0:Y:S06]  /*11680*/  F2I.FTZ.U32.TRUNC.NTZ R3, R3 ;  /* 0x0000000300037305 */ /* 0x000e2c000021f000 */
[----:B------:R-:W-:-:S04]  /*11690*/  @P0 VIADD R2, R2, 0x1 ;  /* 0x0000000102020836 */ /* 0x000fc80000000000 */
[----:B------:R-:W-:-:S04]  /*116a0*/  IMAD.MOV.U32 R9, RZ, RZ, R2 ;  /* 0x000000ffff097224 */ /* 0x000fc800078e0002 */
[----:B------:R-:W-:Y:S01]  /*116b0*/  @!P2 IMAD.MOV R9, RZ, RZ, -R9 ;  /* 0x000000ffff09a224 */ /* 0x000fe200078e0a09 */
[----:B------:R-:W-:Y:S01]  /*116c0*/  @!P1 LOP3.LUT R9, RZ, R25, RZ, 0x33, !PT ;  /* 0x00000019ff099212 */ /* 0x000fe200078e33ff */
[----:B0-----:R-:W-:-:S03]  /*116d0*/  IMAD.MOV R2, RZ, RZ, -R3 ;  /* 0x000000ffff027224 */ /* 0x001fc600078e0a03 */
[----:B------:R-:W-:Y:S01]  /*116e0*/  IABS R8, R9 ;  /* 0x0000000900087213 */ /* 0x000fe20000000000 */
[----:B------:R-:W-:Y:S02]  /*116f0*/  IMAD R7, R2, R5, RZ ;  /* 0x0000000502077224 */ /* 0x000fe400078e02ff */
[----:B------:R-:W-:-:S04]  /*11700*/  IMAD.MOV.U32 R2, RZ, RZ, RZ ;  /* 0x000000ffff027224 */ /* 0x000fc800078e00ff */
[----:B------:R-:W-:-:S04]  /*11710*/  IMAD.HI.U32 R2, R3, R7, R2 ;  /* 0x0000000703027227 */ /* 0x000fc800078e0002 */
[----:B------:R-:W-:Y:S02]  /*11720*/  IMAD.MOV.U32 R3, RZ, RZ, R8 ;  /* 0x000000ffff037224 */ /* 0x000fe400078e0008 */
[----:B------:R-:W-:Y:S02]  /*11730*/  IMAD.MOV.U32 R8, RZ, RZ, R10 ;  /* 0x000000ffff087224 */ /* 0x000fe400078e000a */
[----:B------:R-:W-:-:S04]  /*11740*/  IMAD.HI.U32 R2, R2, R3, RZ ;  /* 0x0000000302027227 */ /* 0x000fc800078e00ff */
[----:B------:R-:W-:Y:S01]  /*11750*/  IMAD R8, R2, R8, R3 ;  /* 0x0000000802087224 */ /* 0x000fe200078e0203 */
[----:B------:R-:W-:-:S04]  /*11760*/  LOP3.LUT R3, R9, R6, RZ, 0x3c, !PT ;  /* 0x0000000609037212 */ /* 0x000fc800078e3cff */
[----:B------:R-:W-:Y:S02]  /*11770*/  ISETP.GT.U32.AND P1, PT, R5, R8, PT ;  /* 0x000000080500720c */ /* 0x000fe40003f24070 */
[----:B------:R-:W-:-:S11]  /*11780*/  ISETP.GE.AND P2, PT, R3, RZ, PT ;  /* 0x000000ff0300720c */ /* 0x000fd60003f46270 */
[----:B------:R-:W-:Y:S02]  /*11790*/  @!P1 IMAD.IADD R8, R8, 0x1, -R5 ;  /* 0x0000000108089824 */ /* 0x000fe400078e0a05 */
[----:B------:R-:W-:Y:S01]  /*117a0*/  @!P1 VIADD R2, R2, 0x1 ;  /* 0x0000000102029836 */ /* 0x000fe20000000000 */
[----:B------:R-:W-:Y:S02]  /*117b0*/  ISETP.NE.AND P1, PT, R6, RZ, PT ;  /* 0x000000ff0600720c */ /* 0x000fe40003f25270 */
[----:B------:R-:W-:Y:S01]  /*117c0*/  ISETP.GE.U32.AND P0, PT, R8, R5, PT ;  /* 0x000000050800720c */ /* 0x000fe20003f06070 */
[----:B------:R-:W-:-:S12]  /*117d0*/  IMAD.MOV R5, RZ, RZ, -R9 ;  /* 0x000000ffff057224 */ /* 0x000fd800078e0a09 */
[----:B------:R-:W-:-:S04]  /*117e0*/  @P0 VIADD R2, R2, 0x1 ;  /* 0x0000000102020836 */ /* 0x000fc80000000000 */
[----:B------:R-:W-:Y:S01]  /*117f0*/  @!P2 IMAD.MOV R2, RZ, RZ, -R2 ;  /* 0x000000ffff02a224 */ /* 0x000fe200078e0a02 */
[----:B------:R-:W-:-:S05]  /*11800*/  @!P1 LOP3.LUT R2, RZ, R6, RZ, 0x33, !PT ;  /* 0x00000006ff029212 */ /* 0x000fca00078e33ff */
[----:B------:R-:W-:-:S04]  /*11810*/  IMAD.MOV R3, RZ, RZ, -R2 ;  /* 0x000000ffff037224 */ /* 0x000fc800078e0a02 */
[C---:B------:R-:W-:Y:S02]  /*11820*/  IMAD R26, R6.reuse, R3, R9 ;  /* 0x00000003061a7224 */ /* 0x040fe400078e0209 */
[----:B------:R-:W-:Y:S02]  /*11830*/  IMAD R3, R6, 0x1000000, R2 ;  /* 0x0100000006037824 */ /* 0x000fe400078e0202 */
[----:B------:R-:W-:Y:S02]  /*11840*/  IMAD R2, R25, R5, R4 ;  /* 0x0000000519027224 */ /* 0x000fe400078e0204 */
[----:B------:R-:W-:Y:S01]  /*11850*/  IMAD R26, R26, 0x10000, R3 ;  /* 0x000100001a1a7824 */ /* 0x000fe200078e0203 */
[----:B------:R-:W-:Y:S06]  /*11860*/  BRA `(.L_x_1176) ;  /* 0x0000000000f87947 */ /* 0x000fec0003800000 */
.L_x_1175:
[----:B0-----:R-:W0:Y:S02]  /*11870*/  LDC.64 R2, c[0x0][0xc90] ;  /* 0x00032400ff027b82 */ /* 0x001e240000000a00 */
[----:B0-----:R-:W-:-:S05]  /*11880*/  IMAD.WIDE R2, R27, 0x4, R2 ;  /* 0x000000041b027825 */ /* 0x001fca00078e0202 */
[----:B------:R0:W2:Y:S01]  /*11890*/  LDG.E R6, desc[UR52][R2.64] ;  /* 0x0000003402067981 */ /* 0x0000a2000c1e1900 */
[----:B------:R-:W-:Y:S01]  /*118a0*/  IABS R11, R4 ;  /* 0x00000004000b7213 */ /* 0x000fe20000000000 */
[----:B0-----:R-:W-:Y:S02]  /*118b0*/  IMAD.MOV.U32 R2, RZ, RZ, RZ ;  /* 0x000000ffff027224 */ /* 0x001fe400078e00ff */
[----:B--2---:R-:W-:-:S05]  /*118c0*/  IMAD R5, R25, R6, RZ ;  /* 0x0000000619057224 */ /* 0x004fca00078e02ff */
[-C--:B------:R-:W-:Y:S02]  /*118d0*/  IABS R10, R5.reuse ;  /* 0x00000005000a7213 */ /* 0x080fe40000000000 */
[----:B------:R-:W-:Y:S02]  /*118e0*/  IABS R12, R5 ;  /* 0x00000005000c7213 */ /* 0x000fe40000000000 */
[----:B------:R-:W0:Y:S08]  /*118f0*/  I2F.RP R7, R10 ;  /* 0x0000000a00077306 */ /* 0x000e300000209400 */
[----:B0-----:R-:W0:Y:S02]  /*11900*/  MUFU.RCP R7, R7 ;  /* 0x0000000700077308 */ /* 0x001e240000001000 */
[----:B0-----:R-:W-:-:S06]  /*11910*/  VIADD R8, R7, 0xffffffe ;  /* 0x0ffffffe07087836 */ /* 0x001fcc0000000000 */
[----:B------:R-:W0:Y:S02]  /*11920*/  F2I.FTZ.U32.TRUNC.NTZ R3, R8 ;  /* 0x0000000800037305 */ /* 0x000e24000021f000 */
[----:B0-----:R-:W-:-:S04]  /*11930*/  IMAD.MOV R9, RZ, RZ, -R3 ;  /* 0x000000ffff097224 */ /* 0x001fc800078e0a03 */
[----:B------:R-:W-:-:S04]  /*11940*/  IMAD R9, R9, R10, RZ ;  /* 0x0000000a09097224 */ /* 0x000fc800078e02ff */
[----:B------:R-:W-:-:S04]  /*11950*/  IMAD.HI.U32 R2, R3, R9, R2 ;  /* 0x0000000903027227 */ /* 0x000fc800078e0002 */
[----:B------:R-:W-:Y:S02]  /*11960*/  IMAD.MOV.U32 R9, RZ, RZ, R11 ;  /* 0x000000ffff097224 */ /* 0x000fe400078e000b */
[----:B------:R-:W-:Y:S02]  /*11970*/  IMAD.MOV R3, RZ, RZ, -R12 ;  /* 0x000000ffff037224 */ /* 0x000fe400078e0a0c */
[----:B------:R-:W-:-:S04]  /*11980*/  IMAD.HI.U32 R2, R2, R9, RZ ;  /* 0x0000000902027227 */ /* 0x000fc800078e00ff */
[----:B------:R-:W-:-:S05]  /*11990*/  IMAD R3, R2, R3, R9 ;  /* 0x0000000302037224 */ /* 0x000fca00078e0209 */
        /* <DEDUP_REMOVED lines=10> */
[----:B------:R-:W-:Y:S02]  /*11a40*/  IMAD R7, R6, R2, RZ ;  /* 0x0000000206077224 */ /* 0x000fe400078e02ff */
[----:B------:R-:W-:Y:S02]  /*11a50*/  IMAD.MOV R2, RZ, RZ, -R2 ;  /* 0x000000ffff027224 */ /* 0x000fe400078e0a02 */
[----:B------:R-:W-:Y:S02]  /*11a60*/  IMAD.MOV R3, RZ, RZ, -R7 ;  /* 0x000000ffff037224 */ /* 0x000fe400078e0a07 */
[----:B------:R-:W-:Y:S02]  /*11a70*/  IMAD R4, R5, R2, R4 ;  /* 0x0000000205047224 */ /* 0x000fe400078e0204 */
[----:B------:R-:W-:Y:S01]  /*11a80*/  IMAD.MOV.U32 R2, RZ, RZ, RZ ;  /* 0x000000ffff027224 */ /* 0x000fe200078e00ff */
[----:B------:R-:W-:Y:S02]  /*11a90*/  VIADDMNMX R6, R3, UR5, R6, PT ;  /* 0x0000000503067c46 */ /* 0x000fe4000b800106 */
[----:B------:R-:W-:-:S02]  /*11aa0*/  IABS R10, R4 ;  /* 0x00000004000a7213 */ /* 0x000fc40000000000 */
[----:B------:R-:W-:Y:S01]  /*11ab0*/  IABS R8, R6 ;  /* 0x0000000600087213 */ /* 0x000fe20000000000 */
[----:B------:R-:W-:Y:S01]  /*11ac0*/  IMAD.MOV R26, RZ, RZ, -R6 ;  /* 0x000000ffff1a7224 */ /* 0x000fe200078e0a06 */
[----:B------:R-:W-:Y:S02]  /*11ad0*/  IADD3 R7, R7, 0x1000000, R4 ;  /* 0x0100000007077810 */ /* 0x000fe40007ffe004 */
[----:B------:R-:W0:Y:S08]  /*11ae0*/  I2F.RP R9, R8 ;  /* 0x0000000800097306 */ /* 0x000e300000209400 */
[----:B0-----:R-:W0:Y:S02]  /*11af0*/  MUFU.RCP R9, R9 ;  /* 0x0000000900097308 */ /* 0x001e240000001000 */
[----:B0-----:R-:W-:-:S06]  /*11b00*/  VIADD R3, R9, 0xffffffe ;  /* 0x0ffffffe09037836 */ /* 0x001fcc0000000000 */
[----:B------:R-:W0:Y:S02]  /*11b10*/  F2I.FTZ.U32.TRUNC.NTZ R3, R3 ;  /* 0x0000000300037305 */ /* 0x000e24000021f000 */
[----:B0-----:R-:W-:-:S04]  /*11b20*/  IMAD.MOV R11, RZ, RZ, -R3 ;  /* 0x000000ffff0b7224 */ /* 0x001fc800078e0a03 */
[----:B------:R-:W-:Y:S01]  /*11b30*/  IMAD R5, R11, R8, RZ ;  /* 0x000000080b057224 */ /* 0x000fe200078e02ff */
[----:B------:R-:W-:-:S03]  /*11b40*/  IABS R11, R6 ;  /* 0x00000006000b7213 */ /* 0x000fc60000000000 */
        /* <DEDUP_REMOVED lines=15> */
[----:B------:R-:W-:-:S07]  /*11c40*/  IMAD R26, R2, R26, R7 ;  /* 0x0000001a021a7224 */ /* 0x000fce00078e0207 */
.L_x_1176:
[----:B------:R-:W-:-:S05]  /*11c50*/  LOP3.LUT R2, RZ, R2, RZ, 0x33, !PT ;  /* 0x00000002ff027212 */ /* 0x000fca00078e33ff */
[----:B------:R-:W-:Y:S01]  /*11c60*/  IMAD.IADD R25, R25, 0x1, R2 ;  /* 0x0000000119197824 */ /* 0x000fe200078e0202 */
[----:B------:R-:W-:Y:S06]  /*11c70*/  BRA `(.L_x_1177) ;  /* 0x00000000000c7947 */ /* 0x000fec0003800000 */
.L_x_1172:
[----:B------:R-:W-:Y:S02]  /*11c80*/  IMAD.MOV.U32 R25, RZ, RZ, RZ ;  /* 0x000000ffff197224 */ /* 0x000fe400078e00ff */
[----:B------:R-:W-:Y:S02]  /*11c90*/  IMAD.U32 R24, RZ, RZ, UR6 ;  /* 0x00000006ff187e24 */ /* 0x000fe4000f8e00ff */
[----:B------:R-:W-:-:S07]  /*11ca0*/  IMAD.MOV.U32 R26, RZ, RZ, RZ ;  /* 0x000000ffff1a7224 */ /* 0x000fce00078e00ff */
.L_x_1177:
[----:B------:R-:W-:-:S13]  /*11cb0*/  ISETP.NE.AND P0, PT, R0, RZ, PT ;  /* 0x000000ff0000720c */ /* 0x000fda0003f05270 */
[----:B------:R-:W0:Y:S01]  /*11cc0*/  @!P0 S2R R3, SR_CgaCtaId ;  /* 0x0000000000038919 */ /* 0x000e220000008800 */
[----:B------:R-:W-:-:S04]  /*11cd0*/  @!P0 MOV R0, 0x400 ;  /* 0x0000040000008802 */ /* 0x000fc80000000f00 */
[----:B0-----:R-:W-:-:S05]  /*11ce0*/  @!P0 LEA R0, R3, R0, 0x18 ;  /* 0x0000000003008211 */ /* 0x001fca00078ec0ff */
[----:B------:R2:W-:Y:S01]  /*11cf0*/  @!P0 STS.128 [R0+0x2d8d0], R24 ;  /* 0x02d8d01800008388 */ /* 0x0005e20000000c00 */
[----:B------:R-:W-:Y:S06]  /*11d00*/  BAR.ARV 0x5, 0x200 ;  /* 0x0148000000007b1d */ /* 0x000fec0000002000 */
.L_x_1170:
        /* <DEDUP_REMOVED lines=10> */
[----:B------:R4:W-:Y:S01]  /*11db0*/  STL [R1+0x24], RZ ;  /* 0x000024ff01007387 */ /* 0x0009e20000100800 */
[----:B------:R-:W-:Y:S01]  /*11dc0*/  IMAD.MOV.U32 R28, RZ, RZ, 0x1 ;  /* 0x00000001ff1c7424 */ /* 0x000fe200078e00ff */
[----:B------:R-:W-:Y:S01]  /*11dd0*/  ULDC UR37, c[0x0][0xc] ;  /* 0x0000030000257ab9 */ /* 0x000fe20000000800 */
[----:B------:R-:W-:Y:S01]  /*11de0*/  IMAD.MOV.U32 R18, RZ, RZ, RZ ;  /* 0x000000ffff127224 */ /* 0x000fe200078e00ff */
[----:B------:R-:W-:Y:S01]  /*11df0*/  ULDC.64 UR38, c[0x0][0x198] ;  /* 0x0000660000267ab9 */ /* 0x000fe20000000a00 */
        /* <DEDUP_REMOVED lines=18> */
.L_x_1292:
[----:B------:R-:W-:Y:S05]  /*11f20*/  YIELD ;  /* 0x0000000000007946 */ /* 0x000fea0003800000 */
[----:B------:R-:W-:Y:S01]  /*11f30*/  ULDC.64 UR4, c[0x0][0xa28] ;  /* 0x00028a0000047ab9 */ /* 0x000fe20000000a00 */
[----:B------:R-:W-:Y:S02]  /*11f40*/  CS2R R8, SRZ ;  /* 0x0000000000087805 */ /* 0x000fe4000001ff00 */
[----:B------:R-:W-:Y:S01]  /*11f50*/  ISETP.NE.U32.AND P0, PT, RZ, UR4, PT ;  /* 0x00000004ff007c0c */ /* 0x000fe2000bf05070 */
[----:B01----:R-:W0:Y:S01]  /*11f60*/  LDC.64 R4, c[0x0][0xa00] ;  /* 0x00028000ff047b82 */ /* 0x003e220000000a00 */
[----:B------:R-:W-:Y:S01]  /*11f70*/  IMAD.MOV.U32 R0, RZ, RZ, RZ ;  /* 0x000000ffff007224 */ /* 0x000fe200078e00ff */
[----:B------:R-:W-:Y:S01]  /*11f80*/  ULDC.64 UR6, c[0x0][0xa08] ;  /* 0x0002820000067ab9 */ /* 0x000fe20000000a00 */
[----:B------:R-:W-:Y:S01]  /*11f90*/  ISETP.NE.AND.EX P0, PT, RZ, UR5, PT, P0 ;  /* 0x00000005ff007c0c */ /* 0x000fe2000bf05300 */
[----:B------:R-:W-:-:S12]  /*11fa0*/  ULDC.64 UR4, c[0x0][0xa18] ;  /* 0x0002860000047ab9 */ /* 0x000fd80000000a00 */
[----:B----4-:R-:W1:Y:S02]  /*11fb0*/  @P0 LDC.64 R2, c[0x0][0xa28] ;  /* 0x00028a00ff020b82 */ /* 0x010e640000000a00 */
[----:B-1----:R-:W-:-:S05]  /*11fc0*/  @P0 IMAD.WIDE R2, R27, 0x4, R2 ;  /* 0x000000041b020825 */ /* 0x002fca00078e0202 */
[----:B------:R1:W5:Y:S01]  /*11fd0*/  @P0 LDG.E R8, desc[UR52][R2.64] ;  /* 0x0000003402080981 */ /* 0x000362000c1e1900 */
[----:B------:R-:W-:Y:S01]  /*11fe0*/  ISETP.NE.U32.AND P0, PT, RZ, UR4, PT ;  /* 0x00000004ff007c0c */ /* 0x000fe2000bf05070 */
[----:B0-----:R-:W-:Y:S01]  /*11ff0*/  IMAD.WIDE R4, R27, 0x4, R4 ;  /* 0x000000041b047825 */ /* 0x001fe200078e0204 */
[----:B------:R-:W-:Y:S02]  /*12000*/  ISETP.NE.U32.AND P1, PT, RZ, UR6, PT ;  /* 0x00000006ff007c0c */ /* 0x000fe4000bf25070 */
[----:B------:R-:W-:Y:S01]  /*12010*/  ISETP.NE.AND.EX P2, PT, RZ, UR5, PT, P0 ;  /* 0x00000005ff007c0c */ /* 0x000fe2000bf45300 */
[----:B------:R-:W-:Y:S01]  /*12020*/  ULDC.64 UR4, c[0x0][0xa00] ;  /* 0x0002800000047ab9 */ /* 0x000fe20000000a00 */
[----:B------:R-:W-:Y:S02]  /*12030*/  ISETP.NE.AND.EX P1, PT, RZ, UR7, PT, P1 ;  /* 0x00000007ff007c0c */ /* 0x000fe4000bf25310 */
[----:B------:R-:W-:Y:S01]  /*12040*/  ISETP.NE.U32.AND P0, PT, RZ, UR4, PT ;  /* 0x00000004ff007c0c */ /* 0x000fe2000bf05070 */
[----:B-1----:R-:W0:Y:S03]  /*12050*/  LDC.64 R2, c[0x0][0xa08] ;  /* 0x00028200ff027b82 */ /* 0x002e260000000a00 */
[----:B------:R-:W-:-:S05]  /*12060*/  ISETP.NE.AND.EX P0, PT, RZ, UR5, PT, P0 ;  /* 0x00000005ff007c0c */ /* 0x000fca000bf05300 */
[----:B------:R-:W1:Y:S08]  /*12070*/  @P2 LDC.64 R6, c[0x0][0xa18] ;  /* 0x00028600ff062b82 */ /* 0x000e700000000a00 */
[----:B--2---:R-:W2:Y:S01]  /*12080*/  @P0 LDG.E R0, desc[UR52][R4.64] ;  /* 0x0000003404000981 */ /* 0x004ea2000c1e1900 */
[----:B------:R-:W-:Y:S01]  /*12090*/  ULDC UR4, c[0x0][0x288] ;  /* 0x0000a20000047ab9 */ /* 0x000fe20000000800 */
[----:B0-----:R-:W-:-:S05]  /*120a0*/  IMAD.WIDE R2, R27, 0x4, R2 ;  /* 0x000000041b027825 */ /* 0x001fca00078e0202 */
[----:B------:R-:W5:Y:S01]  /*120b0*/  @P1 LDG.E R9, desc[UR52][R2.64] ;  /* 0x0000003402091981 */ /* 0x000f62000c1e1900 */
[----:B-1----:R-:W-:-:S03]  /*120c0*/  @P2 IMAD.WIDE R6, R27, 0x4, R6 ;  /* 0x000000041b062825 */ /* 0x002fc600078e0206 */
        /* <DEDUP_REMOVED lines=12> */
[----:B------:R-:W-:Y:S01]  /*12190*/  IMAD.MOV.U32 R10, RZ, RZ, R0 ;  /* 0x000000ffff0a7224 */ /* 0x000fe200078e0000 */
[----:B---3--:R-:W-:Y:S06]  /*121a0*/  @P2 BRA `(.L_x_1179) ;  /* 0x0000000000142947 */ /* 0x008fec0003800000 */
[----:B------:R-:W-:Y:S05]  /*121b0*/  @!P0 BRA `(.L_x_1179) ;  /* 0x0000000000108947 */ /* 0x000fea0003800000 */
[----:B------:R-:W2:Y:S04]  /*121c0*/  LDG.E R7, desc[UR52][R4.64] ;  /* 0x0000003404077981 */ /* 0x000ea8000c1e1900 */
[----:B0-----:R-:W2:Y:S02]  /*121d0*/  LDG.E R0, desc[UR52][R4.64+0x4] ;  /* 0x0000043404007981 */ /* 0x001ea4000c1e1900 */
[----:B--2---:R-:W-:-:S05]  /*121e0*/  IMAD.IADD R10, R0, 0x1, -R7 ;  /* 0x00000001000a7824 */ /* 0x004fca00078e0a07 */
[----:B------:R1:W-:Y:S02]  /*121f0*/  STL [R1+0xc], R10 ;  /* 0x00000c0a01007387 */ /* 0x0003e40000100800 */
.L_x_1179:
[----:B------:R-:W-:Y:S01]  /*12200*/  ULDC.64 UR4, c[0x0][0xa20] ;  /* 0x0002880000047ab9 */ /* 0x000fe20000000a00 */
[C---:B0-----:R-:W-:Y:S02]  /*12210*/  LOP3.LUT R0, R26.reuse, 0xff000000, RZ, 0xc0, !PT ;  /* 0xff0000001a007812 */ /* 0x041fe400078ec0ff */
[----:B------:R-:W-:Y:S02]  /*12220*/  ISETP.NE.U32.AND P0, PT, RZ, UR4, PT ;  /* 0x00000004ff007c0c */ /* 0x000fe4000bf05070 */
[----:B------:R-:W-:Y:S02]  /*12230*/  SHF.R.U32.HI R5, RZ, 0x8, R0 ;  /* 0x00000008ff057819 */ /* 0x000fe40000011600 */
[----:B------:R-:W-:Y:S02]  /*12240*/  ISETP.NE.AND.EX P0, PT, RZ, UR5, PT, P0 ;  /* 0x00000005ff007c0c */ /* 0x000fe4000bf05300 */
[C---:B------:R-:W-:Y:S02]  /*12250*/  LOP3.LUT R0, R26.reuse, 0xff0000, RZ, 0xc0, !PT ;  /* 0x00ff00001a007812 */ /* 0x040fe400078ec0ff */
[----:B------:R-:W-:Y:S01]  /*12260*/  LOP3.LUT R16, R26, 0xffff, RZ, 0xc0, !PT ;  /* 0x0000ffff1a107812 */ /* 0x000fe200078ec0ff */
[----:B-----5:R-:W-:Y:S01]  /*12270*/  IMAD.IADD R26, R9, 0x1, R8 ;  /* 0x00000001091a7824 */ /* 0x020fe200078e0208 */
[----:B------:R-:W-:-:S07]  /*12280*/  LEA.HI R0, R0, R5, RZ, 0x10 ;  /* 0x0000000500007211 */ /* 0x000fce00078f80ff */
[----:B------:R-:W-:Y:S05]  /*12290*/  @!P0 BRA `(.L_x_1180) ;  /* 0x0000000000108947 */ /* 0x000fea0003800000 */
[----:B------:R-:W0:Y:S02]  /*122a0*/  LDC.64 R2, c[0x0][0xa20] ;  /* 0x00028800ff027b82 */ /* 0x000e240000000a00 */
[----:B0-----:R-:W-:-:S05]  /*122b0*/  IMAD.WIDE R2, R27, 0x4, R2 ;  /* 0x000000041b027825 */ /* 0x001fca00078e0202 */
[----:B------:R0:W5:Y:S01]  /*122c0*/  LDG.E R6, desc[UR52][R2.64] ;  /* 0x0000003402067981 */ /* 0x000162000c1e1900 */
[----:B------:R-:W-:Y:S05]  /*122d0*/  BRA `(.L_x_1181) ;  /* 0x0000000000107947 */ /* 0x000fea0003800000 */
.L_x_1180:
[----:B------:R-:W-:Y:S05]  /*122e0*/  @!P1 BRA `(.L_x_1181) ;  /* 0x00000000000c9947 */ /* 0x000fea0003800000 */
[----:B------:R-:W2:Y:S04]  /*122f0*/  LDG.E R5, desc[UR52][R2.64] ;  /* 0x0000003402057981 */ /* 0x000ea8000c1e1900 */
[----:B------:R-:W2:Y:S02]  /*12300*/  LDG.E R6, desc[UR52][R2.64+0x4] ;  /* 0x0000043402067981 */ /* 0x000ea4000c1e1900 */
[----:B--2---:R-:W-:-:S07]  /*12310*/  IMAD.IADD R6, R6, 0x1, -R5 ;  /* 0x0000000106067824 */ /* 0x004fce00078e0a05 */
.L_x_1181:
[----:B0-----:R-:W0:Y:S01]  /*12320*/  LDC R2, c[0x0][0x448] ;  /* 0x00011200ff027b82 */ /* 0x001e220000000800 */
[----:B------:R-:W-:Y:S02]  /*12330*/  IMAD R11, R25, 0xc0, RZ ;  /* 0x000000c0190b7824 */ /* 0x000fe400078e02ff */
[----:B-----5:R-:W-:Y:S02]  /*12340*/  IMAD.IADD R6, R6, 0x1, -R8 ;  /* 0x0000000106067824 */ /* 0x020fe400078e0a08 */
[----:B------:R-:W-:Y:S01]  /*12350*/  VIADD R7, R11, 0xbf ;  /* 0x000000bf0b077836 */ /* 0x000fe20000000000 */
[----:B------:R2:W-:Y:S01]  /*12360*/  STL [R1+0x8], R11 ;  /* 0x0000080b01007387 */ /* 0x0005e20000100800 */
[----:B0-----:R-:W-:-:S13]  /*12370*/  ISETP.NE.AND P1, PT, R2, 0x1, PT ;  /* 0x000000010200780c */ /* 0x001fda0003f25270 */
[----:B------:R-:W0:Y:S08]  /*12380*/  @P1 LDC R4, c[0x0][0x44c] ;  /* 0x00011300ff041b82 */ /* 0x000e300000000800 */
[----:B------:R-:W3:Y:S01]  /*12390*/  @P1 LDC R2, c[0x0][0x450] ;  /* 0x00011400ff021b82 */ /* 0x000ee20000000800 */
[----:B0-----:R-:W-:-:S05]  /*123a0*/  @P1 IMAD.HI.U32 R3, R7, R4, RZ ;  /* 0x0000000407031227 */ /* 0x001fca00078e00ff */
[----:B---3--:R-:W-:Y:S01]  /*123b0*/  @P1 SHF.R.U32.HI R7, RZ, R2, R3 ;  /* 0x00000002ff071219 */ /* 0x008fe20000011603 */
[----:B------:R-:W-:-:S05]  /*123c0*/  VIADD R2, R6, 0x7f ;  /* 0x0000007f06027836 */ /* 0x000fca0000000000 */
[----:B------:R-:W-:-:S04]  /*123d0*/  SHF.R.S32.HI R3, RZ, 0x1f, R2 ;  /* 0x0000001fff037819 */ /* 0x000fc80000011402 */
[----:B------:R-:W-:Y:S02]  /*123e0*/  LEA.HI R4, R3, R2, RZ, 0x7 ;  /* 0x0000000203047211 */ /* 0x000fe400078f38ff */
[----:B------:R-:W-:Y:S02]  /*123f0*/  IADD3 R2, R6, 0x1, -R10 ;  /* 0x0000000106027810 */ /* 0x000fe40007ffe80a */
[----:B------:R-:W-:-:S03]  /*12400*/  SHF.R.S32.HI R9, RZ, 0x7, R4 ;  /* 0x00000007ff097819 */ /* 0x000fc60000011404 */
[----:B------:R-:W-:Y:S02]  /*12410*/  IMAD.IADD R7, R2, 0x1, R7 ;  /* 0x0000000102077824 */ /* 0x000fe400078e0207 */
[----:B------:R-:W0:Y:S01]  /*12420*/  LDC.64 R2, c[0x0][0x9e0] ;  /* 0x00027800ff027b82 */ /* 0x000e220000000a00 */
[----:B------:R2:W-:Y:S01]  /*12430*/  STL [R1+0x40], R9 ;  /* 0x0000400901007387 */ /* 0x0005e20000100800 */
[----:B0-----:R-:W-:Y:S01]  /*12440*/  ISETP.GE.AND P2, PT, R3, 0x1, PT ;  /* 0x000000010300780c */ /* 0x001fe20003f46270 */
[----:B------:R-:W-:-:S12]  /*12450*/  IMAD.IADD R2, R7, 0x1, R2 ;  /* 0x0000000107027824 */ /* 0x000fd800078e0202 */
[----:B--2---:R-:W-:Y:S05]  /*12460*/  @!P2 BRA `(.L_x_1182) ;  /* 0x000000000048a947 */ /* 0x004fea0003800000 */
[C---:B------:R-:W-:Y:S01]  /*12470*/  ISETP.GT.AND P0, PT, R7.reuse, RZ, PT ;  /* 0x000000ff0700720c */ /* 0x040fe20003f04270 */
[----:B------:R-:W-:Y:S01]  /*12480*/  BSSY B0, `(.L_x_1183) ;  /* 0x000000e000007945 */ /* 0x000fe20003800000 */
[----:B------:R-:W-:-:S11]  /*12490*/  VIADD R8, R7, 0xffffffff ;  /* 0xffffffff07087836 */ /* 0x000fd60000000000 */
[----:B------:R-:W-:Y:S05]  /*124a0*/  @P0 BRA `(.L_x_1184) ;  /* 0x00000000001c0947 */ /* 0x000fea0003800000 */
[----:B------:R-:W-:Y:S01]  /*124b0*/  ISETP.NE.AND P0, PT, R3, 0x1, PT ;  /* 0x000000010300780c */ /* 0x000fe20003f05270 */
[----:B------:R-:W-:-:S12]  /*124c0*/  IMAD.MOV R7, RZ, RZ, -R7 ;  /* 0x000000ffff077224 */ /* 0x000fd800078e0a07 */
[----:B------:R-:W0:Y:S02]  /*124d0*/  @P0 LDC.64 R4, c[0x0][0x9e8] ;  /* 0x00027a00ff040b82 */ /* 0x000e240000000a00 */
[----:B0-----:R-:W-:-:S05]  /*124e0*/  @P0 IMAD.HI.U32 R4, R7, R4, RZ ;  /* 0x0000000407040227 */ /* 0x001fca00078e00ff */
[----:B------:R-:W-:-:S04]  /*124f0*/  @P0 SHF.R.U32.HI R7, RZ, R5, R4 ;  /* 0x00000005ff070219 */ /* 0x000fc80000011604 */
[----:B------:R-:W-:Y:S01]  /*12500*/  LOP3.LUT R8, RZ, R7, RZ, 0x33, !PT ;  /* 0x00000007ff087212 */ /* 0x000fe200078e33ff */
[----:B------:R-:W-:Y:S06]  /*12510*/  BRA `(.L_x_1185) ;  /* 0x0000000000107947 */ /* 0x000fec0003800000 */
.L_x_1184:
[----:B------:R-:W-:-:S13]  /*12520*/  ISETP.NE.AND P0, PT, R3, 0x1, PT ;  /* 0x000000010300780c */ /* 0x000fda0003f05270 */
[----:B------:R-:W0:Y:S02]  /*12530*/  @P0 LDC.64 R4, c[0x0][0x9e8] ;  /* 0x00027a00ff040b82 */ /* 0x000e240000000a00 */
[----:B0-----:R-:W-:-:S05]  /*12540*/  @P0 IMAD.HI.U32 R4, R8, R4, RZ ;  /* 0x0000000408040227 */ /* 0x001fca00078e00ff */
[----:B------:R-:W-:-:S07]  /*12550*/  @P0 SHF.R.U32.HI R8, RZ, R5, R4 ;  /* 0x00000005ff080219 */ /* 0x000fce0000011604 */
.L_x_1185:
[----:B------:R-:W-:Y:S05]  /*12560*/  BSYNC B0 ;  /* 0x0000000000007941 */ /* 0x000fea0003800000 */
.L_x_1183:
[----:B------:R-:W-:-:S05]  /*12570*/  IMAD R5, R8, R3, R3 ;  /* 0x0000000308057224 */ /* 0x000fca00078e0203 */
[----:B------:R-:W-:-:S07]  /*12580*/  VIMNMX R2, R2, R5, PT ;  /* 0x0000000502027248 */ /* 0x000fce0003fe0100 */
.L_x_1182:
[----:B------:R-:W0:Y:S01]  /*12590*/  @P1 LDC R7, c[0x0][0x44c] ;  /* 0x00011300ff071b82 */ /* 0x000e220000000800 */
[----:B------:R-:W-:Y:S01]  /*125a0*/  IMAD.MOV.U32 R5, RZ, RZ, R11 ;  /* 0x000000ffff057224 */ /* 0x000fe200078e000b */
[----:B------:R-:W-:Y:S01]  /*125b0*/  ULDC UR4, c[0x0][0x9dc] ;  /* 0x0002770000047ab9 */ /* 0x000fe20000000800 */
[----:B------:R-:W-:-:S05]  /*125c0*/  VIADD R2, R2, 0x7f ;  /* 0x0000007f02027836 */ /* 0x000fca0000000000 */
[----:B------:R-:W2:Y:S01]  /*125d0*/  @P1 LDC R4, c[0x0][0x450] ;  /* 0x00011400ff041b82 */ /* 0x000ea20000000800 */
[----:B0-----:R-:W-:-:S05]  /*125e0*/  @P1 IMAD.HI.U32 R7, R11, R7, RZ ;  /* 0x000000070b071227 */ /* 0x001fca00078e00ff */
[----:B--2---:R-:W-:-:S04]  /*125f0*/  @P1 SHF.R.U32.HI R5, RZ, R4, R7 ;  /* 0x00000004ff051219 */ /* 0x004fc80000011607 */
[----:B------:R-:W-:Y:S02]  /*12600*/  IADD3 R7, R5, R6, -R10 ;  /* 0x0000000605077210 */ /* 0x000fe40007ffe80a */
[----:B------:R-:W-:-:S04]  /*12610*/  SHF.R.S32.HI R5, RZ, 0x1f, R2 ;  /* 0x0000001fff057819 */ /* 0x000fc80000011402 */
[----:B------:R-:W-:Y:S01]  /*12620*/  LEA.HI R5, R5, R2, RZ, 0x7 ;  /* 0x0000000205057211 */ /* 0x000fe200078f38ff */
[----:B------:R-:W-:-:S03]  /*12630*/  VIADD R2, R7, -UR4 ;  /* 0x8000000407027c36 */ /* 0x000fc60008000000 */
[----:B------:R-:W-:-:S04]  /*12640*/  SHF.R.S32.HI R4, RZ, 0x7, R5 ;  /* 0x00000007ff047819 */ /* 0x000fc80000011405 */
[----:B------:R-:W-:Y:S01]  /*12650*/  VIMNMX R6, R9, R4, PT ;  /* 0x0000000409067248 */ /* 0x000fe20003fe0100 */
[----:B------:R0:W-:Y:S01]  /*12660*/  STL [R1+0x3c], R4 ;  /* 0x00003c0401007387 */ /* 0x0001e20000100800 */
[----:B------:R-:W-:Y:S05]  /*12670*/  @!P2 BRA `(.L_x_1186) ;  /* 0x000000000044a947 */ /* 0x000fea0003800000 */
[----:B------:R-:W-:Y:S01]  /*12680*/  ISETP.GT.AND P0, PT, R7, -0x1, PT ;  /* 0xffffffff0700780c */ /* 0x000fe20003f04270 */
[----:B------:R-:W-:-:S12]  /*12690*/  BSSY B0, `(.L_x_1187) ;  /* 0x000000d000007945 */ /* 0x000fd80003800000 */
[----:B------:R-:W-:Y:S05]  /*126a0*/  @P0 BRA `(.L_x_1188) ;  /* 0x00000000001c0947 */ /* 0x000fea0003800000 */
[----:B------:R-:W-:Y:S02]  /*126b0*/  ISETP.NE.AND P0, PT, R3, 0x1, PT ;  /* 0x000000010300780c */ /* 0x000fe40003f05270 */
[----:B------:R-:W-:-:S11]  /*126c0*/  LOP3.LUT R7, RZ, R7, RZ, 0x33, !PT ;  /* 0x00000007ff077212 */ /* 0x000fd600078e33ff */
[----:B0-----:R-:W0:Y:S02]  /*126d0*/  @P0 LDC.64 R4, c[0x0][0x9e8] ;  /* 0x00027a00ff040b82 */ /* 0x001e240000000a00 */
[----:B0-----:R-:W-:-:S05]  /*126e0*/  @P0 IMAD.HI.U32 R4, R7, R4, RZ ;  /* 0x0000000407040227 */ /* 0x001fca00078e00ff */
[----:B------:R-:W-:-:S04]  /*126f0*/  @P0 SHF.R.U32.HI R7, RZ, R5, R4 ;  /* 0x00000005ff070219 */ /* 0x000fc80000011604 */
[----:B------:R-:W-:Y:S01]  /*12700*/  LOP3.LUT R7, RZ, R7, RZ, 0x33, !PT ;  /* 0x00000007ff077212 */ /* 0x000fe200078e33ff */
[----:B------:R-:W-:Y:S06]  /*12710*/  BRA `(.L_x_1189) ;  /* 0x0000000000107947 */ /* 0x000fec0003800000 */
.L_x_1188:
[----:B------:R-:W-:-:S13]  /*12720*/  ISETP.NE.AND P0, PT, R3, 0x1, PT ;  /* 0x000000010300780c */ /* 0x000fda0003f05270 */
[----:B0-----:R-:W0:Y:S02]  /*12730*/  @P0 LDC.64 R4, c[0x0][0x9e8] ;  /* 0x00027a00ff040b82 */ /* 0x001e240000000a00 */
[----:B0-----:R-:W-:-:S05]  /*12740*/  @P0 IMAD.HI.U32 R4, R7, R4, RZ ;  /* 0x0000000407040227 */ /* 0x001fca00078e00ff */
[----:B------:R-:W-:-:S07]  /*12750*/  @P0 SHF.R.U32.HI R7, RZ, R5, R4 ;  /* 0x00000005ff070219 */ /* 0x000fce0000011604 */
.L_x_1189:
[----:B------:R-:W-:Y:S05]  /*12760*/  BSYNC B0 ;  /* 0x0000000000007941 */ /* 0x000fea0003800000 */
.L_x_1187:
[----:B------:R-:W-:-:S05]  /*12770*/  IMAD R3, R7, R3, RZ ;  /* 0x0000000307037224 */ /* 0x000fca00078e02ff */
[----:B------:R-:W-:-:S07]  /*12780*/  VIMNMX R2, R2, R3, !PT ;  /* 0x0000000302027248 */ /* 0x000fce0007fe0100 */
.L_x_1186:
[----:B------:R-:W-:Y:S01]  /*12790*/  SHF.R.S32.HI R3, RZ, 0x1f, R2 ;  /* 0x0000001fff037819 */ /* 0x000fe20000011402 */
[----:B------:R-:W-:Y:S01]  /*127a0*/  IMAD.MOV.U32 R5, RZ, RZ, RZ ;  /* 0x000000ffff057224 */ /* 0x000fe200078e00ff */
[----:B0-----:R-:W-:Y:S01]  /*127b0*/  SHF.R.U32.HI R4, RZ, 0x10, R0 ;  /* 0x00000010ff047819 */ /* 0x001fe20000011600 */
[----:B------:R-:W-:Y:S01]  /*127c0*/  BSSY B0, `(.L_x_1190) ;  /* 0x0000029000007945 */ /* 0x000fe20003800000 */
[----:B------:R-:W-:Y:S01]  /*127d0*/  LEA.HI R3, R3, R2, RZ, 0x7 ;  /* 0x0000000203037211 */ /* 0x000fe200078f38ff */
[----:B------:R-:W-:Y:S01]  /*127e0*/  IMAD.MOV.U32 R12, RZ, RZ, R5 ;  /* 0x000000ffff0c7224 */ /* 0x000fe200078e0005 */
[----:B------:R-:W-:Y:S02]  /*127f0*/  ISETP.NE.AND P0, PT, R4, RZ, PT ;  /* 0x000000ff0400720c */ /* 0x000fe40003f05270 */
[----:B------:R-:W-:Y:S02]  /*12800*/  SHF.R.S32.HI R3, RZ, 0x7, R3 ;  /* 0x00000007ff037819 */ /* 0x000fe40000011403 */
[----:B-1----:R-:W-:-:S02]  /*12810*/  LOP3.LUT R10, R0, 0xff, RZ, 0xc0, !PT ;  /* 0x000000ff000a7812 */ /* 0x002fc400078ec0ff */
[----:B------:R-:W-:-:S04]  /*12820*/  VIMNMX R11, RZ, R3, !PT ;  /* 0x00000003ff0b7248 */ /* 0x000fc80007fe0100 */
[----:B------:R-:W-:Y:S01]  /*12830*/  ISETP.GT.AND P1, PT, R6, R11, PT ;  /* 0x0000000b0600720c */ /* 0x000fe20003f24270 */
[----:B------:R0:W-:Y:S02]  /*12840*/  STL [R1+0x14], R11 ;  /* 0x0000140b01007387 */ /* 0x0001e40000100800 */
[----:B------:R-:W1:Y:S02]  /*12850*/  @!P0 LDC R4, c[0x0][0x9f0] ;  /* 0x00027c00ff048b82 */ /* 0x000e640000000800 */
[----:B------:R0:W-:Y:S04]  /*12860*/  STL [R1+0x18], R5 ;  /* 0x0000180501007387 */ /* 0x0001e80000100800 */
[----:B------:R0:W-:Y:S04]  /*12870*/  STL [R1+0x30], R10 ;  /* 0x0000300a01007387 */ /* 0x0001e80000100800 */
[----:B------:R-:W-:Y:S05]  /*12880*/  @!P1 BRA `(.L_x_1191) ;  /* 0x0000000000709947 */ /* 0x000fea0003800000 */
[-C--:B-1----:R-:W-:Y:S02]  /*12890*/  IABS R0, R4.reuse ;  /* 0x0000000400007213 */ /* 0x082fe40000000000 */
[----:B------:R-:W-:Y:S02]  /*128a0*/  IABS R7, R4 ;  /* 0x0000000400077213 */ /* 0x000fe40000000000 */
[----:B------:R-:W1:Y:S03]  /*128b0*/  I2F.RP R8, R0 ;  /* 0x0000000000087306 */ /* 0x000e660000209400 */
[----:B------:R-:W-:-:S05]  /*128c0*/  IMAD.MOV R7, RZ, RZ, -R7 ;  /* 0x000000ffff077224 */ /* 0x000fca00078e0a07 */
[----:B-1----:R-:W1:Y:S02]  /*128d0*/  MUFU.RCP R8, R8 ;  /* 0x0000000800087308 */ /* 0x002e640000001000 */
[----:B-1----:R-:W-:-:S06]  /*128e0*/  VIADD R9, R8, 0xffffffe ;  /* 0x0ffffffe08097836 */ /* 0x002fcc0000000000 */
[----:B------:R-:W1:Y:S02]  /*128f0*/  F2I.FTZ.U32.TRUNC.NTZ R3, R9 ;  /* 0x0000000900037305 */ /* 0x000e64000021f000 */
[----:B-1----:R-:W-:-:S04]  /*12900*/  IMAD.MOV R2, RZ, RZ, -R3 ;  /* 0x000000ffff027224 */ /* 0x002fc800078e0a03 */
[----:B0-----:R-:W-:Y:S02]  /*12910*/  IMAD R5, R2, R0, RZ ;  /* 0x0000000002057224 */ /* 0x001fe400078e02ff */
[----:B------:R-:W-:-:S04]  /*12920*/  IMAD.MOV.U32 R2, RZ, RZ, RZ ;  /* 0x000000ffff027224 */ /* 0x000fc800078e00ff */
[----:B------:R-:W-:Y:S01]  /*12930*/  IMAD.HI.U32 R5, R3, R5, R2 ;  /* 0x0000000503057227 */ /* 0x000fe200078e0002 */
[----:B------:R-:W-:-:S05]  /*12940*/  IADD3 R3, R4, -0x1, R6 ;  /* 0xffffffff04037810 */ /* 0x000fca0007ffe006 */
[----:B------:R-:W-:-:S05]  /*12950*/  IMAD.IADD R3, R3, 0x1, -R11 ;  /* 0x0000000103037824 */ /* 0x000fca00078e0a0b */
        /* <DEDUP_REMOVED lines=15> */
.L_x_1191:
[----:B------:R-:W-:Y:S05]  /*12a50*/  BSYNC B0 ;  /* 0x0000000000007941 */ /* 0x000fea0003800000 */
.L_x_1190:
[----:B------:R-:W-:Y:S01]  /*12a60*/  IMAD.MOV.U32 R0, RZ, RZ, R12 ;  /* 0x000000ffff007224 */ /* 0x000fe200078e000c */
[----:B------:R-:W-:Y:S03]  /*12a70*/  BSSY B7, `(.L_x_1192) ;  /* 0x0000420000077945 */ /* 0x000fe60003800000 */
[----:B------:R-:W-:-:S05]  /*12a80*/  IMAD R29, R10, R0, R11 ;  /* 0x000000000a1d7224 */ /* 0x000fca00078e020b */
[----:B------:R-:W-:-:S04]  /*12a90*/  VIADDMNMX R22, R29, R0, R6, PT ;  /* 0x000000001d167246 */ /* 0x000fc80003800106 */
[----:B------:R-:W-:Y:S01]  /*12aa0*/  ISETP.GT.AND P0, PT, R22, R29, PT ;  /* 0x0000001d1600720c */ /* 0x000fe20003f04270 */
[----:B------:R3:W-:-:S12]  /*12ab0*/  STL [R1+0x1c], R22 ;  /* 0x00001c1601007387 */ /* 0x0007d80000100800 */
[----:B---3--:R-:W-:Y:S05]  /*12ac0*/  @P0 BRA `(.L_x_1193) ;  /* 0x0000000000440947 */ /* 0x008fea0003800000 */
[----:B------:R-:W3:Y:S02]  /*12ad0*/  S2R R0, SR_TID.X ;  /* 0x0000000000007919 */ /* 0x000ee40000002100 */
[----:B---3--:R-:W-:-:S04]  /*12ae0*/  LOP3.LUT R0, R0, 0x7f, RZ, 0xc0, !PT ;  /* 0x0000007f00007812 */ /* 0x008fc800078ec0ff */
[----:B------:R-:W-:-:S13]  /*12af0*/  ISETP.NE.AND P0, PT, R0, RZ, PT ;  /* 0x000000ff0000720c */ /* 0x000fda0003f05270 */
[----:B------:R-:W-:Y:S05]  /*12b00*/  @P0 BRA `(.L_x_1194) ;  /* 0x0000004000580947 */ /* 0x000fea0003800000 */
[----:B0-----:R-:W0:Y:S01]  /*12b10*/  S2R R5, SR_LANEID ;  /* 0x0000000000057919 */ /* 0x001e220000000000 */
[----:B------:R-:W-:Y:S01]  /*12b20*/  VOTEU.ANY UR4, UPT, PT ;  /* 0x0000000000047886 */ /* 0x000fe200038e0100 */
[----:B------:R-:W3:Y:S01]  /*12b30*/  LDC.64 R2, c[0x0][0xc60] ;  /* 0x00031800ff027b82 */ /* 0x000ee20000000a00 */
[----:B------:R-:W0:Y:S02]  /*12b40*/  FLO.U32 R0, UR4 ;  /* 0x0000000400007d00 */ /* 0x000e2400080e0000 */
[----:B0-----:R-:W-:-:S06]  /*12b50*/  ISETP.EQ.U32.AND P0, PT, R0, R5, PT ;  /* 0x000000050000720c */ /* 0x001fcc0003f02070 */
[----:B------:R-:W3:Y:S07]  /*12b60*/  POPC R5, UR4 ;  /* 0x0000000400057d09 */ /* 0x000eee0008000000 */
[----:B---3--:R-:W3:Y:S01]  /*12b70*/  @P0 ATOMG.E.ADD.STRONG.GPU PT, R3, desc[UR52][R2.64], R5 ;  /* 0x00000005020309a8 */ /* 0x008ee200081ee1f4 */
[----:B-1----:R-:W0:Y:S02]  /*12b80*/  S2R R4, SR_LTMASK ;  /* 0x0000000000047919 */ /* 0x002e240000003900 */
[----:B0-----:R-:W-:-:S04]  /*12b90*/  LOP3.LUT R4, R4, UR4, RZ, 0xc0, !PT ;  /* 0x0000000404047c12 */ /* 0x001fc8000f8ec0ff */
[----:B------:R-:W0:Y:S01]  /*12ba0*/  POPC R7, R4 ;  /* 0x0000000400077309 */ /* 0x000e220000000000 */
[----:B---3--:R-:W0:Y:S02]  /*12bb0*/  SHFL.IDX PT, R0, R3, R0, 0x1f ;  /* 0x00001f0003007589 */ /* 0x008e2400000e0000 */
[----:B0-----:R-:W-:Y:S01]  /*12bc0*/  IADD3 R24, R0, UR37, R7 ;  /* 0x0000002500187c10 */ /* 0x001fe2000fffe007 */
[----:B------:R-:W-:Y:S06]  /*12bd0*/  BRA `(.L_x_1194) ;  /* 0x0000004000247947 */ /* 0x000fec0003800000 */
.L_x_1193:
        /* <DEDUP_REMOVED lines=8> */
[----:B-1----:R-:W-:Y:S02]  /*12c60*/  IMAD.U32 R4, RZ, RZ, UR6 ;  /* 0x00000006ff047e24 */ /* 0x002fe4000f8e00ff */
[----:B------:R-:W1:Y:S01]  /*12c70*/  LDC.64 R2, c[0x4][R2] ;  /* 0x0100000002027b82 */ /* 0x000e620000000a00 */
[----:B0-----:R-:W-:Y:S02]  /*12c80*/  IMAD.U32 R5, RZ, RZ, UR7 ;  /* 0x00000007ff057e24 */ /* 0x001fe4000f8e00ff */
[----:B------:R-:W-:Y:S02]  /*12c90*/  IMAD.U32 R6, RZ, RZ, UR8 ;  /* 0x00000008ff067e24 */ /* 0x000fe4000f8e00ff */
[----:B------:R-:W-:-:S02]  /*12ca0*/  IMAD.U32 R7, RZ, RZ, UR9 ;  /* 0x00000009ff077e24 */ /* 0x000fc4000f8e00ff */
[----:B------:R-:W-:Y:S02]  /*12cb0*/  IMAD.U32 R10, RZ, RZ, UR4 ;  /* 0x00000004ff0a7e24 */ /* 0x000fe4000f8e00ff */
[----:B------:R-:W-:Y:S02]  /*12cc0*/  IMAD.U32 R11, RZ, RZ, UR5 ;  /* 0x00000005ff0b7e24 */ /* 0x000fe4000f8e00ff */
[----:B------:R-:W-:Y:S02]  /*12cd0*/  IMAD.MOV.U32 R8, RZ, RZ, 0x70 ;  /* 0x00000070ff087424 */ /* 0x000fe400078e00ff */
[----:B--2---:R-:W-:Y:S02]  /*12ce0*/  IMAD.MOV.U32 R12, RZ, RZ, 0x1 ;  /* 0x00000001ff0c7424 */ /* 0x004fe400078e00ff */
[----:B------:R-:W-:-:S07]  /*12cf0*/  IMAD.MOV.U32 R13, RZ, RZ, RZ ;  /* 0x000000ffff0d7224 */ /* 0x000fce00078e00ff */
[----:B------:R-:W-:-:S07]  /*12d00*/  LEPC R20, `(.L_x_1196) ;  /* 0x000000001014794e */ /* 0x000fce0000000000 */
[----:B-1----:R-:W-:Y:S05]  /*12d10*/  CALL.ABS.NOINC R2 ;  /* 0x0000000002007343 */ /* 0x002fea0003c00000 */
.L_x_1196:
[----:B------:R-:W-:Y:S05]  /*12d20*/  BSYNC B6 ;  /* 0x0000000000067941 */ /* 0x000fea0003800000 */
.L_x_1195:
        /* <DEDUP_REMOVED lines=9> */
[----:B-1----:R-:W-:Y:S02]  /*12dc0*/  IMAD.U32 R4, RZ, RZ, UR6 ;  /* 0x00000006ff047e24 */ /* 0x002fe4000f8e00ff */
[----:B0-----:R-:W-:Y:S02]  /*12dd0*/  IMAD.U32 R5, RZ, RZ, UR7 ;  /* 0x00000007ff057e24 */ /* 0x001fe4000f8e00ff */
[----:B------:R-:W-:Y:S02]  /*12de0*/  IMAD.U32 R6, RZ, RZ, UR8 ;  /* 0x00000008ff067e24 */ /* 0x000fe4000f8e00ff */
[----:B------:R-:W-:-:S02]  /*12df0*/  IMAD.U32 R7, RZ, RZ, UR9 ;  /* 0x00000009ff077e24 */ /* 0x000fc4000f8e00ff */
[----:B------:R-:W-:Y:S02]  /*12e00*/  IMAD.U32 R10, RZ, RZ, UR4 ;  /* 0x00000004ff0a7e24 */ /* 0x000fe4000f8e00ff */
[----:B------:R-:W-:Y:S02]  /*12e10*/  IMAD.U32 R11, RZ, RZ, UR5 ;  /* 0x00000005ff0b7e24 */ /* 0x000fe4000f8e00ff */
[----:B------:R-:W-:Y:S02]  /*12e20*/  IMAD.MOV.U32 R8, RZ, RZ, 0x70 ;  /* 0x00000070ff087424 */ /* 0x000fe400078e00ff */
[----:B--2---:R-:W-:Y:S02]  /*12e30*/  IMAD.MOV.U32 R12, RZ, RZ, 0x1 ;  /* 0x00000001ff0c7424 */ /* 0x004fe400078e00ff */
[----:B---3--:R-:W-:-:S07]  /*12e40*/  IMAD.MOV.U32 R13, RZ, RZ, RZ ;  /* 0x000000ffff0d7224 */ /* 0x008fce00078e00ff */
[----:B------:R-:W-:-:S07]  /*12e50*/  LEPC R20, `(.L_x_1199) ;  /* 0x000000001014794e */ /* 0x000fce0000000000 */
[----:B----4-:R-:W-:Y:S05]  /*12e60*/  CALL.ABS.NOINC R2 ;  /* 0x0000000002007343 */ /* 0x010fea0003c00000 */
.L_x_1199:
[----:B------:R0:W1:Y:S01]  /*12e70*/  LDC.64 R2, c[0x4][R19] ;  /* 0x0100000013027b82 */ /* 0x0000620000000a00 */
[----:B------:R-:W-:Y:S01]  /*12e80*/  ULDC.64 UR6, c[0x4][0xa8] ;  /* 0x01002a0000067ab9 */ /* 0x000fe20000000a00 */
[----:B------:R-:W-:Y:S01]  /*12e90*/  ULDC.64 UR8, c[0x4][0xb0] ;  /* 0x01002c0000087ab9 */ /* 0x000fe20000000a00 */
[----:B------:R-:W-:Y:S01]  /*12ea0*/  ULDC.64 UR4, c[0x4][0x40] ;  /* 0x0100100000047ab9 */ /* 0x000fe20000000a00 */
[----:B------:R-:W-:Y:S02]  /*12eb0*/  IMAD.U32 R4, RZ, RZ, UR6 ;  /* 0x00000006ff047e24 */ /* 0x000fe4000f8e00ff */
[----:B------:R-:W-:Y:S02]  /*12ec0*/  IMAD.U32 R5, RZ, RZ, UR7 ;  /* 0x00000007ff057e24 */ /* 0x000fe4000f8e00ff */
[----:B------:R-:W-:Y:S02]  /*12ed0*/  IMAD.U32 R6, RZ, RZ, UR8 ;  /* 0x00000008ff067e24 */ /* 0x000fe4000f8e00ff */
[----:B------:R-:W-:-:S02]  /*12ee0*/  IMAD.U32 R7, RZ, RZ, UR9 ;  /* 0x00000009ff077e24 */ /* 0x000fc4000f8e00ff */
[----:B------:R-:W-:Y:S02]  /*12ef0*/  IMAD.U32 R10, RZ, RZ, UR4 ;  /* 0x00000004ff0a7e24 */ /* 0x000fe4000f8e00ff */
[----:B------:R-:W-:Y:S02]  /*12f00*/  IMAD.U32 R11, RZ, RZ, UR5 ;  /* 0x00000005ff0b7e24 */ /* 0x000fe4000f8e00ff */
[----:B------:R-:W-:Y:S02]  /*12f10*/  IMAD.MOV.U32 R8, RZ, RZ, 0x70 ;  /* 0x00000070ff087424 */ /* 0x000fe400078e00ff */
[----:B------:R-:W-:Y:S02]  /*12f20*/  IMAD.MOV.U32 R12, RZ, RZ, 0x1 ;  /* 0x00000001ff0c7424 */ /* 0x000fe400078e00ff */
[----:B0-----:R-:W-:-:S07]  /*12f30*/  IMAD.MOV.U32 R13, RZ, RZ, RZ ;  /* 0x000000ffff0d7224 */ /* 0x001fce00078e00ff */
[----:B------:R-:W-:-:S07]  /*12f40*/  LEPC R20, `(.L_x_1198) ;  /* 0x000000001014794e */ /* 0x000fce0000000000 */
[----:B-1----:R-:W-:Y:S05]  /*12f50*/  CALL.ABS.NOINC R2 ;  /* 0x0000000002007343 */ /* 0x002fea0003c00000 */
.L_x_1198:
[----:B------:R-:W-:Y:S05]  /*12f60*/  BSYNC B6 ;  /* 0x0000000000067941 */ /* 0x000fea0003800000 */
.L_x_1197:
[----:B------:R-:W-:Y:S01]  /*12f70*/  ULDC.64 UR4, c[0x0][0x9f8] ;  /* 0x00027e0000047ab9 */ /* 0x000fe20000000a00 */
[----:B------:R-:W-:Y:S01]  /*12f80*/  IMAD.MOV.U32 R23, RZ, RZ, R27 ;  /* 0x000000ffff177224 */ /* 0x000fe200078e001b */
[----:B------:R-:W-:-:S04]  /*12f90*/  ISETP.NE.U32.AND P0, PT, RZ, UR4, PT ;  /* 0x00000004ff007c0c */ /* 0x000fc8000bf05070 */
[----:B------:R-:W-:Y:S01]  /*12fa0*/  ISETP.NE.AND.EX P0, PT, RZ, UR5, PT, P0 ;  /* 0x00000005ff007c0c */ /* 0x000fe2000bf05300 */
[----:B------:R-:W-:-:S12]  /*12fb0*/  ULDC.64 UR4, c[0x0][0xa08] ;  /* 0x0002820000047ab9 */ /* 0x000fd80000000a00 */
[----:B------:R-:W3:Y:S02]  /*12fc0*/  @P0 LDC.64 R2, c[0x0][0x9f8] ;  /* 0x00027e00ff020b82 */ /* 0x000ee40000000a00 */
[----:B---3--:R-:W-:-:S05]  /*12fd0*/  @P0 IMAD.WIDE R2, R27, 0x4, R2 ;  /* 0x000000041b020825 */ /* 0x008fca00078e0202 */
[----:B------:R3:W4:Y:S01]  /*12fe0*/  @P0 LDG.E R23, desc[UR52][R2.64] ;  /* 0x0000003402170981 */ /* 0x000722000c1e1900 */
[----:B------:R-:W-:Y:S01]  /*12ff0*/  VIADD R22, R22, 0xffffffff ;  /* 0xffffffff16167836 */ /* 0x000fe20000000000 */
[----:B---3--:R-:W3:Y:S02]  /*13000*/  LDC.64 R2, c[0x0][0x418] ;  /* 0x00010600ff027b82 */ /* 0x008ee40000000a00 */
[----:B---3--:R-:W-:Y:S01]  /*13010*/  LOP3.LUT P0, RZ, R2, UR4, RZ, 0xfc, !PT ;  /* 0x0000000402ff7c12 */ /* 0x008fe2000f80fcff */
[----:B------:R-:W-:-:S03]  /*13020*/  UMOV UR4, 0xffffffff ;  /* 0xffffffff00047882 */ /* 0x000fc60000000000 */
[----:B------:R-:W-:Y:S02]  /*13030*/  LOP3.LUT P0, RZ, R3, UR5, RZ, 0xfc, P0 ;  /* 0x0000000503ff7c12 */ /* 0x000fe4000800fcff */
[----:B----4-:R-:W-:Y:S02]  /*13040*/  SHF.R.S32.HI R25, RZ, 0x1f, R23 ;  /* 0x0000001fff197819 */ /* 0x010fe40000011417 */
[----:B------:R-:W-:Y:S01]  /*13050*/  SEL R19, R23, RZ, !P0 ;  /* 0x000000ff17137207 */ /* 0x000fe20004000000 */
[----:B------:R-:W-:Y:S08]  /*13060*/  BRA.DIV UR4, `(.L_x_1200) ;  /* 0x0000005204d47947 */ /* 0x000ff0000b800000 */
[----:B------:R-:W3:Y:S02]  /*13070*/  S2R R0, SR_TID.X ;  /* 0x0000000000007919 */ /* 0x000ee40000002100 */
[----:B---3--:R-:W-:-:S04]  /*13080*/  SHF.R.U32.HI R0, RZ, 0x5, R0 ;  /* 0x00000005ff007819 */ /* 0x008fc80000011600 */
[----:B------:R-:W-:-:S05]  /*13090*/  LOP3.LUT R0, R0, 0x3, RZ, 0xc0, !PT ;  /* 0x0000000300007812 */ /* 0x000fca00078ec0ff */
[----:B------:R3:W4:Y:S02]  /*130a0*/  SHFL.IDX PT, R14, R0, RZ, 0x1f ;  /* 0x00001fff000e7589 */ /* 0x00072400000e0000 */
.L_x_1308:
[----:B---3--:R-:W3:Y:S01]  /*130b0*/  LDL.LU R0, [R1] ;  /* 0x0000000001007983 */ /* 0x008ee20000300800 */
[----:B------:R-:W-:Y:S02]  /*130c0*/  PLOP3.LUT P1, PT, PT, PT, PT, 0x8, 0x0 ;  /* 0x000000000000781c */ /* 0x000fe40003f2e170 */
[----:B----4-:R-:W-:Y:S02]  /*130d0*/  ISETP.NE.AND P0, PT, R14, RZ, PT ;  /* 0x000000ff0e00720c */ /* 0x010fe40003f05270 */
[----:B---3--:R-:W-:-:S09]  /*130e0*/  LOP3.LUT R0, R0, 0xfffffffe, RZ, 0xc0, !PT ;  /* 0xfffffffe00007812 */ /* 0x008fd200078ec0ff */
[----:B------:R-:W-:-:S05]  /*130f0*/  @P1 LOP3.LUT R0, R0, 0x1, RZ, 0xfc, !PT ;  /* 0x0000000100001812 */ /* 0x000fca00078efcff */
[----:B------:R3:W-:Y:S01]  /*13100*/  STL [R1], R0 ;  /* 0x0000000001007387 */ /* 0x0007e20000100800 */
[----:B------:R-:W-:Y:S05]  /*13110*/  @P0 BRA `(.L_x_1201) ;  /* 0x0000000400200947 */ /* 0x000fea0003800000 */
[----:B------:R-:W-:-:S03]  /*13120*/  UMOV UR4, 0xffffffff ;  /* 0xffffffff00047882 */ /* 0x000fc60000000000 */
[----:B------:R-:W-:Y:S05]  /*13130*/  BRA.DIV UR4, `(.L_x_1202) ;  /* 0x0000005204d47947 */ /* 0x000fea000b800000 */
[----:B------:R-:W-:-:S13]  /*13140*/  ELECT P6, URZ, PT ;  /* 0x00000000003f782f */ /* 0x000fda00038c0000 */
.L_x_1311:
[----:B------:R-:W-:Y:S05]  /*13150*/  @!P6 BRA `(.L_x_1201) ;  /* 0x000000040010e947 */ /* 0x000fea0003800000 */
[----:B------:R-:W-:-:S04]  /*13160*/  ISETP.NE.U32.AND P0, PT, R2, RZ, PT ;  /* 0x000000ff0200720c */ /* 0x000fc80003f05070 */
[----:B------:R-:W-:-:S13]  /*13170*/  ISETP.NE.AND.EX P0, PT, R3, RZ, PT, P0 ;  /* 0x000000ff0300720c */ /* 0x000fda0003f05300 */
[----:B------:R-:W-:Y:S05]  /*13180*/  @!P0 BRA `(.L_x_1203) ;  /* 0x0000000000448947 */ /* 0x000fea0003800000 */
[----:B------:R-:W4:Y:S01]  /*13190*/  LDC R6, c[0x0][0x43c] ;  /* 0x00010f00ff067b82 */ /* 0x000f220000000800 */
[----:B------:R-:W-:Y:S01]  /*131a0*/  ULDC.64 UR4, c[0x0][0x428] ;  /* 0x00010a0000047ab9 */ /* 0x000fe20000000a00 */
[----:B----4-:R-:W-:-:S13]  /*131b0*/  ISETP.NE.AND P0, PT, R6, 0x1, PT ;  /* 0x000000010600780c */ /* 0x010fda0003f05270 */
[----:B01----:R-:W3:Y:S02]  /*131c0*/  @P0 LDC.64 R4, c[0x0][0x440] ;  /* 0x00011000ff040b82 */ /* 0x003ee40000000a00 */
[----:B---3--:R-:W-:-:S04]  /*131d0*/  @P0 IMAD.HI.U32 R0, R22, R4, RZ ;  /* 0x0000000416000227 */ /* 0x008fc800078e00ff */
[----:B------:R-:W-:Y:S01]  /*131e0*/  IMAD.MOV.U32 R4, RZ, RZ, R22 ;  /* 0x000000ffff047224 */ /* 0x000fe200078e0016 */
[----:B------:R-:W-:-:S04]  /*131f0*/  @P0 SHF.R.U32.HI R4, RZ, R5, R0 ;  /* 0x00000005ff040219 */ /* 0x000fc80000011600 */
[--C-:B------:R-:W-:Y:S01]  /*13200*/  SHF.R.S32.HI R5, RZ, 0x1f, R4.reuse ;  /* 0x0000001fff057819 */ /* 0x100fe20000011404 */
[----:B------:R-:W-:-:S04]  /*13210*/  IMAD.MOV R0, RZ, RZ, -R4 ;  /* 0x000000ffff007224 */ /* 0x000fc800078e0a04 */
[----:B------:R-:W-:Y:S02]  /*13220*/  IMAD R22, R6, R0, R22 ;  /* 0x0000000006167224 */ /* 0x000fe400078e0216 */
[----:B------:R-:W-:Y:S02]  /*13230*/  IMAD R0, R25, UR4, RZ ;  /* 0x0000000419007c24 */ /* 0x000fe4000f8e02ff */
[----:B------:R-:W-:-:S04]  /*13240*/  IMAD.WIDE.U32 R4, R23, UR4, R4 ;  /* 0x0000000417047c25 */ /* 0x000fc8000f8e0004 */
[----:B------:R-:W-:Y:S01]  /*13250*/  IMAD R0, R23, UR5, R0 ;  /* 0x0000000517007c24 */ /* 0x000fe2000f8e0200 */
[----:B------:R-:W-:-:S03]  /*13260*/  LEA R2, P0, R4, R2, 0x2 ;  /* 0x0000000204027211 */ /* 0x000fc600078010ff */
[----:B------:R-:W-:-:S05]  /*13270*/  IMAD.IADD R0, R5, 0x1, R0 ;  /* 0x0000000105007824 */ /* 0x000fca00078e0200 */
[----:B------:R-:W-:-:S05]  /*13280*/  LEA.HI.X R3, R4, R3, R0, 0x2, P0 ;  /* 0x0000000304037211 */ /* 0x000fca00000f1400 */
[----:B------:R4:W5:Y:S02]  /*13290*/  LDG.E R19, desc[UR52][R2.64] ;  /* 0x0000003402137981 */ /* 0x000964000c1e1900 */
.L_x_1203:
[----:B---3--:R-:W-:Y:S01]  /*132a0*/  IMAD R0, R18, 0x8, R17 ;  /* 0x0000000812007824 */ /* 0x008fe200078e0211 */
[----:B----4-:R-:W-:-:S04]  /*132b0*/  SHF.L.U32 R2, R28, 0x1f, RZ ;  /* 0x0000001f1c027819 */ /* 0x010fc800000006ff */
[----:B------:R-:W3:Y:S02]  /*132c0*/  SYNCS.PHASECHK.TRANS64.TRYWAIT P0, [R0+URZ+0x2d840], R2 ;  /* 0x02d84002000075a7 */ /* 0x000ee4000800017f */
[----:B---3--:R-:W-:Y:S05]  /*132d0*/  @!P0 BRA `(.L_x_1204) ;  /* 0x00000050008c8947 */ /* 0x008fea0003800000 */
.L_x_1312:
[----:B------:R-:W4:Y:S02]  /*132e0*/  S2R R3, SR_TID.X ;  /* 0x0000000000037919 */ /* 0x000f240000002100 */
[----:B----4-:R-:W-:-:S04]  /*132f0*/  LOP3.LUT R3, R3, 0x7f, RZ, 0xc0, !PT ;  /* 0x0000007f03037812 */ /* 0x010fc800078ec0ff */
[----:B------:R-:W-:-:S13]  /*13300*/  ISETP.NE.AND P0, PT, R3, RZ, PT ;  /* 0x000000ff0300720c */ /* 0x000fda0003f05270 */
[----:B------:R-:W-:Y:S05]  /*13310*/  @P0 BRA `(.L_x_1205) ;  /* 0x00000000001c0947 */ /* 0x000fea0003800000 */
[----:B------:R-:W4:Y:S01]  /*13320*/  S2R R3, SR_TID.X ;  /* 0x0000000000037919 */ /* 0x000f220000002100 */
[----:B---3--:R-:W-:-:S04]  /*13330*/  IMAD.MOV.U32 R2, RZ, RZ, 0x6000 ;  /* 0x00006000ff027424 */ /* 0x008fc800078e00ff */
[----:B------:R3:W-:Y:S01]  /*13340*/  SYNCS.ARRIVE.TRANS64 RZ, [R0+URZ+0x2d830], R2 ;  /* 0x02d8300200ff79a7 */ /* 0x0007e2000800003f */
[----:B----4-:R-:W-:-:S04]  /*13350*/  LOP3.LUT R3, R3, 0x1f, RZ, 0xc0, !PT ;  /* 0x0000001f03037812 */ /* 0x010fc800078ec0ff */
[----:B------:R-:W-:-:S13]  /*13360*/  ISETP.NE.AND P0, PT, R3, RZ, PT ;  /* 0x000000ff0300720c */ /* 0x000fda0003f05270 */
[----:B---3--:R-:W-:Y:S05]  /*13370*/  @!P0 BRA `(.L_x_1205) ;  /* 0x0000000000048947 */ /* 0x008fea0003800000 */
[----:B------:R-:W-:Y:S01]  /*13380*/  BPT.TRAP 0x1 ;  /* 0x000000040000795c */ /* 0x000fe20000300000 */
.L_x_1205:
[----:B---3--:R-:W3:Y:S01]  /*13390*/  LDL.LU R2, [R1] ;  /* 0x0000000001027983 */ /* 0x008ee20000300800 */
        /* <DEDUP_REMOVED lines=14> */
[----:B------:R-:W-:Y:S02]  /*13480*/  ULEA UR11, UR11, UR5, 0x7 ;  /* 0x000000050b0b7291 */ /* 0x000fe4000f8e383f */
[----:B------:R-:W-:Y:S02]  /*13490*/  UIADD3 UR14, UR8, 0x15400, URZ ;  /* 0x00015400080e7890 */ /* 0x000fe4000fffe03f */
[----:B------:R-:W-:Y:S02]  /*134a0*/  UIADD3.X UR5, URZ, UR39, URZ, UP0, !UPT ;  /* 0x000000273f057290 */ /* 0x000fe400087fe43f */
[----:B------:R-:W-:Y:S02]  /*134b0*/  UIADD3 UR15, UR8, 0x17400, URZ ;  /* 0x00017400080f7890 */ /* 0x000fe4000fffe03f */
[----:B------:R-:W-:-:S03]  /*134c0*/  UIADD3 UR17, UR8, 0x19400, URZ ;  /* 0x0001940008117890 */ /* 0x000fc6000fffe03f */
[----:B------:R-:W-:Y:S01]  /*134d0*/  UMOV UR8, UR14 ;  /* 0x0000000e00087c82 */ /* 0x000fe20008000000 */
[----:B------:R-:W-:Y:S01]  /*134e0*/  UMOV UR14, 0x40 ;  /* 0x00000040000e7882 */ /* 0x000fe20000000000 */
[----:B------:R4:W-:Y:S02]  /*134f0*/  UTMALDG.4D [UR8], [UR4], desc[UR6] ;  /* 0x00000608040075b4 */ /* 0x0009e40008019000 */
[----:B----4-:R-:W-:Y:S01]  /*13500*/  UMOV UR8, UR15 ;  /* 0x0000000f00087c82 */ /* 0x010fe20008000000 */
[----:B------:R-:W-:Y:S02]  /*13510*/  UMOV UR10, UR16 ;  /* 0x00000010000a7c82 */ /* 0x000fe40008000000 */
[----:B------:R4:W-:Y:S02]  /*13520*/  UTMALDG.4D [UR8], [UR4], desc[UR6] ;  /* 0x00000608040075b4 */ /* 0x0009e40008019000 */
[----:B----4-:R-:W-:Y:S01]  /*13530*/  UMOV UR8, UR17 ;  /* 0x0000001100087c82 */ /* 0x010fe20008000000 */
[----:B------:R-:W-:-:S02]  /*13540*/  UMOV UR10, UR14 ;  /* 0x0000000e000a7c82 */ /* 0x000fc40008000000 */
[----:B------:R4:W-:Y:S01]  /*13550*/  UTMALDG.4D [UR8], [UR4], desc[UR6] ;  /* 0x00000608040075b4 */ /* 0x0009e20008019000 */
[----:B---3--:R-:W-:-:S04]  /*13560*/  LOP3.LUT R2, R2, 0xfffffffe, RZ, 0xc0, !PT ;  /* 0xfffffffe02027812 */ /* 0x008fc800078ec0ff */
[----:B------:R-:W-:-:S05]  /*13570*/  @P0 LOP3.LUT R2, R2, 0x1, RZ, 0xfc, !PT ;  /* 0x0000000102020812 */ /* 0x000fca00078efcff */
[----:B------:R4:W-:Y:S01]  /*13580*/  STL [R1], R2 ;  /* 0x0000000201007387 */ /* 0x0009e20000100800 */
[----:B------:R-:W-:Y:S01]  /*13590*/  NOP ;  /* 0x0000000000007918 */ /* 0x000fe20000000000 */
.L_x_1201:
[----:B------:R-:W5:Y:S01]  /*135a0*/  LDL.LU R3, [R1+0x10] ;  /* 0x0000100001037983 */ /* 0x000f620000300800 */
[----:B------:R-:W-:Y:S05]  /*135b0*/  WARPSYNC.ALL ;  /* 0x0000000000007948 */ /* 0x000fea0003800000 */
[----:B----4-:R-:W-:Y:S01]  /*135c0*/  ULDC.64 UR4, c[0x0][0x298] ;  /* 0x0000a60000047ab9 */ /* 0x010fe20000000a00 */
[----:B---3--:R-:W-:Y:S01]  /*135d0*/  VIADD R0, R17, 0xc400 ;  /* 0x0000c40011007836 */ /* 0x008fe20000000000 */
[----:B------:R-:W-:Y:S01]  /*135e0*/  ULDC.64 UR6, c[0x0][0xa00] ;  /* 0x0002800000067ab9 */ /* 0x000fe20000000a00 */
[----:B------:R-:W-:Y:S01]  /*135f0*/  BSSY B6, `(.L_x_1206) ;  /* 0x0000022000067945 */ /* 0x000fe20003800000 */
[----:B------:R-:W-:Y:S01]  /*13600*/  BAR.SYNC.DEFER_BLOCKING 0x8, 0x200 ;  /* 0x0208000000007b1d */ /* 0x000fe20000010000 */
[----:B------:R-:W-:-:S02]  /*13610*/  ISETP.NE.U32.AND P0, PT, RZ, UR6, PT ;  /* 0x00000006ff007c0c */ /* 0x000fc4000bf05070 */
[----:B------:R-:W-:Y:S02]  /*13620*/  LOP3.LUT P1, RZ, R0, 0x1bf, RZ, 0xc0, !PT ;  /* 0x000001bf00ff7812 */ /* 0x000fe4000782c0ff */
[----:B------:R-:W-:Y:S02]  /*13630*/  ISETP.NE.AND.EX P0, PT, RZ, UR7, PT, P0 ;  /* 0x00000007ff007c0c */ /* 0x000fe4000bf05300 */
[----:B-----5:R-:W-:Y:S01]  /*13640*/  SHF.R.S32.HI R2, RZ, 0x1f, R3 ;  /* 0x0000001fff027819 */ /* 0x020fe20000011403 */
[----:B01----:R-:W-:-:S04]  /*13650*/  IMAD.WIDE.U32 R4, R3, UR4, RZ ;  /* 0x0000000403047c25 */ /* 0x003fc8000f8e00ff */
[----:B------:R-:W-:Y:S01]  /*13660*/  IMAD R2, R2, UR4, RZ ;  /* 0x0000000402027c24 */ /* 0x000fe2000f8e02ff */
[----:B------:R0:W-:Y:S03]  /*13670*/  STL.64 [R1+0x28], R4 ;  /* 0x0000280401007387 */ /* 0x0001e60000100a00 */
[----:B------:R-:W-:Y:S01]  /*13680*/  IMAD R0, R3, UR5, R2 ;  /* 0x0000000503007c24 */ /* 0x000fe2000f8e0202 */
[----:B------:R-:W-:-:S03]  /*13690*/  SHF.R.S32.HI R2, RZ, 0x1f, R27 ;  /* 0x0000001fff027819 */ /* 0x000fc6000001141b */
[----:B------:R-:W-:Y:S01]  /*136a0*/  IMAD.IADD R3, R5, 0x1, R0 ;  /* 0x0000000105037824 */ /* 0x000fe200078e0200 */
[----:B------:R-:W-:Y:S02]  /*136b0*/  SEL R0, R27, RZ, !P0 ;  /* 0x000000ff1b007207 */ /* 0x000fe40004000000 */
[----:B------:R-:W-:Y:S02]  /*136c0*/  SEL R2, R2, RZ, !P0 ;  /* 0x000000ff02027207 */ /* 0x000fe40004000000 */
        /* <DEDUP_REMOVED lines=19> */
[----:B0-----:R-:W-:Y:S05]  /*13800*/  CALL.ABS.NOINC R2 ;  /* 0x0000000002007343 */ /* 0x001fea0003c00000 */
.L_x_1207:
[----:B------:R-:W-:Y:S05]  /*13810*/  BSYNC B6 ;  /* 0x0000000000067941 */ /* 0x000fea0003800000 */
.L_x_1206:
[----:B------:R-:W3:Y:S01]  /*13820*/  LDL.LU R20, [R1+0x34] ;  /* 0x0000340001147983 */ /* 0x000ee20000300800 */
[----:B------:R-:W-:Y:S01]  /*13830*/  ULDC.64 UR6, c[0x0][0x2e0] ;  /* 0x0000b80000067ab9 */ /* 0x000fe20000000a00 */
[----:B------:R-:W-:Y:S01]  /*13840*/  ULDC.64 UR4, c[0x0][0x2d8] ;  /* 0x0000b60000047ab9 */ /* 0x000fe20000000a00 */
[----:B------:R-:W1:Y:S01]  /*13850*/  LDC R9, c[0x0][0x448] ;  /* 0x00011200ff097b82 */ /* 0x000e620000000800 */
[----:B0-----:R-:W3:Y:S01]  /*13860*/  LDL.LU.64 R2, [R1+0x28] ;  /* 0x0000280001027983 */ /* 0x001ee20000300a00 */
[----:B------:R-:W-:-:S03]  /*13870*/  ULDC.64 UR8, c[0x0][0x280] ;  /* 0x0000a00000087ab9 */ /* 0x000fc60000000a00 */
[----:B------:R-:W4:Y:S04]  /*13880*/  LDL.LU R21, [R1+0x38] ;  /* 0x0000380001157983 */ /* 0x000f280000300800 */
[----:B------:R-:W2:Y:S04]  /*13890*/  LDL.LU R4, [R1+0x10] ;  /* 0x0000100001047983 */ /* 0x000ea80000300800 */
[----:B------:R-:W2:Y:S01]  /*138a0*/  LDL R10, [R1+0x8] ;  /* 0x00000800010a7983 */ /* 0x000ea20000100800 */
[----:B------:R-:W0:Y:S01]  /*138b0*/  S2R R11, SR_TID.X ;  /* 0x00000000000b7919 */ /* 0x000e220000002100 */
[----:B-1----:R-:W-:-:S13]  /*138c0*/  ISETP.NE.AND P1, PT, R9, 0x1, PT ;  /* 0x000000010900780c */ /* 0x002fda0003f25270 */
[----:B------:R-:W1:Y:S08]  /*138d0*/  @P1 LDC R6, c[0x0][0x450] ;  /* 0x00011400ff061b82 */ /* 0x000e700000000800 */
[----:B------:R-:W1:Y:S01]  /*138e0*/  @P1 LDC R8, c[0x0][0x450] ;  /* 0x00011400ff081b82 */ /* 0x000e620000000800 */
[----:B---3--:R-:W-:Y:S02]  /*138f0*/  IMAD.MOV.U32 R3, RZ, RZ, R20 ;  /* 0x000000ffff037224 */ /* 0x008fe400078e0014 */
[----:B------:R-:W3:Y:S01]  /*13900*/  S2R R20, SR_TID.X ;  /* 0x0000000000147919 */ /* 0x000ee20000002100 */
[----:B----4-:R-:W-:-:S02]  /*13910*/  IMAD R0, R21, UR6, RZ ;  /* 0x0000000615007c24 */ /* 0x010fc4000f8e02ff */
[----:B------:R-:W-:-:S04]  /*13920*/  IMAD.WIDE.U32 R2, R16, UR4, R2 ;  /* 0x0000000410027c25 */ /* 0x000fc8000f8e0002 */
[----:B------:R-:W-:Y:S01]  /*13930*/  IMAD R3, R16, UR5, R3 ;  /* 0x0000000510037c24 */ /* 0x000fe2000f8e0203 */
[----:B------:R-:W-:Y:S01]  /*13940*/  ULDC.64 UR4, c[0x0][0x2d0] ;  /* 0x0000b40000047ab9 */ /* 0x000fe20000000a00 */
[C---:B--2---:R-:W-:Y:S02]  /*13950*/  IMAD R0, R4.reuse, UR7, R0 ;  /* 0x0000000704007c24 */ /* 0x044fe4000f8e0200 */
[----:B------:R-:W-:Y:S01]  /*13960*/  IMAD.WIDE.U32 R2, R4, UR6, R2 ;  /* 0x0000000604027c25 */ /* 0x000fe2000f8e0002 */
        /* <DEDUP_REMOVED lines=8> */
[----:B------:R-:W-:Y:S01]  /*139f0*/  IMAD.IADD R0, R20, 0x1, R10 ;  /* 0x0000000114007824 */ /* 0x000fe200078e020a */
[----:B------:R-:W-:Y:S01]  /*13a00*/  LOP3.LUT R21, R21, 0x18, RZ, 0xc0, !PT ;  /* 0x0000001815157812 */ /* 0x000fe200078ec0ff */
[----:B------:R-:W-:Y:S02]  /*13a10*/  IMAD.SHL.U32 R20, R11, 0x8, RZ ;  /* 0x000000080b147824 */ /* 0x000fe400078e00ff */
[----:B--2---:R-:W-:-:S03]  /*13a20*/  @P1 IMAD.HI.U32 R5, R0, R4, RZ ;  /* 0x0000000400051227 */ /* 0x004fc600078e00ff */
[----:B------:R-:W-:Y:S01]  /*13a30*/  LOP3.LUT R20, R20, 0x18, RZ, 0xc0, !PT ;  /* 0x0000001814147812 */ /* 0x000fe200078ec0ff */
[----:B------:R-:W-:Y:S01]  /*13a40*/  IMAD.MOV.U32 R4, RZ, RZ, R0 ;  /* 0x000000ffff047224 */ /* 0x000fe200078e0000 */
[----:B-1----:R-:W-:Y:S02]  /*13a50*/  @P1 SHF.R.U32.HI R4, RZ, R6, R5 ;  /* 0x00000006ff041219 */ /* 0x002fe40000011605 */
[C---:B------:R-:W-:Y:S02]  /*13a60*/  LOP3.LUT R12, R20.reuse, 0x20, RZ, 0xfc, !PT ;  /* 0x00000020140c7812 */ /* 0x040fe400078efcff */
[----:B------:R-:W-:Y:S01]  /*13a70*/  LOP3.LUT R11, R20, 0x40, RZ, 0xfc, !PT ;  /* 0x00000040140b7812 */ /* 0x000fe200078efcff */
[--C-:B------:R-:W-:Y:S01]  /*13a80*/  IMAD.MOV R6, RZ, RZ, -R4.reuse ;  /* 0x000000ffff067224 */ /* 0x100fe200078e0a04 */
[----:B------:R0:W5:Y:S01]  /*13a90*/  LDL R20, [R1+0x4] ;  /* 0x0000040001147983 */ /* 0x0001620000100800 */
[----:B------:R-:W-:Y:S02]  /*13aa0*/  SHF.R.S32.HI R5, RZ, 0x1f, R4 ;  /* 0x0000001fff057819 */ /* 0x000fe40000011404 */
[----:B------:R-:W-:-:S02]  /*13ab0*/  IMAD R6, R9, R6, R0 ;  /* 0x0000000609067224 */ /* 0x000fc400078e0200 */
[----:B------:R-:W-:Y:S02]  /*13ac0*/  VIADD R0, R0, 0x80 ;  /* 0x0000008000007836 */ /* 0x000fe40000000000 */
[----:B------:R-:W-:-:S04]  /*13ad0*/  IMAD R5, R5, UR4, RZ ;  /* 0x0000000405057c24 */ /* 0x000fc8000f8e02ff */
[C---:B------:R-:W-:Y:S02]  /*13ae0*/  IMAD R7, R4.reuse, UR5, R5 ;  /* 0x0000000504077c24 */ /* 0x040fe4000f8e0205 */
[----:B------:R-:W-:-:S04]  /*13af0*/  IMAD.WIDE.U32 R4, R4, UR4, R2 ;  /* 0x0000000404047c25 */ /* 0x000fc8000f8e0002 */
[----:B------:R-:W-:Y:S01]  /*13b00*/  IMAD.IADD R5, R5, 0x1, R7 ;  /* 0x0000000105057824 */ /* 0x000fe200078e0207 */
[----:B------:R-:W-:Y:S01]  /*13b10*/  SHF.R.S32.HI R7, RZ, 0x1f, R6 ;  /* 0x0000001fff077819 */ /* 0x000fe20000011406 */
[----:B------:R-:W-:-:S04]  /*13b20*/  IMAD.WIDE.U32 R4, R6, UR6, R4 ;  /* 0x0000000606047c25 */ /* 0x000fc8000f8e0004 */
[----:B------:R-:W-:-:S04]  /*13b30*/  IMAD R7, R7, UR6, RZ ;  /* 0x0000000607077c24 */ /* 0x000fc8000f8e02ff */
[----:B------:R-:W-:Y:S01]  /*13b40*/  IMAD R7, R6, UR7, R7 ;  /* 0x0000000706077c24 */ /* 0x000fe2000f8e0207 */
[----:B------:R-:W-:-:S03]  /*13b50*/  LEA R6, P0, R4, UR8, 0x1 ;  /* 0x0000000804067c11 */ /* 0x000fc6000f8008ff */
[----:B------:R-:W-:Y:S02]  /*13b60*/  IMAD.IADD R5, R5, 0x1, R7 ;  /* 0x0000000105057824 */ /* 0x000fe400078e0207 */
[----:B------:R-:W1:Y:S03]  /*13b70*/  @P1 LDC R7, c[0x0][0x44c] ;  /* 0x00011300ff071b82 */ /* 0x000e660000000800 */
[----:B------:R-:W-:Y:S01]  /*13b80*/  LEA.HI.X R4, R4, UR9, R5, 0x1, P0 ;  /* 0x0000000904047c11 */ /* 0x000fe200080f0c05 */
[----:B------:R-:W-:Y:S02]  /*13b90*/  IMAD.MOV.U32 R5, RZ, RZ, R0 ;  /* 0x000000ffff057224 */ /* 0x000fe400078e0000 */
[----:B-1----:R-:W-:-:S05]  /*13ba0*/  @P1 IMAD.HI.U32 R7, R0, R7, RZ ;  /* 0x0000000700071227 */ /* 0x002fca00078e00ff */
        /* <DEDUP_REMOVED lines=18> */
[----:B------:R-:W-:-:S04]  /*13cd0*/  UMOV UR4, 0xffffffff ;  /* 0xffffffff00047882 */ /* 0x000fc80000000000 */
[----:B------:R-:W-:Y:S01]  /*13ce0*/  LEA.HI.X R7, R2, UR9, R5, 0x1, P3 ;  /* 0x0000000902077c11 */ /* 0x000fe200098f0c05 */
[----:B0-----:R-:W-:Y:S06]  /*13cf0*/  BRA.DIV UR4, `(.L_x_1208) ;  /* 0x0000004a04187947 */ /* 0x001fec000b800000 */
[----:B------:R-:W0:Y:S02]  /*13d00*/  S2R R3, SR_TID.X ;  /* 0x0000000000037919 */ /* 0x000e240000002100 */
[----:B0-----:R-:W-:Y:S02]  /*13d10*/  LOP3.LUT R10, R3, 0x7f, RZ, 0xc0, !PT ;  /* 0x0000007f030a7812 */ /* 0x001fe400078ec0ff */
[----:B------:R-:W2:Y:S04]  /*13d20*/  LDL.LU R3, [R1+0xc] ;  /* 0x00000c0001037983 */ /* 0x000ea80000300800 */
[----:B------:R-:W3:Y:S01]  /*13d30*/  LDL.LU R11, [R1+0x8] ;  /* 0x00000800010b7983 */ /* 0x000ee20000300800 */
[----:B------:R-:W-:-:S03]  /*13d40*/  SHF.R.U32.HI R10, RZ, 0x2, R10 ;  /* 0x00000002ff0a7819 */ /* 0x000fc6000001160a */
[----:B------:R-:W-:Y:S01]  /*13d50*/  SHFL.IDX PT, R2, R4, RZ, 0x1c1f ;  /* 0x001c1fff04027589 */ /* 0x000fe200000e0000 */
[----:B--2---:R-:W-:-:S03]  /*13d60*/  IMAD R5, R3, R9, RZ ;  /* 0x0000000903057224 */ /* 0x004fc600078e02ff */
[----:B------:R-:W0:Y:S01]  /*13d70*/  SHFL.IDX PT, R3, R6, RZ, 0x1c1f ;  /* 0x001c1fff06037589 */ /* 0x000e2200000e0000 */
[----:B---3--:R-:W-:-:S05]  /*13d80*/  IMAD.IADD R0, R10, 0x1, R11 ;  /* 0x000000010a007824 */ /* 0x008fca00078e020b */
        /* <DEDUP_REMOVED lines=36> */
[----:B------:R-:W-:-:S05]  /*13fd0*/  VIADD R2, R0, 0x80 ;  /* 0x0000008000027836 */ /* 0x000fca0000000000 */
[----:B------:R-:W-:Y:S01]  /*13fe0*/  ISETP.GE.AND P3, PT, R2, R5, PT ;  /* 0x000000050200720c */ /* 0x000fe20003f66270 */
[----:B------:R-:W-:-:S05]  /*13ff0*/  VIADD R2, R0, 0x60 ;  /* 0x0000006000027836 */ /* 0x000fca0000000000 */
[----:B------:R-:W-:Y:S02]  /*14000*/  ISETP.GE.AND P4, PT, R2, R5, PT ;  /* 0x000000050200720c */ /* 0x000fe40003f86270 */
[----:B------:R-:W-:Y:S04]  /*14010*/  SHFL.IDX PT, R2, R7, RZ, 0x1c1f ;  /* 0x001c1fff07027589 */ /* 0x000fe800000e0000 */
[----:B------:R-:W-:Y:S07]  /*14020*/  SHFL.IDX PT, R7, R7, 0x1, 0x1c1f ;  /* 0x003c1f0007077f89 */ /* 0x000fee00000e0000 */
[----:B0-----:R-:W-:-:S05]  /*14030*/  @!P4 LEA R3, P5, R21, R3, 0x1 ;  /* 0x000000031503c211 */ /* 0x001fca00078a08ff */
[----:B------:R-:W-:Y:S02]  /*14040*/  @!P4 IMAD.X R9, RZ, RZ, R4, P5 ;  /* 0x000000ffff09c224 */ /* 0x000fe400028e0604 */
[----:B------:R-:W0:Y:S02]  /*14050*/  SHFL.IDX PT, R4, R8, RZ, 0x1c1f ;  /* 0x001c1fff08047589 */ /* 0x000e2400000e0000 */
[----:B0-----:R-:W-:-:S05]  /*14060*/  @!P3 LEA R4, P5, R21, R4, 0x1 ;  /* 0x000000041504b211 */ /* 0x001fca00078a08ff */
[----:B------:R-:W-:Y:S02]  /*14070*/  @!P3 IMAD.X R6, RZ, RZ, R2, P5 ;  /* 0x000000ffff06b224 */ /* 0x000fe400028e0602 */
[----:B------:R-:W-:Y:S02]  /*14080*/  @!P4 IMAD.MOV.U32 R2, RZ, RZ, R3 ;  /* 0x000000ffff02c224 */ /* 0x000fe400078e0003 */
[----:B------:R-:W-:-:S05]  /*14090*/  @!P4 IMAD.MOV.U32 R3, RZ, RZ, R9 ;  /* 0x000000ffff03c224 */ /* 0x000fca00078e0009 */
[----:B------:R-:W-:Y:S04]  /*140a0*/  @!P4 LDGSTS.E.BYPASS.LTC128B.128 [R20+0xdc00], desc[UR52][R2.64], !P2 ;  /* 0x0dc000000214cfae */ /* 0x000fe8000d101d74 */
[----:B------:R-:W-:Y:S04]  /*140b0*/  @!P4 LDGSTS.E.BYPASS.LTC128B.128 [R20+0x10c00], desc[UR52][R2.64+0x40], !P1 ;  /* 0x10c000400214cfae */ /* 0x000fe8000c901d74 */
[----:B------:R0:W-:Y:S02]  /*140c0*/  @!P4 LDGSTS.E.BYPASS.LTC128B.128 [R20+0x13c00], desc[UR52][R2.64+0x80], !P0 ;  /* 0x13c000800214cfae */ /* 0x0001e4000c101d74 */
[----:B0-----:R-:W-:-:S02]  /*140d0*/  @!P3 IMAD.MOV.U32 R2, RZ, RZ, R4 ;  /* 0x000000ffff02b224 */ /* 0x001fc400078e0004 */
[----:B------:R-:W-:-:S05]  /*140e0*/  @!P3 IMAD.MOV.U32 R3, RZ, RZ, R6 ;  /* 0x000000ffff03b224 */ /* 0x000fca00078e0006 */
[----:B------:R-:W-:Y:S04]  /*140f0*/  @!P3 LDGSTS.E.BYPASS.LTC128B.128 [R20+0xe400], desc[UR52][R2.64], !P2 ;  /* 0x0e4000000214bfae */ /* 0x000fe8000d101d74 */
[----:B------:R-:W-:Y:S04]  /*14100*/  @!P3 LDGSTS.E.BYPASS.LTC128B.128 [R20+0x11400], desc[UR52][R2.64+0x40], !P1 ;  /* 0x114000400214bfae */ /* 0x000fe8000c901d74 */
[----:B------:R0:W-:Y:S04]  /*14110*/  @!P3 LDGSTS.E.BYPASS.LTC128B.128 [R20+0x14400], desc[UR52][R2.64+0x80], !P0 ;  /* 0x144000800214bfae */ /* 0x0001e8000c101d74 */
[----:B0-----:R0:W1:Y:S02]  /*14120*/  SHFL.IDX PT, R2, R8, 0x1, 0x1c1f ;  /* 0x003c1f0008027f89 */ /* 0x00106400000e0000 */
.L_x_1325:
[----:B------:R-:W-:Y:S02]  /*14130*/  VIADD R0, R0, 0xa0 ;  /* 0x000000a000007836 */ /* 0x000fe40000000000 */
[----:B0-----:R-:W-:-:S03]  /*14140*/  VIADD R8, R17, 0x2d800 ;  /* 0x0002d80011087836 */ /* 0x001fc60000000000 */
        /* <DEDUP_REMOVED lines=11> */
.L_x_1209:
[----:B------:R-:W-:Y:S02]  /*14200*/  PLOP3.LUT P1, PT, P1, P0, PT, 0xa2, 0x0 ;  /* 0x000000000000781c */ /* 0x000fe40000f21472 */
[----:B------:R-:W-:-:S08]  /*14210*/  @P0 R2UR P1, UR4, R17 ;  /* 0x00000000110402ca */ /* 0x000fd00000020000 */
[----:B------:R-:W-:-:S05]  /*14220*/  @P0 PLOP3.LUT P0, PT, P1, PT, PT, 0x80, 0x0 ;  /* 0x000000000000081c */ /* 0x000fca0000f0f070 */
[----:B------:R-:W-:Y:S01]  /*14230*/  @!P1 SYNCS.ARRIVE.TRANS64.RED.A0T1 RZ, [UR4+0x2d800], RZ ;  /* 0x02d800ffffff99a7 */ /* 0x000fe20008200404 */
[----:B------:R-:W-:Y:S07]  /*14240*/  @!P1 ARRIVES.LDGSTSBAR.64.TRANSCNT [UR4+0x2d800] ;  /* 0x02d80000ff0099b0 */ /* 0x000fee0008000a84 */
[----:B------:R-:W-:Y:S05]  /*14250*/  @P0 BRA.U.ANY `(.L_x_1209) ;  /* 0xfffffffd00e80947 */ /* 0x000fea000393ffff */
[----:B0-----:R-:W2:Y:S02]  /*14260*/  LDL.LU R2, [R1+0x24] ;  /* 0x0000240001027983 */ /* 0x001ea40000300800 */
        /* <DEDUP_REMOVED lines=9> */
[----:B------:R-:W1:Y:S03]  /*14300*/  SYNCS.PHASECHK.TRANS64.TRYWAIT P0, [R17+URZ+0x2d820], R0 ;  /* 0x02d82000110075a7 */ /* 0x000e66000800017f */
[----:B01----:R-:W-:Y:S05]  /*14310*/  @!P0 BRA `(.L_x_1211) ;  /* 0x0000004800b48947 */ /* 0x003fea0003800000 */
.L_x_1326:
[----:B------:R-:W-:Y:S05]  /*14320*/  BSYNC B0 ;  /* 0x0000000000007941 */ /* 0x000fea0003800000 */
.L_x_1210:
[----:B------:R-:W0:Y:S01]  /*14330*/  LDL R2, [R1+0x1c] ;  /* 0x00001c0001027983 */ /* 0x000e220000100800 */
[----:B------:R-:W-:Y:S01]  /*14340*/  BSSY B0, `(.L_x_1212) ;  /* 0x0000233000007945 */ /* 0x000fe20003800000 */
[----:B0-----:R-:W-:-:S05]  /*14350*/  VIADD R0, R2, 0xfffffffe ;  /* 0xfffffffe02007836 */ /* 0x001fca0000000000 */
[----:B------:R-:W-:-:S13]  /*14360*/  ISETP.GE.AND P0, PT, R0, R29, PT ;  /* 0x0000001d0000720c */ /* 0x000fda0003f06270 */
[----:B------:R-:W-:Y:S05]  /*14370*/  @!P0 BRA `(.L_x_1213) ;  /* 0x0000002000bc8947 */ /* 0x000fea0003800000 */
[----:B------:R-:W2:Y:S04]  /*14380*/  LDL.LU R2, [R1+0x30] ;  /* 0x0000300001027983 */ /* 0x000ea80000300800 */
[----:B------:R-:W3:Y:S04]  /*14390*/  LDL.LU R6, [R1+0x18] ;  /* 0x0000180001067983 */ /* 0x000ee80000300800 */
[----:B------:R-:W4:Y:S04]  /*143a0*/  LDL.LU R3, [R1+0x3c] ;  /* 0x00003c0001037983 */ /* 0x000f280000300800 */
[----:B------:R-:W5:Y:S04]  /*143b0*/  LDL.LU R5, [R1+0x14] ;  /* 0x0000140001057983 */ /* 0x000f680000300800 */
[----:B------:R-:W5:Y:S01]  /*143c0*/  LDL.LU R4, [R1+0x40] ;  /* 0x0000400001047983 */ /* 0x000f620000300800 */
[----:B------:R-:W-:Y:S01]  /*143d0*/  BSSY B2, `(.L_x_1214) ;  /* 0x00000c3000027945 */ /* 0x000fe20003800000 */
[----:B--2---:R-:W-:-:S04]  /*143e0*/  VIADD R2, R2, 0x1 ;  /* 0x0000000102027836 */ /* 0x004fc80000000000 */
[----:B---3--:R-:W-:Y:S01]  /*143f0*/  IMAD R2, R2, R6, RZ ;  /* 0x0000000602027224 */ /* 0x008fe200078e02ff */
[----:B----4-:R-:W-:-:S04]  /*14400*/  LOP3.LUT R3, RZ, R3, RZ, 0x33, !PT ;  /* 0x00000003ff037212 */ /* 0x010fc800078e33ff */
[----:B------:R-:W-:-:S04]  /*14410*/  LOP3.LUT R2, RZ, R2, RZ, 0x33, !PT ;  /* 0x00000002ff027212 */ /* 0x000fc800078e33ff */
[----:B-----5:R-:W-:Y:S02]  /*14420*/  VIADDMNMX R2, R2, -R5, R3, !PT ;  /* 0x8000000502027246 */ /* 0x020fe40007800103 */
[----:B------:R-:W-:-:S04]  /*14430*/  LOP3.LUT R3, RZ, R4, RZ, 0x33, !PT ;  /* 0x00000004ff037212 */ /* 0x000fc800078e33ff */
[----:B------:R-:W-:Y:S02]  /*14440*/  VIMNMX R6, R2, R3, !PT ;  /* 0x0000000302067248 */ /* 0x000fe40007fe0100 */
[----:B------:R-:W-:-:S04]  /*14450*/  LOP3.LUT R3, RZ, R29, RZ, 0x33, !PT ;  /* 0x0000001dff037212 */ /* 0x000fc800078e33ff */
[----:B------:R-:W-:Y:S02]  /*14460*/  VIADDMNMX R10, R6, 0x2, R3, !PT ;  /* 0x00000002060a7846 */ /* 0x000fe40007800103 */
[----:B------:R-:W-:-:S05]  /*14470*/  LOP3.LUT R3, RZ, R6, RZ, 0x33, !PT ;  /* 0x00000006ff037212 */ /* 0x000fca00078e33ff */
[----:B------:R-:W-:-:S05]  /*14480*/  IMAD.IADD R3, R10, 0x1, R3 ;  /* 0x000000010a037824 */ /* 0x000fca00078e0203 */
[----:B------:R-:W-:-:S04]  /*14490*/  LOP3.LUT R3, R3, 0x1, RZ, 0xc0, !PT ;  /* 0x0000000103037812 */ /* 0x000fc800078ec0ff */
[----:B------:R-:W-:-:S13]  /*144a0*/  ISETP.NE.U32.AND P0, PT, R3, 0x1, PT ;  /* 0x000000010300780c */ /* 0x000fda0003f05070 */
[----:B------:R-:W-:Y:S05]  /*144b0*/  @P0 BRA `(.L_x_1215) ;  /* 0x0000000800d00947 */ /* 0x000fea0003800000 */
[----:B------:R-:W2:Y:S01]  /*144c0*/  LDL R4, [R1] ;  /* 0x0000000001047983 */ /* 0x000ea20000100800 */
        /* <DEDUP_REMOVED lines=13> */
[----:B------:R-:W0:Y:S01]  /*145a0*/  LDC R5, c[0x0][0x43c] ;  /* 0x00010f00ff057b82 */ /* 0x000e220000000800 */
[----:B------:R-:W-:Y:S01]  /*145b0*/  ULDC.64 UR6, c[0x0][0x428] ;  /* 0x00010a0000067ab9 */ /* 0x000fe20000000a00 */
[----:B0-----:R-:W-:-:S13]  /*145c0*/  ISETP.NE.AND P0, PT, R5, 0x1, PT ;  /* 0x000000010500780c */ /* 0x001fda0003f05270 */
[----:B------:R-:W0:Y:S02]  /*145d0*/  @P0 LDC.64 R2, c[0x0][0x440] ;  /* 0x00011000ff020b82 */ /* 0x000e240000000a00 */
[----:B0-----:R-:W-:-:S04]  /*145e0*/  @P0 IMAD.HI.U32 R4, R0, R2, RZ ;  /* 0x0000000200040227 */ /* 0x001fc800078e00ff */
[----:B------:R-:W-:Y:S01]  /*145f0*/  IMAD.MOV.U32 R2, RZ, RZ, R0 ;  /* 0x000000ffff027224 */ /* 0x000fe200078e0000 */
[----:B------:R-:W-:Y:S01]  /*14600*/  @P0 SHF.R.U32.HI R2, RZ, R3, R4 ;  /* 0x00000003ff020219 */ /* 0x000fe20000011604 */
[----:B------:R-:W-:-:S04]  /*14610*/  IMAD R4, R25, UR6, RZ ;  /* 0x0000000619047c24 */ /* 0x000fc8000f8e02ff */
[----:B------:R-:W-:Y:S02]  /*14620*/  IMAD.MOV R3, RZ, RZ, -R2 ;  /* 0x000000ffff037224 */ /* 0x000fe400078e0a02 */
[----:B------:R-:W-:Y:S02]  /*14630*/  IMAD R4, R23, UR7, R4 ;  /* 0x0000000717047c24 */ /* 0x000fe4000f8e0204 */
[----:B------:R-:W-:Y:S01]  /*14640*/  IMAD R0, R5, R3, R0 ;  /* 0x0000000305007224 */ /* 0x000fe200078e0200 */
[----:B------:R-:W-:-:S03]  /*14650*/  SHF.R.S32.HI R3, RZ, 0x1f, R2 ;  /* 0x0000001fff037819 */ /* 0x000fc60000011402 */
[----:B------:R-:W-:-:S04]  /*14660*/  IMAD.WIDE.U32 R2, R23, UR6, R2 ;  /* 0x0000000617027c25 */ /* 0x000fc8000f8e0002 */
[----:B------:R-:W-:Y:S01]  /*14670*/  IMAD.IADD R3, R4, 0x1, R3 ;  /* 0x0000000104037824 */ /* 0x000fe200078e0203 */
[----:B------:R-:W-:-:S04]  /*14680*/  LEA R4, P0, R2, UR4, 0x2 ;  /* 0x0000000402047c11 */ /* 0x000fc8000f8010ff */
[----:B------:R-:W-:-:S06]  /*14690*/  LEA.HI.X R5, R2, UR5, R3, 0x2, P0 ;  /* 0x0000000502057c11 */ /* 0x000fcc00080f1403 */
[----:B------:R0:W5:Y:S03]  /*146a0*/  LDG.E R5, desc[UR52][R4.64] ;  /* 0x0000003404057981 */ /* 0x000166000c1e1900 */
.L_x_1218:
[----:B------:R-:W-:Y:S01]  /*146b0*/  IMAD R3, R7, 0x8, R17 ;  /* 0x0000000807037824 */ /* 0x000fe200078e0211 */
[----:B------:R-:W-:Y:S01]  /*146c0*/  SHF.L.U32 R2, R9, 0x1f, RZ ;  /* 0x0000001f09027819 */ /* 0x000fe200000006ff */
[----:B------:R-:W-:Y:S03]  /*146d0*/  BSSY B3, `(.L_x_1219) ;  /* 0x0000003000037945 */ /* 0x000fe60003800000 */
[----:B------:R-:W1:Y:S02]  /*146e0*/  SYNCS.PHASECHK.TRANS64.TRYWAIT P0, [R3+URZ+0x2d840], R2 ;  /* 0x02d84002030075a7 */ /* 0x000e64000800017f */
[----:B-1----:R-:W-:Y:S05]  /*146f0*/  @!P0 BRA `(.L_x_1220) ;  /* 0x0000004400d08947 */ /* 0x002fea0003800000 */
.L_x_1327:
[----:B------:R-:W-:Y:S05]  /*14700*/  BSYNC B3 ;  /* 0x0000000000037941 */ /* 0x000fea0003800000 */
.L_x_1219:
        /* <DEDUP_REMOVED lines=12> */
.L_x_1222:
[----:B------:R-:W-:Y:S05]  /*147d0*/  BSYNC B3 ;  /* 0x0000000000037941 */ /* 0x000fea0003800000 */
.L_x_1221:
        /* <DEDUP_REMOVED lines=11> */
.L_x_1223:
        /* <DEDUP_REMOVED lines=16> */
.L_x_1224:
        /* <DEDUP_REMOVED lines=16> */
.L_x_1225:
        /* <DEDUP_REMOVED lines=15> */
.L_x_1328:
[----:B------:R-:W-:Y:S05]  /*14b80*/  BSYNC B3 ;  /* 0x0000000000037941 */ /* 0x000fea0003800000 */
.L_x_1226:
        /* <DEDUP_REMOVED lines=12> */
.L_x_1229:
[----:B------:R-:W-:Y:S05]  /*14c50*/  BSYNC B3 ;  /* 0x0000000000037941 */ /* 0x000fea0003800000 */
.L_x_1228:
        /* <DEDUP_REMOVED lines=11> */
.L_x_1230:
        /* <DEDUP_REMOVED lines=15> */
.L_x_1231:
        /* <DEDUP_REMOVED lines=15> */
.L_x_1232:
        /* <DEDUP_REMOVED lines=12> */
.L_x_1217:
[----:B------:R-:W-:Y:S05]  /*14fb0*/  BSYNC B1 ;  /* 0x0000000000017941 */ /* 0x000fea0003800000 */
.L_x_1216:
[----:B------:R-:W2:Y:S01]  /*14fc0*/  LDL.LU R0, [R1+0x1c] ;  /* 0x00001c0001007983 */ /* 0x000ea20000300800 */
[----:B------:R-:W-:Y:S02]  /*14fd0*/  IMAD.MOV.U32 R18, RZ, RZ, R7 ;  /* 0x000000ffff127224 */ /* 0x000fe400078e0007 */
[----:B------:R-:W-:Y:S02]  /*14fe0*/  IMAD.MOV.U32 R28, RZ, RZ, R9 ;  /* 0x000000ffff1c7224 */ /* 0x000fe400078e0009 */
[----:B--2---:R-:W-:-:S07]  /*14ff0*/  VIADD R0, R0, 0xfffffffd ;  /* 0xfffffffd00007836 */ /* 0x004fce0000000000 */
.L_x_1215:
[----:B------:R-:W-:Y:S05]  /*15000*/  BSYNC B2 ;  /* 0x0000000000027941 */ /* 0x000fea0003800000 */
.L_x_1214:
[----:B------:R-:W-:-:S05]  /*15010*/  VIADD R3, R10, 0xfffffffe ;  /* 0xfffffffe0a037836 */ /* 0x000fca0000000000 */
[----:B------:R-:W-:-:S13]  /*15020*/  ISETP.NE.AND P0, PT, R3, R6, PT ;  /* 0x000000060300720c */ /* 0x000fda0003f05270 */
[----:B------:R-:W-:Y:S05]  /*15030*/  @!P0 BRA `(.L_x_1213) ;  /* 0x00000014008c8947 */ /* 0x000fea0003800000 */
[----:B------:R-:W-:-:S07]  /*15040*/  IMAD.MOV.U32 R4, RZ, RZ, R19 ;  /* 0x000000ffff047224 */ /* 0x000fce00078e0013 */
.L_x_1267:
[----:B------:R-:W2:Y:S01]  /*15050*/  LDL R2, [R1] ;  /* 0x0000000001027983 */ /* 0x000ea20000100800 */
[----:B------:R-:W-:Y:S01]  /*15060*/  VIADD R6, R18, 0x1 ;  /* 0x0000000112067836 */ /* 0x000fe20000000000 */
[----:B------:R-:W-:Y:S05]  /*15070*/  YIELD ;  /* 0x0000000000007946 */ /* 0x000fea0003800000 */
[----:B------:R-:W-:Y:S01]  /*15080*/  ISETP.NE.AND P0, PT, R6, 0x2, PT ;  /* 0x000000020600780c */ /* 0x000fe20003f05270 */
[----:B------:R-:W-:Y:S03]  /*15090*/  BSSY B1, `(.L_x_1233) ;  /* 0x00000aa000017945 */ /* 0x000fe60003800000 */
[----:B------:R-:W-:-:S02]  /*150a0*/  SEL R7, RZ, 0x1, P0 ;  /* 0x00000001ff077807 */ /* 0x000fc40000000000 */
        /* <DEDUP_REMOVED lines=24> */
[----:B------:R-:W-:-:S05]  /*15230*/  LEA.HI.X R5, R2, UR5, R3, 0x2, P0 ;  /* 0x0000000502057c11 */ /* 0x000fca00080f1403 */
[----:B------:R0:W5:Y:S04]  /*15240*/  LDG.E R4, desc[UR52][R4.64] ;  /* 0x0000003404047981 */ /* 0x000168000c1e1900 */
.L_x_1235:
[----:B------:R-:W-:Y:S01]  /*15250*/  IMAD R3, R6, 0x8, R17 ;  /* 0x0000000806037824 */ /* 0x000fe200078e0211 */
[----:B------:R-:W-:Y:S01]  /*15260*/  SHF.L.U32 R2, R7, 0x1f, RZ ;  /* 0x0000001f07027819 */ /* 0x000fe200000006ff */
[----:B------:R-:W-:Y:S03]  /*15270*/  BSSY B2, `(.L_x_1236) ;  /* 0x0000003000027945 */ /* 0x000fe60003800000 */
[----:B------:R-:W1:Y:S02]  /*15280*/  SYNCS.PHASECHK.TRANS64.TRYWAIT P0, [R3+URZ+0x2d840], R2 ;  /* 0x02d84002030075a7 */ /* 0x000e64000800017f */
[----:B-1----:R-:W-:Y:S05]  /*15290*/  @!P0 BRA `(.L_x_1237) ;  /* 0x0000003c00108947 */ /* 0x002fea0003800000 */
.L_x_1329:
[----:B------:R-:W-:Y:S05]  /*152a0*/  BSYNC B2 ;  /* 0x0000000000027941 */ /* 0x000fea0003800000 */
.L_x_1236:
        /* <DEDUP_REMOVED lines=12> */
.L_x_1239:
[----:B------:R-:W-:Y:S05]  /*15370*/  BSYNC B2 ;  /* 0x0000000000027941 */ /* 0x000fea0003800000 */
.L_x_1238:
        /* <DEDUP_REMOVED lines=11> */
.L_x_1240:
        /* <DEDUP_REMOVED lines=16> */
.L_x_1241:
        /* <DEDUP_REMOVED lines=16> */
.L_x_1242:
        /* <DEDUP_REMOVED lines=15> */
.L_x_1330:
[----:B------:R-:W-:Y:S05]  /*15720*/  BSYNC B2 ;  /* 0x0000000000027941 */ /* 0x000fea0003800000 */
.L_x_1243:
        /* <DEDUP_REMOVED lines=11> */
.L_x_1246:
[----:B------:R-:W-:Y:S05]  /*157e0*/  BSYNC B2 ;  /* 0x0000000000027941 */ /* 0x000fea0003800000 */
.L_x_1245:
        /* <DEDUP_REMOVED lines=10> */
.L_x_1247:
        /* <DEDUP_REMOVED lines=15> */
.L_x_1248:
        /* <DEDUP_REMOVED lines=15> */
.L_x_1249:
        /* <DEDUP_REMOVED lines=12> */
.L_x_1234:
[----:B------:R-:W-:Y:S05]  /*15b30*/  BSYNC B1 ;  /* 0x0000000000017941 */ /* 0x000fea0003800000 */
.L_x_1233:
[----:B------:R-:W2:Y:S01]  /*15b40*/  LDL R2, [R1] ;  /* 0x0000000001027983 */ /* 0x000ea20000100800 */
        /* <DEDUP_REMOVED lines=31> */
.L_x_1252:
[----:B------:R-:W-:Y:S01]  /*15d40*/  IMAD R2, R18, 0x8, R17 ;  /* 0x0000000812027824 */ /* 0x000fe200078e0211 */
[----:B------:R-:W-:Y:S01]  /*15d50*/  SHF.L.U32 R3, R28, 0x1f, RZ ;  /* 0x0000001f1c037819 */ /* 0x000fe200000006ff */
[----:B------:R-:W-:Y:S03]  /*15d60*/  BSSY B2, `(.L_x_1253) ;  /* 0x0000003000027945 */ /* 0x000fe60003800000 */
[----:B------:R-:W1:Y:S02]  /*15d70*/  SYNCS.PHASECHK.TRANS64.TRYWAIT P0, [R2+URZ+0x2d840], R3 ;  /* 0x02d84003020075a7 */ /* 0x000e64000800017f */
[----:B-1----:R-:W-:Y:S05]  /*15d80*/  @!P0 BRA `(.L_x_1254) ;  /* 0x00000030007c8947 */ /* 0x002fea0003800000 */
.L_x_1331:
[----:B------:R-:W-:Y:S05]  /*15d90*/  BSYNC B2 ;  /* 0x0000000000027941 */ /* 0x000fea0003800000 */
.L_x_1253:
        /* <DEDUP_REMOVED lines=12> */
.L_x_1256:
[----:B------:R-:W-:Y:S05]  /*15e60*/  BSYNC B2 ;  /* 0x0000000000027941 */ /* 0x000fea0003800000 */
.L_x_1255:
        /* <DEDUP_REMOVED lines=12> */
.L_x_1257:
        /* <DEDUP_REMOVED lines=16> */
.L_x_1258:
        /* <DEDUP_REMOVED lines=16> */
.L_x_1259:
        /* <DEDUP_REMOVED lines=15> */
.L_x_1332:
[----:B------:R-:W-:Y:S05]  /*16220*/  BSYNC B2 ;  /* 0x0000000000027941 */ /* 0x000fea0003800000 */
.L_x_1260:
        /* <DEDUP_REMOVED lines=11> */
.L_x_1263:
[----:B------:R-:W-:Y:S05]  /*162e0*/  BSYNC B2 ;  /* 0x0000000000027941 */ /* 0x000fea0003800000 */
.L_x_1262:
        /* <DEDUP_REMOVED lines=10> */
.L_x_1264:
        /* <DEDUP_REMOVED lines=15> */
.L_x_1265:
        /* <DEDUP_REMOVED lines=15> */
.L_x_1266:
        /* <DEDUP_REMOVED lines=12> */
.L_x_1251:
[----:B------:R-:W-:Y:S05]  /*16630*/  BSYNC B1 ;  /* 0x0000000000017941 */ /* 0x000fea0003800000 */
.L_x_1250:
[----:B------:R-:W-:Y:S01]  /*16640*/  ISETP.GT.AND P0, PT, R9, R29, PT ;  /* 0x0000001d0900720c */ /* 0x000fe20003f04270 */
[----:B------:R-:W-:-:S12]  /*16650*/  VIADD R0, R0, 0xfffffffe ;  /* 0xfffffffe00007836 */ /* 0x000fd80000000000 */
[----:B------:R-:W-:Y:S05]  /*16660*/  @P0 BRA `(.L_x_1267) ;  /* 0xffffffe800780947 */ /* 0x000fea000383ffff */
.L_x_1213:
[----:B------:R-:W-:Y:S05]  /*16670*/  BSYNC B0 ;  /* 0x0000000000007941 */ /* 0x000fea0003800000 */
.L_x_1212:
[----:B------:R-:W0:Y:S01]  /*16680*/  S2R R2, SR_TID.X ;  /* 0x0000000000027919 */ /* 0x000e220000002100 */
[----:B------:R-:W-:Y:S01]  /*16690*/  BSSY B0, `(.L_x_1268) ;  /* 0x0000010000007945 */ /* 0x000fe20003800000 */
[----:B0-----:R-:W-:-:S04]  /*166a0*/  LOP3.LUT R6, R2, 0x7f, RZ, 0xc0, !PT ;  /* 0x0000007f02067812 */ /* 0x001fc800078ec0ff */
[----:B------:R-:W-:-:S13]  /*166b0*/  ISETP.NE.AND P0, PT, R6, RZ, PT ;  /* 0x000000ff0600720c */ /* 0x000fda0003f05270 */
[----:B------:R-:W-:Y:S05]  /*166c0*/  @P0 BRA `(.L_x_1269) ;  /* 0x0000000000300947 */ /* 0x000fea0003800000 */
[----:B------:R-:W0:Y:S01]  /*166d0*/  S2R R5, SR_LANEID ;  /* 0x0000000000057919 */ /* 0x000e220000000000 */
[----:B------:R-:W-:Y:S01]  /*166e0*/  VOTEU.ANY UR4, UPT, PT ;  /* 0x0000000000047886 */ /* 0x000fe200038e0100 */
[----:B------:R-:W1:Y:S01]  /*166f0*/  LDC.64 R2, c[0x0][0xc60] ;  /* 0x00031800ff027b82 */ /* 0x000e620000000a00 */
[----:B------:R-:W0:Y:S02]  /*16700*/  FLO.U32 R0, UR4 ;  /* 0x0000000400007d00 */ /* 0x000e2400080e0000 */
[----:B0-----:R-:W-:-:S06]  /*16710*/  ISETP.EQ.U32.AND P0, PT, R0, R5, PT ;  /* 0x000000050000720c */ /* 0x001fcc0003f02070 */
[----:B------:R-:W1:Y:S07]  /*16720*/  POPC R5, UR4 ;  /* 0x0000000400057d09 */ /* 0x000e6e0008000000 */
[----:B-1----:R-:W2:Y:S01]  /*16730*/  @P0 ATOMG.E.ADD.STRONG.GPU PT, R3, desc[UR52][R2.64], R5 ;  /* 0x00000005020309a8 */ /* 0x002ea200081ee1f4 */
[----:B------:R-:W0:Y:S02]  /*16740*/  S2R R4, SR_LTMASK ;  /* 0x0000000000047919 */ /* 0x000e240000003900 */
[----:B0-----:R-:W-:-:S04]  /*16750*/  LOP3.LUT R4, R4, UR4, RZ, 0xc0, !PT ;  /* 0x0000000404047c12 */ /* 0x001fc8000f8ec0ff */
[----:B------:R-:W0:Y:S01]  /*16760*/  POPC R7, R4 ;  /* 0x0000000400077309 */ /* 0x000e220000000000 */
[----:B--2---:R-:W0:Y:S02]  /*16770*/  SHFL.IDX PT, R0, R3, R0, 0x1f ;  /* 0x00001f0003007589 */ /* 0x004e2400000e0000 */
[----:B0-----:R-:W-:-:S07]  /*16780*/  IADD3 R24, R0, UR37, R7 ;  /* 0x0000002500187c10 */ /* 0x001fce000fffe007 */
.L_x_1269:
[----:B------:R-:W-:Y:S05]  /*16790*/  BSYNC B0 ;  /* 0x0000000000007941 */ /* 0x000fea0003800000 */
.L_x_1268:
[----:B------:R-:W2:Y:S01]  /*167a0*/  LDL R0, [R1] ;  /* 0x0000000001007983 */ /* 0x000ea20000100800 */
[----:B------:R-:W-:Y:S01]  /*167b0*/  BSSY B0, `(.L_x_1270) ;  /* 0x0000046000007945 */ /* 0x000fe20003800000 */
[----:B--2---:R-:W-:-:S13]  /*167c0*/  LOP3.LUT P0, RZ, R0, 0x1, RZ, 0xc0, !PT ;  /* 0x0000000100ff7812 */ /* 0x004fda000780c0ff */
[----:B------:R-:W-:Y:S05]  /*167d0*/  @!P0 BRA `(.L_x_1271) ;  /* 0x00000004000c8947 */ /* 0x000fea0003800000 */
[----:B------:R-:W-:Y:S01]  /*167e0*/  IMAD R3, R18, 0x8, R17 ;  /* 0x0000000812037824 */ /* 0x000fe200078e0211 */
[----:B------:R-:W-:Y:S01]  /*167f0*/  SHF.L.U32 R0, R28, 0x1f, RZ ;  /* 0x0000001f1c007819 */ /* 0x000fe200000006ff */
[----:B------:R-:W-:Y:S01]  /*16800*/  BSSY B1, `(.L_x_1272) ;  /* 0x0000004000017945 */ /* 0x000fe20003800000 */
[----:B------:R-:W-:Y:S02]  /*16810*/  ISETP.NE.AND P1, PT, R6, RZ, PT ;  /* 0x000000ff0600720c */ /* 0x000fe40003f25270 */
[----:B------:R-:W0:Y:S02]  /*16820*/  SYNCS.PHASECHK.TRANS64.TRYWAIT P0, [R3+URZ+0x2d860], R0 ;  /* 0x02d86000030075a7 */ /* 0x000e24000800017f */
[----:B0-----:R-:W-:Y:S09]  /*16830*/  @!P0 BRA `(.L_x_1273) ;  /* 0x0000002400f88947 */ /* 0x001ff20003800000 */
.L_x_1333:
[----:B------:R-:W-:Y:S05]  /*16840*/  BSYNC B1 ;  /* 0x0000000000017941 */ /* 0x000fea0003800000 */
.L_x_1272:
[----:B------:R-:W-:Y:S04]  /*16850*/  BSSY B1, `(.L_x_1274) ;  /* 0x0000009000017945 */ /* 0x000fe80003800000 */
[----:B------:R-:W-:Y:S05]  /*16860*/  @P1 BRA `(.L_x_1275) ;  /* 0x00000000001c1947 */ /* 0x000fea0003800000 */
[----:B------:R-:W1:Y:S01]  /*16870*/  S2R R2, SR_TID.X ;  /* 0x0000000000027919 */ /* 0x000e620000002100 */
[----:B0-----:R-:W-:-:S04]  /*16880*/  IMAD.MOV.U32 R0, RZ, RZ, 0x6000 ;  /* 0x00006000ff007424 */ /* 0x001fc800078e00ff */
[----:B------:R2:W-:Y:S01]  /*16890*/  SYNCS.ARRIVE.TRANS64 RZ, [R3+URZ+0x2d850], R0 ;  /* 0x02d8500003ff79a7 */ /* 0x0005e2000800003f */
[----:B-1----:R-:W-:-:S04]  /*168a0*/  LOP3.LUT R2, R2, 0x1f, RZ, 0xc0, !PT ;  /* 0x0000001f02027812 */ /* 0x002fc800078ec0ff */
[----:B------:R-:W-:-:S13]  /*168b0*/  ISETP.NE.AND P0, PT, R2, RZ, PT ;  /* 0x000000ff0200720c */ /* 0x000fda0003f05270 */
[----:B--2---:R-:W-:Y:S05]  /*168c0*/  @!P0 BRA `(.L_x_1275) ;  /* 0x0000000000048947 */ /* 0x004fea0003800000 */
[----:B------:R-:W-:Y:S01]  /*168d0*/  BPT.TRAP 0x1 ;  /* 0x000000040000795c */ /* 0x000fe20000300000 */
.L_x_1275:
[----:B------:R-:W-:Y:S05]  /*168e0*/  BSYNC B1 ;  /* 0x0000000000017941 */ /* 0x000fea0003800000 */
.L_x_1274:
[----:B0-----:R-:W-:Y:S01]  /*168f0*/  IMAD R0, R18, 0x6000, R17 ;  /* 0x0000600012007824 */ /* 0x001fe200078e0211 */
        /* <DEDUP_REMOVED lines=9> */
.L_x_1276:
        /* <DEDUP_REMOVED lines=10> */
[----:B------:R-:W-:Y:S01]  /*16a30*/  PLOP3.LUT P0, PT, PT, PT, PT, 0x80, 0x0 ;  /* 0x000000000000781c */ /* 0x000fe20003f0f070 */
[----:B------:R-:W-:Y:S01]  /*16a40*/  VIADD R3, R0, 0x2400 ;  /* 0x0000240000037836 */ /* 0x000fe20000000000 */
[----:B------:R-:W-:Y:S01]  /*16a50*/  UMOV UR6, 0x0 ;  /* 0x0000000000067882 */ /* 0x000fe20000000000 */
[----:B------:R-:W-:Y:S01]  /*16a60*/  UMOV UR7, 0x14f00000 ;  /* 0x14f0000000077882 */ /* 0x000fe20000000000 */
[----:B------:R-:W-:-:S09]  /*16a70*/  UMOV UR10, 0x20 ;  /* 0x00000020000a7882 */ /* 0x000fd20000000000 */
.L_x_1277:
        /* <DEDUP_REMOVED lines=15> */
.L_x_1278:
        /* <DEDUP_REMOVED lines=10> */
.L_x_1271:
[----:B------:R-:W-:Y:S05]  /*16c10*/  BSYNC B0 ;  /* 0x0000000000007941 */ /* 0x000fea0003800000 */
.L_x_1270:
[----:B------:R-:W-:-:S05]  /*16c20*/  VIADD R18, R18, 0x1 ;  /* 0x0000000112127836 */ /* 0x000fca0000000000 */
[----:B------:R-:W-:-:S04]  /*16c30*/  ISETP.NE.AND P0, PT, R18, 0x2, PT ;  /* 0x000000021200780c */ /* 0x000fc80003f05270 */
[----:B------:R-:W-:Y:S02]  /*16c40*/  SEL R3, RZ, 0x1, P0 ;  /* 0x00000001ff037807 */ /* 0x000fe40000000000 */
[----:B------:R-:W-:Y:S02]  /*16c50*/  SEL R18, R18, RZ, P0 ;  /* 0x000000ff12127207 */ /* 0x000fe40000000000 */
[----:B------:R-:W-:-:S07]  /*16c60*/  LOP3.LUT R28, R28, R3, RZ, 0x3c, !PT ;  /* 0x000000031c1c7212 */ /* 0x000fce00078e3cff */
.L_x_1194:
[----:B------:R-:W-:Y:S05]  /*16c70*/  BSYNC B7 ;  /* 0x0000000000077941 */ /* 0x000fea0003800000 */
.L_x_1192:
[----:B------:R-:W3:Y:S02]  /*16c80*/  LDL R0, [R1] ;  /* 0x0000000001007983 */ /* 0x000ee40000100800 */
[----:B---3--:R-:W-:-:S13]  /*16c90*/  LOP3.LUT P0, RZ, R0, 0x2, RZ, 0xc0, !PT ;  /* 0x0000000200ff7812 */ /* 0x008fda000780c0ff */
        /* <DEDUP_REMOVED lines=10> */
.L_x_1279:
[----:B------:R-:W3:Y:S01]  /*16d40*/  S2R R0, SR_TID.X ;  /* 0x0000000000007919 */ /* 0x000ee20000002100 */
[----:B------:R-:W-:Y:S01]  /*16d50*/  UMOV UR4, 0xffffffff ;  /* 0xffffffff00047882 */ /* 0x000fe20000000000 */
[----:B---3--:R-:W-:-:S04]  /*16d60*/  LOP3.LUT R8, R0, 0x1f, RZ, 0xc0, !PT ;  /* 0x0000001f00087812 */ /* 0x008fc800078ec0ff */
[----:B------:R-:W-:Y:S01]  /*16d70*/  ISETP.NE.AND P0, PT, R8, 0x1f, PT ;  /* 0x0000001f0800780c */ /* 0x000fe20003f05270 */
[----:B------:R-:W-:-:S12]  /*16d80*/  BRA.DIV UR4, `(.L_x_1281) ;  /* 0x0000002204b87947 */ /* 0x000fd8000b800000 */
[----:B------:R-:W-:Y:S01]  /*16d90*/  IMAD.IADD R9, R27, 0x1, R8 ;  /* 0x000000011b097824 */ /* 0x000fe200078e0208 */
[----:B------:R-:W-:-:S04]  /*16da0*/  ULDC UR4, c[0x0][0xc3c] ;  /* 0x00030f0000047ab9 */ /* 0x000fc80000000800 */
[----:B------:R-:W-:-:S13]  /*16db0*/  ISETP.GE.OR P1, PT, R9, UR4, !P0 ;  /* 0x0000000409007c0c */ /* 0x000fda000c726670 */
[----:B------:R-:W3:Y:S08]  /*16dc0*/  @!P1 LDC.64 R2, c[0x0][0xc80] ;  /* 0x00032000ff029b82 */ /* 0x000ef00000000a00 */
[----:B01----:R-:W0:Y:S01]  /*16dd0*/  @!P1 LDC.64 R4, c[0x0][0xc78] ;  /* 0x00031e00ff049b82 */ /* 0x003e220000000a00 */
[----:B---3--:R-:W-:-:S05]  /*16de0*/  @!P1 IMAD.WIDE R2, R9, 0x4, R2 ;  /* 0x0000000409029825 */ /* 0x008fca00078e0202 */
[----:B------:R0:W3:Y:S02]  /*16df0*/  @!P1 LDG.E R7, desc[UR52][R2.64] ;  /* 0x0000003402079981 */ /* 0x0000e4000c1e1900 */
[----:B0-----:R-:W-:-:S05]  /*16e00*/  @!P1 IMAD.WIDE R2, R9, 0x4, R4 ;  /* 0x0000000409029825 */ /* 0x001fca00078e0204 */
[----:B------:R-:W4:Y:S01]  /*16e10*/  @!P1 LDG.E R4, desc[UR52][R2.64] ;  /* 0x0000003402049981 */ /* 0x000f22000c1e1900 */
        /* <DEDUP_REMOVED lines=9> */
[----:B---3--:R-:W-:Y:S02]  /*16eb0*/  @!P1 IMAD.MOV.U32 R25, RZ, RZ, R7 ;  /* 0x000000ffff199224 */ /* 0x008fe400078e0007 */
[----:B----4-:R-:W-:Y:S01]  /*16ec0*/  @!P1 IMAD.MOV.U32 R5, RZ, RZ, R4 ;  /* 0x000000ffff059224 */ /* 0x010fe200078e0004 */
        /* <DEDUP_REMOVED lines=18> */
.L_x_1343:
[----:B------:R-:W-:Y:S02]  /*16ff0*/  ULDC UR4, c[0x0][0xc38] ;  /* 0x00030e0000047ab9 */ /* 0x000fe40000000800 */
[----:B------:R-:W-:-:S04]  /*17000*/  IMAD.U32 R4, RZ, RZ, UR4 ;  /* 0x00000004ff047e24 */ /* 0x000fc8000f8e00ff */
[----:B-1----:R-:W-:-:S04]  /*17010*/  IMAD R3, R14, R4, RZ ;  /* 0x000000040e037224 */ /* 0x002fc800078e02ff */
[----:B------:R-:W-:-:S05]  /*17020*/  IMAD.IADD R6, R6, 0x1, R3 ;  /* 0x0000000106067824 */ /* 0x000fca00078e0203 */
[----:B------:R-:W-:-:S13]  /*17030*/  ISETP.GT.AND P6, PT, R6, R0, PT ;  /* 0x000000000600720c */ /* 0x000fda0003fc4270 */
[----:B------:R-:W-:Y:S05]  /*17040*/  @P6 BRA `(.L_x_1282) ;  /* 0x0000000000a46947 */ /* 0x000fea0003800000 */
.L_x_1285:
[----:B0-----:R-:W0:Y:S01]  /*17050*/  LDC R2, c[0x0][0xc3c] ;  /* 0x00030f00ff027b82 */ /* 0x001e220000000800 */
[----:B------:R-:W-:-:S05]  /*17060*/  VIADD R27, R27, 0x1f ;  /* 0x0000001f1b1b7836 */ /* 0x000fca0000000000 */
[----:B0-----:R-:W-:-:S13]  /*17070*/  ISETP.GE.AND P6, PT, R27, R2, PT ;  /* 0x000000021b00720c */ /* 0x001fda0003fc6270 */
[----:B------:R-:W-:Y:S05]  /*17080*/  @P6 BRA `(.L_x_1283) ;  /* 0x0000000800bc6947 */ /* 0x000fea0003800000 */
[----:B------:R-:W0:Y:S01]  /*17090*/  S2R R3, SR_TID.X ;  /* 0x0000000000037919 */ /* 0x000e220000002100 */
[----:B------:R-:W-:Y:S01]  /*170a0*/  IMAD.MOV.U32 R25, RZ, RZ, RZ ;  /* 0x000000ffff197224 */ /* 0x000fe200078e00ff */
[----:B0-----:R-:W-:-:S05]  /*170b0*/  LOP3.LUT R3, R3, 0x1f, RZ, 0xc0, !PT ;  /* 0x0000001f03037812 */ /* 0x001fca00078ec0ff */
[----:B------:R-:W-:-:S05]  /*170c0*/  IMAD.IADD R7, R27, 0x1, R3 ;  /* 0x000000011b077824 */ /* 0x000fca00078e0203 */
[----:B------:R-:W-:-:S13]  /*170d0*/  ISETP.GE.OR P6, PT, R7, R2, !P0 ;  /* 0x000000020700720c */ /* 0x000fda00047c6670 */
[----:B------:R-:W0:Y:S08]  /*170e0*/  @!P6 LDC.64 R2, c[0x0][0xc80] ;  /* 0x00032000ff02eb82 */ /* 0x000e300000000a00 */
[----:B------:R-:W1:Y:S01]  /*170f0*/  @!P6 LDC.64 R4, c[0x0][0xc78] ;  /* 0x00031e00ff04eb82 */ /* 0x000e620000000a00 */
[----:B0-----:R-:W-:-:S05]  /*17100*/  @!P6 IMAD.WIDE R2, R7, 0x4, R2 ;  /* 0x000000040702e825 */ /* 0x001fca00078e0202 */
[----:B------:R1:W3:Y:S02]  /*17110*/  @!P6 LDG.E R25, desc[UR52][R2.64] ;  /* 0x000000340219e981 */ /* 0x0002e4000c1e1900 */
[----:B-1----:R-:W-:-:S04]  /*17120*/  @!P6 IMAD.WIDE R2, R7, 0x4, R4 ;  /* 0x000000040702e825 */ /* 0x002fc800078e0204 */
[----:B------:R-:W-:-:S06]  /*17130*/  IMAD.MOV.U32 R5, RZ, RZ, RZ ;  /* 0x000000ffff057224 */ /* 0x000fcc00078e00ff */
[----:B------:R-:W3:Y:S01]  /*17140*/  @!P6 LDG.E R5, desc[UR52][R2.64] ;  /* 0x000000340205e981 */ /* 0x000ee2000c1e1900 */
[----:B------:R-:W-:Y:S01]  /*17150*/  UMOV UR4, 0xffffffff ;  /* 0xffffffff00047882 */ /* 0x000fe20000000000 */
[----:B---3--:R-:W-:Y:S02]  /*17160*/  IMAD R13, R5, R25, RZ ;  /* 0x00000019050d7224 */ /* 0x008fe400078e02ff */
        /* <DEDUP_REMOVED lines=17> */
.L_x_1351:
[----:B------:R-:W-:Y:S02]  /*17280*/  ULDC UR4, c[0x0][0xc38] ;  /* 0x00030e0000047ab9 */ /* 0x000fe40000000800 */
[----:B------:R-:W-:-:S04]  /*17290*/  IMAD.U32 R4, RZ, RZ, UR4 ;  /* 0x00000004ff047e24 */ /* 0x000fc8000f8e00ff */
[----:B-1----:R-:W-:-:S04]  /*172a0*/  IMAD R3, R14, R4, RZ ;  /* 0x000000040e037224 */ /* 0x002fc800078e02ff */
[----:B------:R-:W-:-:S05]  /*172b0*/  IMAD.IADD R6, R3, 0x1, R6 ;  /* 0x0000000103067824 */ /* 0x000fca00078e0206 */
[----:B------:R-:W-:-:S13]  /*172c0*/  ISETP.GT.AND P6, PT, R6, R0, PT ;  /* 0x000000000600720c */ /* 0x000fda0003fc4270 */
[----:B------:R-:W-:Y:S05]  /*172d0*/  @!P6 BRA `(.L_x_1285) ;  /* 0xfffffffc005ce947 */ /* 0x000fea000383ffff */
.L_x_1282:
[----:B------:R-:W-:Y:S01]  /*172e0*/  IMAD.IADD R6, R6, 0x1, -R3 ;  /* 0x0000000106067824 */ /* 0x000fe200078e0a03 */
[----:B------:R-:W-:-:S03]  /*172f0*/  UMOV UR4, 0xffffffff ;  /* 0xffffffff00047882 */ /* 0x000fc60000000000 */
[----:B------:R-:W-:-:S05]  /*17300*/  IMAD R3, R2, R4, R6 ;  /* 0x0000000402037224 */ /* 0x000fca00078e0206 */
[----:B------:R-:W-:Y:S01]  /*17310*/  ISETP.GT.AND P6, PT, R3, R0, PT ;  /* 0x000000000300720c */ /* 0x000fe20003fc4270 */
[----:B------:R-:W-:-:S12]  /*17320*/  BRA.DIV UR4, `(.L_x_1286) ;  /* 0x0000002604407947 */ /* 0x000fd8000b800000 */
[----:B------:R-:W-:-:S04]  /*17330*/  VOTE.ANY R3, PT, !P6 ;  /* 0x0000000000037806 */ /* 0x000fc800070e0100 */
[----:B------:R-:W1:Y:S02]  /*17340*/  POPC R7, R3 ;  /* 0x0000000300077309 */ /* 0x000e640000000000 */
[----:B-1----:R1:W3:Y:S01]  /*17350*/  SHFL.IDX PT, R25, R25, R7, 0x1f ;  /* 0x00001f0719197589 */ /* 0x0022e200000e0000 */
[----:B------:R-:W-:-:S03]  /*17360*/  IMAD.IADD R27, R7, 0x1, R27 ;  /* 0x00000001071b7824 */ /* 0x000fc600078e021b */
[----:B------:R1:W4:Y:S04]  /*17370*/  SHFL.IDX PT, R5, R5, R7, 0x1f ;  /* 0x00001f0705057589 */ /* 0x00032800000e0000 */
.L_x_1356:
[----:B------:R-:W-:-:S13]  /*17380*/  ISETP.NE.AND P0, PT, R3, RZ, PT ;  /* 0x000000ff0300720c */ /* 0x000fda0003f05270 */
[----:B------:R-:W-:Y:S05]  /*17390*/  @!P0 BRA `(.L_x_1287) ;  /* 0x0000000000108947 */ /* 0x000fea0003800000 */
[----:B------:R-:W-:Y:S01]  /*173a0*/  UMOV UR4, 0xffffffff ;  /* 0xffffffff00047882 */ /* 0x000fe20000000000 */
[----:B--2---:R-:W-:Y:S02]  /*173b0*/  VIADD R12, R7, 0xffffffff ;  /* 0xffffffff070c7836 */ /* 0x004fe40000000000 */
[----:B------:R-:W-:Y:S05]  /*173c0*/  BRA.DIV UR4, `(.L_x_1288) ;  /* 0x0000002604787947 */ /* 0x000fea000b800000 */
[----:B------:R2:W0:Y:S02]  /*173d0*/  SHFL.IDX PT, R24, R2, R12, 0x1f ;  /* 0x00001f0c02187589 */ /* 0x00042400000e0000 */
.L_x_1287:
[----:B----4-:R-:W-:Y:S01]  /*173e0*/  ISETP.NE.AND P0, PT, R5, 0x1, PT ;  /* 0x000000010500780c */ /* 0x010fe20003f05270 */
[----:B0-----:R-:W-:-:S04]  /*173f0*/  IMAD R24, R24, R4, R6 ;  /* 0x0000000418187224 */ /* 0x001fc800078e0206 */
[----:B------:R-:W-:-:S08]  /*17400*/  IMAD.IADD R0, R0, 0x1, -R24 ;  /* 0x0000000100007824 */ /* 0x000fd000078e0a18 */
[----:B------:R-:W-:Y:S05]  /*17410*/  @!P0 BRA `(.L_x_1289) ;  /* 0x0000000000dc8947 */ /* 0x000fea0003800000 */
[----:B---3--:R-:W-:Y:S01]  /*17420*/  IABS R4, R25 ;  /* 0x0000001900047213 */ /* 0x008fe20000000000 */
[----:B--2---:R-:W-:Y:S01]  /*17430*/  IMAD.MOV.U32 R2, RZ, RZ, RZ ;  /* 0x000000ffff027224 */ /* 0x004fe200078e00ff */
[----:B------:R-:W-:Y:S02]  /*17440*/  IABS R6, R5 ;  /* 0x0000000500067213 */ /* 0x000fe40000000000 */
[----:B-1----:R-:W0:Y:S08]  /*17450*/  I2F.RP R7, R4 ;  /* 0x0000000400077306 */ /* 0x002e300000209400 */
[----:B------:R-:W-:Y:S08]  /*17460*/  I2F.RP R10, R6 ;  /* 0x00000006000a7306 */ /* 0x000ff00000209400 */
[----:B0-----:R-:W0:Y:S02]  /*17470*/  MUFU.RCP R7, R7 ;  /* 0x0000000700077308 */ /* 0x001e240000001000 */
[----:B0-----:R-:W-:-:S06]  /*17480*/  VIADD R3, R7, 0xffffffe ;  /* 0x0ffffffe07037836 */ /* 0x001fcc0000000000 */
[----:B------:R-:W0:Y:S02]  /*17490*/  F2I.FTZ.U32.TRUNC.NTZ R3, R3 ;  /* 0x0000000300037305 */ /* 0x000e24000021f000 */
[----:B0-----:R-:W-:-:S04]  /*174a0*/  IMAD.MOV R9, RZ, RZ, -R3 ;  /* 0x000000ffff097224 */ /* 0x001fc800078e0a03 */
[----:B------:R-:W-:-:S04]  /*174b0*/  IMAD R9, R9, R4, RZ ;  /* 0x0000000409097224 */ /* 0x000fc800078e02ff */
[----:B------:R-:W-:Y:S01]  /*174c0*/  IMAD.HI.U32 R8, R3, R9, R2 ;  /* 0x0000000903087227 */ /* 0x000fe200078e0002 */
[----:B------:R-:W-:Y:S01]  /*174d0*/  IABS R9, R0 ;  /* 0x0000000000097213 */ /* 0x000fe20000000000 */
[----:B------:R-:W0:Y:S01]  /*174e0*/  MUFU.RCP R2, R10 ;  /* 0x0000000a00027308 */ /* 0x000e220000001000 */
[----:B------:R-:W-:-:S03]  /*174f0*/  IABS R3, R25 ;  /* 0x0000001900037213 */ /* 0x000fc60000000000 */
[----:B------:R-:W-:-:S04]  /*17500*/  IMAD.HI.U32 R7, R8, R9, RZ ;  /* 0x0000000908077227 */ /* 0x000fc800078e00ff */
[----:B------:R-:W-:-:S04]  /*17510*/  IMAD.MOV R12, RZ, RZ, -R3 ;  /* 0x000000ffff0c7224 */ /* 0x000fc800078e0a03 */
[----:B------:R-:W-:Y:S02]  /*17520*/  IMAD R9, R7, R12, R9 ;  /* 0x0000000c07097224 */ /* 0x000fe400078e0209 */
[----:B0-----:R-:W-:-:S03]  /*17530*/  VIADD R3, R2, 0xffffffe ;  /* 0x0ffffffe02037836 */ /* 0x001fc60000000000 */
[----:B------:R-:W-:Y:S01]  /*17540*/  ISETP.GT.U32.AND P1, PT, R4, R9, PT ;  /* 0x000000090400720c */ /* 0x000fe20003f24070 */
[----:B------:R-:W-:Y:S02]  /*17550*/  IMAD.MOV.U32 R2, RZ, RZ, RZ ;  /* 0x000000ffff027224 */ /* 0x000fe400078e00ff */
[----:B------:R-:W0:Y:S10]  /*17560*/  F2I.FTZ.U32.TRUNC.NTZ R3, R3 ;  /* 0x0000000300037305 */ /* 0x000e34000021f000 */
[----:B------:R-:W-:-:S02]  /*17570*/  @!P1 IMAD.IADD R9, R9, 0x1, -R4 ;  /* 0x0000000109099824 */ /* 0x000fc400078e0a04 */
[----:B------:R-:W-:Y:S01]  /*17580*/  @!P1 VIADD R7, R7, 0x1 ;  /* 0x0000000107079836 */ /* 0x000fe20000000000 */
[----:B------:R-:W-:Y:S02]  /*17590*/  ISETP.NE.AND P1, PT, R25, RZ, PT ;  /* 0x000000ff1900720c */ /* 0x000fe40003f25270 */
[----:B------:R-:W-:Y:S01]  /*175a0*/  ISETP.GE.U32.AND P0, PT, R9, R4, PT ;  /* 0x000000040900720c */ /* 0x000fe20003f06070 */
[----:B0-----:R-:W-:-:S04]  /*175b0*/  IMAD.MOV R9, RZ, RZ, -R3 ;  /* 0x000000ffff097224 */ /* 0x001fc800078e0a03 */
[----:B------:R-:W-:-:S04]  /*175c0*/  IMAD R9, R9, R6, RZ ;  /* 0x0000000609097224 */ /* 0x000fc800078e02ff */
[----:B------:R-:W-:Y:S01]  /*175d0*/  IMAD.HI.U32 R4, R3, R9, R2 ;  /* 0x0000000903047227 */ /* 0x000fe200078e0002 */
[----:B------:R-:W-:-:S03]  /*175e0*/  LOP3.LUT R2, R0, R25, RZ, 0x3c, !PT ;  /* 0x0000001900027212 */ /* 0x000fc600078e3cff */
[----:B------:R-:W-:Y:S01]  /*175f0*/  @P0 VIADD R7, R7, 0x1 ;  /* 0x0000000107070836 */ /* 0x000fe20000000000 */
[----:B------:R-:W-:Y:S02]  /*17600*/  ISETP.GE.AND P2, PT, R2, RZ, PT ;  /* 0x000000ff0200720c */ /* 0x000fe40003f46270 */
[----:B------:R-:W-:-:S05]  /*17610*/  IABS R2, R5 ;  /* 0x0000000500027213 */ /* 0x000fca0000000000 */
[----:B------:R-:W-:-:S06]  /*17620*/  IMAD.MOV R2, RZ, RZ, -R2 ;  /* 0x000000ffff027224 */ /* 0x000fcc00078e0a02 */
[----:B------:R-:W-:Y:S01]  /*17630*/  @!P2 IMAD.MOV R7, RZ, RZ, -R7 ;  /* 0x000000ffff07a224 */ /* 0x000fe200078e0a07 */
[----:B------:R-:W-:-:S04]  /*17640*/  @!P1 LOP3.LUT R7, RZ, R25, RZ, 0x33, !PT ;  /* 0x00000019ff079212 */ /* 0x000fc800078e33ff */
[----:B------:R-:W-:-:S05]  /*17650*/  IABS R3, R7 ;  /* 0x0000000700037213 */ /* 0x000fca0000000000 */
        /* <DEDUP_REMOVED lines=9> */
[----:B------:R-:W-:-:S04]  /*176f0*/  IMAD.MOV R3, RZ, RZ, -R7 ;  /* 0x000000ffff037224 */ /* 0x000fc800078e0a07 */
[----:B------:R-:W-:-:S08]  /*17700*/  IMAD R3, R25, R3, R0 ;  /* 0x0000000319037224 */ /* 0x000fd000078e0200 */
[----:B------:R-:W-:-:S04]  /*17710*/  @P0 VIADD R4, R4, 0x1 ;  /* 0x0000000104040836 */ /* 0x000fc80000000000 */
[----:B------:R-:W-:Y:S01]  /*17720*/  @!P2 IMAD.MOV R4, RZ, RZ, -R4 ;  /* 0x000000ffff04a224 */ /* 0x000fe200078e0a04 */
[----:B------:R-:W-:-:S05]  /*17730*/  @!P1 LOP3.LUT R4, RZ, R5, RZ, 0x33, !PT ;  /* 0x00000005ff049212 */ /* 0x000fca00078e33ff */
[--C-:B------:R-:W-:Y:S02]  /*17740*/  IMAD.MOV R2, RZ, RZ, -R4.reuse ;  /* 0x000000ffff027224 */ /* 0x100fe400078e0a04 */
[C---:B------:R-:W-:Y:S02]  /*17750*/  IMAD R4, R5.reuse, 0x1000000, R4 ;  /* 0x0100000005047824 */ /* 0x040fe400078e0204 */
[----:B------:R-:W-:-:S04]  /*17760*/  IMAD R5, R5, R2, R7 ;  /* 0x0000000205057224 */ /* 0x000fc800078e0207 */
[----:B------:R-:W-:Y:S01]  /*17770*/  IMAD R26, R5, 0x10000, R4 ;  /* 0x00010000051a7824 */ /* 0x000fe200078e0204 */
[----:B------:R-:W-:Y:S06]  /*17780*/  BRA `(.L_x_1290) ;  /* 0x0000000000f07947 */ /* 0x000fec0003800000 */
.L_x_1289:
[----:B--2---:R-:W0:Y:S02]  /*17790*/  LDC.64 R2, c[0x0][0xc90] ;  /* 0x00032400ff027b82 */ /* 0x004e240000000a00 */
[----:B0-----:R-:W-:-:S05]  /*177a0*/  IMAD.WIDE R2, R27, 0x4, R2 ;  /* 0x000000041b027825 */ /* 0x001fca00078e0202 */
[----:B------:R0:W3:Y:S02]  /*177b0*/  LDG.E R6, desc[UR52][R2.64] ;  /* 0x0000003402067981 */ /* 0x0000e4000c1e1900 */
[----:B0-----:R-:W-:Y:S02]  /*177c0*/  IMAD.MOV.U32 R2, RZ, RZ, RZ ;  /* 0x000000ffff027224 */ /* 0x001fe400078e00ff */
[----:B---3--:R-:W-:-:S05]  /*177d0*/  IMAD R5, R25, R6, RZ ;  /* 0x0000000619057224 */ /* 0x008fca00078e02ff */
[----:B-1----:R-:W-:-:S04]  /*177e0*/  IABS R7, R5 ;  /* 0x0000000500077213 */ /* 0x002fc80000000000 */
[----:B------:R-:W0:Y:S08]  /*177f0*/  I2F.RP R8, R7 ;  /* 0x0000000700087306 */ /* 0x000e300000209400 */
[----:B0-----:R-:W0:Y:S02]  /*17800*/  MUFU.RCP R8, R8 ;  /* 0x0000000800087308 */ /* 0x001e240000001000 */
[----:B0-----:R-:W-:-:S06]  /*17810*/  VIADD R9, R8, 0xffffffe ;  /* 0x0ffffffe08097836 */ /* 0x001fcc0000000000 */
[----:B------:R-:W0:Y:S02]  /*17820*/  F2I.FTZ.U32.TRUNC.NTZ R3, R9 ;  /* 0x0000000900037305 */ /* 0x000e24000021f000 */
[----:B0-----:R-:W-:-:S04]  /*17830*/  IMAD.MOV R10, RZ, RZ, -R3 ;  /* 0x000000ffff0a7224 */ /* 0x001fc800078e0a03 */
[----:B------:R-:W-:Y:S01]  /*17840*/  IMAD R11, R10, R7, RZ ;  /* 0x000000070a0b7224 */ /* 0x000fe200078e02ff */
[----:B------:R-:W-:-:S03]  /*17850*/  IABS R10, R5 ;  /* 0x00000005000a7213 */ /* 0x000fc60000000000 */
[----:B------:R-:W-:Y:S01]  /*17860*/  IMAD.HI.U32 R2, R3, R11, R2 ;  /* 0x0000000b03027227 */ /* 0x000fe200078e0002 */
[----:B------:R-:W-:-:S03]  /*17870*/  IABS R3, R0 ;  /* 0x0000000000037213 */ /* 0x000fc60000000000 */
        /* <DEDUP_REMOVED lines=16> */
[----:B------:R-:W-:-:S03]  /*17980*/  IMAD R0, R5, R9, R0 ;  /* 0x0000000905007224 */ /* 0x000fc600078e0200 */
[----:B------:R-:W-:-:S04]  /*17990*/  VIADDMNMX R4, R3, R4, R6, PT ;  /* 0x0000000403047246 */ /* 0x000fc80003800106 */
[----:B------:R-:W-:-:S04]  /*179a0*/  IABS R6, R4 ;  /* 0x0000000400067213 */ /* 0x000fc80000000000 */
[----:B------:R-:W0:Y:S08]  /*179b0*/  I2F.RP R8, R6 ;  /* 0x0000000600087306 */ /* 0x000e300000209400 */
[----:B0-----:R-:W0:Y:S02]  /*179c0*/  MUFU.RCP R8, R8 ;  /* 0x0000000800087308 */ /* 0x001e240000001000 */
[----:B0-----:R-:W-:Y:S01]  /*179d0*/  VIADD R2, R8, 0xffffffe ;  /* 0x0ffffffe08027836 */ /* 0x001fe20000000000 */
[----:B------:R-:W-:-:S05]  /*179e0*/  IABS R8, R0 ;  /* 0x0000000000087213 */ /* 0x000fca0000000000 */
[----:B------:R0:W1:Y:S02]  /*179f0*/  F2I.FTZ.U32.TRUNC.NTZ R3, R2 ;  /* 0x0000000200037305 */ /* 0x000064000021f000 */
[----:B0-----:R-:W-:Y:S02]  /*17a00*/  IMAD.MOV.U32 R2, RZ, RZ, RZ ;  /* 0x000000ffff027224 */ /* 0x001fe400078e00ff */
[----:B-1----:R-:W-:-:S04]  /*17a10*/  IMAD.MOV R5, RZ, RZ, -R3 ;  /* 0x000000ffff057224 */ /* 0x002fc800078e0a03 */
[----:B------:R-:W-:-:S04]  /*17a20*/  IMAD R5, R5, R6, RZ ;  /* 0x0000000605057224 */ /* 0x000fc800078e02ff */
[----:B------:R-:W-:Y:S01]  /*17a30*/  IMAD.HI.U32 R3, R3, R5, R2 ;  /* 0x0000000503037227 */ /* 0x000fe200078e0002 */
[-C--:B------:R-:W-:Y:S02]  /*17a40*/  IABS R5, R4.reuse ;  /* 0x0000000400057213 */ /* 0x080fe40000000000 */
[----:B------:R-:W-:Y:S02]  /*17a50*/  LOP3.LUT R2, R0, R4, RZ, 0x3c, !PT ;  /* 0x0000000400027212 */ /* 0x000fe400078e3cff */
[----:B------:R-:W-:Y:S01]  /*17a60*/  IADD3 R0, R7, 0x1000000, R0 ;  /* 0x0100000007007810 */ /* 0x000fe20007ffe000 */
[----:B------:R-:W-:Y:S01]  /*17a70*/  IMAD.MOV R5, RZ, RZ, -R5 ;  /* 0x000000ffff057224 */ /* 0x000fe200078e0a05 */
[----:B------:R-:W-:Y:S01]  /*17a80*/  ISETP.GE.AND P2, PT, R2, RZ, PT ;  /* 0x000000ff0200720c */ /* 0x000fe20003f46270 */
        /* <DEDUP_REMOVED lines=9> */
[----:B------:R-:W-:Y:S01]  /*17b20*/  @!P1 LOP3.LUT R3, RZ, R4, RZ, 0x33, !PT ;  /* 0x00000004ff039212 */ /* 0x000fe200078e33ff */
[----:B------:R-:W-:-:S04]  /*17b30*/  IMAD.MOV R4, RZ, RZ, -R4 ;  /* 0x000000ffff047224 */ /* 0x000fc800078e0a04 */
[----:B------:R-:W-:-:S07]  /*17b40*/  IMAD R26, R3, R4, R0 ;  /* 0x00000004031a7224 */ /* 0x000fce00078e0200 */
.L_x_1290:
[----:B------:R-:W-:-:S05]  /*17b50*/  LOP3.LUT R0, RZ, R3, RZ, 0x33, !PT ;  /* 0x00000003ff007212 */ /* 0x000fca00078e33ff */
[----:B------:R-:W-:Y:S01]  /*17b60*/  IMAD.IADD R25, R25, 0x1, R0 ;  /* 0x0000000119197824 */ /* 0x000fe200078e0200 */
[----:B------:R-:W-:Y:S06]  /*17b70*/  BRA `(.L_x_1291) ;  /* 0x00000000001c7947 */ /* 0x000fec0003800000 */
.L_x_1283:
[----:B------:R-:W-:Y:S01]  /*17b80*/  UMOV UR4, URZ ;  /* 0x0000003f00047c82 */ /* 0x000fe20008000000 */
[----:B------:R-:W-:Y:S01]  /*17b90*/  UMOV UR5, URZ ;  /* 0x0000003f00057c82 */ /* 0x000fe20008000000 */
[----:B------:R-:W-:Y:S01]  /*17ba0*/  ULDC UR6, c[0x0][0xc3c] ;  /* 0x00030f0000067ab9 */ /* 0x000fe20000000800 */
[----:B------:R-:W-:Y:S02]  /*17bb0*/  IMAD.MOV.U32 R24, RZ, RZ, R0 ;  /* 0x000000ffff187224 */ /* 0x000fe400078e0000 */
[----:B------:R-:W-:Y:S02]  /*17bc0*/  IMAD.U32 R25, RZ, RZ, UR4 ;  /* 0x00000004ff197e24 */ /* 0x000fe4000f8e00ff */
[----:B------:R-:W-:Y:S02]  /*17bd0*/  IMAD.U32 R26, RZ, RZ, UR5 ;  /* 0x00000005ff1a7e24 */ /* 0x000fe4000f8e00ff */
[----:B------:R-:W-:-:S07]  /*17be0*/  IMAD.U32 R27, RZ, RZ, UR6 ;  /* 0x00000006ff1b7e24 */ /* 0x000fce000f8e00ff */
.L_x_1291:
[----:B------:R-:W0:Y:S01]  /*17bf0*/  S2R R0, SR_TID.X ;  /* 0x0000000000007919 */ /* 0x000e220000002100 */
[----:B------:R-:W-:Y:S05]  /*17c00*/  WARPSYNC.ALL ;  /* 0x0000000000007948 */ /* 0x000fea0003800000 */
[----:B------:R-:W-:Y:S01]  /*17c10*/  BAR.SYNC.DEFER_BLOCKING 0x4, 0x200 ;  /* 0x0108000000007b1d */ /* 0x000fe20000010000 */
[----:B0-----:R-:W-:-:S04]  /*17c20*/  LOP3.LUT R0, R0, 0x1f, RZ, 0xc0, !PT ;  /* 0x0000001f00007812 */ /* 0x001fc800078ec0ff */
[----:B------:R-:W-:-:S13]  /*17c30*/  ISETP.NE.AND P0, PT, R0, RZ, PT ;  /* 0x000000ff0000720c */ /* 0x000fda0003f05270 */
[----:B------:R-:W0:Y:S01]  /*17c40*/  @!P0 S2R R3, SR_CgaCtaId ;  /* 0x0000000000038919 */ /* 0x000e220000008800 */
[----:B------:R-:W-:-:S04]  /*17c50*/  @!P0 MOV R0, 0x400 ;  /* 0x0000040000008802 */ /* 0x000fc80000000f00 */
[----:B0-----:R-:W-:-:S05]  /*17c60*/  @!P0 LEA R17, R3, R0, 0x18 ;  /* 0x0000000003118211 */ /* 0x001fca00078ec0ff */
[----:B------:R0:W-:Y:S01]  /*17c70*/  @!P0 STS.128 [R17+0x2d8d0], R24 ;  /* 0x02d8d01811008388 */ /* 0x0001e20000000c00 */
[----:B------:R-:W-:Y:S06]  /*17c80*/  BAR.ARV 0x5, 0x200 ;  /* 0x0148000000007b1d */ /* 0x000fec0000002000 */
.L_x_1280:
[----:B------:R-:W-:Y:S02]  /*17c90*/  ULDC UR4, c[0x0][0xc3c] ;  /* 0x00030f0000047ab9 */ /* 0x000fe40000000800 */
[----:B----4-:R-:W-:-:S13]  /*17ca0*/  ISETP.GE.AND P0, PT, R27, UR4, PT ;  /* 0x000000041b007c0c */ /* 0x010fda000bf06270 */
[----:B------:R-:W-:Y:S05]  /*17cb0*/  @!P0 BRA `(.L_x_1292) ;  /* 0xffffffa000988947 */ /* 0x000fea000383ffff */
[----:B------:R-:W-:Y:S05]  /*17cc0*/  BSYNC B8 ;  /* 0x0000000000087941 */ /* 0x000fea0003800000 */
.L_x_1178:
[----:B--2---:R-:W2:Y:S01]  /*17cd0*/  LDL.LU R0, [R1+0x24] ;  /* 0x0000240001007983 */ /* 0x004ea20000300800 */
[----:B------:R-:W-:Y:S01]  /*17ce0*/  BSSY B0, `(.L_x_1293) ;  /* 0x000000b000007945 */ /* 0x000fe20003800000 */
[----:B0-----:R-:W0:Y:S01]  /*17cf0*/  S2R R5, SR_CgaCtaId ;  /* 0x0000000000057919 */ /* 0x001e220000008800 */
[----:B--2---:R-:W-:-:S05]  /*17d00*/  VIADD R0, R0, 0x1 ;  /* 0x0000000100007836 */ /* 0x004fca0000000000 */
[----:B------:R-:W-:-:S04]  /*17d10*/  LEA.HI R2, R0, R0, RZ, 0x1 ;  /* 0x0000000000027211 */ /* 0x000fc800078f08ff */
[----:B------:R-:W-:Y:S02]  /*17d20*/  LOP3.LUT R3, R2, 0xfffffffe, RZ, 0xc0, !PT ;  /* 0xfffffffe02037812 */ /* 0x000fe400078ec0ff */
[----:B------:R-:W-:-:S03]  /*17d30*/  MOV R2, 0x400 ;  /* 0x0000040000027802 */ /* 0x000fc60000000f00 */
[----:B------:R-:W-:Y:S01]  /*17d40*/  IMAD.IADD R0, R0, 0x1, -R3 ;  /* 0x0000000100007824 */ /* 0x000fe200078e0a03 */
[----:B0-----:R-:W-:-:S04]  /*17d50*/  LEA R9, R5, R2, 0x18 ;  /* 0x0000000205097211 */ /* 0x001fc800078ec0ff */
[----:B------:R-:W-:-:S04]  /*17d60*/  SHF.L.U32 R0, R0, 0x1f, RZ ;  /* 0x0000001f00007819 */ /* 0x000fc800000006ff */
[----:B------:R-:W0:Y:S02]  /*17d70*/  SYNCS.PHASECHK.TRANS64.TRYWAIT P0, [R9+URZ+0x2d820], R0 ;  /* 0x02d82000090075a7 */ /* 0x000e24000800017f */
[----:B0-----:R-:W-:Y:S05]  /*17d80*/  @!P0 BRA `(.L_x_1294) ;  /* 0x0000001c00308947 */ /* 0x001fea0003800000 */
.L_x_1359:
[----:B------:R-:W-:Y:S05]  /*17d90*/  BSYNC B0 ;  /* 0x0000000000007941 */ /* 0x000fea0003800000 */
.L_x_1293:
[----:B------:R-:W-:-:S03]  /*17da0*/  UMOV UR4, 0xffffffff ;  /* 0xffffffff00047882 */ /* 0x000fc60000000000 */
[----:B------:R-:W-:Y:S05]  /*17db0*/  BRA.DIV UR4, `(.L_x_1295) ;  /* 0x0000001e04387947 */ /* 0x000fea000b800000 */
[----:B0-----:R-:W0:Y:S02]  /*17dc0*/  S2R R0, SR_TID.X ;  /* 0x0000000000007919 */ /* 0x001e240000002100 */
[----:B0-----:R-:W-:-:S04]  /*17dd0*/  SHF.R.U32.HI R0, RZ, 0x5, R0 ;  /* 0x00000005ff007819 */ /* 0x001fc80000011600 */
[----:B------:R-:W-:-:S05]  /*17de0*/  LOP3.LUT R0, R0, 0x3, RZ, 0xc0, !PT ;  /* 0x0000000300007812 */ /* 0x000fca00078ec0ff */
[----:B------:R0:W2:Y:S02]  /*17df0*/  SHFL.IDX PT, R14, R0, RZ, 0x1f ;  /* 0x00001fff000e7589 */ /* 0x0000a400000e0000 */
.L_x_1362:
[----:B--2---:R-:W-:Y:S01]  /*17e00*/  ISETP.NE.AND P0, PT, R14, RZ, PT ;  /* 0x000000ff0e00720c */ /* 0x004fe20003f05270 */
[----:B------:R-:W-:-:S12]  /*17e10*/  BSSY B0, `(.L_x_1296) ;  /* 0x0000024000007945 */ /* 0x000fd80003800000 */
[----:B------:R-:W-:Y:S05]  /*17e20*/  @P0 BRA `(.L_x_1297) ;  /* 0x0000000000880947 */ /* 0x000fea0003800000 */
[----:B------:R-:W-:-:S03]  /*17e30*/  UMOV UR4, 0xffffffff ;  /* 0xffffffff00047882 */ /* 0x000fc60000000000 */
[----:B------:R-:W-:Y:S05]  /*17e40*/  BRA.DIV UR4, `(.L_x_1298) ;  /* 0x0000001e04487947 */ /* 0x000fea000b800000 */
[----:B------:R-:W-:-:S13]  /*17e50*/  ELECT P6, URZ, PT ;  /* 0x00000000003f782f */ /* 0x000fda00038c0000 */
.L_x_1365:
[----:B------:R-:W-:Y:S05]  /*17e60*/  @!P6 BRA `(.L_x_1297) ;  /* 0x000000000078e947 */ /* 0x000fea0003800000 */
[----:B------:R-:W-:-:S06]  /*17e70*/  ULOP3.LUT UR4, UR36, 0x2, URZ, 0xfc, !UPT ;  /* 0x0000000224047892 */ /* 0x000fcc000f8efc3f */
[----:B0-----:R-:W-:-:S05]  /*17e80*/  IMAD.U32 R0, RZ, RZ, UR4 ;  /* 0x00000004ff007e24 */ /* 0x001fca000f8e00ff */
[----:B------:R-:W-:-:S13]  /*17e90*/  ISETP.NE.AND P2, PT, R0, 0x3, PT ;  /* 0x000000030000780c */ /* 0x000fda0003f45270 */
[----:B------:R-:W-:Y:S05]  /*17ea0*/  @!P2 BRA `(.L_x_1299) ;  /* 0x000000000004a947 */ /* 0x000fea0003800000 */
[----:B------:R-:W-:Y:S01]  /*17eb0*/  BPT.TRAP 0x1 ;  /* 0x000000040000795c */ /* 0x000fe20000300000 */
.L_x_1299:
[----:B------:R-:W-:Y:S01]  /*17ec0*/  VIADD R3, R9, 0x2d840 ;  /* 0x0002d84009037836 */ /* 0x000fe20000000000 */
[----:B------:R-:W-:Y:S01]  /*17ed0*/  SHF.L.U32 R2, R28, 0x1f, RZ ;  /* 0x0000001f1c027819 */ /* 0x000fe200000006ff */
[C---:B------:R-:W-:Y:S02]  /*17ee0*/  VIADD R0, R18.reuse, 0x1 ;  /* 0x0000000112007836 */ /* 0x040fe40000000000 */
[----:B------:R-:W-:-:S03]  /*17ef0*/  IMAD R7, R18, 0x8, R3 ;  /* 0x0000000812077824 */ /* 0x000fc600078e0203 */
[C---:B------:R-:W-:Y:S01]  /*17f00*/  ISETP.NE.AND P1, PT, R0.reuse, 0x2, PT ;  /* 0x000000020000780c */ /* 0x040fe20003f25270 */
[----:B------:R-:W0:Y:S03]  /*17f10*/  SYNCS.PHASECHK.TRANS64.TRYWAIT P0, [R7+URZ], R2 ;  /* 0x00000002070075a7 */ /* 0x000e26000800017f */
[----:B------:R-:W-:Y:S02]  /*17f20*/  SEL R5, RZ, 0x1, P1 ;  /* 0x00000001ff057807 */ /* 0x000fe40000800000 */
[----:B-1----:R-:W-:Y:S02]  /*17f30*/  SEL R4, R0, RZ, P1 ;  /* 0x000000ff00047207 */ /* 0x002fe40000800000 */
[----:B------:R-:W-:-:S03]  /*17f40*/  LOP3.LUT R0, R28, R5, RZ, 0x3c, !PT ;  /* 0x000000051c007212 */ /* 0x000fc600078e3cff */
[----:B------:R-:W-:Y:S01]  /*17f50*/  IMAD R3, R4, 0x8, R3 ;  /* 0x0000000804037824 */ /* 0x000fe200078e0203 */
[----:B------:R-:W-:Y:S01]  /*17f60*/  SHF.L.U32 R0, R0, 0x1f, RZ ;  /* 0x0000001f00007819 */ /* 0x000fe200000006ff */
[----:B0-----:R-:W-:Y:S06]  /*17f70*/  @!P0 BRA `(.L_x_1300) ;  /* 0x0000001c001c8947 */ /* 0x001fec0003800000 */
.L_x_1366:
[----:B------:R-:W1:Y:S02]  /*17f80*/  SYNCS.PHASECHK.TRANS64.TRYWAIT P0, [R3+URZ], R0 ;  /* 0x00000000030075a7 */ /* 0x000e64000800017f */
[----:B-1----:R-:W-:Y:S05]  /*17f90*/  @!P0 BRA `(.L_x_1301) ;  /* 0x0000001c00288947 */ /* 0x002fea0003800000 */
.L_x_1367:
[----:B------:R-:W-:Y:S05]  /*17fa0*/  @!P2 BRA `(.L_x_1302) ;  /* 0x000000000004a947 */ /* 0x000fea0003800000 */
[----:B------:R-:W-:Y:S01]  /*17fb0*/  BPT.TRAP 0x1 ;  /* 0x000000040000795c */ /* 0x000fe20000300000 */
.L_x_1302:
[----:B-1----:R-:W-:-:S04]  /*17fc0*/  VIADD R3, R9, 0x2d860 ;  /* 0x0002d86009037836 */ /* 0x002fc80000000000 */
[----:B------:R-:W-:-:S04]  /*17fd0*/  IMAD R5, R18, 0x8, R3 ;  /* 0x0000000812057824 */ /* 0x000fc800078e0203 */
[----:B------:R-:W1:Y:S02]  /*17fe0*/  SYNCS.PHASECHK.TRANS64.TRYWAIT P0, [R5+URZ], R2 ;  /* 0x00000002050075a7 */ /* 0x000e64000800017f */
[----:B-1----:R-:W-:Y:S05]  /*17ff0*/  @!P0 BRA `(.L_x_1303) ;  /* 0x0000001c00248947 */ /* 0x002fea0003800000 */
.L_x_1368:
[----:B------:R-:W-:-:S07]  /*18000*/  IMAD R3, R4, 0x8, R3 ;  /* 0x0000000804037824 */ /* 0x000fce00078e0203 */
.L_x_1304:
[----:B--2---:R2:W4:Y:S02]  /*18010*/  SYNCS.PHASECHK.TRANS64.TRYWAIT P0, [R3+URZ], R0 ;  /* 0x00000000030075a7 */ /* 0x004524000800017f */
[----:B----4-:R-:W-:Y:S05]  /*18020*/  @!P0 NANOSLEEP.SYNCS 0x989680 ;  /* 0x009896800000895d */ /* 0x010fea0003900000 */
[----:B------:R-:W4:Y:S02]  /*18030*/  @!P0 SYNCS.PHASECHK.TRANS64 P0, [R3+URZ], R0 ;  /* 0x00000000030085a7 */ /* 0x000f24000800007f */
[----:B----4-:R-:W-:Y:S05]  /*18040*/  @!P0 BRA `(.L_x_1304) ;  /* 0xfffffffc00f08947 */ /* 0x010fea000383ffff */
.L_x_1297:
[----:B------:R-:W-:Y:S05]  /*18050*/  BSYNC B0 ;  /* 0x0000000000007941 */ /* 0x000fea0003800000 */
.L_x_1296:
[----:B------:R-:W-:Y:S05]  /*18060*/  EXIT ;  /* 0x000000000000794d */ /* 0x000fea0003800000 */
.L_x_1085:
[----:B0-----:R-:W-:-:S04]  /*18070*/  IMAD.U32 R3, RZ, RZ, UR42 ;  /* 0x0000002aff037e24 */ /* 0x001fc8000f8e00ff */
[----:B------:R0:W1:Y:S03]  /*18080*/  SYNCS.PHASECHK.TRANS64.TRYWAIT P1, [R3+URZ+0x2d800], R0 ;  /* 0x02d80000030075a7 */ /* 0x000066000802017f */
[----:B-1----:R-:W-:Y:S05]  /*18090*/  @!P1 NANOSLEEP.SYNCS 0x989680 ;  /* 0x009896800000995d */ /* 0x002fea0003900000 */
[----:B------:R-:W1:Y:S02]  /*180a0*/  @!P1 SYNCS.PHASECHK.TRANS64 P1, [R3+URZ+0x2d800], R0 ;  /* 0x02d80000030095a7 */ /* 0x000e64000802007f */
[----:B-1----:R-:W-:Y:S05]  /*180b0*/  @!P1 BRA `(.L_x_1085) ;  /* 0xfffffffc00ec9947 */ /* 0x002fea000383ffff */
[----:B------:R-:W-:Y:S05]  /*180c0*/  BRA `(.L_x_1305) ;  /* 0xfffffea0002c7947 */ /* 0x000fea000383ffff */
.L_x_1089:
[----:B-1----:R1:W2:Y:S02]  /*180d0*/  SYNCS.PHASECHK.TRANS64.TRYWAIT P2, [R3+URZ+0x2d830], R0 ;  /* 0x02d83000030075a7 */ /* 0x0022a4000804017f */
[----:B--2---:R-:W-:Y:S05]  /*180e0*/  @!P2 NANOSLEEP.SYNCS 0x989680 ;  /* 0x009896800000a95d */ /* 0x004fea0003900000 */
[----:B------:R-:W2:Y:S02]  /*180f0*/  @!P2 SYNCS.PHASECHK.TRANS64 P2, [R3+URZ+0x2d830], R0 ;  /* 0x02d830000300a5a7 */ /* 0x000ea4000804007f */
[----:B--2---:R-:W-:Y:S05]  /*18100*/  @!P2 BRA `(.L_x_1089) ;  /* 0xfffffffc00f0a947 */ /* 0x004fea000383ffff */
[----:B------:R-:W-:Y:S05]  /*18110*/  BRA `(.L_x_1088) ;  /* 0xfffffea000507947 */ /* 0x000fea000383ffff */
.L_x_1105:
[----:B-1----:R-:W-:-:S04]  /*18120*/  IMAD.U32 R7, RZ, RZ, UR6 ;  /* 0x00000006ff077e24 */ /* 0x002fc8000f8e00ff */
[----:B------:R1:W2:Y:S03]  /*18130*/  SYNCS.PHASECHK.TRANS64.TRYWAIT P2, [R7+URZ+0x2d830], R6 ;  /* 0x02d83006070075a7 */ /* 0x0002a6000804017f */
[----:B--2---:R-:W-:Y:S05]  /*18140*/  @!P2 NANOSLEEP.SYNCS 0x989680 ;  /* 0x009896800000a95d */ /* 0x004fea0003900000 */
[----:B------:R-:W2:Y:S02]  /*18150*/  @!P2 SYNCS.PHASECHK.TRANS64 P2, [R7+URZ+0x2d830], R6 ;  /* 0x02d830060700a5a7 */ /* 0x000ea4000804007f */
[----:B--2---:R-:W-:Y:S05]  /*18160*/  @!P2 BRA `(.L_x_1105) ;  /* 0xfffffffc00eca947 */ /* 0x004fea000383ffff */
[----:B------:R-:W-:Y:S05]  /*18170*/  BRA `(.L_x_1102) ;  /* 0xfffffed400347947 */ /* 0x000fea000383ffff */
.L_x_1109:
[----:B-1----:R-:W-:-:S04]  /*18180*/  IMAD.U32 R7, RZ, RZ, UR6 ;  /* 0x00000006ff077e24 */ /* 0x002fc8000f8e00ff */
[----:B------:R1:W2:Y:S03]  /*18190*/  SYNCS.PHASECHK.TRANS64.TRYWAIT P2, [R7+URZ+0x2d850], R6 ;  /* 0x02d85006070075a7 */ /* 0x0002a6000804017f */
[----:B--2---:R-:W-:Y:S05]  /*181a0*/  @!P2 NANOSLEEP.SYNCS 0x989680 ;  /* 0x009896800000a95d */ /* 0x004fea0003900000 */
[----:B------:R-:W2:Y:S02]  /*181b0*/  @!P2 SYNCS.PHASECHK.TRANS64 P2, [R7+URZ+0x2d850], R6 ;  /* 0x02d850060700a5a7 */ /* 0x000ea4000804007f */
[----:B--2---:R-:W-:Y:S05]  /*181c0*/  @!P2 BRA `(.L_x_1109) ;  /* 0xfffffffc00eca947 */ /* 0x004fea000383ffff */
[----:B------:R-:W-:Y:S05]  /*181d0*/  BRA `(.L_x_1106) ;  /* 0xfffffed400d47947 */ /* 0x000fea000383ffff */
.L_x_1126:
[----:B--2---:R-:W-:-:S04]  /*181e0*/  IMAD.U32 R5, RZ, RZ, UR6 ;  /* 0x00000006ff057e24 */ /* 0x004fc8000f8e00ff */
[----:B------:R2:W4:Y:S03]  /*181f0*/  SYNCS.PHASECHK.TRANS64.TRYWAIT P2, [R5+URZ+0x2d830], R0 ;  /* 0x02d83000050075a7 */ /* 0x000526000804017f */
[----:B----4-:R-:W-:Y:S05]  /*18200*/  @!P2 NANOSLEEP.SYNCS 0x989680 ;  /* 0x009896800000a95d */ /* 0x010fea0003900000 */
[----:B------:R-:W4:Y:S02]  /*18210*/  @!P2 SYNCS.PHASECHK.TRANS64 P2, [R5+URZ+0x2d830], R0 ;  /* 0x02d830000500a5a7 */ /* 0x000f24000804007f */
[----:B----4-:R-:W-:Y:S05]  /*18220*/  @!P2 BRA `(.L_x_1126) ;  /* 0xfffffffc00eca947 */ /* 0x010fea000383ffff */
[----:B------:R-:W-:Y:S05]  /*18230*/  BRA `(.L_x_1123) ;  /* 0xffffff08000c7947 */ /* 0x000fea000383ffff */
.L_x_1130:
[----:B-1----:R-:W-:-:S04]  /*18240*/  IMAD.U32 R5, RZ, RZ, UR6 ;  /* 0x00000006ff057e24 */ /* 0x002fc8000f8e00ff */
[----:B------:R1:W2:Y:S03]  /*18250*/  SYNCS.PHASECHK.TRANS64.TRYWAIT P2, [R5+URZ+0x2d850], R0 ;  /* 0x02d85000050075a7 */ /* 0x0002a6000804017f */
[----:B--2---:R-:W-:Y:S05]  /*18260*/  @!P2 NANOSLEEP.SYNCS 0x989680 ;  /* 0x009896800000a95d */ /* 0x004fea0003900000 */
[----:B------:R-:W2:Y:S02]  /*18270*/  @!P2 SYNCS.PHASECHK.TRANS64 P2, [R5+URZ+0x2d850], R0 ;  /* 0x02d850000500a5a7 */ /* 0x000ea4000804007f */
[----:B--2---:R-:W-:Y:S05]  /*18280*/  @!P2 BRA `(.L_x_1130) ;  /* 0xfffffffc00eca947 */ /* 0x004fea000383ffff */
[----:B------:R-:W-:Y:S05]  /*18290*/  BRA `(.L_x_1127) ;  /* 0xffffff0800ac7947 */ /* 0x000fea000383ffff */
.L_x_1136:
[----:B-1----:R-:W-:-:S04]  /*182a0*/  IMAD.U32 R5, RZ, RZ, UR6 ;  /* 0x00000006ff057e24 */ /* 0x002fc8000f8e00ff */
[----:B------:R1:W2:Y:S03]  /*182b0*/  SYNCS.PHASECHK.TRANS64.TRYWAIT P2, [R5+URZ+0x2d830], R0 ;  /* 0x02d83000050075a7 */ /* 0x0002a6000804017f */
[----:B--2---:R-:W-:Y:S05]  /*182c0*/  @!P2 NANOSLEEP.SYNCS 0x989680 ;  /* 0x009896800000a95d */ /* 0x004fea0003900000 */
[----:B------:R-:W2:Y:S02]  /*182d0*/  @!P2 SYNCS.PHASECHK.TRANS64 P2, [R5+URZ+0x2d830], R0 ;  /* 0x02d830000500a5a7 */ /* 0x000ea4000804007f */
[----:B--2---:R-:W-:Y:S05]  /*182e0*/  @!P2 BRA `(.L_x_1136) ;  /* 0xfffffffc00eca947 */ /* 0x004fea000383ffff */
[----:B------:R-:W-:Y:S05]  /*182f0*/  BRA `(.L_x_1133) ;  /* 0xffffff2800147947 */ /* 0x000fea000383ffff */
.L_x_1140:
[----:B-1----:R-:W-:-:S04]  /*18300*/  IMAD.U32 R5, RZ, RZ, UR6 ;  /* 0x00000006ff057e24 */ /* 0x002fc8000f8e00ff */
[----:B------:R1:W2:Y:S03]  /*18310*/  SYNCS.PHASECHK.TRANS64.TRYWAIT P2, [R5+URZ+0x2d850], R0 ;  /* 0x02d85000050075a7 */ /* 0x0002a6000804017f */
[----:B--2---:R-:W-:Y:S05]  /*18320*/  @!P2 NANOSLEEP.SYNCS 0x989680 ;  /* 0x009896800000a95d */ /* 0x004fea0003900000 */
[----:B------:R-:W2:Y:S02]  /*18330*/  @!P2 SYNCS.PHASECHK.TRANS64 P2, [R5+URZ+0x2d850], R0 ;  /* 0x02d850000500a5a7 */ /* 0x000ea4000804007f */
[----:B--2---:R-:W-:Y:S05]  /*18340*/  @!P2 BRA `(.L_x_1140) ;  /* 0xfffffffc00eca947 */ /* 0x004fea000383ffff */
[----:B------:R-:W-:Y:S05]  /*18350*/  BRA `(.L_x_1137) ;  /* 0xffffff2800b47947 */ /* 0x000fea000383ffff */
.L_x_1153:
[----:B------:R-:W-:-:S04]  /*18360*/  IMAD.U32 R7, RZ, RZ, UR9 ;  /* 0x00000009ff077e24 */ /* 0x000fc8000f8e00ff */
[----:B------:R0:W0:Y:S03]  /*18370*/  SYNCS.PHASECHK.TRANS64.TRYWAIT P0, [R7+URZ+0x2d850], R2 ;  /* 0x02d85002070075a7 */ /* 0x000026000800017f */
[----:B0-----:R-:W-:Y:S05]  /*18380*/  @!P0 NANOSLEEP.SYNCS 0x989680 ;  /* 0x009896800000895d */ /* 0x001fea0003900000 */
[----:B------:R-:W0:Y:S02]  /*18390*/  @!P0 SYNCS.PHASECHK.TRANS64 P0, [R7+URZ+0x2d850], R2 ;  /* 0x02d85002070085a7 */ /* 0x000e24000800007f */
[----:B0-----:R-:W-:Y:S05]  /*183a0*/  @!P0 BRA `(.L_x_1153) ;  /* 0xfffffffc00ec8947 */ /* 0x001fea000383ffff */
[----:B------:R-:W-:Y:S05]  /*183b0*/  BRA `(.L_x_1152) ;  /* 0xffffff5400f47947 */ /* 0x000fea000383ffff */
.L_x_1200:
[----:B------:R-:W3:Y:S01]  /*183c0*/  S2R R20, SR_TID.X ;  /* 0x0000000000147919 */ /* 0x000ee20000002100 */
[----:B------:R-:W-:Y:S01]  /*183d0*/  BSSY B0, `(.L_x_1306) ;  /* 0x000000a000007945 */ /* 0x000fe20003800000 */
[----:B--2---:R-:W-:Y:S02]  /*183e0*/  IMAD.MOV.U32 R12, RZ, RZ, RZ ;  /* 0x000000ffff0c7224 */ /* 0x004fe400078e00ff */
[----:B0-----:R-:W-:Y:S02]  /*183f0*/  IMAD.MOV.U32 R11, RZ, RZ, 0x1f ;  /* 0x0000001fff0b7424 */ /* 0x001fe400078e00ff */
[----:B------:R-:W-:Y:S01]  /*18400*/  IMAD.MOV.U32 R15, RZ, RZ, -0x1 ;  /* 0xffffffffff0f7424 */ /* 0x000fe200078e00ff */
[----:B---3--:R-:W-:-:S04]  /*18410*/  SHF.R.U32.HI R20, RZ, 0x5, R20 ;  /* 0x00000005ff147819 */ /* 0x008fc80000011614 */
[----:B------:R-:W-:-:S05]  /*18420*/  LOP3.LUT R20, R20, 0x3, RZ, 0xc0, !PT ;  /* 0x0000000314147812 */ /* 0x000fca00078ec0ff */
[----:B------:R-:W-:-:S07]  /*18430*/  IMAD.MOV.U32 R13, RZ, RZ, R20 ;  /* 0x000000ffff0d7224 */ /* 0x000fce00078e0014 */
[----:B-1----:R-:W-:Y:S05]  /*18440*/  WARPSYNC.COLLECTIVE R15, `(.L_x_1307) ;  /* 0x000000000f087348 */ /* 0x002fea0003c00000 */
[----:B------:R0:W2:Y:S02]  /*18450*/  SHFL.IDX P6, R14, R13, R12, R11 ;  /* 0x0000000c0d0e7389 */ /* 0x0000a400000c000b */
[----:B012---:R-:W-:Y:S01]  /*18460*/  ENDCOLLECTIVE ;  /* 0x000000000000791b */ /* 0x007fe20003800000 */
.L_x_1307:
[----:B------:R-:W-:Y:S05]  /*18470*/  BSYNC B0 ;  /* 0x0000000000007941 */ /* 0x000fea0003800000 */
.L_x_1306:
[----:B------:R-:W-:Y:S05]  /*18480*/  BRA `(.L_x_1308) ;  /* 0xffffffac00087947 */ /* 0x000fea000383ffff */
.L_x_1202:
[----:B------:R-:W-:Y:S01]  /*18490*/  BSSY B0, `(.L_x_1309) ;  /* 0x0000006000007945 */ /* 0x000fe20003800000 */
[----:B------:R-:W-:-:S07]  /*184a0*/  IMAD.MOV.U32 R15, RZ, RZ, -0x1 ;  /* 0xffffffffff0f7424 */ /* 0x000fce00078e00ff */
[----:B0123--:R-:W-:Y:S05]  /*184b0*/  WARPSYNC.COLLECTIVE R15, `(.L_x_1310) ;  /* 0x000000000f0c7348 */ /* 0x00ffea0003c00000 */
[----:B------:R-:W-:Y:S02]  /*184c0*/  ELECT P6, UR62, PT ;  /* 0x00000000003e782f */ /* 0x000fe400038c0000 */
[----:B------:R-:W-:Y:S01]  /*184d0*/  MOV R14, UR62 ;  /* 0x0000003e000e7c02 */ /* 0x000fe20008000f00 */
[----:B0123--:R-:W-:Y:S10]  /*184e0*/  ENDCOLLECTIVE ;  /* 0x000000000000791b */ /* 0x00fff40003800000 */
.L_x_1310:
[----:B------:R-:W-:Y:S05]  /*184f0*/  BSYNC B0 ;  /* 0x0000000000007941 */ /* 0x000fea0003800000 */
.L_x_1309:
[----:B------:R-:W-:Y:S05]  /*18500*/  BRA `(.L_x_1311) ;  /* 0xffffffac00107947 */ /* 0x000fea000383ffff */
.L_x_1204:
[----:B---3--:R3:W4:Y:S02]  /*18510*/  SYNCS.PHASECHK.TRANS64.TRYWAIT P0, [R0+URZ+0x2d840], R2 ;  /* 0x02d84002000075a7 */ /* 0x008724000800017f */
[----:B----4-:R-:W-:Y:S05]  /*18520*/  @!P0 NANOSLEEP.SYNCS 0x989680 ;  /* 0x009896800000895d */ /* 0x010fea0003900000 */
[----:B------:R-:W4:Y:S02]  /*18530*/  @!P0 SYNCS.PHASECHK.TRANS64 P0, [R0+URZ+0x2d840], R2 ;  /* 0x02d84002000085a7 */ /* 0x000f24000800007f */
[----:B----4-:R-:W-:Y:S05]  /*18540*/  @!P0 BRA `(.L_x_1204) ;  /* 0xfffffffc00f08947 */ /* 0x010fea000383ffff */
[----:B------:R-:W-:Y:S05]  /*18550*/  BRA `(.L_x_1312) ;  /* 0xffffffac00607947 */ /* 0x000fea000383ffff */
.L_x_1208:
[----:B------:R-:W2:Y:S01]  /*18560*/  LDL.LU R11, [R1+0xc] ;  /* 0x00000c00010b7983 */ /* 0x000ea20000300800 */
[----:B------:R-:W-:Y:S02]  /*18570*/  IMAD.MOV.U32 R13, RZ, RZ, R4 ;  /* 0x000000ffff0d7224 */ /* 0x000fe400078e0004 */
[----:B------:R-:W-:Y:S01]  /*18580*/  IMAD.MOV.U32 R12, RZ, RZ, RZ ;  /* 0x000000ffff0c7224 */ /* 0x000fe200078e00ff */
[----:B------:R-:W0:Y:S01]  /*18590*/  S2R R0, SR_TID.X ;  /* 0x0000000000007919 */ /* 0x000e220000002100 */
[----:B------:R-:W-:Y:S01]  /*185a0*/  IMAD.MOV.U32 R15, RZ, RZ, -0x1 ;  /* 0xffffffffff0f7424 */ /* 0x000fe200078e00ff */
[----:B0-----:R-:W-:-:S04]  /*185b0*/  LOP3.LUT R0, R0, 0x7f, RZ, 0xc0, !PT ;  /* 0x0000007f00007812 */ /* 0x001fc800078ec0ff */
[----:B------:R-:W-:-:S05]  /*185c0*/  SHF.R.U32.HI R0, RZ, 0x2, R0 ;  /* 0x00000002ff007819 */ /* 0x000fca0000011600 */
[----:B------:R-:W-:-:S04]  /*185d0*/  IMAD.IADD R0, R0, 0x1, R10 ;  /* 0x0000000100007824 */ /* 0x000fc800078e020a */
[----:B------:R-:W-:Y:S02]  /*185e0*/  VIADD R10, R0, 0x20 ;  /* 0x00000020000a7836 */ /* 0x000fe40000000000 */
[----:B--2---:R-:W-:Y:S02]  /*185f0*/  IMAD R5, R11, R9, RZ ;  /* 0x000000090b057224 */ /* 0x004fe400078e02ff */
[----:B------:R-:W-:-:S03]  /*18600*/  IMAD.MOV.U32 R11, RZ, RZ, 0x1c1f ;  /* 0x00001c1fff0b7424 */ /* 0x000fc600078e00ff */
[----:B------:R-:W-:-:S13]  /*18610*/  ISETP.GE.AND P4, PT, R0, R5, PT ;  /* 0x000000050000720c */ /* 0x000fda0003f86270 */
[----:B-----5:R-:W-:Y:S05]  /*18620*/  WARPSYNC.COLLECTIVE R15, `(.L_x_1313) ;  /* 0x000000000f087348 */ /* 0x020fea0003c00000 */
[----:B------:R0:W1:Y:S02]  /*18630*/  SHFL.IDX P6, R14, R13, R12, R11 ;  /* 0x0000000c0d0e7389 */ /* 0x00006400000c000b */
[----:B01---5:R-:W-:Y:S01]  /*18640*/  ENDCOLLECTIVE ;  /* 0x000000000000791b */ /* 0x023fe20003800000 */
.L_x_1313:
[----:B------:R-:W-:Y:S02]  /*18650*/  IMAD.MOV.U32 R13, RZ, RZ, R6 ;  /* 0x000000ffff0d7224 */ /* 0x000fe400078e0006 */
[----:B------:R-:W-:-:S07]  /*18660*/  IMAD.MOV.U32 R2, RZ, RZ, R14 ;  /* 0x000000ffff027224 */ /* 0x000fce00078e000e */
[----:B------:R-:W-:Y:S05]  /*18670*/  WARPSYNC.COLLECTIVE R15, `(.L_x_1314) ;  /* 0x000000000f087348 */ /* 0x000fea0003c00000 */
[----:B------:R0:W1:Y:S02]  /*18680*/  SHFL.IDX P6, R14, R13, R12, R11 ;  /* 0x0000000c0d0e7389 */ /* 0x00006400000c000b */
[----:B01----:R-:W-:Y:S01]  /*18690*/  ENDCOLLECTIVE ;  /* 0x000000000000791b */ /* 0x003fe20003800000 */
.L_x_1314:
[----:B------:R-:W-:Y:S02]  /*186a0*/  IMAD.MOV.U32 R13, RZ, RZ, R4 ;  /* 0x000000ffff0d7224 */ /* 0x000fe400078e0004 */
[----:B------:R-:W-:Y:S02]  /*186b0*/  IMAD.MOV.U32 R12, RZ, RZ, 0x1 ;  /* 0x00000001ff0c7424 */ /* 0x000fe400078e00ff */
[----:B------:R-:W-:-:S07]  /*186c0*/  IMAD.MOV.U32 R3, RZ, RZ, R14 ;  /* 0x000000ffff037224 */ /* 0x000fce00078e000e */
[----:B------:R-:W-:Y:S05]  /*186d0*/  WARPSYNC.COLLECTIVE R15, `(.L_x_1315) ;  /* 0x000000000f087348 */ /* 0x000fea0003c00000 */
[----:B------:R0:W1:Y:S02]  /*186e0*/  SHFL.IDX P6, R14, R13, R12, R11 ;  /* 0x0000000c0d0e7389 */ /* 0x00006400000c000b */
[----:B01----:R-:W-:Y:S01]  /*186f0*/  ENDCOLLECTIVE ;  /* 0x000000000000791b */ /* 0x003fe20003800000 */
.L_x_1315:
[----:B------:R-:W-:-:S05]  /*18700*/  @!P4 LEA R3, P3, R21, R3, 0x1 ;  /* 0x000000031503c211 */ /* 0x000fca00078608ff */
[----:B------:R-:W-:Y:S01]  /*18710*/  @!P4 IMAD.X R2, RZ, RZ, R2, P3 ;  /* 0x000000ffff02c224 */ /* 0x000fe200018e0602 */
[----:B------:R-:W-:-:S04]  /*18720*/  ISETP.GE.AND P3, PT, R10, R5, PT ;  /* 0x000000050a00720c */ /* 0x000fc80003f66270 */
        /* <DEDUP_REMOVED lines=10> */
[----:B0-----:R-:W-:-:S07]  /*187d0*/  IMAD.MOV.U32 R2, RZ, RZ, R14 ;  /* 0x000000ffff027224 */ /* 0x001fce00078e000e */
[----:B------:R-:W-:Y:S05]  /*187e0*/  WARPSYNC.COLLECTIVE R15, `(.L_x_1316) ;  /* 0x000000000f087348 */ /* 0x000fea0003c00000 */
[----:B------:R0:W1:Y:S02]  /*187f0*/  SHFL.IDX P6, R14, R13, R12, R11 ;  /* 0x0000000c0d0e7389 */ /* 0x00006400000c000b */
[----:B01----:R-:W-:Y:S01]  /*18800*/  ENDCOLLECTIVE ;  /* 0x000000000000791b */ /* 0x003fe20003800000 */
.L_x_1316:
[----:B------:R-:W-:Y:S02]  /*18810*/  IMAD.MOV.U32 R13, RZ, RZ, R4 ;  /* 0x000000ffff0d7224 */ /* 0x000fe400078e0004 */
[----:B------:R-:W-:Y:S02]  /*18820*/  IMAD.MOV.U32 R12, RZ, RZ, 0x2 ;  /* 0x00000002ff0c7424 */ /* 0x000fe400078e00ff */
[----:B------:R-:W-:-:S07]  /*18830*/  IMAD.MOV.U32 R3, RZ, RZ, R14 ;  /* 0x000000ffff037224 */ /* 0x000fce00078e000e */
[----:B------:R-:W-:Y:S05]  /*18840*/  WARPSYNC.COLLECTIVE R15, `(.L_x_1317) ;  /* 0x000000000f087348 */ /* 0x000fea0003c00000 */
[----:B------:R0:W1:Y:S02]  /*18850*/  SHFL.IDX P6, R14, R13, R12, R11 ;  /* 0x0000000c0d0e7389 */ /* 0x00006400000c000b */
[----:B01----:R-:W-:Y:S01]  /*18860*/  ENDCOLLECTIVE ;  /* 0x000000000000791b */ /* 0x003fe20003800000 */
.L_x_1317:
        /* <DEDUP_REMOVED lines=18> */
.L_x_1318:
[----:B------:R-:W-:Y:S02]  /*18990*/  IMAD.MOV.U32 R13, RZ, RZ, R4 ;  /* 0x000000ffff0d7224 */ /* 0x000fe400078e0004 */
[----:B------:R-:W-:Y:S02]  /*189a0*/  IMAD.MOV.U32 R12, RZ, RZ, 0x3 ;  /* 0x00000003ff0c7424 */ /* 0x000fe400078e00ff */
[----:B------:R-:W-:-:S07]  /*189b0*/  IMAD.MOV.U32 R3, RZ, RZ, R14 ;  /* 0x000000ffff037224 */ /* 0x000fce00078e000e */
[----:B------:R-:W-:Y:S05]  /*189c0*/  WARPSYNC.COLLECTIVE R15, `(.L_x_1319) ;  /* 0x000000000f087348 */ /* 0x000fea0003c00000 */
[----:B------:R0:W1:Y:S02]  /*189d0*/  SHFL.IDX P6, R14, R13, R12, R11 ;  /* 0x0000000c0d0e7389 */ /* 0x00006400000c000b */
[----:B01----:R-:W-:Y:S01]  /*189e0*/  ENDCOLLECTIVE ;  /* 0x000000000000791b */ /* 0x003fe20003800000 */
.L_x_1319:
        /* <DEDUP_REMOVED lines=10> */
.L_x_1320:
        /* <DEDUP_REMOVED lines=8> */
[----:B0-----:R-:W-:Y:S02]  /*18b10*/  VIADD R2, R0, 0x60 ;  /* 0x0000006000027836 */ /* 0x001fe40000000000 */
[----:B------:R-:W-:-:S07]  /*18b20*/  IMAD.MOV.U32 R3, RZ, RZ, R14 ;  /* 0x000000ffff037224 */ /* 0x000fce00078e000e */
[----:B------:R-:W-:Y:S05]  /*18b30*/  WARPSYNC.COLLECTIVE R15, `(.L_x_1321) ;  /* 0x000000000f087348 */ /* 0x000fea0003c00000 */
[----:B------:R0:W1:Y:S02]  /*18b40*/  SHFL.IDX P6, R14, R13, R12, R11 ;  /* 0x0000000c0d0e7389 */ /* 0x00006400000c000b */
[----:B01----:R-:W-:Y:S01]  /*18b50*/  ENDCOLLECTIVE ;  /* 0x000000000000791b */ /* 0x003fe20003800000 */
.L_x_1321:
[----:B------:R-:W-:-:S13]  /*18b60*/  ISETP.GE.AND P3, PT, R2, R5, PT ;  /* 0x000000050200720c */ /* 0x000fda0003f66270 */
[----:B------:R-:W-:Y:S01]  /*18b70*/  @!P3 LEA R3, P5, R21, R3, 0x1 ;  /* 0x000000031503b211 */ /* 0x000fe200078a08ff */
[----:B------:R-:W-:-:S04]  /*18b80*/  IMAD.MOV.U32 R13, RZ, RZ, R8 ;  /* 0x000000ffff0d7224 */ /* 0x000fc800078e0008 */
        /* <DEDUP_REMOVED lines=13> */
.L_x_1322:
[----:B------:R-:W-:-:S05]  /*18c60*/  VIADD R3, R0, 0x80 ;  /* 0x0000008000037836 */ /* 0x000fca0000000000 */
[----:B------:R-:W-:Y:S01]  /*18c70*/  ISETP.GE.AND P3, PT, R3, R5, PT ;  /* 0x000000050300720c */ /* 0x000fe20003f66270 */
[----:B------:R-:W-:Y:S02]  /*18c80*/  IMAD.MOV.U32 R13, RZ, RZ, R7 ;  /* 0x000000ffff0d7224 */ /* 0x000fe400078e0007 */
[----:B------:R-:W-:Y:S02]  /*18c90*/  IMAD.MOV.U32 R12, RZ, RZ, 0x1 ;  /* 0x00000001ff0c7424 */ /* 0x000fe400078e00ff */
[----:B------:R-:W-:-:S08]  /*18ca0*/  IMAD.MOV.U32 R4, RZ, RZ, R14 ;  /* 0x000000ffff047224 */ /* 0x000fd000078e000e */
[----:B------:R-:W-:Y:S05]  /*18cb0*/  WARPSYNC.COLLECTIVE R15, `(.L_x_1323) ;  /* 0x000000000f087348 */ /* 0x000fea0003c00000 */
[----:B------:R0:W1:Y:S02]  /*18cc0*/  SHFL.IDX P6, R14, R13, R12, R11 ;  /* 0x0000000c0d0e7389 */ /* 0x00006400000c000b */
[----:B01----:R-:W-:Y:S01]  /*18cd0*/  ENDCOLLECTIVE ;  /* 0x000000000000791b */ /* 0x003fe20003800000 */
.L_x_1323:
[----:B------:R-:W-:-:S05]  /*18ce0*/  @!P3 LEA R4, P5, R21, R4, 0x1 ;  /* 0x000000041504b211 */ /* 0x000fca00078a08ff */
[----:B------:R-:W-:Y:S02]  /*18cf0*/  @!P3 IMAD.X R6, RZ, RZ, R2, P5 ;  /* 0x000000ffff06b224 */ /* 0x000fe400028e0602 */
[----:B------:R-:W-:Y:S02]  /*18d00*/  @!P3 IMAD.MOV.U32 R2, RZ, RZ, R4 ;  /* 0x000000ffff02b224 */ /* 0x000fe400078e0004 */
[----:B------:R-:W-:Y:S02]  /*18d10*/  @!P3 IMAD.MOV.U32 R3, RZ, RZ, R6 ;  /* 0x000000ffff03b224 */ /* 0x000fe400078e0006 */
[----:B------:R-:W-:-:S03]  /*18d20*/  IMAD.MOV.U32 R13, RZ, RZ, R8 ;  /* 0x000000ffff0d7224 */ /* 0x000fc600078e0008 */
[----:B------:R-:W-:Y:S01]  /*18d30*/  @!PT LDS RZ, [RZ] ;  /* 0x00000000fffff984 */ /* 0x000fe20000000800 */
[----:B------:R-:W-:Y:S01]  /*18d40*/  @!PT LDS RZ, [RZ] ;  /* 0x00000000fffff984 */ /* 0x000fe20000000800 */
[----:B------:R-:W-:Y:S01]  /*18d50*/  @!PT LDS RZ, [RZ] ;  /* 0x00000000fffff984 */ /* 0x000fe20000000800 */
[----:B------:R0:W-:Y:S04]  /*18d60*/  @!P3 LDGSTS.E.BYPASS.LTC128B.128 [R20+0xe400], desc[UR52][R2.64], !P2 ;  /* 0x0e4000000214bfae */ /* 0x0001e8000d101d74 */
[----:B------:R0:W-:Y:S01]  /*18d70*/  @!P3 LDGSTS.E.BYPASS.LTC128B.128 [R20+0x11400], desc[UR52][R2.64+0x40], !P1 ;  /* 0x114000400214bfae */ /* 0x0001e2000c901d74 */
[----:B------:R-:W-:-:S03]  /*18d80*/  IMAD.MOV.U32 R7, RZ, RZ, R14 ;  /* 0x000000ffff077224 */ /* 0x000fc600078e000e */
[----:B------:R0:W-:Y:S04]  /*18d90*/  @!P3 LDGSTS.E.BYPASS.LTC128B.128 [R20+0x14400], desc[UR52][R2.64+0x80], !P0 ;  /* 0x144000800214bfae */ /* 0x0001e8000c101d74 */
[----:B0-----:R-:W-:Y:S05]  /*18da0*/  WARPSYNC.COLLECTIVE R15, `(.L_x_1324) ;  /* 0x000000000f087348 */ /* 0x001fea0003c00000 */
[----:B------:R1:W2:Y:S02]  /*18db0*/  SHFL.IDX P6, R14, R13, R12, R11 ;  /* 0x0000000c0d0e7389 */ /* 0x0002a400000c000b */
[----:B012---:R-:W-:Y:S01]  /*18dc0*/  ENDCOLLECTIVE ;  /* 0x000000000000791b */ /* 0x007fe20003800000 */
.L_x_1324:
[----:B------:R-:W-:Y:S01]  /*18dd0*/  IMAD.MOV.U32 R2, RZ, RZ, R14 ;  /* 0x000000ffff027224 */ /* 0x000fe200078e000e */
[----:B------:R-:W-:Y:S06]  /*18de0*/  BRA `(.L_x_1325) ;  /* 0xffffffb000d07947 */ /* 0x000fec000383ffff */
.L_x_1211:
[----:B0-----:R0:W1:Y:S02]  /*18df0*/  SYNCS.PHASECHK.TRANS64.TRYWAIT P0, [R17+URZ+0x2d820], R0 ;  /* 0x02d82000110075a7 */ /* 0x001064000800017f */
[----:B-1----:R-:W-:Y:S05]  /*18e00*/  @!P0 NANOSLEEP.SYNCS 0x989680 ;  /* 0x009896800000895d */ /* 0x002fea0003900000 */
[----:B------:R-:W1:Y:S02]  /*18e10*/  @!P0 SYNCS.PHASECHK.TRANS64 P0, [R17+URZ+0x2d820], R0 ;  /* 0x02d82000110085a7 */ /* 0x000e64000800007f */
[----:B-1----:R-:W-:Y:S05]  /*18e20*/  @!P0 BRA `(.L_x_1211) ;  /* 0xfffffffc00f08947 */ /* 0x002fea000383ffff */
[----:B------:R-:W-:Y:S05]  /*18e30*/  BRA `(.L_x_1326) ;  /* 0xffffffb400387947 */ /* 0x000fea000383ffff */
.L_x_1220:
[----:B-1----:R1:W2:Y:S02]  /*18e40*/  SYNCS.PHASECHK.TRANS64.TRYWAIT P0, [R3+URZ+0x2d840], R2 ;  /* 0x02d84002030075a7 */ /* 0x0022a4000800017f */
[----:B--2---:R-:W-:Y:S05]  /*18e50*/  @!P0 NANOSLEEP.SYNCS 0x989680 ;  /* 0x009896800000895d */ /* 0x004fea0003900000 */
[----:B------:R-:W2:Y:S02]  /*18e60*/  @!P0 SYNCS.PHASECHK.TRANS64 P0, [R3+URZ+0x2d840], R2 ;  /* 0x02d84002030085a7 */ /* 0x000ea4000800007f */
[----:B--2---:R-:W-:Y:S05]  /*18e70*/  @!P0 BRA `(.L_x_1220) ;  /* 0xfffffffc00f08947 */ /* 0x004fea000383ffff */
[----:B------:R-:W-:Y:S05]  /*18e80*/  BRA `(.L_x_1327) ;  /* 0xffffffb8001c7947 */ /* 0x000fea000383ffff */
.L_x_1227:
[----:B0-----:R0:W1:Y:S02]  /*18e90*/  SYNCS.PHASECHK.TRANS64.TRYWAIT P0, [R3+URZ+0x60], R2 ;  /* 0x00006002030075a7 */ /* 0x001064000800017f */
[----:B-1----:R-:W-:Y:S05]  /*18ea0*/  @!P0 NANOSLEEP.SYNCS 0x989680 ;  /* 0x009896800000895d */ /* 0x002fea0003900000 */
[----:B------:R-:W1:Y:S02]  /*18eb0*/  @!P0 SYNCS.PHASECHK.TRANS64 P0, [R3+URZ+0x60], R2 ;  /* 0x00006002030085a7 */ /* 0x000e64000800007f */
[----:B-1----:R-:W-:Y:S05]  /*18ec0*/  @!P0 BRA `(.L_x_1227) ;  /* 0xfffffffc00f08947 */ /* 0x002fea000383ffff */
[----:B------:R-:W-:Y:S05]  /*18ed0*/  BRA `(.L_x_1328) ;  /* 0xffffffbc00287947 */ /* 0x000fea000383ffff */
.L_x_1237:
[----:B-1----:R1:W2:Y:S02]  /*18ee0*/  SYNCS.PHASECHK.TRANS64.TRYWAIT P0, [R3+URZ+0x2d840], R2 ;  /* 0x02d84002030075a7 */ /* 0x0022a4000800017f */
[----:B--2---:R-:W-:Y:S05]  /*18ef0*/  @!P0 NANOSLEEP.SYNCS 0x989680 ;  /* 0x009896800000895d */ /* 0x004fea0003900000 */
[----:B------:R-:W2:Y:S02]  /*18f00*/  @!P0 SYNCS.PHASECHK.TRANS64 P0, [R3+URZ+0x2d840], R2 ;  /* 0x02d84002030085a7 */ /* 0x000ea4000800007f */
[----:B--2---:R-:W-:Y:S05]  /*18f10*/  @!P0 BRA `(.L_x_1237) ;  /* 0xfffffffc00f08947 */ /* 0x004fea000383ffff */
[----:B------:R-:W-:Y:S05]  /*18f20*/  BRA `(.L_x_1329) ;  /* 0xffffffc000dc7947 */ /* 0x000fea000383ffff */
.L_x_1244:
[----:B0-----:R0:W1:Y:S02]  /*18f30*/  SYNCS.PHASECHK.TRANS64.TRYWAIT P0, [R12+URZ+0x60], R28 ;  /* 0x0000601c0c0075a7 */ /* 0x001064000800017f */
[----:B-1----:R-:W-:Y:S05]  /*18f40*/  @!P0 NANOSLEEP.SYNCS 0x989680 ;  /* 0x009896800000895d */ /* 0x002fea0003900000 */
[----:B------:R-:W1:Y:S02]  /*18f50*/  @!P0 SYNCS.PHASECHK.TRANS64 P0, [R12+URZ+0x60], R28 ;  /* 0x0000601c0c0085a7 */ /* 0x000e64000800007f */
[----:B-1----:R-:W-:Y:S05]  /*18f60*/  @!P0 BRA `(.L_x_1244) ;  /* 0xfffffffc00f08947 */ /* 0x002fea000383ffff */
[----:B------:R-:W-:Y:S05]  /*18f70*/  BRA `(.L_x_1330) ;  /* 0xffffffc400e87947 */ /* 0x000fea000383ffff */
.L_x_1254:
[----:B-1----:R1:W2:Y:S02]  /*18f80*/  SYNCS.PHASECHK.TRANS64.TRYWAIT P0, [R2+URZ+0x2d840], R3 ;  /* 0x02d84003020075a7 */ /* 0x0022a4000800017f */
[----:B--2---:R-:W-:Y:S05]  /*18f90*/  @!P0 NANOSLEEP.SYNCS 0x989680 ;  /* 0x009896800000895d */ /* 0x004fea0003900000 */
[----:B------:R-:W2:Y:S02]  /*18fa0*/  @!P0 SYNCS.PHASECHK.TRANS64 P0, [R2+URZ+0x2d840], R3 ;  /* 0x02d84003020085a7 */ /* 0x000ea4000800007f */
[----:B--2---:R-:W-:Y:S05]  /*18fb0*/  @!P0 BRA `(.L_x_1254) ;  /* 0xfffffffc00f08947 */ /* 0x004fea000383ffff */
[----:B------:R-:W-:Y:S05]  /*18fc0*/  BRA `(.L_x_1331) ;  /* 0xffffffcc00707947 */ /* 0x000fea000383ffff */
.L_x_1261:
[----:B0-----:R0:W1:Y:S02]  /*18fd0*/  SYNCS.PHASECHK.TRANS64.TRYWAIT P0, [R7+URZ+0x60], R2 ;  /* 0x00006002070075a7 */ /* 0x001064000800017f */
[----:B-1----:R-:W-:Y:S05]  /*18fe0*/  @!P0 NANOSLEEP.SYNCS 0x989680 ;  /* 0x009896800000895d */ /* 0x002fea0003900000 */
[----:B------:R-:W1:Y:S02]  /*18ff0*/  @!P0 SYNCS.PHASECHK.TRANS64 P0, [R7+URZ+0x60], R2 ;  /* 0x00006002070085a7 */ /* 0x000e64000800007f */
[----:B-1----:R-:W-:Y:S05]  /*19000*/  @!P0 BRA `(.L_x_1261) ;  /* 0xfffffffc00f08947 */ /* 0x002fea000383ffff */
[----:B------:R-:W-:Y:S05]  /*19010*/  BRA `(.L_x_1332) ;  /* 0xffffffd000807947 */ /* 0x000fea000383ffff */
.L_x_1273:
[----:B0-----:R0:W1:Y:S02]  /*19020*/  SYNCS.PHASECHK.TRANS64.TRYWAIT P0, [R3+URZ+0x2d860], R0 ;  /* 0x02d86000030075a7 */ /* 0x001064000800017f */
[----:B-1----:R-:W-:Y:S05]  /*19030*/  @!P0 NANOSLEEP.SYNCS 0x989680 ;  /* 0x009896800000895d */ /* 0x002fea0003900000 */
[----:B------:R-:W1:Y:S02]  /*19040*/  @!P0 SYNCS.PHASECHK.TRANS64 P0, [R3+URZ+0x2d860], R0 ;  /* 0x02d86000030085a7 */ /* 0x000e64000800007f */
[----:B-1----:R-:W-:Y:S05]  /*19050*/  @!P0 BRA `(.L_x_1273) ;  /* 0xfffffffc00f08947 */ /* 0x002fea000383ffff */
[----:B------:R-:W-:Y:S05]  /*19060*/  BRA `(.L_x_1333) ;  /* 0xffffffd400f47947 */ /* 0x000fea000383ffff */
.L_x_1281:
[----:B------:R-:W-:Y:S01]  /*19070*/  BSSY B0, `(.L_x_1334) ;  /* 0x0000008000007945 */ /* 0x000fe20003800000 */
[----:B------:R-:W-:Y:S02]  /*19080*/  IMAD.MOV.U32 R13, RZ, RZ, R24 ;  /* 0x000000ffff0d7224 */ /* 0x000fe400078e0018 */
[----:B--2---:R-:W-:Y:S02]  /*19090*/  IMAD.MOV.U32 R12, RZ, RZ, RZ ;  /* 0x000000ffff0c7224 */ /* 0x004fe400078e00ff */
[----:B0-----:R-:W-:Y:S02]  /*190a0*/  IMAD.MOV.U32 R11, RZ, RZ, 0x1f ;  /* 0x0000001fff0b7424 */ /* 0x001fe400078e00ff */
[----:B------:R-:W-:-:S07]  /*190b0*/  IMAD.MOV.U32 R15, RZ, RZ, -0x1 ;  /* 0xffffffffff0f7424 */ /* 0x000fce00078e00ff */
[----:B-1----:R-:W-:Y:S05]  /*190c0*/  WARPSYNC.COLLECTIVE R15, `(.L_x_1335) ;  /* 0x000000000f087348 */ /* 0x002fea0003c00000 */
[----:B------:R0:W2:Y:S02]  /*190d0*/  SHFL.IDX P6, R14, R13, R12, R11 ;  /* 0x0000000c0d0e7389 */ /* 0x0000a400000c000b */
[----:B012---:R-:W-:Y:S01]  /*190e0*/  ENDCOLLECTIVE ;  /* 0x000000000000791b */ /* 0x007fe20003800000 */
.L_x_1335:
[----:B------:R-:W-:Y:S05]  /*190f0*/  BSYNC B0 ;  /* 0x0000000000007941 */ /* 0x000fea0003800000 */
.L_x_1334:
        /* <DEDUP_REMOVED lines=9> */
.L_x_1336:
[----:B------:R-:W-:Y:S02]  /*19190*/  ULDC UR4, c[0x0][0xc3c] ;  /* 0x00030f0000047ab9 */ /* 0x000fe40000000800 */
[----:B------:R-:W-:-:S13]  /*191a0*/  ISETP.GE.OR P1, PT, R9, UR4, !P0 ;  /* 0x0000000409007c0c */ /* 0x000fda000c726670 */
[----:B------:R-:W0:Y:S08]  /*191b0*/  @!P1 LDC.64 R2, c[0x0][0xc80] ;  /* 0x00032000ff029b82 */ /* 0x000e300000000a00 */
[----:B------:R-:W1:Y:S01]  /*191c0*/  @!P1 LDC.64 R4, c[0x0][0xc78] ;  /* 0x00031e00ff049b82 */ /* 0x000e620000000a00 */
[----:B------:R-:W-:Y:S01]  /*191d0*/  CS2R R24, SRZ ;  /* 0x0000000000187805 */ /* 0x000fe2000001ff00 */
[----:B------:R-:W-:-:S02]  /*191e0*/  IMAD.MOV.U32 R11, RZ, RZ, RZ ;  /* 0x000000ffff0b7224 */ /* 0x000fc400078e00ff */
[----:B------:R-:W-:Y:S02]  /*191f0*/  IMAD.MOV.U32 R6, RZ, RZ, R14 ;  /* 0x000000ffff067224 */ /* 0x000fe400078e000e */
[----:B0-----:R-:W-:-:S05]  /*19200*/  @!P1 IMAD.WIDE R2, R9, 0x4, R2 ;  /* 0x0000000409029825 */ /* 0x001fca00078e0202 */
[----:B------:R1:W2:Y:S02]  /*19210*/  @!P1 LDG.E R7, desc[UR52][R2.64] ;  /* 0x0000003402079981 */ /* 0x0002a4000c1e1900 */
[----:B-1----:R-:W-:-:S05]  /*19220*/  @!P1 IMAD.WIDE R2, R9, 0x4, R4 ;  /* 0x0000000409029825 */ /* 0x002fca00078e0204 */
[----:B------:R-:W3:Y:S01]  /*19230*/  @!P1 LDG.E R4, desc[UR52][R2.64] ;  /* 0x0000003402049981 */ /* 0x000ee2000c1e1900 */
[----:B------:R-:W-:Y:S01]  /*19240*/  IMAD.MOV.U32 R5, RZ, RZ, RZ ;  /* 0x000000ffff057224 */ /* 0x000fe200078e00ff */
[C---:B------:R-:W-:Y:S02]  /*19250*/  ISETP.GE.U32.AND P2, PT, R8.reuse, 0x2, PT ;  /* 0x000000020800780c */ /* 0x040fe40003f46070 */
[C---:B------:R-:W-:Y:S02]  /*19260*/  ISETP.GE.U32.AND P3, PT, R8.reuse, 0x4, PT ;  /* 0x000000040800780c */ /* 0x040fe40003f66070 */
        /* <DEDUP_REMOVED lines=9> */
.L_x_1337:
[----:B------:R-:W-:Y:S01]  /*19300*/  IMAD.MOV.U32 R12, RZ, RZ, 0x2 ;  /* 0x00000002ff0c7424 */ /* 0x000fe200078e00ff */
[----:B------:R-:W-:-:S05]  /*19310*/  SEL R4, R14, RZ, P1 ;  /* 0x000000ff0e047207 */ /* 0x000fca0000800000 */
[----:B------:R-:W-:-:S04]  /*19320*/  IMAD.IADD R4, R13, 0x1, R4 ;  /* 0x000000010d047824 */ /* 0x000fc800078e0204 */
[----:B------:R-:W-:-:S07]  /*19330*/  IMAD.MOV.U32 R13, RZ, RZ, R4 ;  /* 0x000000ffff0d7224 */ /* 0x000fce00078e0004 */
[----:B------:R-:W-:Y:S05]  /*19340*/  WARPSYNC.COLLECTIVE R15, `(.L_x_1338) ;  /* 0x000000000f087348 */ /* 0x000fea0003c00000 */
[----:B------:R0:W1:Y:S02]  /*19350*/  SHFL.UP P6, R14, R13, R12, R11 ;  /* 0x0400000c0d0e7389 */ /* 0x00006400000c000b */
[----:B01----:R-:W-:Y:S01]  /*19360*/  ENDCOLLECTIVE ;  /* 0x000000000000791b */ /* 0x003fe20003800000 */
.L_x_1338:
[----:B------:R-:W-:Y:S01]  /*19370*/  IMAD.MOV.U32 R12, RZ, RZ, 0x4 ;  /* 0x00000004ff0c7424 */ /* 0x000fe200078e00ff */
[----:B------:R-:W-:-:S05]  /*19380*/  SEL R3, R14, RZ, P2 ;  /* 0x000000ff0e037207 */ /* 0x000fca0001000000 */
[----:B------:R-:W-:-:S04]  /*19390*/  IMAD.IADD R2, R4, 0x1, R3 ;  /* 0x0000000104027824 */ /* 0x000fc800078e0203 */
[----:B------:R-:W-:-:S07]  /*193a0*/  IMAD.MOV.U32 R13, RZ, RZ, R2 ;  /* 0x000000ffff0d7224 */ /* 0x000fce00078e0002 */
[----:B------:R-:W-:Y:S05]  /*193b0*/  WARPSYNC.COLLECTIVE R15, `(.L_x_1339) ;  /* 0x000000000f087348 */ /* 0x000fea0003c00000 */
[----:B------:R0:W1:Y:S02]  /*193c0*/  SHFL.UP P6, R14, R13, R12, R11 ;  /* 0x0400000c0d0e7389 */ /* 0x00006400000c000b */
[----:B01----:R-:W-:Y:S01]  /*193d0*/  ENDCOLLECTIVE ;  /* 0x000000000000791b */ /* 0x003fe20003800000 */
.L_x_1339:
[----:B------:R-:W-:Y:S01]  /*193e0*/  IMAD.MOV.U32 R12, RZ, RZ, 0x8 ;  /* 0x00000008ff0c7424 */ /* 0x000fe200078e00ff */
[----:B------:R-:W-:-:S05]  /*193f0*/  SEL R3, R14, RZ, P3 ;  /* 0x000000ff0e037207 */ /* 0x000fca0001800000 */
[----:B------:R-:W-:-:S04]  /*19400*/  IMAD.IADD R3, R2, 0x1, R3 ;  /* 0x0000000102037824 */ /* 0x000fc800078e0203 */
[----:B------:R-:W-:-:S07]  /*19410*/  IMAD.MOV.U32 R13, RZ, RZ, R3 ;  /* 0x000000ffff0d7224 */ /* 0x000fce00078e0003 */
[----:B------:R-:W-:Y:S05]  /*19420*/  WARPSYNC.COLLECTIVE R15, `(.L_x_1340) ;  /* 0x000000000f087348 */ /* 0x000fea0003c00000 */
[----:B------:R0:W1:Y:S02]  /*19430*/  SHFL.UP P6, R14, R13, R12, R11 ;  /* 0x0400000c0d0e7389 */ /* 0x00006400000c000b */
[----:B01----:R-:W-:Y:S01]  /*19440*/  ENDCOLLECTIVE ;  /* 0x000000000000791b */ /* 0x003fe20003800000 */
.L_x_1340:
[----:B------:R-:W-:Y:S01]  /*19450*/  IMAD.MOV.U32 R12, RZ, RZ, 0x10 ;  /* 0x00000010ff0c7424 */ /* 0x000fe200078e00ff */
[----:B------:R-:W-:-:S05]  /*19460*/  SEL R4, R14, RZ, P4 ;  /* 0x000000ff0e047207 */ /* 0x000fca0002000000 */
[----:B------:R-:W-:-:S04]  /*19470*/  IMAD.IADD R4, R3, 0x1, R4 ;  /* 0x0000000103047824 */ /* 0x000fc800078e0204 */
[----:B------:R-:W-:-:S07]  /*19480*/  IMAD.MOV.U32 R13, RZ, RZ, R4 ;  /* 0x000000ffff0d7224 */ /* 0x000fce00078e0004 */
[----:B------:R-:W-:Y:S05]  /*19490*/  WARPSYNC.COLLECTIVE R15, `(.L_x_1341) ;  /* 0x000000000f087348 */ /* 0x000fea0003c00000 */
[----:B------:R0:W1:Y:S02]  /*194a0*/  SHFL.UP P6, R14, R13, R12, R11 ;  /* 0x0400000c0d0e7389 */ /* 0x00006400000c000b */
[----:B01----:R-:W-:Y:S01]  /*194b0*/  ENDCOLLECTIVE ;  /* 0x000000000000791b */ /* 0x003fe20003800000 */
.L_x_1341:
        /* <DEDUP_REMOVED lines=8> */
.L_x_1342:
[----:B------:R-:W-:Y:S05]  /*19540*/  BRA `(.L_x_1343) ;  /* 0xffffffd800a87947 */ /* 0x000fea000383ffff */
.L_x_1284:
[----:B------:R-:W-:Y:S01]  /*19550*/  BSSY B0, `(.L_x_1344) ;  /* 0x0000007000007945 */ /* 0x000fe20003800000 */
[----:B--2---:R-:W-:Y:S02]  /*19560*/  IMAD.MOV.U32 R12, RZ, RZ, 0x1 ;  /* 0x00000001ff0c7424 */ /* 0x004fe400078e00ff */
[----:B------:R-:W-:Y:S02]  /*19570*/  IMAD.MOV.U32 R11, RZ, RZ, RZ ;  /* 0x000000ffff0b7224 */ /* 0x000fe400078e00ff */
[----:B------:R-:W-:-:S07]  /*19580*/  IMAD.MOV.U32 R15, RZ, RZ, -0x1 ;  /* 0xffffffffff0f7424 */ /* 0x000fce00078e00ff */
[----:B------:R-:W-:Y:S05]  /*19590*/  WARPSYNC.COLLECTIVE R15, `(.L_x_1345) ;  /* 0x000000000f087348 */ /* 0x000fea0003c00000 */
[----:B------:R0:W1:Y:S02]  /*195a0*/  SHFL.UP P6, R14, R13, R12, R11 ;  /* 0x0400000c0d0e7389 */ /* 0x00006400000c000b */
[----:B01----:R-:W-:Y:S01]  /*195b0*/  ENDCOLLECTIVE ;  /* 0x000000000000791b */ /* 0x003fe20003800000 */
.L_x_1345:
[----:B------:R-:W-:Y:S05]  /*195c0*/  BSYNC B0 ;  /* 0x0000000000007941 */ /* 0x000fea0003800000 */
.L_x_1344:
        /* <DEDUP_REMOVED lines=8> */
.L_x_1346:
[----:B------:R-:W-:Y:S01]  /*19650*/  IMAD.MOV.U32 R12, RZ, RZ, 0x4 ;  /* 0x00000004ff0c7424 */ /* 0x000fe200078e00ff */
[----:B------:R-:W-:-:S05]  /*19660*/  SEL R2, R14, RZ, P2 ;  /* 0x000000ff0e027207 */ /* 0x000fca0001000000 */
[----:B------:R-:W-:-:S04]  /*19670*/  IMAD.IADD R2, R13, 0x1, R2 ;  /* 0x000000010d027824 */ /* 0x000fc800078e0202 */
[----:B------:R-:W-:-:S07]  /*19680*/  IMAD.MOV.U32 R13, RZ, RZ, R2 ;  /* 0x000000ffff0d7224 */ /* 0x000fce00078e0002 */
[----:B------:R-:W-:Y:S05]  /*19690*/  WARPSYNC.COLLECTIVE R15, `(.L_x_1347) ;  /* 0x000000000f087348 */ /* 0x000fea0003c00000 */
[----:B------:R0:W1:Y:S02]  /*196a0*/  SHFL.UP P6, R14, R13, R12, R11 ;  /* 0x0400000c0d0e7389 */ /* 0x00006400000c000b */
[----:B01----:R-:W-:Y:S01]  /*196b0*/  ENDCOLLECTIVE ;  /* 0x000000000000791b */ /* 0x003fe20003800000 */
.L_x_1347:
[----:B------:R-:W-:Y:S01]  /*196c0*/  IMAD.MOV.U32 R12, RZ, RZ, 0x8 ;  /* 0x00000008ff0c7424 */ /* 0x000fe200078e00ff */
[----:B------:R-:W-:-:S05]  /*196d0*/  SEL R3, R14, RZ, P3 ;  /* 0x000000ff0e037207 */ /* 0x000fca0001800000 */
[----:B------:R-:W-:-:S04]  /*196e0*/  IMAD.IADD R3, R2, 0x1, R3 ;  /* 0x0000000102037824 */ /* 0x000fc800078e0203 */
[----:B------:R-:W-:-:S07]  /*196f0*/  IMAD.MOV.U32 R13, RZ, RZ, R3 ;  /* 0x000000ffff0d7224 */ /* 0x000fce00078e0003 */
[----:B------:R-:W-:Y:S05]  /*19700*/  WARPSYNC.COLLECTIVE R15, `(.L_x_1348) ;  /* 0x000000000f087348 */ /* 0x000fea0003c00000 */
[----:B------:R0:W1:Y:S02]  /*19710*/  SHFL.UP P6, R14, R13, R12, R11 ;  /* 0x0400000c0d0e7389 */ /* 0x00006400000c000b */
[----:B01----:R-:W-:Y:S01]  /*19720*/  ENDCOLLECTIVE ;  /* 0x000000000000791b */ /* 0x003fe20003800000 */
.L_x_1348:
[----:B------:R-:W-:Y:S01]  /*19730*/  IMAD.MOV.U32 R12, RZ, RZ, 0x10 ;  /* 0x00000010ff0c7424 */ /* 0x000fe200078e00ff */
[----:B------:R-:W-:-:S05]  /*19740*/  SEL R4, R14, RZ, P4 ;  /* 0x000000ff0e047207 */ /* 0x000fca0002000000 */
[----:B------:R-:W-:-:S04]  /*19750*/  IMAD.IADD R4, R3, 0x1, R4 ;  /* 0x0000000103047824 */ /* 0x000fc800078e0204 */
[----:B------:R-:W-:-:S07]  /*19760*/  IMAD.MOV.U32 R13, RZ, RZ, R4 ;  /* 0x000000ffff0d7224 */ /* 0x000fce00078e0004 */
[----:B------:R-:W-:Y:S05]  /*19770*/  WARPSYNC.COLLECTIVE R15, `(.L_x_1349) ;  /* 0x000000000f087348 */ /* 0x000fea0003c00000 */
[----:B------:R0:W1:Y:S02]  /*19780*/  SHFL.UP P6, R14, R13, R12, R11 ;  /* 0x0400000c0d0e7389 */ /* 0x00006400000c000b */
[----:B01----:R-:W-:Y:S01]  /*19790*/  ENDCOLLECTIVE ;  /* 0x000000000000791b */ /* 0x003fe20003800000 */
.L_x_1349:
        /* <DEDUP_REMOVED lines=8> */
.L_x_1350:
[----:B------:R-:W-:Y:S05]  /*19820*/  BRA `(.L_x_1351) ;  /* 0xffffffd800947947 */ /* 0x000fea000383ffff */
.L_x_1286:
[----:B------:R-:W-:Y:S01]  /*19830*/  BSSY B0, `(.L_x_1352) ;  /* 0x0000006000007945 */ /* 0x000fe20003800000 */
[----:B------:R-:W-:Y:S01]  /*19840*/  PLOP3.LUT P6, PT, P6, PT, PT, 0x8, 0x0 ;  /* 0x000000000000781c */ /* 0x000fe200037ce170 */
[----:B------:R-:W-:-:S12]  /*19850*/  IMAD.MOV.U32 R15, RZ, RZ, -0x1 ;  /* 0xffffffffff0f7424 */ /* 0x000fd800078e00ff */
[----:B0-2---:R-:W-:Y:S05]  /*19860*/  WARPSYNC.COLLECTIVE R15, `(.L_x_1353) ;  /* 0x000000000f087348 */ /* 0x005fea0003c00000 */
[----:B------:R-:W-:Y:S01]  /*19870*/  VOTE.ANY R14, PT, P6 ;  /* 0x00000000000e7806 */ /* 0x000fe200030e0100 */
[----:B0-2---:R-:W-:Y:S06]  /*19880*/  ENDCOLLECTIVE ;  /* 0x000000000000791b */ /* 0x005fec0003800000 */
.L_x_1353:
[----:B------:R-:W-:Y:S05]  /*19890*/  BSYNC B0 ;  /* 0x0000000000007941 */ /* 0x000fea0003800000 */
.L_x_1352:
[----:B------:R-:W-:Y:S02]  /*198a0*/  IMAD.MOV.U32 R3, RZ, RZ, R14 ;  /* 0x000000ffff037224 */ /* 0x000fe400078e000e */
[----:B------:R-:W-:Y:S02]  /*198b0*/  IMAD.MOV.U32 R13, RZ, RZ, R25 ;  /* 0x000000ffff0d7224 */ /* 0x000fe400078e0019 */
[----:B------:R-:W0:Y:S01]  /*198c0*/  POPC R7, R3 ;  /* 0x0000000300077309 */ /* 0x000e220000000000 */
[----:B------:R-:W-:Y:S02]  /*198d0*/  IMAD.MOV.U32 R11, RZ, RZ, 0x1f ;  /* 0x0000001fff0b7424 */ /* 0x000fe400078e00ff */
[----:B------:R-:W-:Y:S02]  /*198e0*/  IMAD.MOV.U32 R15, RZ, RZ, -0x1 ;  /* 0xffffffffff0f7424 */ /* 0x000fe400078e00ff */
[----:B0-----:R-:W-:Y:S02]  /*198f0*/  IMAD.MOV.U32 R12, RZ, RZ, R7 ;  /* 0x000000ffff0c7224 */ /* 0x001fe400078e0007 */
[----:B------:R-:W-:-:S07]  /*19900*/  IMAD.IADD R27, R7, 0x1, R27 ;  /* 0x00000001071b7824 */ /* 0x000fce00078e021b */
[----:B------:R-:W-:Y:S05]  /*19910*/  WARPSYNC.COLLECTIVE R15, `(.L_x_1354) ;  /* 0x000000000f087348 */ /* 0x000fea0003c00000 */
[----:B------:R0:W1:Y:S02]  /*19920*/  SHFL.IDX P6, R14, R13, R12, R11 ;  /* 0x0000000c0d0e7389 */ /* 0x00006400000c000b */
[----:B01----:R-:W-:Y:S01]  /*19930*/  ENDCOLLECTIVE ;  /* 0x000000000000791b */ /* 0x003fe20003800000 */
.L_x_1354:
[----:B------:R-:W-:Y:S02]  /*19940*/  IMAD.MOV.U32 R13, RZ, RZ, R5 ;  /* 0x000000ffff0d7224 */ /* 0x000fe400078e0005 */
[----:B------:R-:W-:-:S07]  /*19950*/  IMAD.MOV.U32 R25, RZ, RZ, R14 ;  /* 0x000000ffff197224 */ /* 0x000fce00078e000e */
[----:B------:R-:W-:Y:S05]  /*19960*/  WARPSYNC.COLLECTIVE R15, `(.L_x_1355) ;  /* 0x000000000f087348 */ /* 0x000fea0003c00000 */
[----:B------:R0:W1:Y:S02]  /*19970*/  SHFL.IDX P6, R14, R13, R12, R11 ;  /* 0x0000000c0d0e7389 */ /* 0x00006400000c000b */
[----:B01----:R-:W-:Y:S01]  /*19980*/  ENDCOLLECTIVE ;  /* 0x000000000000791b */ /* 0x003fe20003800000 */
.L_x_1355:
[----:B------:R-:W-:Y:S01]  /*19990*/  IMAD.MOV.U32 R5, RZ, RZ, R14 ;  /* 0x000000ffff057224 */ /* 0x000fe200078e000e */
[----:B------:R-:W-:Y:S06]  /*199a0*/  BRA `(.L_x_1356) ;  /* 0xffffffd800747947 */ /* 0x000fec000383ffff */
.L_x_1288:
[----:B------:R-:W-:Y:S01]  /*199b0*/  BSSY B0, `(.L_x_1357) ;  /* 0x0000007000007945 */ /* 0x000fe20003800000 */
[----:B------:R-:W-:Y:S02]  /*199c0*/  IMAD.MOV.U32 R13, RZ, RZ, R2 ;  /* 0x000000ffff0d7224 */ /* 0x000fe400078e0002 */
[----:B------:R-:W-:Y:S02]  /*199d0*/  IMAD.MOV.U32 R11, RZ, RZ, 0x1f ;  /* 0x0000001fff0b7424 */ /* 0x000fe400078e00ff */
[----:B------:R-:W-:-:S07]  /*199e0*/  IMAD.MOV.U32 R15, RZ, RZ, -0x1 ;  /* 0xffffffffff0f7424 */ /* 0x000fce00078e00ff */
[----:B01-34-:R-:W-:Y:S05]  /*199f0*/  WARPSYNC.COLLECTIVE R15, `(.L_x_1358) ;  /* 0x000000000f087348 */ /* 0x01bfea0003c00000 */
[----:B------:R2:W0:Y:S02]  /*19a00*/  SHFL.IDX P6, R14, R13, R12, R11 ;  /* 0x0000000c0d0e7389 */ /* 0x00042400000c000b */
[----:B01234-:R-:W-:Y:S01]  /*19a10*/  ENDCOLLECTIVE ;  /* 0x000000000000791b */ /* 0x01ffe20003800000 */
.L_x_1358:
[----:B------:R-:W-:Y:S05]  /*19a20*/  BSYNC B0 ;  /* 0x0000000000007941 */ /* 0x000fea0003800000 */
.L_x_1357:
[----:B------:R-:W-:Y:S01]  /*19a30*/  IMAD.MOV.U32 R24, RZ, RZ, R14 ;  /* 0x000000ffff187224 */ /* 0x000fe200078e000e */
[----:B------:R-:W-:Y:S06]  /*19a40*/  BRA `(.L_x_1287) ;  /* 0xffffffd800647947 */ /* 0x000fec000383ffff */
.L_x_1294:
[----:B0-----:R0:W2:Y:S02]  /*19a50*/  SYNCS.PHASECHK.TRANS64.TRYWAIT P0, [R9+URZ+0x2d820], R0 ;  /* 0x02d82000090075a7 */ /* 0x0010a4000800017f */
[----:B--2---:R-:W-:Y:S05]  /*19a60*/  @!P0 NANOSLEEP.SYNCS 0x989680 ;  /* 0x009896800000895d */ /* 0x004fea0003900000 */
[----:B------:R-:W2:Y:S02]  /*19a70*/  @!P0 SYNCS.PHASECHK.TRANS64 P0, [R9+URZ+0x2d820], R0 ;  /* 0x02d82000090085a7 */ /* 0x000ea4000800007f */
[----:B--2---:R-:W-:Y:S05]  /*19a80*/  @!P0 BRA `(.L_x_1294) ;  /* 0xfffffffc00f08947 */ /* 0x004fea000383ffff */
[----:B------:R-:W-:Y:S05]  /*19a90*/  BRA `(.L_x_1359) ;  /* 0xffffffe000bc7947 */ /* 0x000fea000383ffff */
.L_x_1295:
        /* <DEDUP_REMOVED lines=8> */
[----:B01-3--:R-:W-:Y:S05]  /*19b20*/  WARPSYNC.COLLECTIVE R15, `(.L_x_1361) ;  /* 0x000000000f087348 */ /* 0x00bfea0003c00000 */
[----:B------:R2:W4:Y:S02]  /*19b30*/  SHFL.IDX P6, R14, R13, R12, R11 ;  /* 0x0000000c0d0e7389 */ /* 0x00052400000c000b */
[----:B01234-:R-:W-:Y:S01]  /*19b40*/  ENDCOLLECTIVE ;  /* 0x000000000000791b */ /* 0x01ffe20003800000 */
.L_x_1361:
[----:B------:R-:W-:Y:S05]  /*19b50*/  BSYNC B0 ;  /* 0x0000000000007941 */ /* 0x000fea0003800000 */
.L_x_1360:
[----:B------:R-:W-:Y:S05]  /*19b60*/  BRA `(.L_x_1362) ;  /* 0xffffffe000a47947 */ /* 0x000fea000383ffff */
.L_x_1298:
[----:B------:R-:W-:Y:S01]  /*19b70*/  BSSY B1, `(.L_x_1363) ;  /* 0x0000006000017945 */ /* 0x000fe20003800000 */
[----:B------:R-:W-:-:S07]  /*19b80*/  IMAD.MOV.U32 R15, RZ, RZ, -0x1 ;  /* 0xffffffffff0f7424 */ /* 0x000fce00078e00ff */
[----:B01-3--:R-:W-:Y:S05]  /*19b90*/  WARPSYNC.COLLECTIVE R15, `(.L_x_1364) ;  /* 0x000000000f0c7348 */ /* 0x00bfea0003c00000 */
[----:B------:R-:W-:Y:S02]  /*19ba0*/  ELECT P6, UR62, PT ;  /* 0x00000000003e782f */ /* 0x000fe400038c0000 */
[----:B------:R-:W-:Y:S01]  /*19bb0*/  MOV R14, UR62 ;  /* 0x0000003e000e7c02 */ /* 0x000fe20008000f00 */
[----:B01-3--:R-:W-:Y:S10]  /*19bc0*/  ENDCOLLECTIVE ;  /* 0x000000000000791b */ /* 0x00bff40003800000 */
.L_x_1364:
[----:B------:R-:W-:Y:S05]  /*19bd0*/  BSYNC B1 ;  /* 0x0000000000017941 */ /* 0x000fea0003800000 */
.L_x_1363:
[----:B------:R-:W-:Y:S05]  /*19be0*/  BRA `(.L_x_1365) ;  /* 0xffffffe0009c7947 */ /* 0x000fea000383ffff */
.L_x_1300:
[----:B0-----:R0:W1:Y:S02]  /*19bf0*/  SYNCS.PHASECHK.TRANS64.TRYWAIT P0, [R7+URZ], R2 ;  /* 0x00000002070075a7 */ /* 0x001064000800017f */
[----:B-1----:R-:W-:Y:S05]  /*19c00*/  @!P0 NANOSLEEP.SYNCS 0x989680 ;  /* 0x009896800000895d */ /* 0x002fea0003900000 */
[----:B------:R-:W1:Y:S02]  /*19c10*/  @!P0 SYNCS.PHASECHK.TRANS64 P0, [R7+URZ], R2 ;  /* 0x00000002070085a7 */ /* 0x000e64000800007f */
[----:B-1----:R-:W-:Y:S05]  /*19c20*/  @!P0 BRA `(.L_x_1300) ;  /* 0xfffffffc00f08947 */ /* 0x002fea000383ffff */
[----:B------:R-:W-:Y:S05]  /*19c30*/  BRA `(.L_x_1366) ;  /* 0xffffffe000d07947 */ /* 0x000fea000383ffff */
.L_x_1301:
[----:B-1----:R1:W2:Y:S02]  /*19c40*/  SYNCS.PHASECHK.TRANS64.TRYWAIT P0, [R3+URZ], R0 ;  /* 0x00000000030075a7 */ /* 0x0022a4000800017f */
[----:B--2---:R-:W-:Y:S05]  /*19c50*/  @!P0 NANOSLEEP.SYNCS 0x989680 ;  /* 0x009896800000895d */ /* 0x004fea0003900000 */
[----:B------:R-:W2:Y:S02]  /*19c60*/  @!P0 SYNCS.PHASECHK.TRANS64 P0, [R3+URZ], R0 ;  /* 0x00000000030085a7 */ /* 0x000ea4000800007f */
[----:B--2---:R-:W-:Y:S05]  /*19c70*/  @!P0 BRA `(.L_x_1301) ;  /* 0xfffffffc00f08947 */ /* 0x004fea000383ffff */
[----:B------:R-:W-:Y:S05]  /*19c80*/  BRA `(.L_x_1367) ;  /* 0xffffffe000c47947 */ /* 0x000fea000383ffff */
.L_x_1303:
[----:B-1----:R1:W2:Y:S02]  /*19c90*/  SYNCS.PHASECHK.TRANS64.TRYWAIT P0, [R5+URZ], R2 ;  /* 0x00000002050075a7 */ /* 0x0022a4000800017f */
[----:B--2---:R-:W-:Y:S05]  /*19ca0*/  @!P0 NANOSLEEP.SYNCS 0x989680 ;  /* 0x009896800000895d */ /* 0x004fea0003900000 */
[----:B------:R-:W2:Y:S02]  /*19cb0*/  @!P0 SYNCS.PHASECHK.TRANS64 P0, [R5+URZ], R2 ;  /* 0x00000002050085a7 */ /* 0x000ea4000800007f */
[----:B--2---:R-:W-:Y:S05]  /*19cc0*/  @!P0 BRA `(.L_x_1303) ;  /* 0xfffffffc00f08947 */ /* 0x004fea000383ffff */
[----:B------:R-:W-:Y:S05]  /*19cd0*/  BRA `(.L_x_1368) ;  /* 0xffffffe000c87947 */ /* 0x000fea000383ffff */
.L_x_1369:
        /* <DEDUP_REMOVED lines=10> */
.L_x_2780:


//--------------------- .text._ZN7cutlass13device_kernelIN5flash11enable_sm90INS1_16FlashAttnFwdSm90INS1_25CollectiveMainloopFwdSm90ILi2EN4cute5tupleIJNS5_1CILi1EEES8_S8_EEENS6_IJNS7_ILi192EEENS7_ILi128EEENS7_ILi96EEEEEELi96ENS_10bfloat16_tEfNS_4arch4Sm90ELb0ELb1ELb0ELb1ELb0ELb1ELb0ELb0ELb1ELb1ELb1ELb0EEENS1_21CollectiveEpilogueFwdINS6_IJSA_SC_SB_EEES9_SE_SG_Li384ELb1ELb1ELb1ELb0EEENS1_36VarlenDynamicPersistentTileSchedulerILi192ELi128ELi384ELi128ELb1ELb1ELb1ELb1ELb0ELb1EEEEEEEEEvNT_6ParamsE --------------------------
	.section	.text._ZN7cutlass13device_kernelIN5flash11enable_sm90INS1_16FlashAttnFwdSm90INS1_25CollectiveMainloopFwdSm90ILi2EN4cute5tupleIJNS5_1CILi1EEES8_S8_EEENS6_IJNS7_ILi192EEENS7_ILi128EEENS7_ILi96EEEEEELi96ENS_10bfloat16_tEfNS_4arch4Sm90ELb0ELb1ELb0ELb1ELb0ELb1ELb0ELb0ELb1ELb1ELb1ELb0EEENS1_21CollectiveEpilogueFwdINS6_IJSA_SC_SB_EEES9_SE_SG_Li384ELb1ELb1ELb1ELb0EEENS1_36VarlenDynamicPersistentTileSchedulerILi192ELi128ELi384ELi128ELb1ELb1ELb1ELb1ELb0ELb1EEEEEEEEEvNT_6ParamsE,"ax",@progbits
	.align	128
.text._ZN7cutlass13device_kernelIN5flash11enable_sm90INS1_16FlashAttnFwdSm90INS1_25CollectiveMainloopFwdSm90ILi2EN4cute5tupleIJNS5_1CILi1EEES8_S8_EEENS6_IJNS7_ILi192EEENS7_ILi128EEENS7_ILi96EEEEEELi96ENS_10bfloat16_tEfNS_4arch4Sm90ELb0ELb1ELb0ELb1ELb0ELb1ELb0ELb0ELb1ELb1ELb1ELb0EEENS1_21CollectiveEpilogueFwdINS6_IJSA_SC_SB_EEES9_SE_SG_Li384ELb1ELb1ELb1ELb0EEENS1_36VarlenDynamicPersistentTileSchedulerILi192ELi128ELi384ELi128ELb1ELb1ELb1ELb1ELb0ELb1EEEEEEEEEvNT_6ParamsE:
        .type           _ZN7cutlass13device_kernelIN5flash11enable_sm90INS1_16FlashAttnFwdSm90INS1_25CollectiveMainloopFwdSm90ILi2EN4cute5tupleIJNS5_1CILi1EEES8_S8_EEENS6_IJNS7_ILi192EEENS7_ILi128EEENS7_ILi96EEEEEELi96ENS_10bfloat16_tEfNS_4arch4Sm90ELb0ELb1ELb0ELb1ELb0ELb1ELb0ELb0ELb1ELb1ELb1ELb0EEENS1_21CollectiveEpilogueFwdINS6_IJSA_SC_SB_EEES9_SE_SG_Li384ELb1ELb1ELb1ELb0EEENS1_36VarlenDynamicPersistentTileSchedulerILi192ELi128ELi384ELi128ELb1ELb1ELb1ELb1ELb0ELb1EEEEEEEEEvNT_6ParamsE,@function
        .size           _ZN7cutlass13device_kernelIN5flash11enable_sm90INS1_16FlashAttnFwdSm90INS1_25CollectiveMainloopFwdSm90ILi2EN4cute5tupleIJNS5_1CILi1EEES8_S8_EEENS6_IJNS7_ILi192EEENS7_ILi128EEENS7_ILi96EEEEEELi96ENS_10bfloat16_tEfNS_4arch4Sm90ELb0ELb1ELb0ELb1ELb0ELb1ELb0ELb0ELb1ELb1ELb1ELb0EEENS1_21CollectiveEpilogueFwdINS6_IJSA_SC_SB_EEES9_SE_SG_Li384ELb1ELb1ELb1ELb0EEENS1_36VarlenDynamicPersistentTileSchedulerILi192ELi128ELi384ELi128ELb1ELb1ELb1ELb1ELb0ELb1EEEEEEEEEvNT_6ParamsE,(.L_x_2781 - _ZN7cutlass13device_kernelIN5flash11enable_sm90INS1_16FlashAttnFwdSm90INS1_25CollectiveMainloopFwdSm90ILi2EN4cute5tupleIJNS5_1CILi1EEES8_S8_EEENS6_IJNS7_ILi192EEENS7_ILi128EEENS7_ILi96EEEEEELi96ENS_10bfloat16_tEfNS_4arch4Sm90ELb0ELb1ELb0ELb1ELb0ELb1ELb0ELb0ELb1ELb1ELb1ELb0EEENS1_21CollectiveEpilogueFwdINS6_IJSA_SC_SB_EEES9_SE_SG_Li384ELb1ELb1ELb1ELb0EEENS1_36VarlenDynamicPersistentTileSchedulerILi192ELi128ELi384ELi128ELb1ELb1ELb1ELb1ELb0ELb1EEEEEEEEEvNT_6ParamsE)
        .other          _ZN7cutlass13device_kernelIN5flash11enable_sm90INS1_16FlashAttnFwdSm90INS1_25CollectiveMainloopFwdSm90ILi2EN4cute5tupleIJNS5_1CILi1EEES8_S8_EEENS6_IJNS7_ILi192EEENS7_ILi128EEENS7_ILi96EEEEEELi96ENS_10bfloat16_tEfNS_4arch4Sm90ELb0ELb1ELb0ELb1ELb0ELb1ELb0ELb0ELb1ELb1ELb1ELb0EEENS1_21CollectiveEpilogueFwdINS6_IJSA_SC_SB_EEES9_SE_SG_Li384ELb1ELb1ELb1ELb0EEENS1_36VarlenDynamicPersistentTileSchedulerILi192ELi128ELi384ELi128ELb1ELb1ELb1ELb1ELb0ELb1EEEEEEEEEvNT_6ParamsE,@"STO_CUDA_ENTRY STV_DEFAULT"
_ZN7cutlass13device_kernelIN5flash11enable_sm90INS1_16FlashAttnFwdSm90INS1_25CollectiveMainloopFwdSm90ILi2EN4cute5tupleIJNS5_1CILi1EEES8_S8_EEENS6_IJNS7_ILi192EEENS7_ILi128EEENS7_ILi96EEEEEELi96ENS_10bfloat16_tEfNS_4arch4Sm90ELb0ELb1ELb0ELb1ELb0ELb1ELb0ELb0ELb1ELb1ELb1ELb0EEENS1_21CollectiveEpilogueFwdINS6_IJSA_SC_SB_EEES9_SE_SG_Li384ELb1ELb1ELb1ELb0EEENS1_36VarlenDynamicPersistentTileSchedulerILi192ELi128ELi384ELi128ELb1ELb1ELb1ELb1ELb0ELb1EEEEEEEEEvNT_6ParamsE:
        /* <DEDUP_REMOVED lines=24> */
.L_x_1371:
[----:B------:R-:W-:Y:S05]  /*0180*/  BSYNC B0 ;  /* 0x0000000000007941 */ /* 0x000fea0003800000 */
.L_x_1370:
        /* <DEDUP_REMOVED lines=41> */
.L_x_1372:
        /* <DEDUP_REMOVED lines=22> */
.L_x_1373:
        /* <DEDUP_REMOVED lines=18> */
.L_x_1374:
        /* <DEDUP_REMOVED lines=22> */
.L_x_1375:
        /* <DEDUP_REMOVED lines=22> */
.L_x_1376:
[----:B------:R-:W-:Y:S01]  /*0960*/  PLOP3.LUT P0, PT, PT, PT, UP0, 0x80, 0x0 ;  /* 0x000000000000781c */ /* 0x000fe20003f0f008 */
[----:B------:R-:W-:Y:S01]  /*0970*/  UMOV UR36, 0x1 ;  /* 0x0000000100247882 */ /* 0x000fe20000000000 */
[----:B------:R-:W-:Y:S01]  /*0980*/  NOP ;  /* 0x0000000000007918 */ /* 0x000fe20000000000 */
[----:B------:R-:W-:Y:S01]  /*0990*/  USEL UR36, UR36, 0x2, !UP0 ;  /* 0x0000000224247887 */ /* 0x000fe2000c000000 */
[----:B------:R-:W-:Y:S01]  /*09a0*/  BSSY B9, `(.L_x_1377) ;  /* 0x0002456000097945 */ /* 0x000fe20003800000 */
[----:B------:R-:W-:Y:S01]  /*09b0*/  ULDC.64 UR38, c[0x0][0x208] ;  /* 0x0000820000267ab9 */ /* 0x000fe20000000a00 */
[----:B012-4-:R-:W-:Y:S07]  /*09c0*/  BAR.SYNC.DEFER_BLOCKING 0x0 ;  /* 0x0000000000007b1d */ /* 0x017fee0000010000 */
[----:B------:R-:W-:Y:S05]  /*09d0*/  @!P0 BRA `(.L_x_1378) ;  /* 0x000001b400808947 */ /* 0x000fea0003800000 */
.L_x_1379:
[----:B------:R-:W-:-:S08]  /*09e0*/  NOP ;  /* 0x0000000000007918 */ /* 0x000fd00000000000 */
[----:B------:R-:W0:Y:S02]  /*09f0*/  USETMAXREG.TRY_ALLOC.CTAPOOL UP0, 0xa0 ;  /* 0x000000a0000079c8 */ /* 0x000e240008000600 */
[----:B0-----:R-:W-:-:S13]  /*0a00*/  PLOP3.LUT P0, PT, PT, PT, UP0, 0x80, 0x0 ;  /* 0x000000000000781c */ /* 0x001fda0003f0f008 */
[----:B------:R-:W-:Y:S05]  /*0a10*/  @!P0 BRA `(.L_x_1379) ;  /* 0xfffffffc00f08947 */ /* 0x000fea000383ffff */
[----:B------:R-:W0:Y:S01]  /*0a20*/  S2R R0, SR_TID.X ;  /* 0x0000000000007919 */ /* 0x000e220000002100 */
[----:B------:R-:W1:Y:S01]  /*0a30*/  S2UR UR5, SR_CgaCtaId ;  /* 0x00000000000579c3 */ /* 0x000e620000008800 */
[----:B------:R-:W-:Y:S01]  /*0a40*/  UMOV UR4, 0x400 ;  /* 0x0000040000047882 */ /* 0x000fe20000000000 */
[----:B------:R-:W-:-:S06]  /*0a50*/  LOP3.LUT R23, R23, 0xdfffffff, RZ, 0xc0, !PT ;  /* 0xdfffffff17177812 */ /* 0x000fcc00078ec0ff */
[----:B------:R-:W-:Y:S06]  /*0a60*/  BAR.ARV 0x8, 0x200 ;  /* 0x0208000000007b1d */ /* 0x000fec0000002000 */
[----:B-1----:R-:W-:-:S06]  /*0a70*/  ULEA UR4, UR5, UR4, 0x18 ;  /* 0x0000000405047291 */ /* 0x002fcc000f8ec03f */
[----:B------:R-:W-:Y:S01]  /*0a80*/  IMAD.U32 R2, RZ, RZ, UR4 ;  /* 0x00000004ff027e24 */ /* 0x000fe2000f8e00ff */
[----:B0-----:R-:W-:Y:S01]  /*0a90*/  SHF.R.U32.HI R0, RZ, 0x7, R0 ;  /* 0x00000007ff007819 */ /* 0x001fe20000011600 */
[----:B------:R-:W-:-:S03]  /*0aa0*/  ULDC UR4, c[0x0][0xc3c] ;  /* 0x00030f0000047ab9 */ /* 0x000fc60000000800 */
[----:B------:R-:W-:-:S13]  /*0ab0*/  ISETP.NE.AND P0, PT, R0, 0x1, PT ;  /* 0x000000010000780c */ /* 0x000fda0003f05270 */
[----:B------:R-:W-:Y:S01]  /*0ac0*/  @P0 LOP3.LUT R23, R23, 0x20000000, RZ, 0xfc, !PT ;  /* 0x2000000017170812 */ /* 0x000fe200078efcff */
[----:B------:R-:W-:Y:S08]  /*0ad0*/  @!P0 BAR.ARV 0x9, 0x100 ;  /* 0x0244000000008b1d */ /* 0x000ff00000002000 */
[----:B------:R-:W-:Y:S06]  /*0ae0*/  BAR.SYNC.DEFER_BLOCKING 0x5, 0x200 ;  /* 0x0148000000007b1d */ /* 0x000fec0000010000 */
[----:B------:R-:W0:Y:S02]  /*0af0*/  LDS.128 R72, [R2+0x2d8d0] ;  /* 0x02d8d00002487984 */ /* 0x000e240000000c00 */
[----:B------:R-:W-:Y:S06]  /*0b00*/  BAR.ARV 0x4, 0x200 ;  /* 0x0108000000007b1d */ /* 0x000fec0000002000 */
[----:B0-----:R-:W-:-:S13]  /*0b10*/  ISETP.GE.AND P0, PT, R75, UR4, PT ;  /* 0x000000044b007c0c */ /* 0x001fda000bf06270 */
[----:B------:R-:W-:Y:S05]  /*0b20*/  @P0 BRA `(.L_x_1380) ;  /* 0x0000024000f40947 */ /* 0x000fea0003800000 */
[----:B------:R-:W0:Y:S01]  /*0b30*/  S2R R0, SR_TID.X ;  /* 0x0000000000007919 */ /* 0x000e220000002100 */
[----:B------:R-:W-:Y:S01]  /*0b40*/  IMAD.MOV.U32 R141, RZ, RZ, 0x40 ;  /* 0x00000040ff8d7424 */ /* 0x000fe200078e00ff */
[----:B------:R-:W-:Y:S01]  /*0b50*/  R2UR UR40, R2 ;  /* 0x00000000022872ca */ /* 0x000fe200000e0000 */
[----:B------:R-:W-:Y:S01]  /*0b60*/  IMAD.MOV.U32 R156, RZ, RZ, RZ ;  /* 0x000000ffff9c7224 */ /* 0x000fe200078e00ff */
[----:B------:R-:W-:Y:S01]  /*0b70*/  ULOP3.LUT UR37, UR36, 0x1, URZ, 0xfc, !UPT ;  /* 0x0000000124257892 */ /* 0x000fe2000f8efc3f */
[----:B------:R-:W-:-:S10]  /*0b80*/  IMAD.MOV.U32 R18, RZ, RZ, RZ ;  /* 0x000000ffff127224 */ /* 0x000fd400078e00ff */
[----:B------:R-:W-:Y:S01]  /*0b90*/  UIADD3 UR40, UR40, 0xc400, URZ ;  /* 0x0000c40028287890 */ /* 0x000fe2000fffe03f */
[----:B0-----:R-:W-:-:S05]  /*0ba0*/  VIADD R0, R0, 0xffffff80 ;  /* 0xffffff8000007836 */ /* 0x001fca0000000000 */
[----:B------:R-:W-:Y:S02]  /*0bb0*/  SHF.R.S32.HI R3, RZ, 0x1f, R0 ;  /* 0x0000001fff037819 */ /* 0x000fe40000011400 */
[-C--:B------:R-:W-:Y:S02]  /*0bc0*/  LEA.HI R10, R0, R0.reuse, RZ, 0x1 ;  /* 0x00000000000a7211 */ /* 0x080fe400078f08ff */
[CC--:B------:R-:W-:Y:S02]  /*0bd0*/  LEA.HI R5, R3.reuse, R0.reuse, RZ, 0x4 ;  /* 0x0000000003057211 */ /* 0x0c0fe400078f20ff */
[CC--:B------:R-:W-:Y:S02]  /*0be0*/  LEA.HI R4, R3.reuse, R0.reuse, RZ, 0x2 ;  /* 0x0000000003047211 */ /* 0x0c0fe400078f10ff */
[CC--:B------:R-:W-:Y:S02]  /*0bf0*/  LEA.HI R8, R3.reuse, R0.reuse, RZ, 0x5 ;  /* 0x0000000003087211 */ /* 0x0c0fe400078f28ff */
[----:B------:R-:W-:-:S02]  /*0c00*/  LEA.HI R3, R3, R0, RZ, 0x7 ;  /* 0x0000000003037211 */ /* 0x000fc400078f38ff */
[--C-:B------:R-:W-:Y:S02]  /*0c10*/  SHF.R.S32.HI R11, RZ, 0x2, R4.reuse ;  /* 0x00000002ff0b7819 */ /* 0x100fe40000011404 */
[----:B------:R-:W-:Y:S02]  /*0c20*/  SHF.R.S32.HI R6, RZ, 0x1f, R4 ;  /* 0x0000001fff067819 */ /* 0x000fe40000011404 */
[----:B------:R-:W-:Y:S02]  /*0c30*/  LOP3.LUT R13, R4, 0xfffffffc, RZ, 0xc0, !PT ;  /* 0xfffffffc040d7812 */ /* 0x000fe400078ec0ff */
[----:B------:R-:W-:Y:S02]  /*0c40*/  SHF.R.S32.HI R4, RZ, 0x7, R3 ;  /* 0x00000007ff047819 */ /* 0x000fe40000011403 */
[----:B------:R-:W-:Y:S01]  /*0c50*/  LOP3.LUT R9, R10, 0xfffffffe, RZ, 0xc0, !PT ;  /* 0xfffffffe0a097812 */ /* 0x000fe200078ec0ff */
[----:B------:R-:W-:Y:S01]  /*0c60*/  IMAD.IADD R13, R0, 0x1, -R13 ;  /* 0x00000001000d7824 */ /* 0x000fe200078e0a0d */
[----:B------:R-:W-:Y:S01]  /*0c70*/  LOP3.LUT R7, R5, 0xfffffff0, RZ, 0xc0, !PT ;  /* 0xfffffff005077812 */ /* 0x000fe200078ec0ff */
[----:B------:R-:W-:Y:S01]  /*0c80*/  IMAD.HI R12, R4, 0x55555556, RZ ;  /* 0x55555556040c7827 */ /* 0x000fe200078e02ff */
[----:B------:R-:W-:-:S02]  /*0c90*/  LOP3.LUT R3, R3, 0xffffff80, RZ, 0xc0, !PT ;  /* 0xffffff8003037812 */ /* 0x000fc400078ec0ff */
[----:B------:R-:W-:Y:S01]  /*0ca0*/  LEA.HI R6, R6, R11, RZ, 0x2 ;  /* 0x0000000b06067211 */ /* 0x000fe200078f10ff */
[C---:B------:R-:W-:Y:S01]  /*0cb0*/  IMAD.IADD R9, R0.reuse, 0x1, -R9 ;  /* 0x0000000100097824 */ /* 0x040fe200078e0a09 */
[----:B------:R-:W-:Y:S01]  /*0cc0*/  SHF.R.S32.HI R19, RZ, 0x1, R10 ;  /* 0x00000001ff137819 */ /* 0x000fe2000001140a */
[C---:B------:R-:W-:Y:S01]  /*0cd0*/  IMAD.IADD R7, R0.reuse, 0x1, -R7 ;  /* 0x0000000100077824 */ /* 0x040fe200078e0a07 */
[----:B------:R-:W-:Y:S01]  /*0ce0*/  SHF.R.S32.HI R8, RZ, 0x5, R8 ;  /* 0x00000005ff087819 */ /* 0x000fe20000011408 */
[----:B------:R-:W-:Y:S01]  /*0cf0*/  IMAD.IADD R21, R0, 0x1, -R3 ;  /* 0x0000000100157824 */ /* 0x000fe200078e0a03 */
[----:B------:R-:W-:Y:S01]  /*0d00*/  LOP3.LUT R0, R6, 0xfffffffc, RZ, 0xc0, !PT ;  /* 0xfffffffc06007812 */ /* 0x000fe200078ec0ff */
[----:B------:R-:W-:Y:S01]  /*0d10*/  IMAD.SHL.U32 R136, R9, 0x8, RZ ;  /* 0x0000000809887824 */ /* 0x000fe200078e00ff */
[----:B------:R-:W-:Y:S02]  /*0d20*/  LEA.HI R3, R12, R12, RZ, 0x1 ;  /* 0x0000000c0c037211 */ /* 0x000fe400078f08ff */
[----:B------:R-:W-:Y:S01]  /*0d30*/  LEA.HI R10, R10, R19, RZ, 0x1 ;  /* 0x000000130a0a7211 */ /* 0x000fe200078f08ff */
[----:B------:R-:W-:Y:S01]  /*0d40*/  IMAD.IADD R11, R11, 0x1, -R0 ;  /* 0x000000010b0b7824 */ /* 0x000fe200078e0a00 */
[----:B------:R-:W-:Y:S01]  /*0d50*/  SHF.R.S32.HI R0, RZ, 0x1f, R7 ;  /* 0x0000001fff007819 */ /* 0x000fe20000011407 */
[----:B------:R-:W-:Y:S01]  /*0d60*/  IMAD R12, R3, -0x3, R4 ;  /* 0xfffffffd030c7824 */ /* 0x000fe200078e0204 */
[----:B------:R-:W-:Y:S01]  /*0d70*/  SHF.R.S32.HI R6, RZ, 0x4, R5 ;  /* 0x00000004ff067819 */ /* 0x000fe20000011405 */
[----:B------:R-:W-:Y:S01]  /*0d80*/  STL [R1+0x64], R21 ;  /* 0x0000641501007387 */ /* 0x000fe20000100800 */
[----:B------:R-:W-:Y:S01]  /*0d90*/  LEA.HI R0, R0, R7, RZ, 0x3 ;  /* 0x0000000700007211 */ /* 0x000fe200078f18ff */
[----:B------:R-:W-:Y:S01]  /*0da0*/  IMAD.SHL.U32 R11, R11, 0x40, RZ ;  /* 0x000000400b0b7824 */ /* 0x000fe200078e00ff */
[----:B------:R-:W-:-:S02]  /*0db0*/  LOP3.LUT R10, R10, 0x7fffffe, RZ, 0xc0, !PT ;  /* 0x07fffffe0a0a7812 */ /* 0x000fc400078ec0ff */
[----:B------:R-:W-:Y:S02]  /*0dc0*/  SHF.R.S32.HI R14, RZ, 0x1f, R21 ;  /* 0x0000001fff0e7819 */ /* 0x000fe40000011415 */
[----:B------:R-:W-:Y:S01]  /*0dd0*/  LEA.HI R5, R5, R6, RZ, 0x1 ;  /* 0x0000000605057211 */ /* 0x000fe200078f08ff */
[----:B------:R-:W-:Y:S01]  /*0de0*/  IMAD.IADD R3, R19, 0x1, -R10 ;  /* 0x0000000113037824 */ /* 0x000fe200078e0a0a */
[----:B------:R-:W-:Y:S02]  /*0df0*/  LOP3.LUT R4, R0, 0xfffffff8, RZ, 0xc0, !PT ;  /* 0xfffffff800047812 */ /* 0x000fe400078ec0ff */
[----:B------:R-:W-:Y:S01]  /*0e00*/  LEA.HI R15, R14, R21, RZ, 0x2 ;  /* 0x000000150e0f7211 */ /* 0x000fe200078f10ff */
[----:B------:R-:W-:Y:S01]  /*0e10*/  IMAD R20, R6, 0x8, R3 ;  /* 0x0000000806147824 */ /* 0x000fe200078e0203 */
[----:B------:R-:W-:Y:S01]  /*0e20*/  LOP3.LUT R5, R5, 0x1ffffffe, RZ, 0xc0, !PT ;  /* 0x1ffffffe05057812 */ /* 0x000fe200078ec0ff */
[----:B------:R-:W-:Y:S01]  /*0e30*/  IMAD.IADD R4, R7, 0x1, -R4 ;  /* 0x0000000107047824 */ /* 0x000fe200078e0a04 */
[----:B------:R-:W-:Y:S01]  /*0e40*/  SHF.R.S32.HI R16, RZ, 0x2, R15 ;  /* 0x00000002ff107819 */ /* 0x000fe2000001140f */
[----:B------:R-:W-:Y:S01]  /*0e50*/  IMAD R7, R8, 0x10, R7 ;  /* 0x0000001008077824 */ /* 0x000fe200078e0207 */
[----:B------:R-:W-:Y:S01]  /*0e60*/  SHF.R.S32.HI R17, RZ, 0x1f, R15 ;  /* 0x0000001fff117819 */ /* 0x000fe2000001140f */
[----:B------:R-:W-:Y:S01]  /*0e70*/  IMAD.IADD R5, R6, 0x1, -R5 ;  /* 0x0000000106057824 */ /* 0x000fe200078e0a05 */
[----:B------:R-:W-:Y:S01]  /*0e80*/  LEA.HI R10, R13, R13, RZ, 0x1 ;  /* 0x0000000d0d0a7211 */ /* 0x000fe200078f08ff */
[----:B------:R-:W-:Y:S01]  /*0e90*/  IMAD.SHL.U32 R3, R4, 0x40, RZ ;  /* 0x0000004004037824 */ /* 0x000fe200078e00ff */
[----:B------:R-:W-:Y:S01]  /*0ea0*/  LEA.HI R17, R17, R16, RZ, 0x3 ;  /* 0x0000001011117211 */ /* 0x000fe200078f18ff */
[----:B------:R-:W-:Y:S01]  /*0eb0*/  IMAD.SHL.U32 R6, R0, 0x40, RZ ;  /* 0x0000004000067824 */ /* 0x000fe200078e00ff */
[----:B------:R-:W-:Y:S01]  /*0ec0*/  LOP3.LUT R10, R10, 0x1ffffffe, RZ, 0xc0, !PT ;  /* 0x1ffffffe0a0a7812 */ /* 0x000fe200078ec0ff */
[----:B------:R-:W-:Y:S01]  /*0ed0*/  IMAD.SHL.U32 R0, R5, 0x8, RZ ;  /* 0x0000000805007824 */ /* 0x000fe200078e00ff */
[----:B------:R-:W-:-:S02]  /*0ee0*/  LOP3.LUT R3, R3, 0x1c0, RZ, 0xc0, !PT ;  /* 0x000001c003037812 */ /* 0x000fc400078ec0ff */
[----:B------:R-:W-:Y:S01]  /*0ef0*/  LOP3.LUT R17, R17, 0xfffffff8, RZ, 0xc0, !PT ;  /* 0xfffffff811117812 */ /* 0x000fe200078ec0ff */
[----:B------:R-:W-:Y:S01]  /*0f00*/  IMAD.IADD R13, R13, 0x1, -R10 ;  /* 0x000000010d0d7824 */ /* 0x000fe200078e0a0a */
[----:B------:R-:W-:Y:S02]  /*0f10*/  LEA.HI R14, R14, R21, RZ, 0x5 ;  /* 0x000000150e0e7211 */ /* 0x000fe400078f28ff */
[----:B------:R-:W-:Y:S01]  /*0f20*/  LOP3.LUT R6, R6, 0x7ffffe00, RZ, 0xc0, !PT ;  /* 0x7ffffe0006067812 */ /* 0x000fe200078ec0ff */
[----:B------:R-:W-:Y:S01]  /*0f30*/  IMAD.IADD R17, R16, 0x1, -R17 ;  /* 0x0000000110117824 */ /* 0x000fe200078e0a11 */
[--C-:B------:R-:W-:Y:S01]  /*0f40*/  LOP3.LUT R5, R3, 0x8, R0.reuse, 0xf8, !PT ;  /* 0x0000000803057812 */ /* 0x100fe200078ef800 */
[----:B------:R-:W-:Y:S01]  /*0f50*/  IMAD.U32 R0, R7, 0x20, R0 ;  /* 0x0000002007007824 */ /* 0x000fe200078e0000 */
[----:B------:R-:W-:Y:S01]  /*0f60*/  SHF.R.U32.HI R10, RZ, 0x3, R3 ;  /* 0x00000003ff0a7819 */ /* 0x000fe20000011603 */
[----:B------:R-:W-:Y:S01]  /*0f70*/  IMAD R6, R8, 0x400, R6 ;  /* 0x0000040008067824 */ /* 0x000fe200078e0206 */
[----:B------:R-:W-:-:S02]  /*0f80*/  SHF.R.S32.HI R14, RZ, 0x5, R14 ;  /* 0x00000005ff0e7819 */ /* 0x000fc4000001140e */
[----:B------:R-:W-:Y:S01]  /*0f90*/  LOP3.LUT R5, R5, R10, RZ, 0x3c, !PT ;  /* 0x0000000a05057212 */ /* 0x000fe200078e3cff */
[----:B------:R0:W-:Y:S01]  /*0fa0*/  STL [R1+0x6c], R0 ;  /* 0x00006c0001007387 */ /* 0x0001e20000100800 */
[----:B------:R-:W-:Y:S01]  /*0fb0*/  R2P PR, R4, 0x6 ;  /* 0x0000000604007804 */ /* 0x000fe20000000000 */
[----:B------:R-:W-:Y:S01]  /*0fc0*/  IMAD R17, R14, 0x10, R17 ;  /* 0x000000100e117824 */ /* 0x000fe200078e0211 */
[----:B------:R-:W-:Y:S01]  /*0fd0*/  LOP3.LUT R15, R15, 0x7ffffffc, RZ, 0xc0, !PT ;  /* 0x7ffffffc0f0f7812 */ /* 0x000fe200078ec0ff */
[----:B------:R-:W-:Y:S02]  /*0fe0*/  IMAD.IADD R5, R6, 0x1, R5 ;  /* 0x0000000106057824 */ /* 0x000fe400078e0205 */
[----:B------:R-:W-:Y:S01]  /*0ff0*/  IMAD.SHL.U32 R6, R9, 0x4, RZ ;  /* 0x0000000409067824 */ /* 0x000fe200078e00ff */
[----:B------:R-:W-:Y:S01]  /*1000*/  SEL R141, R141, 0xffffffc0, !P2 ;  /* 0xffffffc08d8d7807 */ /* 0x000fe20005000000 */
[----:B------:R-:W-:Y:S01]  /*1010*/  IMAD R3, R12, 0x40, R17 ;  /* 0x000000400c037824 */ /* 0x000fe200078e0211 */
[----:B------:R-:W-:-:S02]  /*1020*/  CS2R R16, SRZ ;  /* 0x0000000000107805 */ /* 0x000fc4000001ff00 */
[----:B0-----:R-:W-:Y:S01]  /*1030*/  SHF.R.S32.HI R0, RZ, 0x1f, R19 ;  /* 0x0000001fff007819 */ /* 0x001fe20000011413 */
[C---:B------:R-:W-:Y:S02]  /*1040*/  VIADD R4, R6.reuse, 0x10 ;  /* 0x0000001006047836 */ /* 0x040fe40000000000 */
[C---:B------:R-:W-:Y:S01]  /*1050*/  VIADD R0, R6.reuse, 0x20 ;  /* 0x0000002006007836 */ /* 0x040fe20000000000 */
[----:B------:R0:W-:Y:S01]  /*1060*/  STL [R1+0x68], R3 ;  /* 0x0000680301007387 */ /* 0x0001e20000100800 */
[----:B------:R-:W-:Y:S02]  /*1070*/  VIADD R8, R6, 0x8 ;  /* 0x0000000806087836 */ /* 0x000fe40000000000 */
[----:B------:R-:W-:Y:S01]  /*1080*/  IMAD.IADD R15, R21, 0x1, -R15 ;  /* 0x00000001150f7824 */ /* 0x000fe200078e0a0f */
[----:B------:R-:W-:Y:S01]  /*1090*/  STL [R1+0x5c], RZ ;  /* 0x00005cff01007387 */ /* 0x000fe20000100800 */
[----:B------:R-:W-:Y:S02]  /*10a0*/  IMAD.SHL.U32 R12, R20, 0x20, RZ ;  /* 0x00000020140c7824 */ /* 0x000fe400078e00ff */
[----:B------:R-:W-:Y:S01]  /*10b0*/  IMAD.SHL.U32 R22, R15, 0x2, RZ ;  /* 0x000000020f167824 */ /* 0x000fe200078e00ff */
[----:B------:R-:W-:Y:S01]  /*10c0*/  STL [R1], R6 ;  /* 0x0000000601007387 */ /* 0x000fe20000100800 */
[----:B------:R-:W-:-:S02]  /*10d0*/  IMAD R140, R5, 0x2, R2 ;  /* 0x00000002058c7824 */ /* 0x000fc400078e0202 */
[----:B------:R-:W-:Y:S01]  /*10e0*/  VIADD R10, R22, 0x10 ;  /* 0x00000010160a7836 */ /* 0x000fe20000000000 */
[----:B------:R1:W-:Y:S01]  /*10f0*/  STL [R1+0x30], R4 ;  /* 0x0000300401007387 */ /* 0x0003e20000100800 */
[----:B------:R-:W-:Y:S02]  /*1100*/  VIADD R142, R140, 0x21800 ;  /* 0x000218008c8e7836 */ /* 0x000fe40000000000 */
[----:B0-----:R-:W-:Y:S01]  /*1110*/  IMAD R3, R13, 0x8, R3 ;  /* 0x000000080d037824 */ /* 0x001fe200078e0203 */
[----:B------:R0:W-:Y:S01]  /*1120*/  STL [R1+0x2c], R0 ;  /* 0x00002c0001007387 */ /* 0x0001e20000100800 */
[C---:B------:R-:W-:Y:S02]  /*1130*/  VIADD R9, R22.reuse, 0x18 ;  /* 0x0000001816097836 */ /* 0x040fe40000000000 */
[C---:B------:R-:W-:Y:S01]  /*1140*/  VIADD R7, R22.reuse, 0x28 ;  /* 0x0000002816077836 */ /* 0x040fe20000000000 */
[----:B------:R2:W-:Y:S01]  /*1150*/  STL [R1+0x34], R8 ;  /* 0x0000340801007387 */ /* 0x0005e20000100800 */
[C---:B------:R-:W-:Y:S01]  /*1160*/  VIADD R14, R22.reuse, 0x40 ;  /* 0x00000040160e7836 */ /* 0x040fe20000000000 */
[----:B-1----:R-:W-:Y:S01]  /*1170*/  LOP3.LUT R4, R11, 0xc0, RZ, 0xc0, !PT ;  /* 0x000000c00b047812 */ /* 0x002fe200078ec0ff */
[----:B------:R-:W-:Y:S01]  /*1180*/  VIADD R11, R22, 0x8 ;  /* 0x00000008160b7836 */ /* 0x000fe20000000000 */
[----:B------:R-:W-:Y:S01]  /*1190*/  SHF.R.S32.HI R5, RZ, 0x1f, R9 ;  /* 0x0000001fff057819 */ /* 0x000fe20000011409 */
[----:B0-----:R-:W-:-:S02]  /*11a0*/  VIADD R0, R6, 0x18 ;  /* 0x0000001806007836 */ /* 0x001fc40000000000 */
[----:B------:R-:W-:Y:S01]  /*11b0*/  STL [R1+0xc], R4 ;  /* 0x00000c0401007387 */ /* 0x000fe20000100800 */
[----:B------:R-:W-:Y:S01]  /*11c0*/  VIADD R6, R6, 0x28 ;  /* 0x0000002806067836 */ /* 0x000fe20000000000 */
[----:B------:R-:W-:Y:S01]  /*11d0*/  SHF.R.S32.HI R11, RZ, 0x1f, R11 ;  /* 0x0000001fff0b7819 */ /* 0x000fe2000001140b */
[----:B--2---:R-:W-:Y:S01]  /*11e0*/  VIADD R8, R22, 0x20 ;  /* 0x0000002016087836 */ /* 0x004fe20000000000 */
[----:B------:R0:W-:Y:S01]  /*11f0*/  STL [R1+0x38], R0 ;  /* 0x0000380001007387 */ /* 0x0001e20000100800 */
[----:B------:R-:W-:-:S03]  /*1200*/  SHF.R.S32.HI R7, RZ, 0x1f, R7 ;  /* 0x0000001fff077819 */ /* 0x000fc60000011407 */
[----:B------:R1:W-:Y:S01]  /*1210*/  STL [R1+0x40], R6 ;  /* 0x0000400601007387 */ /* 0x0003e20000100800 */
[----:B------:R-:W-:Y:S02]  /*1220*/  SHF.R.S32.HI R8, RZ, 0x1f, R8 ;  /* 0x0000001fff087819 */ /* 0x000fe40000011408 */
[----:B0-----:R-:W-:Y:S02]  /*1230*/  LOP3.LUT R0, R4, 0x8, R136, 0xf8, !PT ;  /* 0x0000000804007812 */ /* 0x001fe400078ef888 */
[----:B------:R-:W-:Y:S01]  /*1240*/  SHF.R.U32.HI R4, RZ, 0x3, R4 ;  /* 0x00000003ff047819 */ /* 0x000fe20000011604 */
[----:B-1----:R-:W-:-:S03]  /*1250*/  VIADD R6, R22, 0x30 ;  /* 0x0000003016067836 */ /* 0x002fc60000000000 */
[----:B------:R-:W-:Y:S01]  /*1260*/  LOP3.LUT R0, R0, R4, RZ, 0x3c, !PT ;  /* 0x0000000400007212 */ /* 0x000fe200078e3cff */
[----:B------:R0:W-:Y:S01]  /*1270*/  STL [R1+0x10], R4 ;  /* 0x0000100401007387 */ /* 0x0001e20000100800 */
[----:B------:R-:W-:-:S03]  /*1280*/  SHF.R.S32.HI R5, RZ, 0x1f, R6 ;  /* 0x0000001fff057819 */ /* 0x000fc60000011406 */
[----:B------:R-:W-:Y:S01]  /*1290*/  IMAD.IADD R0, R12, 0x1, R0 ;  /* 0x000000010c007824 */ /* 0x000fe200078e0200 */
[----:B------:R-:W-:Y:S04]  /*12a0*/  STL [R1+0x14], R12 ;  /* 0x0000140c01007387 */ /* 0x000fe80000100800 */
[----:B------:R1:W-:Y:S01]  /*12b0*/  STL [R1+0x4c], R0 ;  /* 0x00004c0001007387 */ /* 0x0003e20000100800 */
[----:B0-----:R-:W-:Y:S01]  /*12c0*/  SHF.R.S32.HI R4, RZ, 0x1f, R22 ;  /* 0x0000001fff047819 */ /* 0x001fe20000011416 */
[----:B------:R-:W-:-:S05]  /*12d0*/  VIADD R4, R22, 0x38 ;  /* 0x0000003816047836 */ /* 0x000fca0000000000 */
[----:B------:R-:W-:Y:S02]  /*12e0*/  SHF.R.S32.HI R4, RZ, 0x1f, R4 ;  /* 0x0000001fff047819 */ /* 0x000fe40000011404 */
[----:B-1----:R-:W-:Y:S01]  /*12f0*/  SHF.R.S32.HI R0, RZ, 0x1f, R10 ;  /* 0x0000001fff007819 */ /* 0x002fe2000001140a */
[----:B------:R-:W-:Y:S02]  /*1300*/  VIADD R0, R140, 0x21820 ;  /* 0x000218208c007836 */ /* 0x000fe40000000000 */
[C---:B------:R-:W-:Y:S02]  /*1310*/  @P1 VIADD R0, R142.reuse, 0xffffffe0 ;  /* 0xffffffe08e001836 */ /* 0x040fe40000000000 */
[----:B------:R-:W-:Y:S02]  /*1320*/  IMAD.IADD R142, R142, 0x1, R141 ;  /* 0x000000018e8e7824 */ /* 0x000fe400078e028d */
[----:B------:R-:W-:Y:S01]  /*1330*/  IMAD.IADD R141, R141, 0x1, R0 ;  /* 0x000000018d8d7824 */ /* 0x000fe200078e0200 */
[----:B------:R0:W-:Y:S04]  /*1340*/  STL [R1+0x20], R0 ;  /* 0x0000200001007387 */ /* 0x0001e80000100800 */
[----:B------:R1:W-:Y:S01]  /*1350*/  STL [R1+0x44], R3 ;  /* 0x0000440301007387 */ /* 0x0003e20000100800 */
[----:B0-----:R-:W-:-:S05]  /*1360*/  VIADD R0, R0, 0x6000 ;  /* 0x0000600000007836 */ /* 0x001fca0000000000 */
[----:B------:R1:W-:Y:S02]  /*1370*/  STL [R1+0x24], R0 ;  /* 0x0000240001007387 */ /* 0x0003e40000100800 */
.L_x_1596:
[----:B------:R-:W-:Y:S05]  /*1380*/  YIELD ;  /* 0x0000000000007946 */ /* 0x000fea0003800000 */
[----:B------:R-:W-:Y:S01]  /*1390*/  ULDC.64 UR4, c[0x0][0xa28] ;  /* 0x00028a0000047ab9 */ /* 0x000fe20000000a00 */
[----:B0-2---:R-:W0:Y:S01]  /*13a0*/  LDC.64 R6, c[0x0][0xa08] ;  /* 0x00028200ff067b82 */ /* 0x005e220000000a00 */
[----:B------:R-:W-:Y:S01]  /*13b0*/  ISETP.NE.U32.AND P1, PT, RZ, UR4, PT ;  /* 0x00000004ff007c0c */ /* 0x000fe2000bf25070 */
[----:B----4-:R-:W-:Y:S02]  /*13c0*/  IMAD.MOV.U32 R13, RZ, RZ, RZ ;  /* 0x000000ffff0d7224 */ /* 0x010fe400078e00ff */
[----:B------:R-:W-:Y:S01]  /*13d0*/  IMAD.MOV.U32 R27, RZ, RZ, RZ ;  /* 0x000000ffff1b7224 */ /* 0x000fe200078e00ff */
[----:B------:R-:W-:Y:S01]  /*13e0*/  ISETP.NE.AND.EX P1, PT, RZ, UR5, PT, P1 ;  /* 0x00000005ff007c0c */ /* 0x000fe2000bf25310 */
[----:B------:R-:W-:-:S02]  /*13f0*/  ULDC.64 UR4, c[0x0][0xa18] ;  /* 0x0002860000047ab9 */ /* 0x000fc40000000a00 */
[----:B------:R-:W-:-:S04]  /*1400*/  ISETP.NE.U32.AND P2, PT, RZ, UR4, PT ;  /* 0x00000004ff007c0c */ /* 0x000fc8000bf45070 */
[----:B------:R-:W-:Y:S01]  /*1410*/  ISETP.NE.AND.EX P2, PT, RZ, UR5, PT, P2 ;  /* 0x00000005ff007c0c */ /* 0x000fe2000bf45320 */
[----:B------:R-:W-:Y:S02]  /*1420*/  ULDC.64 UR4, c[0x0][0xa08] ;  /* 0x0002820000047ab9 */ /* 0x000fe40000000a00 */
[----:B------:R-:W-:-:S03]  /*1430*/  ISETP.NE.U32.AND P0, PT, RZ, UR4, PT ;  /* 0x00000004ff007c0c */ /* 0x000fc6000bf05070 */
[----:B------:R-:W2:Y:S01]  /*1440*/  @P1 LDC.64 R4, c[0x0][0xa28] ;  /* 0x00028a00ff041b82 */ /* 0x000ea20000000a00 */
[----:B------:R-:W-:Y:S01]  /*1450*/  ISETP.NE.AND.EX P0, PT, RZ, UR5, PT, P0 ;  /* 0x00000005ff007c0c */ /* 0x000fe2000bf05300 */
[----:B0-----:R-:W-:-:S06]  /*1460*/  IMAD.WIDE R10, R75, 0x4, R6 ;  /* 0x000000044b0a7825 */ /* 0x001fcc00078e0206 */
[----:B------:R-:W0:Y:S01]  /*1470*/  @P2 LDC.64 R8, c[0x0][0xa18] ;  /* 0x00028600ff082b82 */ /* 0x000e220000000a00 */
[----:B------:R-:W-:Y:S02]  /*1480*/  ULDC UR4, c[0x0][0x288] ;  /* 0x0000a20000047ab9 */ /* 0x000fe40000000800 */
[----:B------:R-:W-:Y:S01]  /*1490*/  IMAD.U32 R138, RZ, RZ, UR4 ;  /* 0x00000004ff8a7e24 */ /* 0x000fe2000f8e00ff */
[----:B------:R-:W-:Y:S02]  /*14a0*/  ULDC.64 UR4, c[0x0][0x418] ;  /* 0x0001060000047ab9 */ /* 0x000fe40000000a00 */
[----:B---3--:R3:W5:Y:S01]  /*14b0*/  @P0 LDG.E R27, desc[UR38][R10.64] ;  /* 0x000000260a1b0981 */ /* 0x008762000c1e1900 */
[----:B--2---:R-:W-:-:S05]  /*14c0*/  @P1 IMAD.WIDE R4, R75, 0x4, R4 ;  /* 0x000000044b041825 */ /* 0x004fca00078e0204 */
[----:B------:R3:W5:Y:S01]  /*14d0*/  @P1 LDG.E R13, desc[UR38][R4.64] ;  /* 0x00000026040d1981 */ /* 0x000762000c1e1900 */
[----:B0-----:R-:W-:-:S05]  /*14e0*/  @P2 IMAD.WIDE R6, R75, 0x4, R8 ;  /* 0x000000044b062825 */ /* 0x001fca00078e0208 */
[----:B------:R3:W5:Y:S01]  /*14f0*/  @P2 LDG.E R138, desc[UR38][R6.64] ;  /* 0x00000026068a2981 */ /* 0x000762000c1e1900 */
[----:B------:R-:W-:-:S03]  /*1500*/  UISETP.NE.U32.AND UP0, UPT, UR4, URZ, UPT ;  /* 0x0000003f0400728c */ /* 0x000fc6000bf05070 */
[----:B------:R-:W-:Y:S01]  /*1510*/  ULDC UR4, c[0x0][0x424] ;  /* 0x0001090000047ab9 */ /* 0x000fe20000000800 */
[----:B------:R-:W-:-:S03]  /*1520*/  UISETP.NE.AND.EX UP0, UPT, UR5, URZ, UPT, UP0 ;  /* 0x0000003f0500728c */ /* 0x000fc6000bf05300 */
[----:B------:R-:W-:Y:S01]  /*1530*/  ULDC UR5, c[0x0][0x2f0] ;  /* 0x0000bc0000057ab9 */ /* 0x000fe20000000800 */
[----:B------:R-:W-:-:S04]  /*1540*/  USEL UR4, UR4, 0x1, UP0 ;  /* 0x0000000104047887 */ /* 0x000fc80008000000 */
[----:B------:R-:W-:-:S03]  /*1550*/  UIMAD UR4, UR4, UR5, URZ ;  /* 0x00000005040472a4 */ /* 0x000fc6000f8e023f */
[----:B------:R-:W-:Y:S02]  /*1560*/  ULDC UR5, c[0x0][0x348] ;  /* 0x0000d20000057ab9 */ /* 0x000fe40000000800 */
[----:B------:R-:W-:Y:S02]  /*1570*/  IMAD.U32 R24, RZ, RZ, UR5 ;  /* 0x00000005ff187e24 */ /* 0x000fe4000f8e00ff */
[----:B------:R-:W-:Y:S01]  /*1580*/  IMAD.U32 R28, RZ, RZ, UR4 ;  /* 0x00000004ff1c7e24 */ /* 0x000fe2000f8e00ff */
[----:B---3--:R-:W-:Y:S06]  /*1590*/  @P2 BRA `(.L_x_1381) ;  /* 0x0000000000242947 */ /* 0x008fec0003800000 */
[----:B------:R-:W-:Y:S02]  /*15a0*/  ULDC.64 UR4, c[0x0][0xa00] ;  /* 0x0002800000047ab9 */ /* 0x000fe40000000a00 */
[----:B------:R-:W-:-:S04]  /*15b0*/  ISETP.NE.U32.AND P1, PT, RZ, UR4, PT ;  /* 0x00000004ff007c0c */ /* 0x000fc8000bf25070 */
[----:B------:R-:W-:-:S13]  /*15c0*/  ISETP.NE.AND.EX P1, PT, RZ, UR5, PT, P1 ;  /* 0x00000005ff007c0c */ /* 0x000fda000bf25310 */
[----:B------:R-:W-:Y:S05]  /*15d0*/  @!P1 BRA `(.L_x_1381) ;  /* 0x0000000000149947 */ /* 0x000fea0003800000 */
[----:B------:R-:W0:Y:S02]  /*15e0*/  LDC.64 R4, c[0x0][0xa00] ;  /* 0x00028000ff047b82 */ /* 0x000e240000000a00 */
[----:B0-----:R-:W-:-:S05]  /*15f0*/  IMAD.WIDE R4, R75, 0x4, R4 ;  /* 0x000000044b047825 */ /* 0x001fca00078e0204 */
[----:B-----5:R-:W2:Y:S04]  /*1600*/  LDG.E R138, desc[UR38][R4.64] ;  /* 0x00000026048a7981 */ /* 0x020ea8000c1e1900 */
[----:B-1----:R-:W2:Y:S02]  /*1610*/  LDG.E R3, desc[UR38][R4.64+0x4] ;  /* 0x0000042604037981 */ /* 0x002ea4000c1e1900 */
[----:B--2---:R-:W-:-:S07]  /*1620*/  IMAD.IADD R138, R3, 0x1, -R138 ;  /* 0x00000001038a7824 */ /* 0x004fce00078e0a8a */
.L_x_1381:
[C---:B------:R-:W-:Y:S01]  /*1630*/  LOP3.LUT R30, R74.reuse, 0xffff, RZ, 0xc0, !PT ;  /* 0x0000ffff4a1e7812 */ /* 0x040fe200078ec0ff */
[----:B------:R-:W-:Y:S01]  /*1640*/  ULDC.64 UR4, c[0x0][0xa20] ;  /* 0x0002880000047ab9 */ /* 0x000fe20000000a00 */
[----:B------:R0:W-:Y:S01]  /*1650*/  STL [R1+0x58], R75 ;  /* 0x0000584b01007387 */ /* 0x0001e20000100800 */
[----:B------:R-:W-:Y:S02]  /*1660*/  ISETP.NE.U32.AND P1, PT, RZ, UR4, PT ;  /* 0x00000004ff007c0c */ /* 0x000fe4000bf25070 */
[C---:B-1----:R-:W-:Y:S01]  /*1670*/  LOP3.LUT R3, R74.reuse, 0xff000000, RZ, 0xc0, !PT ;  /* 0xff0000004a037812 */ /* 0x042fe200078ec0ff */
[----:B------:R0:W-:Y:S01]  /*1680*/  STL [R1+0x50], R30 ;  /* 0x0000501e01007387 */ /* 0x0001e20000100800 */
[----:B------:R-:W-:Y:S02]  /*1690*/  ISETP.NE.AND.EX P1, PT, RZ, UR5, PT, P1 ;  /* 0x00000005ff007c0c */ /* 0x000fe4000bf25310 */
[----:B------:R-:W-:Y:S02]  /*16a0*/  LOP3.LUT R0, R74, 0xff0000, RZ, 0xc0, !PT ;  /* 0x00ff00004a007812 */ /* 0x000fe400078ec0ff */
[----:B------:R-:W-:-:S04]  /*16b0*/  SHF.R.U32.HI R3, RZ, 0x8, R3 ;  /* 0x00000008ff037819 */ /* 0x000fc80000011603 */
[----:B------:R-:W-:-:S05]  /*16c0*/  LEA.HI R12, R0, R3, RZ, 0x10 ;  /* 0x00000003000c7211 */ /* 0x000fca00078f80ff */
[----:B0-----:R-:W-:Y:S05]  /*16d0*/  @!P1 BRA `(.L_x_1382) ;  /* 0x0000000000109947 */ /* 0x001fea0003800000 */
[----:B------:R-:W0:Y:S02]  /*16e0*/  LDC.64 R28, c[0x0][0xa20] ;  /* 0x00028800ff1c7b82 */ /* 0x000e240000000a00 */
[----:B0-----:R-:W-:-:S06]  /*16f0*/  IMAD.WIDE R28, R75, 0x4, R28 ;  /* 0x000000044b1c7825 */ /* 0x001fcc00078e021c */
[----:B------:R0:W5:Y:S01]  /*1700*/  LDG.E R28, desc[UR38][R28.64] ;  /* 0x000000261c1c7981 */ /* 0x000162000c1e1900 */
[----:B------:R-:W-:Y:S05]  /*1710*/  BRA `(.L_x_1383) ;  /* 0x0000000000107947 */ /* 0x000fea0003800000 */
.L_x_1382:
[----:B------:R-:W-:Y:S05]  /*1720*/  @!P0 BRA `(.L_x_1383) ;  /* 0x00000000000c8947 */ /* 0x000fea0003800000 */
[----:B------:R-:W2:Y:S04]  /*1730*/  LDG.E R3, desc[UR38][R10.64] ;  /* 0x000000260a037981 */ /* 0x000ea8000c1e1900 */
[----:B------:R-:W2:Y:S02]  /*1740*/  LDG.E R28, desc[UR38][R10.64+0x4] ;  /* 0x000004260a1c7981 */ /* 0x000ea4000c1e1900 */
[----:B--2---:R-:W-:-:S07]  /*1750*/  IMAD.IADD R28, R28, 0x1, -R3 ;  /* 0x000000011c1c7824 */ /* 0x004fce00078e0a03 */
.L_x_1383:
[----:B------:R-:W-:Y:S01]  /*1760*/  ULDC.64 UR4, c[0x0][0xa10] ;  /* 0x0002840000047ab9 */ /* 0x000fe20000000a00 */
[----:B------:R-:W1:Y:S01]  /*1770*/  LDC R4, c[0x0][0x448] ;  /* 0x00011200ff047b82 */ /* 0x000e620000000800 */
[----:B------:R-:W-:-:S04]  /*1780*/  ISETP.NE.U32.AND P0, PT, RZ, UR4, PT ;  /* 0x00000004ff007c0c */ /* 0x000fc8000bf05070 */
[----:B------:R-:W-:Y:S01]  /*1790*/  ISETP.NE.AND.EX P0, PT, RZ, UR5, PT, P0 ;  /* 0x00000005ff007c0c */ /* 0x000fe2000bf05300 */
[----:B------:R-:W-:Y:S02]  /*17a0*/  ULDC.64 UR4, c[0x0][0xa30] ;  /* 0x00028c0000047ab9 */ /* 0x000fe40000000a00 */
[----:B------:R-:W-:-:S04]  /*17b0*/  ISETP.NE.U32.AND P1, PT, RZ, UR4, PT ;  /* 0x00000004ff007c0c */ /* 0x000fc8000bf25070 */
[----:B------:R-:W-:-:S06]  /*17c0*/  ISETP.NE.AND.EX P1, PT, RZ, UR5, PT, P1 ;  /* 0x00000005ff007c0c */ /* 0x000fcc000bf25310 */
[----:B------:R-:W2:Y:S08]  /*17d0*/  @P0 LDC.64 R6, c[0x0][0xa10] ;  /* 0x00028400ff060b82 */ /* 0x000eb00000000a00 */
[----:B------:R-:W3:Y:S01]  /*17e0*/  @P1 LDC.64 R8, c[0x0][0xa30] ;  /* 0x00028c00ff081b82 */ /* 0x000ee20000000a00 */
[----:B--2---:R-:W-:-:S05]  /*17f0*/  @P0 IMAD.WIDE R6, R75, 0x4, R6 ;  /* 0x000000044b060825 */ /* 0x004fca00078e0206 */
[----:B------:R-:W2:Y:S04]  /*1800*/  @P0 LDG.E R0, desc[UR38][R6.64] ;  /* 0x0000002606000981 */ /* 0x000ea8000c1e1900 */
[----:B------:R-:W2:Y:S01]  /*1810*/  @P0 LDG.E R3, desc[UR38][R6.64+0x4] ;  /* 0x0000042606030981 */ /* 0x000ea2000c1e1900 */
[----:B-----5:R-:W-:Y:S02]  /*1820*/  IMAD.MOV.U32 R106, RZ, RZ, R28 ;  /* 0x000000ffff6a7224 */ /* 0x020fe400078e001c */
[----:B---3--:R-:W-:-:S05]  /*1830*/  @P1 IMAD.WIDE R8, R75, 0x4, R8 ;  /* 0x000000044b081825 */ /* 0x008fca00078e0208 */
[----:B------:R3:W5:Y:S01]  /*1840*/  @P1 LDG.E R106, desc[UR38][R8.64] ;  /* 0x00000026086a1981 */ /* 0x000762000c1e1900 */
[----:B-1----:R-:W-:Y:S01]  /*1850*/  ISETP.NE.AND P1, PT, R4, 0x1, PT ;  /* 0x000000010400780c */ /* 0x002fe20003f25270 */
[----:B------:R-:W-:Y:S01]  /*1860*/  IMAD R14, R73, 0xc0, RZ ;  /* 0x000000c0490e7824 */ /* 0x000fe200078e02ff */
[----:B------:R-:W1:Y:S01]  /*1870*/  LDC.64 R4, c[0x0][0x9e0] ;  /* 0x00027800ff047b82 */ /* 0x000e620000000a00 */
[----:B------:R-:W-:-:S03]  /*1880*/  IMAD.IADD R13, R28, 0x1, -R13 ;  /* 0x000000011c0d7824 */ /* 0x000fc600078e0a0d */
[----:B------:R4:W-:Y:S07]  /*1890*/  STL [R1+0x1c], R14 ;  /* 0x00001c0e01007387 */ /* 0x0009ee0000100800 */
[----:B------:R-:W0:Y:S08]  /*18a0*/  @P1 LDC R11, c[0x0][0x44c] ;  /* 0x00011300ff0b1b82 */ /* 0x000e300000000800 */
[----:B------:R-:W3:Y:S01]  /*18b0*/  @P1 LDC R10, c[0x0][0x450] ;  /* 0x00011400ff0a1b82 */ /* 0x000ee20000000800 */
[----:B-1----:R-:W-:Y:S01]  /*18c0*/  ISETP.GE.AND P2, PT, R5, 0x1, PT ;  /* 0x000000010500780c */ /* 0x002fe20003f46270 */
[----:B--2---:R-:W-:-:S02]  /*18d0*/  @P0 IMAD.IADD R24, R3, 0x1, -R0 ;  /* 0x0000000103180824 */ /* 0x004fc400078e0a00 */
[----:B------:R-:W-:Y:S02]  /*18e0*/  VIADD R0, R14, 0xbf ;  /* 0x000000bf0e007836 */ /* 0x000fe40000000000 */
[----:B------:R-:W-:Y:S02]  /*18f0*/  IMAD.IADD R139, R13, 0x1, R24 ;  /* 0x000000010d8b7824 */ /* 0x000fe400078e0218 */
[----:B0-----:R-:W-:-:S03]  /*1900*/  @P1 IMAD.HI.U32 R3, R0, R11, RZ ;  /* 0x0000000b00031227 */ /* 0x001fc600078e00ff */
[C---:B------:R-:W-:Y:S01]  /*1910*/  IADD3 R7, R139.reuse, 0x1, -R138 ;  /* 0x000000018b077810 */ /* 0x040fe20007ffe88a */
[----:B------:R-:W-:Y:S01]  /*1920*/  IMAD.MOV.U32 R6, RZ, RZ, R0 ;  /* 0x000000ffff067224 */ /* 0x000fe200078e0000 */
[----:B---3--:R-:W-:Y:S01]  /*1930*/  @P1 SHF.R.U32.HI R6, RZ, R10, R3 ;  /* 0x0000000aff061219 */ /* 0x008fe20000011603 */
[----:B------:R-:W-:-:S04]  /*1940*/  VIADD R0, R139, 0x7f ;  /* 0x0000007f8b007836 */ /* 0x000fc80000000000 */
[----:B------:R-:W-:Y:S01]  /*1950*/  IMAD.IADD R9, R7, 0x1, R6 ;  /* 0x0000000107097824 */ /* 0x000fe200078e0206 */
[----:B------:R-:W-:-:S03]  /*1960*/  SHF.R.S32.HI R3, RZ, 0x1f, R0 ;  /* 0x0000001fff037819 */ /* 0x000fc60000011400 */
[----:B------:R-:W-:Y:S01]  /*1970*/  IMAD.IADD R4, R9, 0x1, R4 ;  /* 0x0000000109047824 */ /* 0x000fe200078e0204 */
[----:B------:R-:W-:-:S04]  /*1980*/  LEA.HI R3, R3, R0, RZ, 0x7 ;  /* 0x0000000003037211 */ /* 0x000fc800078f38ff */
[----:B------:R-:W-:Y:S01]  /*1990*/  SHF.R.S32.HI R112, RZ, 0x7, R3 ;  /* 0x00000007ff707819 */ /* 0x000fe20000011403 */
[----:B----4-:R-:W-:Y:S06]  /*19a0*/  @!P2 BRA `(.L_x_1384) ;  /* 0x000000000048a947 */ /* 0x010fec0003800000 */
        /* <DEDUP_REMOVED lines=11> */
.L_x_1386:
[----:B------:R-:W-:-:S13]  /*1a60*/  ISETP.NE.AND P0, PT, R5, 0x1, PT ;  /* 0x000000010500780c */ /* 0x000fda0003f05270 */
[----:B------:R-:W0:Y:S02]  /*1a70*/  @P0 LDC.64 R6, c[0x0][0x9e8] ;  /* 0x00027a00ff060b82 */ /* 0x000e240000000a00 */
[----:B0-----:R-:W-:-:S05]  /*1a80*/  @P0 IMAD.HI.U32 R6, R0, R6, RZ ;  /* 0x0000000600060227 */ /* 0x001fca00078e00ff */
[----:B------:R-:W-:-:S07]  /*1a90*/  @P0 SHF.R.U32.HI R0, RZ, R7, R6 ;  /* 0x00000007ff000219 */ /* 0x000fce0000011606 */
.L_x_1387:
[----:B------:R-:W-:Y:S05]  /*1aa0*/  BSYNC B0 ;  /* 0x0000000000007941 */ /* 0x000fea0003800000 */
.L_x_1385:
[----:B------:R-:W-:-:S05]  /*1ab0*/  IMAD R3, R0, R5, R5 ;  /* 0x0000000500037224 */ /* 0x000fca00078e0205 */
[----:B------:R-:W-:-:S07]  /*1ac0*/  VIMNMX R4, R4, R3, PT ;  /* 0x0000000304047248 */ /* 0x000fce0003fe0100 */
.L_x_1384:
[----:B------:R-:W0:Y:S01]  /*1ad0*/  @P1 LDC R6, c[0x0][0x44c] ;  /* 0x00011300ff061b82 */ /* 0x000e220000000800 */
[----:B------:R-:W-:Y:S01]  /*1ae0*/  VIADD R4, R4, 0x7f ;  /* 0x0000007f04047836 */ /* 0x000fe20000000000 */
[----:B------:R-:W-:Y:S01]  /*1af0*/  ULDC UR4, c[0x0][0x9dc] ;  /* 0x0002770000047ab9 */ /* 0x000fe20000000800 */
[----:B------:R-:W-:Y:S02]  /*1b00*/  IMAD.MOV.U32 R0, RZ, RZ, R14 ;  /* 0x000000ffff007224 */ /* 0x000fe400078e000e */
[----:B------:R-:W-:Y:S01]  /*1b10*/  IMAD.IADD R113, R139, 0x1, -R138 ;  /* 0x000000018b717824 */ /* 0x000fe200078e0a8a */
[----:B------:R-:W-:Y:S02]  /*1b20*/  SHF.R.S32.HI R3, RZ, 0x1f, R4 ;  /* 0x0000001fff037819 */ /* 0x000fe40000011404 */
[----:B------:R-:W1:Y:S02]  /*1b30*/  @P1 LDC R7, c[0x0][0x450] ;  /* 0x00011400ff071b82 */ /* 0x000e640000000800 */
[----:B------:R-:W-:-:S04]  /*1b40*/  LEA.HI R3, R3, R4, RZ, 0x7 ;  /* 0x0000000403037211 */ /* 0x000fc800078f38ff */
[----:B------:R-:W-:-:S04]  /*1b50*/  SHF.R.S32.HI R3, RZ, 0x7, R3 ;  /* 0x00000007ff037819 */ /* 0x000fc80000011403 */
[----:B------:R-:W-:Y:S01]  /*1b60*/  VIMNMX R8, R112, R3, PT ;  /* 0x0000000370087248 */ /* 0x000fe20003fe0100 */
[----:B0-----:R-:W-:-:S05]  /*1b70*/  @P1 IMAD.HI.U32 R6, R14, R6, RZ ;  /* 0x000000060e061227 */ /* 0x001fca00078e00ff */
[----:B-1----:R-:W-:-:S05]  /*1b80*/  @P1 SHF.R.U32.HI R0, RZ, R7, R6 ;  /* 0x00000007ff001219 */ /* 0x002fca0000011606 */
[----:B------:R-:W-:-:S04]  /*1b90*/  IMAD.IADD R0, R113, 0x1, R0 ;  /* 0x0000000171007824 */ /* 0x000fc800078e0200 */
[----:B------:R-:W-:Y:S01]  /*1ba0*/  VIADD R3, R0, -UR4 ;  /* 0x8000000400037c36 */ /* 0x000fe20008000000 */
[----:B------:R-:W-:Y:S06]  /*1bb0*/  @!P2 BRA `(.L_x_1388) ;  /* 0x000000000044a947 */ /* 0x000fec0003800000 */
[----:B------:R-:W-:Y:S01]  /*1bc0*/  ISETP.GT.AND P0, PT, R0, -0x1, PT ;  /* 0xffffffff0000780c */ /* 0x000fe20003f04270 */
[----:B------:R-:W-:-:S12]  /*1bd0*/  BSSY B0, `(.L_x_1389) ;  /* 0x000000d000007945 */ /* 0x000fd80003800000 */
[----:B------:R-:W-:Y:S05]  /*1be0*/  @P0 BRA `(.L_x_1390) ;  /* 0x00000000001c0947 */ /* 0x000fea0003800000 */
[----:B------:R-:W-:Y:S02]  /*1bf0*/  ISETP.NE.AND P0, PT, R5, 0x1, PT ;  /* 0x000000010500780c */ /* 0x000fe40003f05270 */
[----:B------:R-:W-:-:S11]  /*1c00*/  LOP3.LUT R7, RZ, R0, RZ, 0x33, !PT ;  /* 0x00000000ff077212 */ /* 0x000fd600078e33ff */
[----:B------:R-:W0:Y:S02]  /*1c10*/  @P0 LDC.64 R10, c[0x0][0x9e8] ;  /* 0x00027a00ff0a0b82 */ /* 0x000e240000000a00 */
[----:B0-----:R-:W-:-:S05]  /*1c20*/  @P0 IMAD.HI.U32 R0, R7, R10, RZ ;  /* 0x0000000a07000227 */ /* 0x001fca00078e00ff */
[----:B------:R-:W-:-:S04]  /*1c30*/  @P0 SHF.R.U32.HI R7, RZ, R11, R0 ;  /* 0x0000000bff070219 */ /* 0x000fc80000011600 */
[----:B------:R-:W-:Y:S01]  /*1c40*/  LOP3.LUT R0, RZ, R7, RZ, 0x33, !PT ;  /* 0x00000007ff007212 */ /* 0x000fe200078e33ff */
[----:B------:R-:W-:Y:S06]  /*1c50*/  BRA `(.L_x_1391) ;  /* 0x0000000000107947 */ /* 0x000fec0003800000 */
.L_x_1390:
[----:B------:R-:W-:-:S13]  /*1c60*/  ISETP.NE.AND P0, PT, R5, 0x1, PT ;  /* 0x000000010500780c */ /* 0x000fda0003f05270 */
[----:B------:R-:W0:Y:S02]  /*1c70*/  @P0 LDC.64 R6, c[0x0][0x9e8] ;  /* 0x00027a00ff060b82 */ /* 0x000e240000000a00 */
[----:B0-----:R-:W-:-:S05]  /*1c80*/  @P0 IMAD.HI.U32 R4, R0, R6, RZ ;  /* 0x0000000600040227 */ /* 0x001fca00078e00ff */
[----:B------:R-:W-:-:S07]  /*1c90*/  @P0 SHF.R.U32.HI R0, RZ, R7, R4 ;  /* 0x00000007ff000219 */ /* 0x000fce0000011604 */
.L_x_1391:
[----:B------:R-:W-:Y:S05]  /*1ca0*/  BSYNC B0 ;  /* 0x0000000000007941 */ /* 0x000fea0003800000 */
.L_x_1389:
[----:B------:R-:W-:-:S05]  /*1cb0*/  IMAD R0, R0, R5, RZ ;  /* 0x0000000500007224 */ /* 0x000fca00078e02ff */
[----:B------:R-:W-:-:S07]  /*1cc0*/  VIMNMX R3, R3, R0, !PT ;  /* 0x0000000003037248 */ /* 0x000fce0007fe0100 */
.L_x_1388:
[----:B------:R-:W-:Y:S01]  /*1cd0*/  SHF.R.S32.HI R0, RZ, 0x1f, R3 ;  /* 0x0000001fff007819 */ /* 0x000fe20000011403 */
[----:B------:R-:W-:Y:S01]  /*1ce0*/  BSSY B0, `(.L_x_1392) ;  /* 0x000002a000007945 */ /* 0x000fe20003800000 */
[----:B------:R-:W-:Y:S02]  /*1cf0*/  LOP3.LUT R14, R12, 0xff, RZ, 0xc0, !PT ;  /* 0x000000ff0c0e7812 */ /* 0x000fe400078ec0ff */
[----:B------:R-:W-:Y:S02]  /*1d00*/  LEA.HI R0, R0, R3, RZ, 0x7 ;  /* 0x0000000300007211 */ /* 0x000fe400078f38ff */
[----:B------:R-:W-:Y:S01]  /*1d10*/  SHF.R.U32.HI R4, RZ, 0x10, R12 ;  /* 0x00000010ff047819 */ /* 0x000fe2000001160c */
[----:B------:R0:W-:Y:S01]  /*1d20*/  STL [R1+0x60], R14 ;  /* 0x0000600e01007387 */ /* 0x0001e20000100800 */
[----:B------:R-:W-:-:S03]  /*1d30*/  SHF.R.S32.HI R0, RZ, 0x7, R0 ;  /* 0x00000007ff007819 */ /* 0x000fc60000011400 */
[----:B------:R0:W-:Y:S01]  /*1d40*/  STL [R1+0x54], R4 ;  /* 0x0000540401007387 */ /* 0x0001e20000100800 */
[----:B------:R-:W-:Y:S01]  /*1d50*/  VIMNMX R9, RZ, R0, !PT ;  /* 0x00000000ff097248 */ /* 0x000fe20007fe0100 */
[----:B------:R-:W-:-:S03]  /*1d60*/  IMAD.MOV.U32 R0, RZ, RZ, RZ ;  /* 0x000000ffff007224 */ /* 0x000fc600078e00ff */
[----:B------:R-:W-:-:S13]  /*1d70*/  ISETP.GT.AND P0, PT, R8, R9, PT ;  /* 0x000000090800720c */ /* 0x000fda0003f04270 */
[----:B0-----:R-:W-:Y:S05]  /*1d80*/  @!P0 BRA `(.L_x_1393) ;  /* 0x00000000007c8947 */ /* 0x001fea0003800000 */
[----:B------:R-:W-:Y:S01]  /*1d90*/  ISETP.NE.AND P0, PT, R4, RZ, PT ;  /* 0x000000ff0400720c */ /* 0x000fe20003f05270 */
[----:B------:R-:W-:-:S03]  /*1da0*/  ULDC UR4, c[0x0][0x9f0] ;  /* 0x00027c0000047ab9 */ /* 0x000fc60000000800 */
[----:B------:R-:W-:-:S04]  /*1db0*/  SEL R11, R4, UR4, P0 ;  /* 0x00000004040b7c07 */ /* 0x000fc80008000000 */
[-C--:B------:R-:W-:Y:S02]  /*1dc0*/  IABS R6, R11.reuse ;  /* 0x0000000b00067213 */ /* 0x080fe40000000000 */
[----:B------:R-:W-:Y:S02]  /*1dd0*/  IADD3 R0, R11, -0x1, R8 ;  /* 0xffffffff0b007810 */ /* 0x000fe40007ffe008 */
[----:B------:R-:W0:Y:S01]  /*1de0*/  I2F.RP R3, R6 ;  /* 0x0000000600037306 */ /* 0x000e220000209400 */
[----:B------:R-:W-:Y:S02]  /*1df0*/  IABS R12, R11 ;  /* 0x0000000b000c7213 */ /* 0x000fe40000000000 */
[----:B------:R-:W-:-:S05]  /*1e00*/  IMAD.IADD R0, R0, 0x1, -R9 ;  /* 0x0000000100007824 */ /* 0x000fca00078e0a09 */
        /* <DEDUP_REMOVED lines=10> */
[----:B------:R-:W-:-:S04]  /*1eb0*/  IMAD.HI.U32 R5, R5, R7, R4 ;  /* 0x0000000705057227 */ /* 0x000fc800078e0004 */
[----:B------:R-:W-:-:S04]  /*1ec0*/  IMAD.MOV.U32 R4, RZ, RZ, R10 ;  /* 0x000000ffff047224 */ /* 0x000fc800078e000a */
        /* <DEDUP_REMOVED lines=11> */
.L_x_1393:
[----:B------:R-:W-:Y:S05]  /*1f80*/  BSYNC B0 ;  /* 0x0000000000007941 */ /* 0x000fea0003800000 */
.L_x_1392:
[----:B------:R-:W-:-:S05]  /*1f90*/  IMAD R3, R14, R0, R9 ;  /* 0x000000000e037224 */ /* 0x000fca00078e0209 */
[C---:B------:R-:W-:Y:S01]  /*1fa0*/  VIADDMNMX R0, R3.reuse, R0, R8, PT ;  /* 0x0000000003007246 */ /* 0x040fe20003800108 */
[----:B------:R-:W-:-:S04]  /*1fb0*/  IMAD R3, R3, 0x80, -R13 ;  /* 0x0000008003037824 */ /* 0x000fc800078e0a0d */
[----:B------:R-:W-:Y:S01]  /*1fc0*/  IMAD R5, R0, 0x80, -R13 ;  /* 0x0000008000057824 */ /* 0x000fe200078e0a0d */
[----:B------:R-:W-:-:S04]  /*1fd0*/  VIMNMX R3, RZ, R3, !PT ;  /* 0x00000003ff037248 */ /* 0x000fc80007fe0100 */
[----:B------:R-:W-:Y:S02]  /*1fe0*/  VIMNMX R0, R5, R24, PT ;  /* 0x0000001805007248 */ /* 0x000fe40003fe0100 */
[----:B------:R-:W-:Y:S02]  /*1ff0*/  SHF.R.U32.HI R83, RZ, 0x7, R3 ;  /* 0x00000007ff537819 */ /* 0x000fe40000011603 */
[----:B------:R-:W-:-:S03]  /*2000*/  ISETP.GT.AND P0, PT, R0, R3, PT ;  /* 0x000000030000720c */ /* 0x000fc60003f04270 */
[----:B------:R-:W-:-:S10]  /*2010*/  IMAD.MOV.U32 R25, RZ, RZ, R83 ;  /* 0x000000ffff197224 */ /* 0x000fd400078e0053 */
[----:B------:R-:W-:-:S05]  /*2020*/  @P0 VIADD R0, R0, 0x7f ;  /* 0x0000007f00000836 */ /* 0x000fca0000000000 */
[----:B------:R-:W-:-:S04]  /*2030*/  @P0 SHF.R.S32.HI R3, RZ, 0x1f, R0 ;  /* 0x0000001fff030819 */ /* 0x000fc80000011400 */
[----:B------:R-:W-:-:S04]  /*2040*/  @P0 LEA.HI R3, R3, R0, RZ, 0x7 ;  /* 0x0000000003030211 */ /* 0x000fc800078f38ff */
[----:B------:R-:W-:Y:S02]  /*2050*/  @P0 SHF.R.S32.HI R25, RZ, 0x7, R3 ;  /* 0x00000007ff190819 */ /* 0x000fe40000011403 */
        /* <DEDUP_REMOVED lines=22> */
[----:B0----5:R-:W-:Y:S05]  /*21c0*/  CALL.ABS.NOINC R14 ;  /* 0x000000000e007343 */ /* 0x021fea0003c00000 */
.L_x_1396:
[----:B------:R-:W-:Y:S05]  /*21d0*/  BSYNC B6 ;  /* 0x0000000000067941 */ /* 0x000fea0003800000 */
.L_x_1395:
        /* <DEDUP_REMOVED lines=20> */
.L_x_1398:
[----:B------:R-:W-:Y:S05]  /*2320*/  BSYNC B6 ;  /* 0x0000000000067941 */ /* 0x000fea0003800000 */
.L_x_1397:
[----:B------:R-:W-:Y:S01]  /*2330*/  ULDC.64 UR4, c[0x0][0x9f8] ;  /* 0x00027e0000047ab9 */ /* 0x000fe20000000a00 */
[----:B------:R-:W-:Y:S01]  /*2340*/  IMAD.IADD R70, R27, 0x1, R28 ;  /* 0x000000011b467824 */ /* 0x000fe200078e021c */
[----:B------:R-:W-:Y:S01]  /*2350*/  ISETP.NE.U32.AND P0, PT, RZ, UR4, PT ;  /* 0x00000004ff007c0c */ /* 0x000fe2000bf05070 */
[----:B------:R-:W2:Y:S01]  /*2360*/  LDL.64 R28, [R1] ;  /* 0x00000000011c7983 */ /* 0x000ea20000100a00 */
[----:B------:R-:W0:Y:S02]  /*2370*/  LDC.64 R10, c[0x0][0x300] ;  /* 0x0000c000ff0a7b82 */ /* 0x000e240000000a00 */
[----:B------:R-:W-:Y:S01]  /*2380*/  ISETP.NE.AND.EX P0, PT, RZ, UR5, PT, P0 ;  /* 0x00000005ff007c0c */ /* 0x000fe2000bf05300 */
[----:B------:R-:W3:Y:S01]  /*2390*/  LDL.64 R38, [R1] ;  /* 0x0000000001267983 */ /* 0x000ee20000100a00 */
[----:B------:R-:W1:Y:S01]  /*23a0*/  S2R R20, SR_TID.X ;  /* 0x0000000000147919 */ /* 0x000e620000002100 */
[----:B------:R-:W-:Y:S01]  /*23b0*/  SHF.R.S32.HI R13, RZ, 0x1f, R70 ;  /* 0x0000001fff0d7819 */ /* 0x000fe20000011446 */
[----:B------:R-:W-:Y:S01]  /*23c0*/  ULDC.64 UR4, c[0x0][0xa08] ;  /* 0x0002820000047ab9 */ /* 0x000fe20000000a00 */
[----:B------:R-:W-:Y:S01]  /*23d0*/  SHF.R.S32.HI R137, RZ, 0x1f, R136 ;  /* 0x0000001fff897819 */ /* 0x000fe20000011488 */
[----:B------:R-:W4:Y:S07]  /*23e0*/  LDL R32, [R1+0xc] ;  /* 0x00000c0001207983 */ /* 0x000f2e0000100800 */
[----:B------:R-:W1:Y:S02]  /*23f0*/  @P0 LDC.64 R4, c[0x0][0x9f8] ;  /* 0x00027e00ff040b82 */ /* 0x000e640000000a00 */
[----:B-1----:R-:W-:-:S05]  /*2400*/  @P0 IMAD.WIDE R4, R75, 0x4, R4 ;  /* 0x000000044b040825 */ /* 0x002fca00078e0204 */
[----:B------:R1:W3:Y:S01]  /*2410*/  @P0 LDG.E R75, desc[UR38][R4.64] ;  /* 0x00000026044b0981 */ /* 0x0002e2000c1e1900 */
[-C--:B0-----:R-:W-:Y:S01]  /*2420*/  IMAD R0, R13, R10.reuse, RZ ;  /* 0x0000000a0d007224 */ /* 0x081fe200078e02ff */
[----:B------:R-:W-:Y:S01]  /*2430*/  ISETP.NE.U32.AND P0, PT, RZ, UR4, PT ;  /* 0x00000004ff007c0c */ /* 0x000fe2000bf05070 */
[----:B------:R-:W-:Y:S01]  /*2440*/  VIADD R8, R20, 0xffffff80 ;  /* 0xffffff8014087836 */ /* 0x000fe20000000000 */
[----:B------:R-:W-:Y:S01]  /*2450*/  SHF.R.U32.HI R36, RZ, 0x7, R20 ;  /* 0x00000007ff247819 */ /* 0x000fe20000011614 */
[C---:B------:R-:W-:Y:S01]  /*2460*/  IMAD.WIDE.U32 R6, R70.reuse, R10, RZ ;  /* 0x0000000a46067225 */ /* 0x040fe200078e00ff */
[----:B------:R-:W-:Y:S01]  /*2470*/  ISETP.NE.AND.EX P0, PT, RZ, UR5, PT, P0 ;  /* 0x00000005ff007c0c */ /* 0x000fe2000bf05300 */
[----:B------:R-:W-:Y:S01]  /*2480*/  ULDC.64 UR4, c[0x0][0x308] ;  /* 0x0000c20000047ab9 */ /* 0x000fe20000000a00 */
[----:B------:R-:W-:Y:S01]  /*2490*/  SHF.R.S32.HI R9, RZ, 0x1f, R8 ;  /* 0x0000001fff097819 */ /* 0x000fe20000011408 */
[----:B------:R-:W-:Y:S01]  /*24a0*/  IMAD R3, R70, R11, R0 ;  /* 0x0000000b46037224 */ /* 0x000fe200078e0200 */
[----:B------:R-:W-:-:S02]  /*24b0*/  ISETP.NE.AND P6, PT, R36, 0x1, PT ;  /* 0x000000012400780c */ /* 0x000fc40003fc5270 */
[----:B------:R-:W-:Y:S01]  /*24c0*/  LEA.HI R9, R9, R8, RZ, 0x2 ;  /* 0x0000000809097211 */ /* 0x000fe200078f10ff */
[----:B------:R-:W-:-:S03]  /*24d0*/  IMAD.IADD R7, R7, 0x1, R3 ;  /* 0x0000000107077824 */ /* 0x000fc600078e0203 */
[----:B------:R-:W-:Y:S01]  /*24e0*/  SHF.R.S32.HI R77, RZ, 0x2, R9 ;  /* 0x00000002ff4d7819 */ /* 0x000fe20000011409 */
[C---:B-1----:R-:W-:Y:S01]  /*24f0*/  IMAD.WIDE.U32 R4, R30.reuse, UR4, R6 ;  /* 0x000000041e047c25 */ /* 0x042fe2000f8e0006 */
[----:B------:R-:W-:Y:S01]  /*2500*/  SHF.R.S32.HI R8, RZ, 0x1f, R9 ;  /* 0x0000001fff087819 */ /* 0x000fe20000011409 */
[----:B------:R-:W0:Y:S02]  /*2510*/  LDC.64 R6, c[0x0][0x408] ;  /* 0x00010200ff067b82 */ /* 0x000e240000000a00 */
[----:B------:R-:W-:Y:S01]  /*2520*/  IMAD R5, R30, UR5, R5 ;  /* 0x000000051e057c24 */ /* 0x000fe2000f8e0205 */
[----:B------:R-:W-:Y:S01]  /*2530*/  ULDC.64 UR4, c[0x0][0x310] ;  /* 0x0000c40000047ab9 */ /* 0x000fe20000000a00 */
[----:B------:R-:W-:Y:S02]  /*2540*/  LEA.HI R8, R8, R77, RZ, 0x2 ;  /* 0x0000004d08087211 */ /* 0x000fe400078f10ff */
[----:B------:R-:W-:Y:S02]  /*2550*/  SHF.R.S32.HI R34, RZ, 0x1f, R19 ;  /* 0x0000001fff227819 */ /* 0x000fe40000011413 */
[----:B------:R-:W-:-:S05]  /*2560*/  LOP3.LUT R8, R8, 0xfffffffc, RZ, 0xc0, !PT ;  /* 0xfffffffc08087812 */ /* 0x000fca00078ec0ff */
[----:B------:R-:W-:Y:S02]  /*2570*/  IMAD.IADD R77, R77, 0x1, -R8 ;  /* 0x000000014d4d7824 */ /* 0x000fe400078e0a08 */
[----:B------:R-:W-:-:S04]  /*2580*/  IMAD R8, R34, R10, RZ ;  /* 0x0000000a22087224 */ /* 0x000fc800078e02ff */
[----:B------:R-:W-:Y:S01]  /*2590*/  IMAD R95, R19, R11, R8 ;  /* 0x0000000b135f7224 */ /* 0x000fe200078e0208 */
[----:B------:R-:W-:Y:S01]  /*25a0*/  LOP3.LUT R23, R23, 0xfffffffd, RZ, 0xc0, !PT ;  /* 0xfffffffd17177812 */ /* 0x000fe200078ec0ff */
[C---:B------:R-:W-:Y:S02]  /*25b0*/  VIADD R72, R136.reuse, 0x30 ;  /* 0x0000003088487836 */ /* 0x040fe40000000000 */
[C---:B------:R-:W-:Y:S02]  /*25c0*/  VIADD R27, R136.reuse, 0x40 ;  /* 0x00000040881b7836 */ /* 0x040fe40000000000 */
[----:B------:R-:W-:Y:S01]  /*25d0*/  VIADD R82, R136, 0x50 ;  /* 0x0000005088527836 */ /* 0x000fe20000000000 */
[----:B--2---:R-:W1:Y:S01]  /*25e0*/  LDC R29, c[0x0][0x3f4] ;  /* 0x0000fd00ff1d7b82 */ /* 0x004e620000000800 */
[----:B---3--:R-:W-:Y:S02]  /*25f0*/  SHF.R.S32.HI R0, RZ, 0x1f, R75 ;  /* 0x0000001fff007819 */ /* 0x008fe4000001144b */
[----:B------:R-:W-:-:S02]  /*2600*/  SEL R75, R75, RZ, !P0 ;  /* 0x000000ff4b4b7207 */ /* 0x000fc40004000000 */
[----:B------:R-:W-:-:S05]  /*2610*/  SEL R15, R0, RZ, !P0 ;  /* 0x000000ff000f7207 */ /* 0x000fca0004000000 */
[----:B------:R-:W-:Y:S02]  /*2620*/  IMAD R0, R15, UR4, RZ ;  /* 0x000000040f007c24 */ /* 0x000fe4000f8e02ff */
[----:B------:R-:W-:-:S04]  /*2630*/  IMAD.WIDE.U32 R20, R75, UR4, R4 ;  /* 0x000000044b147c25 */ /* 0x000fc8000f8e0004 */
[----:B------:R-:W-:Y:S01]  /*2640*/  IMAD R3, R75, UR5, R0 ;  /* 0x000000054b037c24 */ /* 0x000fe2000f8e0200 */
[----:B------:R-:W-:Y:S05]  /*2650*/  @!P6 WARPSYNC.ALL ;  /* 0x000000000000e948 */ /* 0x000fea0003800000 */
[----:B------:R-:W-:Y:S01]  /*2660*/  ULDC.64 UR4, c[0x0][0x330] ;  /* 0x0000cc0000047ab9 */ /* 0x000fe20000000a00 */
[----:B------:R-:W-:Y:S01]  /*2670*/  VIADD R0, R136, 0x10 ;  /* 0x0000001088007836 */ /* 0x000fe20000000000 */
[----:B------:R-:W-:Y:S01]  /*2680*/  ULDC.64 UR6, c[0x0][0x338] ;  /* 0x0000ce0000067ab9 */ /* 0x000fe20000000a00 */
[----:B------:R-:W-:Y:S01]  /*2690*/  IMAD.WIDE.U32 R60, R30, UR4, R136 ;  /* 0x000000041e3c7c25 */ /* 0x000fe2000f8e0088 */
[----:B------:R-:W-:-:S02]  /*26a0*/  ULDC UR4, c[0x0][0x2f4] ;  /* 0x0000bd0000047ab9 */ /* 0x000fc40000000800 */
[----:B------:R-:W-:Y:S01]  /*26b0*/  ISETP.GE.AND P1, PT, R0, UR4, PT ;  /* 0x0000000400007c0c */ /* 0x000fe2000bf26270 */
[----:B------:R-:W-:Y:S01]  /*26c0*/  IMAD.WIDE.U32 R4, R19, R10, R136 ;  /* 0x0000000a13047225 */ /* 0x000fe200078e0088 */
[----:B------:R-:W-:Y:S02]  /*26d0*/  ISETP.GE.AND P0, PT, R136, UR4, PT ;  /* 0x0000000488007c0c */ /* 0x000fe4000bf06270 */
[----:B------:R-:W-:Y:S01]  /*26e0*/  SEL R8, RZ, 0xffffffff, P1 ;  /* 0xffffffffff087807 */ /* 0x000fe20000800000 */
[----:B------:R-:W-:Y:S01]  /*26f0*/  IMAD.IADD R3, R21, 0x1, R3 ;  /* 0x0000000115037824 */ /* 0x000fe200078e0203 */
[----:B------:R-:W-:Y:S02]  /*2700*/  IADD3 R96, P1, R20, R4, RZ ;  /* 0x0000000414607210 */ /* 0x000fe40007f3e0ff */
[----:B------:R-:W-:Y:S01]  /*2710*/  SEL R4, RZ, 0x1, P0 ;  /* 0x00000001ff047807 */ /* 0x000fe20000000000 */
[----:B------:R-:W-:Y:S01]  /*2720*/  IMAD.SHL.U32 R9, R8, 0x2, RZ ;  /* 0x0000000208097824 */ /* 0x000fe200078e00ff */
[----:B------:R-:W-:-:S04]  /*2730*/  IADD3.X R95, R3, R5, R95, P1, !PT ;  /* 0x00000005035f7210 */ /* 0x000fc80000ffe45f */
[----:B------:R-:W-:Y:S02]  /*2740*/  LOP3.LUT R5, R9, 0x2, R4, 0xe2, !PT ;  /* 0x0000000209057812 */ /* 0x000fe400078ee204 */
[----:B------:R-:W2:Y:S01]  /*2750*/  LDC.64 R8, c[0x0][0x3f8] ;  /* 0x0000fe00ff087b82 */ /* 0x000ea20000000a00 */
[----:B------:R-:W-:-:S05]  /*2760*/  IMAD.MOV.U32 R38, RZ, RZ, R28 ;  /* 0x000000ffff267224 */ /* 0x000fca00078e001c */
[----:B------:R-:W-:-:S05]  /*2770*/  SHF.R.S32.HI R39, RZ, 0x1f, R38 ;  /* 0x0000001fff277819 */ /* 0x000fca0000011426 */
[----:B------:R3:W-:Y:S01]  /*2780*/  STL [R1+0x4], R39 ;  /* 0x0000042701007387 */ /* 0x0007e20000100800 */
[----:B0-----:R-:W-:-:S03]  /*2790*/  IMAD.WIDE.U32 R64, R19, R6, R38 ;  /* 0x0000000613407225 */ /* 0x001fc600078e0026 */
[----:B------:R-:W3:Y:S01]  /*27a0*/  LDL R37, [R1+0x14] ;  /* 0x0000140001257983 */ /* 0x000ee20000100800 */
[----:B--2---:R-:W-:-:S03]  /*27b0*/  IMAD.WIDE.U32 R68, R19, R8, R38 ;  /* 0x0000000813447225 */ /* 0x004fc600078e0026 */
[----:B------:R-:W2:Y:S01]  /*27c0*/  LDL R38, [R1+0x10] ;  /* 0x0000100001267983 */ /* 0x000ea20000100800 */
[----:B------:R-:W-:Y:S01]  /*27d0*/  LOP3.LUT P0, RZ, R77, 0x2, RZ, 0xc0, !PT ;  /* 0x000000024dff7812 */ /* 0x000fe2000780c0ff */
[----:B------:R-:W-:Y:S01]  /*27e0*/  VIADD R4, R136, 0x20 ;  /* 0x0000002088047836 */ /* 0x000fe20000000000 */
[----:B------:R-:W-:Y:S01]  /*27f0*/  ISETP.GE.AND P1, PT, R72, UR4, PT ;  /* 0x0000000448007c0c */ /* 0x000fe2000bf26270 */
[----:B------:R-:W-:-:S03]  /*2800*/  IMAD R12, R34, R6, RZ ;  /* 0x00000006220c7224 */ /* 0x000fc600078e02ff */
[----:B------:R-:W-:Y:S01]  /*2810*/  SEL R14, RZ, 0x8, P1 ;  /* 0x00000008ff0e7807 */ /* 0x000fe20000800000 */
[----:B------:R-:W-:-:S06]  /*2820*/  IMAD R31, R19, R7, R12 ;  /* 0x00000007131f7224 */ /* 0x000fcc00078e020c */
[----:B------:R-:W-:Y:S02]  /*2830*/  @P0 LOP3.LUT R23, R23, 0x2, RZ, 0xfc, !PT ;  /* 0x0000000217170812 */ /* 0x000fe400078efcff */
[----:B------:R-:W-:-:S04]  /*2840*/  ISETP.GE.AND P0, PT, R4, UR4, PT ;  /* 0x0000000404007c0c */ /* 0x000fc8000bf06270 */
[----:B------:R-:W-:Y:S02]  /*2850*/  SEL R12, RZ, 0x4, P0 ;  /* 0x00000004ff0c7807 */ /* 0x000fe40000000000 */
[----:B------:R-:W-:Y:S02]  /*2860*/  ISETP.GE.AND P0, PT, R27, UR4, PT ;  /* 0x000000041b007c0c */ /* 0x000fe4000bf06270 */
[----:B------:R-:W-:Y:S02]  /*2870*/  LOP3.LUT R12, R14, R5, R12, 0xfe, !PT ;  /* 0x000000050e0c7212 */ /* 0x000fe400078efe0c */
[----:B------:R-:W-:Y:S02]  /*2880*/  SEL R5, RZ, 0x10, P0 ;  /* 0x00000010ff057807 */ /* 0x000fe40000000000 */
[----:B-1----:R-:W-:Y:S02]  /*2890*/  ISETP.GE.AND P0, PT, R136, R29, PT ;  /* 0x0000001d8800720c */ /* 0x002fe40003f06270 */
[----:B------:R-:W-:-:S02]  /*28a0*/  LOP3.LUT R12, R12, R5, RZ, 0xfc, !PT ;  /* 0x000000050c0c7212 */ /* 0x000fc400078efcff */
[----:B------:R-:W-:Y:S01]  /*28b0*/  SEL R5, R29, RZ, P0 ;  /* 0x000000ff1d057207 */ /* 0x000fe20000000000 */
[----:B------:R-:W-:-:S04]  /*28c0*/  IMAD R14, R34, R8, RZ ;  /* 0x00000008220e7224 */ /* 0x000fc800078e02ff */
[----:B------:R-:W-:Y:S02]  /*28d0*/  IMAD.IADD R5, R136, 0x1, R5 ;  /* 0x0000000188057824 */ /* 0x000fe400078e0205 */
[C---:B------:R-:W-:Y:S01]  /*28e0*/  IMAD R35, R19.reuse, R9, R14 ;  /* 0x0000000913237224 */ /* 0x040fe200078e020e */
[-C--:B------:R-:W-:Y:S01]  /*28f0*/  ISETP.GE.AND P1, PT, R0, R29.reuse, PT ;  /* 0x0000001d0000720c */ /* 0x080fe20003f26270 */
[----:B------:R-:W-:Y:S01]  /*2900*/  IMAD.WIDE.U32 R62, R19, R6, R136 ;  /* 0x00000006133e7225 */ /* 0x000fe200078e0088 */
[----:B------:R-:W-:Y:S02]  /*2910*/  SHF.R.S32.HI R14, RZ, 0x1f, R5 ;  /* 0x0000001fff0e7819 */ /* 0x000fe40000011405 */
[----:B------:R-:W-:Y:S01]  /*2920*/  ISETP.GE.AND P2, PT, R4, R29, PT ;  /* 0x0000001d0400720c */ /* 0x000fe20003f46270 */
[----:B------:R-:W-:Y:S01]  /*2930*/  IMAD.IADD R63, R63, 0x1, R31 ;  /* 0x000000013f3f7824 */ /* 0x000fe200078e021f */
[----:B------:R-:W-:Y:S01]  /*2940*/  LEA.HI R76, R14, R5, RZ, 0x3 ;  /* 0x000000050e4c7211 */ /* 0x000fe200078f18ff */
[----:B------:R-:W-:Y:S01]  /*2950*/  IMAD.IADD R65, R31, 0x1, R65 ;  /* 0x000000011f417824 */ /* 0x000fe200078e0241 */
[----:B------:R-:W-:-:S02]  /*2960*/  SEL R31, R29, RZ, P1 ;  /* 0x000000ff1d1f7207 */ /* 0x000fc40000800000 */
[----:B------:R-:W-:Y:S02]  /*2970*/  LEA.HI R5, R14, R5, RZ, 0x5 ;  /* 0x000000050e057211 */ /* 0x000fe400078f28ff */
[----:B------:R-:W-:Y:S01]  /*2980*/  SEL R33, R29, RZ, P2 ;  /* 0x000000ff1d217207 */ /* 0x000fe20001000000 */
[----:B------:R-:W-:Y:S01]  /*2990*/  IMAD.WIDE.U32 R66, R19, R8, R136 ;  /* 0x0000000813427225 */ /* 0x000fe200078e0088 */
[----:B------:R-:W-:-:S03]  /*29a0*/  LOP3.LUT R23, R23, 0xfffffffe, RZ, 0xc0, !PT ;  /* 0xfffffffe17177812 */ /* 0x000fc600078ec0ff */
[----:B------:R-:W-:Y:S02]  /*29b0*/  IMAD.IADD R31, R0, 0x1, R31 ;  /* 0x00000001001f7824 */ /* 0x000fe400078e021f */
[----:B------:R-:W-:Y:S01]  /*29c0*/  IMAD.SHL.U32 R14, R5, 0x80, RZ ;  /* 0x00000080050e7824 */ /* 0x000fe200078e00ff */
[----:B----4-:R-:W-:Y:S01]  /*29d0*/  LOP3.LUT R5, R32, 0x18, R76, 0xf8, !PT ;  /* 0x0000001820057812 */ /* 0x010fe200078ef84c */
[----:B------:R-:W-:Y:S01]  /*29e0*/  IMAD.IADD R33, R4, 0x1, R33 ;  /* 0x0000000104217824 */ /* 0x000fe200078e0221 */
[----:B------:R-:W-:Y:S01]  /*29f0*/  @P2 LOP3.LUT R23, R23, 0x1, RZ, 0xfc, !PT ;  /* 0x0000000117172812 */ /* 0x000fe200078efcff */
[----:B------:R-:W-:Y:S01]  /*2a00*/  IMAD R61, R30, UR5, R61 ;  /* 0x000000051e3d7c24 */ /* 0x000fe2000f8e023d */
[----:B------:R-:W-:Y:S01]  /*2a10*/  SHF.R.S32.HI R28, RZ, 0x1f, R31 ;  /* 0x0000001fff1c7819 */ /* 0x000fe2000001141f */
[----:B------:R-:W-:Y:S01]  /*2a20*/  IMAD R15, R15, UR6, RZ ;  /* 0x000000060f0f7c24 */ /* 0x000fe2000f8e02ff */
[----:B------:R-:W-:Y:S01]  /*2a30*/  LOP3.LUT R14, R14, 0xfffff000, RZ, 0xc0, !PT ;  /* 0xfffff0000e0e7812 */ /* 0x000fe200078ec0ff */
[----:B------:R-:W-:-:S02]  /*2a40*/  IMAD.IADD R67, R67, 0x1, R35 ;  /* 0x0000000143437824 */ /* 0x000fc400078e0223 */
[----:B------:R-:W-:Y:S01]  /*2a50*/  IMAD.IADD R69, R35, 0x1, R69 ;  /* 0x0000000123457824 */ /* 0x000fe200078e0245 */
[----:B-----5:R-:W-:Y:S02]  /*2a60*/  SHF.R.S32.HI R35, RZ, 0x1f, R106 ;  /* 0x0000001fff237819 */ /* 0x020fe4000001146a */
[----:B------:R-:W-:Y:S02]  /*2a70*/  SHF.R.S32.HI R30, RZ, 0x1f, R33 ;  /* 0x0000001fff1e7819 */ /* 0x000fe40000011421 */
[----:B------:R-:W-:Y:S01]  /*2a80*/  IADD3 R70, P2, R19, R70, RZ ;  /* 0x0000004613467210 */ /* 0x000fe20007f5e0ff */
[C---:B------:R-:W-:Y:S02]  /*2a90*/  IMAD R15, R75.reuse, UR7, R15 ;  /* 0x000000074b0f7c24 */ /* 0x040fe4000f8e020f */
[----:B------:R-:W-:Y:S01]  /*2aa0*/  IMAD.WIDE.U32 R60, R75, UR6, R60 ;  /* 0x000000064b3c7c25 */ /* 0x000fe2000f8e003c */
[CC--:B------:R-:W-:Y:S02]  /*2ab0*/  LEA.HI R75, R28.reuse, R31.reuse, RZ, 0x3 ;  /* 0x0000001f1c4b7211 */ /* 0x0c0fe400078f18ff */
[----:B------:R-:W-:Y:S01]  /*2ac0*/  LEA.HI R28, R28, R31, RZ, 0x5 ;  /* 0x0000001f1c1c7211 */ /* 0x000fe200078f28ff */
[----:B------:R-:W-:Y:S01]  /*2ad0*/  IMAD.X R71, R34, 0x1, R13, P2 ;  /* 0x0000000122477824 */ /* 0x000fe200010e060d */
[----:B------:R-:W-:-:S02]  /*2ae0*/  LEA.HI R74, R30, R33, RZ, 0x3 ;  /* 0x000000211e4a7211 */ /* 0x000fc400078f18ff */
[----:B------:R-:W-:Y:S02]  /*2af0*/  LEA.HI R33, R30, R33, RZ, 0x5 ;  /* 0x000000211e217211 */ /* 0x000fe400078f28ff */
[----:B------:R-:W-:Y:S01]  /*2b00*/  ISETP.GE.AND P2, PT, R82, UR4, PT ;  /* 0x0000000452007c0c */ /* 0x000fe2000bf46270 */
[----:B------:R-:W-:Y:S01]  /*2b10*/  IMAD.SHL.U32 R30, R28, 0x80, RZ ;  /* 0x000000801c1e7824 */ /* 0x000fe200078e00ff */
[----:B------:R-:W-:Y:S01]  /*2b20*/  SHF.L.U64.HI R99, R8, 0x7, R9 ;  /* 0x0000000708637819 */ /* 0x000fe20000010209 */
[----:B------:R-:W-:Y:S01]  /*2b30*/  IMAD.SHL.U32 R33, R33, 0x80, RZ ;  /* 0x0000008021217824 */ /* 0x000fe200078e00ff */
[C---:B------:R-:W-:Y:S02]  /*2b40*/  LOP3.LUT R28, R32.reuse, 0x18, R75, 0xf8, !PT ;  /* 0x00000018201c7812 */ /* 0x040fe400078ef84b */
[----:B------:R-:W-:Y:S01]  /*2b50*/  LOP3.LUT R32, R32, 0x18, R74, 0xf8, !PT ;  /* 0x0000001820207812 */ /* 0x000fe200078ef84a */
[----:B------:R-:W-:Y:S01]  /*2b60*/  IMAD.WIDE.U32 R62, R106, R6, R62 ;  /* 0x000000066a3e7225 */ /* 0x000fe200078e003e */
[----:B------:R-:W-:-:S02]  /*2b70*/  LOP3.LUT R30, R30, 0xfffff000, RZ, 0xc0, !PT ;  /* 0xfffff0001e1e7812 */ /* 0x000fc400078ec0ff */
[----:B------:R-:W-:Y:S01]  /*2b80*/  LOP3.LUT R33, R33, 0xfffff000, RZ, 0xc0, !PT ;  /* 0xfffff00021217812 */ /* 0x000fe200078ec0ff */
[----:B------:R-:W-:Y:S01]  /*2b90*/  IMAD.WIDE.U32 R64, R106, R6, R64 ;  /* 0x000000066a407225 */ /* 0x000fe200078e0040 */
[----:B------:R-:W-:Y:S02]  /*2ba0*/  SHF.L.U64.HI R98, R6, 0x7, R7 ;  /* 0x0000000706627819 */ /* 0x000fe40000010207 */
[----:B------:R-:W-:Y:S01]  /*2bb0*/  LOP3.LUT R81, R76, 0xfffffff8, RZ, 0xc0, !PT ;  /* 0xfffffff84c517812 */ /* 0x000fe200078ec0ff */
[-C--:B------:R-:W-:Y:S01]  /*2bc0*/  IMAD.WIDE.U32 R66, R106, R8.reuse, R66 ;  /* 0x000000086a427225 */ /* 0x080fe200078e0042 */
[----:B------:R-:W-:Y:S02]  /*2bd0*/  LOP3.LUT R80, R75, 0xfffffff8, RZ, 0xc0, !PT ;  /* 0xfffffff84b507812 */ /* 0x000fe400078ec0ff */
[----:B------:R-:W-:Y:S01]  /*2be0*/  LOP3.LUT R79, R74, 0xfffffff8, RZ, 0xc0, !PT ;  /* 0xfffffff84a4f7812 */ /* 0x000fe200078ec0ff */
[----:B------:R-:W-:Y:S01]  /*2bf0*/  IMAD.WIDE.U32 R68, R106, R8, R68 ;  /* 0x000000086a447225 */ /* 0x000fe200078e0044 */
[----:B------:R-:W-:-:S02]  /*2c00*/  SHF.L.U64.HI R97, R10, 0x7, R11 ;  /* 0x000000070a617819 */ /* 0x000fc4000001020b */
[----:B------:R-:W-:Y:S01]  /*2c10*/  SHF.R.S32.HI R102, RZ, 0x1f, R81 ;  /* 0x0000001fff667819 */ /* 0x000fe20000011451 */
[----:B------:R-:W-:Y:S01]  /*2c20*/  VIADD R111, R36, 0x8 ;  /* 0x00000008246f7836 */ /* 0x000fe20000000000 */
[----:B------:R-:W-:Y:S01]  /*2c30*/  SHF.R.S32.HI R101, RZ, 0x1f, R80 ;  /* 0x0000001fff657819 */ /* 0x000fe20000011450 */
[----:B------:R-:W-:Y:S01]  /*2c40*/  IMAD.SHL.U32 R108, R29, 0x2, RZ ;  /* 0x000000021d6c7824 */ /* 0x000fe200078e00ff */
[----:B------:R-:W-:Y:S01]  /*2c50*/  SHF.R.S32.HI R100, RZ, 0x1f, R79 ;  /* 0x0000001fff647819 */ /* 0x000fe2000001144f */
[----:B------:R-:W-:Y:S01]  /*2c60*/  IMAD.IADD R94, R61, 0x1, R15 ;  /* 0x000000013d5e7824 */ /* 0x000fe200078e020f */
[----:B--2---:R-:W-:-:S04]  /*2c70*/  LOP3.LUT R5, R5, R38, RZ, 0x3c, !PT ;  /* 0x0000002605057212 */ /* 0x004fc800078e3cff */
[----:B---3--:R-:W-:Y:S01]  /*2c80*/  IADD3 R105, R5, R14, R37 ;  /* 0x0000000e05697210 */ /* 0x008fe20007ffe025 */
[C---:B------:R-:W-:Y:S02]  /*2c90*/  IMAD R14, R35.reuse, R6, RZ ;  /* 0x00000006230e7224 */ /* 0x040fe400078e02ff */
[----:B------:R-:W-:-:S04]  /*2ca0*/  IMAD R35, R35, R8, RZ ;  /* 0x0000000823237224 */ /* 0x000fc800078e02ff */
[C---:B------:R-:W-:Y:S01]  /*2cb0*/  IMAD R35, R106.reuse, R9, R35 ;  /* 0x000000096a237224 */ /* 0x040fe200078e0223 */
[----:B------:R-:W-:Y:S01]  /*2cc0*/  SEL R9, RZ, 0x20, P2 ;  /* 0x00000020ff097807 */ /* 0x000fe20001000000 */
[----:B------:R-:W-:Y:S01]  /*2cd0*/  IMAD R91, R106, R7, R14 ;  /* 0x000000076a5b7224 */ /* 0x000fe200078e020e */
[-C--:B------:R-:W-:Y:S02]  /*2ce0*/  LOP3.LUT R31, R28, R38.reuse, RZ, 0x3c, !PT ;  /* 0x000000261c1f7212 */ /* 0x080fe400078e3cff */
[----:B------:R-:W-:Y:S01]  /*2cf0*/  LOP3.LUT R13, R12, R9, RZ, 0xfc, !PT ;  /* 0x000000090c0d7212 */ /* 0x000fe200078efcff */
[----:B------:R-:W-:Y:S01]  /*2d00*/  IMAD.SHL.U32 R7, R8, 0x80, RZ ;  /* 0x0000008008077824 */ /* 0x000fe200078e00ff */
[----:B------:R-:W-:Y:S01]  /*2d10*/  LOP3.LUT R32, R32, R38, RZ, 0x3c, !PT ;  /* 0x0000002620207212 */ /* 0x000fe200078e3cff */
[----:B------:R-:W-:Y:S01]  /*2d20*/  IMAD.SHL.U32 R5, R10, 0x80, RZ ;  /* 0x000000800a057824 */ /* 0x000fe200078e00ff */
[----:B------:R-:W-:Y:S01]  /*2d30*/  LOP3.LUT R8, R12, 0x1, RZ, 0xc0, !PT ;  /* 0x000000010c087812 */ /* 0x000fe200078ec0ff */
[----:B------:R-:W-:Y:S01]  /*2d40*/  IMAD.IADD R93, R63, 0x1, R91 ;  /* 0x000000013f5d7824 */ /* 0x000fe200078e025b */
[C---:B------:R-:W-:Y:S01]  /*2d50*/  LOP3.LUT R9, R13.reuse, 0x2, RZ, 0xc0, !PT ;  /* 0x000000020d097812 */ /* 0x040fe200078ec0ff */
[----:B------:R-:W-:Y:S01]  /*2d60*/  IMAD.SHL.U32 R6, R6, 0x80, RZ ;  /* 0x0000008006067824 */ /* 0x000fe200078e00ff */
[----:B------:R-:W-:Y:S01]  /*2d70*/  LOP3.LUT R10, R13, 0x4, RZ, 0xc0, !PT ;  /* 0x000000040d0a7812 */ /* 0x000fe200078ec0ff */
[----:B------:R-:W-:Y:S01]  /*2d80*/  IMAD.IADD R91, R91, 0x1, R65 ;  /* 0x000000015b5b7824 */ /* 0x000fe200078e0241 */
[----:B------:R-:W-:Y:S01]  /*2d90*/  LOP3.LUT R11, R13, 0x8, RZ, 0xc0, !PT ;  /* 0x000000080d0b7812 */ /* 0x000fe200078ec0ff */
[----:B------:R-:W-:Y:S01]  /*2da0*/  IMAD.IADD R92, R67, 0x1, R35 ;  /* 0x00000001435c7824 */ /* 0x000fe200078e0223 */
[----:B------:R-:W-:Y:S01]  /*2db0*/  LOP3.LUT R12, R13, 0x10, RZ, 0xc0, !PT ;  /* 0x000000100d0c7812 */ /* 0x000fe200078ec0ff */
[----:B------:R-:W-:Y:S01]  /*2dc0*/  IMAD.IADD R90, R35, 0x1, R69 ;  /* 0x00000001235a7824 */ /* 0x000fe200078e0245 */
[----:B------:R-:W-:-:S02]  /*2dd0*/  IADD3 R104, R31, R30, R37 ;  /* 0x0000001e1f687210 */ /* 0x000fc40007ffe025 */
[----:B------:R-:W-:Y:S02]  /*2de0*/  IADD3 R103, R32, R33, R37 ;  /* 0x0000002120677210 */ /* 0x000fe40007ffe025 */
[----:B------:R-:W-:Y:S01]  /*2df0*/  LOP3.LUT R13, R13, 0x20, RZ, 0xc0, !PT ;  /* 0x000000200d0d7812 */ /* 0x000fe200078ec0ff */
[----:B------:R-:W-:Y:S06]  /*2e00*/  @!P6 BAR.SYNC.DEFER_BLOCKING 0x9, 0x100 ;  /* 0x024400000000eb1d */ /* 0x000fec0000010000 */
.L_x_1454:
[----:B---3--:R-:W2:Y:S01]  /*2e10*/  LDL R29, [R1+0x4c] ;  /* 0x00004c00011d7983 */ /* 0x008ea20000100800 */
[----:B0-----:R-:W0:Y:S01]  /*2e20*/  LDC.64 R86, c[0x0][0x2e8] ;  /* 0x0000ba00ff567b82 */ /* 0x001e220000000a00 */
[----:B-1----:R-:W-:Y:S01]  /*2e30*/  VIADD R28, R25, 0xffffffff ;  /* 0xffffffff191c7836 */ /* 0x002fe20000000000 */
[----:B------:R-:W-:Y:S01]  /*2e40*/  LOP3.LUT P4, RZ, R77, 0x2, RZ, 0xc0, !PT ;  /* 0x000000024dff7812 */ /* 0x000fe2000788c0ff */
[----:B------:R-:W-:Y:S05]  /*2e50*/  YIELD ;  /* 0x0000000000007946 */ /* 0x000fea0003800000 */
[----:B------:R-:W1:Y:S01]  /*2e60*/  LDC R107, c[0x0][0x3f4] ;  /* 0x0000fd00ff6b7b82 */ /* 0x000e620000000800 */
[----:B------:R-:W-:Y:S01]  /*2e70*/  SHF.R.S32.HI R30, RZ, 0x1f, R28 ;  /* 0x0000001fff1e7819 */ /* 0x000fe2000001141c */
[-C--:B------:R-:W-:Y:S01]  /*2e80*/  IMAD R14, R97, R28.reuse, RZ ;  /* 0x0000001c610e7224 */ /* 0x080fe200078e02ff */
[----:B------:R-:W-:Y:S01]  /*2e90*/  BSSY B0, `(.L_x_1399) ;  /* 0x0000406000007945 */ /* 0x000fe20003800000 */
[----:B------:R-:W-:-:S04]  /*2ea0*/  IMAD.WIDE.U32 R56, R5, R28, RZ ;  /* 0x0000001c05387225 */ /* 0x000fc800078e00ff */
[----:B------:R-:W-:Y:S01]  /*2eb0*/  IMAD R15, R30, R5, R14 ;  /* 0x000000051e0f7224 */ /* 0x000fe200078e020e */
[----:B------:R-:W-:-:S03]  /*2ec0*/  IADD3 R14, P2, R96, R56, RZ ;  /* 0x00000038600e7210 */ /* 0x000fc60007f5e0ff */
[----:B------:R-:W-:-:S04]  /*2ed0*/  IMAD.IADD R88, R57, 0x1, R15 ;  /* 0x0000000139587824 */ /* 0x000fc800078e020f */
[----:B------:R-:W-:Y:S01]  /*2ee0*/  IMAD.X R25, R88, 0x1, R95, P2 ;  /* 0x0000000158197824 */ /* 0x000fe200010e065f */
[----:B0-----:R-:W-:Y:S02]  /*2ef0*/  LEA R32, P3, R14, R86, 0x1 ;  /* 0x000000560e207211 */ /* 0x001fe400078608ff */
[----:B------:R-:W-:Y:S02]  /*2f00*/  ISETP.GT.AND P2, PT, R28, R83, PT ;  /* 0x000000531c00720c */ /* 0x000fe40003f44270 */
[----:B------:R-:W-:Y:S01]  /*2f10*/  LEA.HI.X R33, R14, R87, R25, 0x1, P3 ;  /* 0x000000570e217211 */ /* 0x000fe200018f0c19 */
[----:B------:R-:W-:Y:S01]  /*2f20*/  IMAD.MOV.U32 R25, RZ, RZ, R28 ;  /* 0x000000ffff197224 */ /* 0x000fe200078e001c */
[----:B-1----:R-:W-:Y:S01]  /*2f30*/  ISETP.GE.AND P3, PT, R107, 0x1, PT ;  /* 0x000000016b00780c */ /* 0x002fe20003f66270 */
[----:B--2---:R-:W-:-:S04]  /*2f40*/  IMAD R15, R17, 0x3000, R29 ;  /* 0x00003000110f7824 */ /* 0x004fc800078e021d */
[C---:B------:R-:W-:Y:S02]  /*2f50*/  VIADD R29, R15.reuse, 0x10 ;  /* 0x000000100f1d7836 */ /* 0x040fe40000000000 */
[C---:B------:R-:W-:Y:S02]  /*2f60*/  @P4 VIADD R29, R15.reuse, 0xfffffff0 ;  /* 0xfffffff00f1d4836 */ /* 0x040fe40000000000 */
[--C-:B------:R-:W-:Y:S02]  /*2f70*/  IMAD R78, R15, 0x2, R26.reuse ;  /* 0x000000020f4e7824 */ /* 0x100fe400078e021a */
[----:B------:R-:W-:Y:S02]  /*2f80*/  IMAD R15, R29, 0x2, R26 ;  /* 0x000000021d0f7824 */ /* 0x000fe400078e021a */
[----:B------:R-:W-:Y:S05]  /*2f90*/  @!P3 BRA `(.L_x_1400) ;  /* 0x0000003c0054b947 */ /* 0x000fea0003800000 */
[----:B------:R-:W-:Y:S01]  /*2fa0*/  ULDC.U8 UR4, c[0x0][0x410] ;  /* 0x0001040000047ab9 */ /* 0x000fe20000000000 */
[-C--:B------:R-:W-:Y:S01]  /*2fb0*/  IMAD R14, R99, R28.reuse, RZ ;  /* 0x0000001c630e7224 */ /* 0x080fe200078e02ff */
[----:B------:R-:W-:Y:S01]  /*2fc0*/  ISETP.NE.AND P3, PT, RZ, UR4, PT ;  /* 0x00000004ff007c0c */ /* 0x000fe2000bf65270 */
[----:B------:R-:W-:Y:S02]  /*2fd0*/  IMAD R31, R98, R28, RZ ;  /* 0x0000001c621f7224 */ /* 0x000fe400078e02ff */
        /* <DEDUP_REMOVED lines=24> */
[----:B------:R-:W2:Y:S04]  /*3160*/  LDL.64 R116, [R1] ;  /* 0x0000000001747983 */ /* 0x000ea80000100a00 */
[----:B------:R-:W3:Y:S04]  /*3170*/  LDL R115, [R1+0x34] ;  /* 0x0000340001737983 */ /* 0x000ee80000100800 */
[----:B------:R-:W4:Y:S04]  /*3180*/  LDL R114, [R1+0x30] ;  /* 0x0000300001727983 */ /* 0x000f280000100800 */
        /* <DEDUP_REMOVED lines=43> */
.L_x_1403:
[----:B------:R-:W-:Y:S05]  /*3440*/  BSYNC B1 ;  /* 0x0000000000017941 */ /* 0x000fea0003800000 */
.L_x_1402:
[----:B-----5:R-:W-:Y:S01]  /*3450*/  IMAD.MOV.U32 R14, RZ, RZ, R34 ;  /* 0x000000ffff0e7224 */ /* 0x020fe200078e0022 */
[----:B------:R-:W-:Y:S01]  /*3460*/  UISETP.NE.AND UP0, UPT, UR37, 0x3, UPT ;  /* 0x000000032500788c */ /* 0x000fe2000bf05270 */
[----:B0-----:R-:W-:-:S05]  /*3470*/  IMAD.MOV.U32 R28, RZ, RZ, R35 ;  /* 0x000000ffff1c7224 */ /* 0x001fca00078e0023 */
[----:B------:R-:W-:Y:S01]  /*3480*/  PRMT R89, R14, 0x5410, R28 ;  /* 0x000054100e597816 */ /* 0x000fe2000000001c */
[----:B------:R-:W-:Y:S01]  /*3490*/  IMAD.MOV.U32 R14, RZ, RZ, R38 ;  /* 0x000000ffff0e7224 */ /* 0x000fe200078e0026 */
[----:B------:R-:W-:Y:S01]  /*34a0*/  PLOP3.LUT P3, PT, PT, PT, UP0, 0x80, 0x0 ;  /* 0x000000000000781c */ /* 0x000fe20003f6f008 */
[----:B------:R-:W-:-:S05]  /*34b0*/  IMAD.MOV.U32 R28, RZ, RZ, R39 ;  /* 0x000000ffff1c7224 */ /* 0x000fca00078e0027 */
[----:B------:R-:W-:Y:S01]  /*34c0*/  PRMT R110, R14, 0x5410, R28 ;  /* 0x000054100e6e7816 */ /* 0x000fe2000000001c */
[----:B------:R-:W-:Y:S02]  /*34d0*/  IMAD.MOV.U32 R14, RZ, RZ, R42 ;  /* 0x000000ffff0e7224 */ /* 0x000fe400078e002a */
[----:B------:R-:W-:-:S05]  /*34e0*/  IMAD.MOV.U32 R28, RZ, RZ, R43 ;  /* 0x000000ffff1c7224 */ /* 0x000fca00078e002b */
[----:B------:R-:W-:Y:S01]  /*34f0*/  PRMT R115, R28, 0x5410, R14 ;  /* 0x000054101c737816 */ /* 0x000fe2000000000e */
[----:B------:R-:W-:Y:S02]  /*3500*/  IMAD.MOV.U32 R14, RZ, RZ, R46 ;  /* 0x000000ffff0e7224 */ /* 0x000fe400078e002e */
        /* <DEDUP_REMOVED lines=32> */
[----:B------:R-:W-:Y:S06]  /*3710*/  @!P3 BRA `(.L_x_1404) ;  /* 0x000000000004b947 */ /* 0x000fec0003800000 */
[----:B------:R-:W-:Y:S01]  /*3720*/  BPT.TRAP 0x1 ;  /* 0x000000040000795c */ /* 0x000fe20000300000 */
.L_x_1404:
[----:B------:R-:W-:Y:S01]  /*3730*/  IMAD R14, R17, 0x8, R2 ;  /* 0x00000008110e7824 */ /* 0x000fe200078e0202 */
[----:B------:R-:W-:Y:S01]  /*3740*/  SHF.L.U32 R85, R156, 0x1f, RZ ;  /* 0x0000001f9c557819 */ /* 0x000fe200000006ff */
[----:B------:R-:W-:Y:S03]  /*3750*/  BSSY B1, `(.L_x_1405) ;  /* 0x0000003000017945 */ /* 0x000fe60003800000 */
[----:B------:R-:W0:Y:S02]  /*3760*/  SYNCS.PHASECHK.TRANS64.TRYWAIT P5, [R14+URZ+0x2d890], R85 ;  /* 0x02d890550e0075a7 */ /* 0x000e2400080a017f */
[----:B0-----:R-:W-:Y:S05]  /*3770*/  @!P5 BRA `(.L_x_1406) ;  /* 0x0000021400e8d947 */ /* 0x001fea0003800000 */
.L_x_1781:
[----:B------:R-:W-:Y:S05]  /*3780*/  BSYNC B1 ;  /* 0x0000000000017941 */ /* 0x000fea0003800000 */
.L_x_1405:
[----:B------:R-:W-:Y:S05]  /*3790*/  @P4 BRA `(.L_x_1407) ;  /* 0x0000003400d44947 */ /* 0x000fea0003800000 */
[----:B------:R-:W-:Y:S01]  /*37a0*/  ISETP.NE.AND P4, PT, R8, RZ, PT ;  /* 0x000000ff0800720c */ /* 0x000fe20003f85270 */
[----:B------:R-:W-:-:S12]  /*37b0*/  BSSY B1, `(.L_x_1408) ;  /* 0x0000038000017945 */ /* 0x000fd80003800000 */
[----:B------:R-:W-:Y:S05]  /*37c0*/  @!P4 BRA `(.L_x_1409) ;  /* 0x0000000000d8c947 */ /* 0x000fea0003800000 */
[----:B------:R-:W2:Y:S01]  /*37d0*/  LDL.64 R52, [R1] ;  /* 0x0000000001347983 */ /* 0x000ea20000100a00 */
[----:B------:R-:W-:Y:S03]  /*37e0*/  BSSY B2, `(.L_x_1410) ;  /* 0x0000033000027945 */ /* 0x000fe60003800000 */
[----:B------:R1:W3:Y:S01]  /*37f0*/  LDS.128 R28, [R78+0x15000] ;  /* 0x015000004e1c7984 */ /* 0x0002e20000000c00 */
[----:B--2---:R-:W-:-:S13]  /*3800*/  ISETP.GE.AND P4, PT, R52, R107, PT ;  /* 0x0000006b3400720c */ /* 0x004fda0003f86270 */
[----:B-1-3--:R-:W-:Y:S05]  /*3810*/  @P4 BRA `(.L_x_1411) ;  /* 0x0000000000bc4947 */ /* 0x00afea0003800000 */
[----:B------:R-:W-:Y:S02]  /*3820*/  SHF.R.U64 R55, R86, 0x10, R87 ;  /* 0x0000001056377819 */ /* 0x000fe40000001257 */
[----:B------:R-:W-:Y:S02]  /*3830*/  SHF.R.U64 R52, R58, 0x10, R59 ;  /* 0x000000103a347819 */ /* 0x000fe4000000123b */
[C---:B------:R-:W-:Y:S02]  /*3840*/  PRMT R55, R54.reuse, 0x5410, R55 ;  /* 0x0000541036377816 */ /* 0x040fe40000000037 */
[----:B------:R-:W-:Y:S02]  /*3850*/  SHF.R.U32.HI R53, RZ, 0x10, R87 ;  /* 0x00000010ff357819 */ /* 0x000fe40000011657 */
[----:B------:R-:W-:Y:S02]  /*3860*/  PRMT R52, R54, 0x5432, R52 ;  /* 0x0000543236347816 */ /* 0x000fe40000000034 */
[----:B------:R-:W-:-:S02]  /*3870*/  LOP3.LUT R87, R29, 0xffff0000, RZ, 0xc0, !PT ;  /* 0xffff00001d577812 */ /* 0x000fc400078ec0ff */
[C---:B------:R-:W-:Y:S01]  /*3880*/  LOP3.LUT R86, R55.reuse, 0xffff0000, RZ, 0xc0, !PT ;  /* 0xffff000037567812 */ /* 0x040fe200078ec0ff */
[----:B------:R-:W-:Y:S01]  /*3890*/  IMAD.U32 R55, R55, 0x10000, RZ ;  /* 0x0001000037377824 */ /* 0x000fe200078e00ff */
[----:B------:R-:W-:Y:S01]  /*38a0*/  SHF.R.U32.HI R58, RZ, 0x10, R59 ;  /* 0x00000010ff3a7819 */ /* 0x000fe2000001163b */
[----:B------:R-:W-:Y:S01]  /*38b0*/  IMAD.U32 R59, R29, 0x10000, RZ ;  /* 0x000100001d3b7824 */ /* 0x000fe200078e00ff */
[----:B------:R-:W-:Y:S01]  /*38c0*/  LOP3.LUT R29, R52, 0xffff0000, RZ, 0xc0, !PT ;  /* 0xffff0000341d7812 */ /* 0x000fe200078ec0ff */
[----:B------:R-:W-:Y:S01]  /*38d0*/  FMUL.FTZ R54, R87, R86 ;  /* 0x0000005657367220 */ /* 0x000fe20000410000 */
[----:B------:R-:W-:Y:S01]  /*38e0*/  PRMT R53, R88, 0x5410, R53 ;  /* 0x0000541058357816 */ /* 0x000fe20000000035 */
[----:B------:R-:W-:Y:S01]  /*38f0*/  IMAD.U32 R52, R52, 0x10000, RZ ;  /* 0x0001000034347824 */ /* 0x000fe200078e00ff */
[----:B------:R-:W-:Y:S01]  /*3900*/  PRMT R58, R88, 0x5432, R58 ;  /* 0x00005432583a7816 */ /* 0x000fe2000000003a */
[-C--:B------:R-:W-:Y:S01]  /*3910*/  FFMA.FTZ R54, R59, R29.reuse, -R54 ;  /* 0x0000001d3b367223 */ /* 0x080fe20000010836 */
[----:B------:R-:W-:-:S03]  /*3920*/  FMUL.FTZ R29, R87, R29 ;  /* 0x0000001d571d7220 */ /* 0x000fc60000410000 */
[----:B------:R-:W-:Y:S02]  /*3930*/  IMAD.U32 R87, R58, 0x10000, RZ ;  /* 0x000100003a577824 */ /* 0x000fe400078e00ff */
[----:B------:R-:W-:Y:S01]  /*3940*/  FFMA.FTZ R29, R59, R86, R29 ;  /* 0x000000563b1d7223 */ /* 0x000fe2000001001d */
[C---:B------:R-:W-:Y:S01]  /*3950*/  LOP3.LUT R86, R30.reuse, 0xffff0000, RZ, 0xc0, !PT ;  /* 0xffff00001e567812 */ /* 0x040fe200078ec0ff */
[C---:B------:R-:W-:Y:S01]  /*3960*/  IMAD.U32 R59, R53.reuse, 0x10000, RZ ;  /* 0x00010000353b7824 */ /* 0x040fe200078e00ff */
[----:B------:R-:W-:Y:S01]  /*3970*/  LOP3.LUT R53, R53, 0xffff0000, RZ, 0xc0, !PT ;  /* 0xffff000035357812 */ /* 0x000fe200078ec0ff */
[----:B------:R-:W-:Y:S01]  /*3980*/  IMAD.U32 R30, R30, 0x10000, RZ ;  /* 0x000100001e1e7824 */ /* 0x000fe200078e00ff */
[----:B------:R-:W-:Y:S01]  /*3990*/  LOP3.LUT R58, R58, 0xffff0000, RZ, 0xc0, !PT ;  /* 0xffff00003a3a7812 */ /* 0x000fe200078ec0ff */
[C---:B------:R-:W-:Y:S01]  /*39a0*/  FMUL.FTZ R88, R86.reuse, R59 ;  /* 0x0000003b56587220 */ /* 0x040fe20000410000 */
[----:B------:R-:W-:Y:S01]  /*39b0*/  FMUL.FTZ R86, R86, R87 ;  /* 0x0000005756567220 */ /* 0x000fe20000410000 */
[----:B------:R-:W-:-:S02]  /*39c0*/  F2FP.BF16.F32.PACK_AB R29, R29, R54 ;  /* 0x000000361d1d723e */ /* 0x000fc400000010ff */
[C---:B------:R-:W-:Y:S01]  /*39d0*/  FFMA.FTZ R88, R30.reuse, R87, -R88 ;  /* 0x000000571e587223 */ /* 0x040fe20000010858 */
[----:B------:R-:W-:Y:S01]  /*39e0*/  FFMA.FTZ R86, R30, R59, R86 ;  /* 0x0000003b1e567223 */ /* 0x000fe20000010056 */
[C---:B------:R-:W-:Y:S01]  /*39f0*/  LOP3.LUT R30, R31.reuse, 0xffff0000, RZ, 0xc0, !PT ;  /* 0xffff00001f1e7812 */ /* 0x040fe200078ec0ff */
[----:B------:R-:W-:-:S03]  /*3a00*/  IMAD.U32 R31, R31, 0x10000, RZ ;  /* 0x000100001f1f7824 */ /* 0x000fc600078e00ff */
[----:B------:R-:W-:Y:S01]  /*3a10*/  F2FP.BF16.F32.PACK_AB R86, R86, R88 ;  /* 0x000000585656723e */ /* 0x000fe200000010ff */
[C---:B------:R-:W-:Y:S01]  /*3a20*/  FMUL.FTZ R59, R30.reuse, R53 ;  /* 0x000000351e3b7220 */ /* 0x040fe20000410000 */
[----:B------:R-:W-:-:S03]  /*3a30*/  FMUL.FTZ R30, R30, R58 ;  /* 0x0000003a1e1e7220 */ /* 0x000fc60000410000 */
        /* <DEDUP_REMOVED lines=8> */
[----:B------:R-:W-:-:S05]  /*3ac0*/  FFMA.FTZ R31, R28, R55, R31 ;  /* 0x000000371c1f7223 */ /* 0x000fca000001001f */
[----:B------:R-:W-:Y:S01]  /*3ad0*/  F2FP.BF16.F32.PACK_AB R53, R31, R53 ;  /* 0x000000351f35723e */ /* 0x000fe200000010ff */
[----:B------:R-:W-:Y:S02]  /*3ae0*/  IMAD.MOV.U32 R31, RZ, RZ, R30 ;  /* 0x000000ffff1f7224 */ /* 0x000fe400078e001e */
[----:B------:R-:W-:Y:S02]  /*3af0*/  IMAD.MOV.U32 R30, RZ, RZ, R86 ;  /* 0x000000ffff1e7224 */ /* 0x000fe400078e0056 */
[----:B------:R-:W-:-:S07]  /*3b00*/  IMAD.MOV.U32 R28, RZ, RZ, R53 ;  /* 0x000000ffff1c7224 */ /* 0x000fce00078e0035 */
.L_x_1411:
[----:B------:R-:W-:Y:S05]  /*3b10*/  BSYNC B2 ;  /* 0x0000000000027941 */ /* 0x000fea0003800000 */
.L_x_1410:
[----:B------:R1:W-:Y:S02]  /*3b20*/  STG.E.128 desc[UR38][R32.64], R28 ;  /* 0x0000001c20007986 */ /* 0x0003e4000c101d26 */
.L_x_1409:
[----:B------:R-:W-:Y:S05]  /*3b30*/  BSYNC B1 ;  /* 0x0000000000017941 */ /* 0x000fea0003800000 */
.L_x_1408:
        /* <DEDUP_REMOVED lines=9> */
[----:B------:R-:W-:Y:S01]  /*3bd0*/  IMAD.U32 R55, R29, 0x10000, RZ ;  /* 0x000100001d377824 */ /* 0x000fe200078e00ff */
[----:B------:R-:W-:Y:S02]  /*3be0*/  SHF.R.U64 R50, R50, 0x10, R51 ;  /* 0x0000001032327819 */ /* 0x000fe40000001233 */
[----:B------:R-:W-:Y:S02]  /*3bf0*/  PRMT R53, R118, 0x5410, R53 ;  /* 0x0000541076357816 */ /* 0x000fe40000000035 */
[----:B------:R-:W-:Y:S02]  /*3c00*/  SHF.R.U32.HI R54, RZ, 0x10, R51 ;  /* 0x00000010ff367819 */ /* 0x000fe40000011633 */
[----:B------:R-:W-:Y:S02]  /*3c10*/  SHF.R.U32.HI R51, RZ, 0x10, R57 ;  /* 0x00000010ff337819 */ /* 0x000fe40000011639 */
[----:B------:R-:W-:-:S02]  /*3c20*/  PRMT R50, R119, 0x5432, R50 ;  /* 0x0000543277327816 */ /* 0x000fc40000000032 */
[----:B------:R-:W-:Y:S02]  /*3c30*/  LOP3.LUT R57, R29, 0xffff0000, RZ, 0xc0, !PT ;  /* 0xffff00001d397812 */ /* 0x000fe400078ec0ff */
[C---:B------:R-:W-:Y:S01]  /*3c40*/  LOP3.LUT R56, R53.reuse, 0xffff0000, RZ, 0xc0, !PT ;  /* 0xffff000035387812 */ /* 0x040fe200078ec0ff */
[----:B------:R-:W-:Y:S01]  /*3c50*/  IMAD.U32 R53, R53, 0x10000, RZ ;  /* 0x0001000035357824 */ /* 0x000fe200078e00ff */
[C---:B------:R-:W-:Y:S01]  /*3c60*/  LOP3.LUT R29, R50.reuse, 0xffff0000, RZ, 0xc0, !PT ;  /* 0xffff0000321d7812 */ /* 0x040fe200078ec0ff */
[----:B------:R-:W-:Y:S01]  /*3c70*/  IMAD.U32 R50, R50, 0x10000, RZ ;  /* 0x0001000032327824 */ /* 0x000fe200078e00ff */
[----:B------:R-:W-:Y:S01]  /*3c80*/  PRMT R51, R119, 0x5410, R51 ;  /* 0x0000541077337816 */ /* 0x000fe20000000033 */
[----:B------:R-:W-:Y:S01]  /*3c90*/  FMUL.FTZ R52, R57, R56 ;  /* 0x0000003839347220 */ /* 0x000fe20000410000 */
[----:B------:R-:W-:-:S03]  /*3ca0*/  PRMT R54, R120, 0x5432, R54 ;  /* 0x0000543278367816 */ /* 0x000fc60000000036 */
[-C--:B------:R-:W-:Y:S01]  /*3cb0*/  FFMA.FTZ R52, R55, R29.reuse, -R52 ;  /* 0x0000001d37347223 */ /* 0x080fe20000010834 */
[----:B------:R-:W-:Y:S01]  /*3cc0*/  FMUL.FTZ R29, R57, R29 ;  /* 0x0000001d391d7220 */ /* 0x000fe20000410000 */
[C---:B------:R-:W-:Y:S01]  /*3cd0*/  IMAD.U32 R57, R54.reuse, 0x10000, RZ ;  /* 0x0001000036397824 */ /* 0x040fe200078e00ff */
[----:B------:R-:W-:Y:S02]  /*3ce0*/  LOP3.LUT R54, R54, 0xffff0000, RZ, 0xc0, !PT ;  /* 0xffff000036367812 */ /* 0x000fe400078ec0ff */
        /* <DEDUP_REMOVED lines=28> */
.L_x_1415:
[----:B------:R-:W-:Y:S05]  /*3eb0*/  BSYNC B2 ;  /* 0x0000000000027941 */ /* 0x000fea0003800000 */
.L_x_1414:
[----:B------:R2:W-:Y:S02]  /*3ec0*/  STG.E.128 desc[UR38][R32.64+0x20], R28 ;  /* 0x0000201c20007986 */ /* 0x0005e4000c101d26 */
.L_x_1413:
[----:B------:R-:W-:Y:S05]  /*3ed0*/  BSYNC B1 ;  /* 0x0000000000017941 */ /* 0x000fea0003800000 */
.L_x_1412:
        /* <DEDUP_REMOVED lines=8> */
[--C-:B------:R-:W-:Y:S01]  /*3f60*/  SHF.R.U64 R46, R46, 0x10, R47.reuse ;  /* 0x000000102e2e7819 */ /* 0x100fe2000000122f */
[----:B------:R-:W-:Y:S01]  /*3f70*/  IMAD.U32 R51, R29, 0x10000, RZ ;  /* 0x000100001d337824 */ /* 0x000fe200078e00ff */
[----:B------:R-:W-:Y:S02]  /*3f80*/  SHF.R.U32.HI R50, RZ, 0x10, R47 ;  /* 0x00000010ff327819 */ /* 0x000fe4000001162f */
[--C-:B------:R-:W-:Y:S02]  /*3f90*/  SHF.R.U64 R47, R48, 0x10, R49.reuse ;  /* 0x00000010302f7819 */ /* 0x100fe40000001231 */
[----:B------:R-:W-:Y:S02]  /*3fa0*/  SHF.R.U32.HI R48, RZ, 0x10, R49 ;  /* 0x00000010ff307819 */ /* 0x000fe40000011631 */
[C---:B------:R-:W-:Y:S02]  /*3fb0*/  PRMT R49, R117.reuse, 0x5410, R47 ;  /* 0x0000541075317816 */ /* 0x040fe4000000002f */
[----:B------:R-:W-:-:S02]  /*3fc0*/  PRMT R46, R117, 0x5432, R46 ;  /* 0x00005432752e7816 */ /* 0x000fc4000000002e */
[----:B------:R-:W-:Y:S02]  /*3fd0*/  LOP3.LUT R53, R29, 0xffff0000, RZ, 0xc0, !PT ;  /* 0xffff00001d357812 */ /* 0x000fe400078ec0ff */
[C---:B------:R-:W-:Y:S01]  /*3fe0*/  LOP3.LUT R52, R49.reuse, 0xffff0000, RZ, 0xc0, !PT ;  /* 0xffff000031347812 */ /* 0x040fe200078ec0ff */
[----:B------:R-:W-:Y:S01]  /*3ff0*/  IMAD.U32 R49, R49, 0x10000, RZ ;  /* 0x0001000031317824 */ /* 0x000fe200078e00ff */
[----:B------:R-:W-:Y:S02]  /*4000*/  PRMT R47, R121, 0x5432, R48 ;  /* 0x00005432792f7816 */ /* 0x000fe40000000030 */
[----:B------:R-:W-:Y:S01]  /*4010*/  LOP3.LUT R29, R46, 0xffff0000, RZ, 0xc0, !PT ;  /* 0xffff00002e1d7812 */ /* 0x000fe200078ec0ff */
[----:B------:R-:W-:Y:S01]  /*4020*/  FMUL.FTZ R48, R53, R52 ;  /* 0x0000003435307220 */ /* 0x000fe20000410000 */
[----:B------:R-:W-:Y:S01]  /*4030*/  PRMT R50, R118, 0x5432, R50 ;  /* 0x0000543276327816 */ /* 0x000fe20000000032 */
[----:B------:R-:W-:Y:S02]  /*4040*/  IMAD.U32 R46, R46, 0x10000, RZ ;  /* 0x000100002e2e7824 */ /* 0x000fe400078e00ff */
[-C--:B------:R-:W-:Y:S01]  /*4050*/  FFMA.FTZ R48, R51, R29.reuse, -R48 ;  /* 0x0000001d33307223 */ /* 0x080fe20000010830 */
[----:B------:R-:W-:Y:S01]  /*4060*/  FMUL.FTZ R29, R53, R29 ;  /* 0x0000001d351d7220 */ /* 0x000fe20000410000 */
[C---:B------:R-:W-:Y:S01]  /*4070*/  IMAD.U32 R53, R50.reuse, 0x10000, RZ ;  /* 0x0001000032357824 */ /* 0x040fe200078e00ff */
[----:B------:R-:W-:-:S02]  /*4080*/  LOP3.LUT R50, R50, 0xffff0000, RZ, 0xc0, !PT ;  /* 0xffff000032327812 */ /* 0x000fc400078ec0ff */
        /* <DEDUP_REMOVED lines=28> */
.L_x_1419:
[----:B------:R-:W-:Y:S05]  /*4250*/  BSYNC B2 ;  /* 0x0000000000027941 */ /* 0x000fea0003800000 */
.L_x_1418:
[----:B------:R3:W-:Y:S02]  /*4260*/  STG.E.128 desc[UR38][R32.64+0x40], R28 ;  /* 0x0000401c20007986 */ /* 0x0007e4000c101d26 */
.L_x_1417:
[----:B------:R-:W-:Y:S05]  /*4270*/  BSYNC B1 ;  /* 0x0000000000017941 */ /* 0x000fea0003800000 */
.L_x_1416:
        /* <DEDUP_REMOVED lines=10> */
[----:B------:R-:W-:Y:S02]  /*4320*/  SHF.R.U32.HI R44, RZ, 0x10, R45 ;  /* 0x00000010ff2c7819 */ /* 0x000fe4000001162d */
[----:B------:R-:W-:Y:S02]  /*4330*/  PRMT R45, R116, 0x5410, R46 ;  /* 0x00005410742d7816 */ /* 0x000fe4000000002e */
[----:B------:R-:W-:Y:S02]  /*4340*/  PRMT R42, R115, 0x5432, R42 ;  /* 0x00005432732a7816 */ /* 0x000fe4000000002a */
[C---:B------:R-:W-:Y:S01]  /*4350*/  LOP3.LUT R49, R29.reuse, 0xffff0000, RZ, 0xc0, !PT ;  /* 0xffff00001d317812 */ /* 0x040fe200078ec0ff */
[----:B------:R-:W-:Y:S01]  /*4360*/  IMAD.U32 R29, R29, 0x10000, RZ ;  /* 0x000100001d1d7824 */ /* 0x000fe200078e00ff */
[C---:B------:R-:W-:Y:S01]  /*4370*/  LOP3.LUT R46, R45.reuse, 0xffff0000, RZ, 0xc0, !PT ;  /* 0xffff00002d2e7812 */ /* 0x040fe200078ec0ff */
[----:B------:R-:W-:Y:S01]  /*4380*/  IMAD.U32 R45, R45, 0x10000, RZ ;  /* 0x000100002d2d7824 */ /* 0x000fe200078e00ff */
[C---:B------:R-:W-:Y:S01]  /*4390*/  LOP3.LUT R47, R42.reuse, 0xffff0000, RZ, 0xc0, !PT ;  /* 0xffff00002a2f7812 */ /* 0x040fe200078ec0ff */
[----:B------:R-:W-:Y:S01]  /*43a0*/  IMAD.U32 R42, R42, 0x10000, RZ ;  /* 0x000100002a2a7824 */ /* 0x000fe200078e00ff */
[----:B------:R-:W-:Y:S01]  /*43b0*/  SHF.R.U32.HI R43, RZ, 0x10, R43 ;  /* 0x00000010ff2b7819 */ /* 0x000fe2000001162b */
[CC--:B------:R-:W-:Y:S01]  /*43c0*/  FMUL.FTZ R48, R49.reuse, R46.reuse ;  /* 0x0000002e31307220 */ /* 0x0c0fe20000410000 */
[----:B------:R-:W-:Y:S01]  /*43d0*/  PRMT R44, R116, 0x5432, R44 ;  /* 0x00005432742c7816 */ /* 0x000fe2000000002c */
[-C--:B------:R-:W-:Y:S01]  /*43e0*/  FMUL.FTZ R49, R49, R47.reuse ;  /* 0x0000002f31317220 */ /* 0x080fe20000410000 */
[----:B------:R-:W-:Y:S01]  /*43f0*/  PRMT R43, R115, 0x5410, R43 ;  /* 0x00005410732b7816 */ /* 0x000fe2000000002b */
[C---:B------:R-:W-:Y:S01]  /*4400*/  FFMA.FTZ R48, R29.reuse, R47, -R48 ;  /* 0x0000002f1d307223 */ /* 0x040fe20000010830 */
[----:B------:R-:W-:Y:S01]  /*4410*/  LOP3.LUT R50, R30, 0xffff0000, RZ, 0xc0, !PT ;  /* 0xffff00001e327812 */ /* 0x000fe200078ec0ff */
[----:B------:R-:W-:Y:S01]  /*4420*/  FFMA.FTZ R49, R29, R46, R49 ;  /* 0x0000002e1d317223 */ /* 0x000fe20000010031 */
[----:B------:R-:W-:-:S02]  /*4430*/  IMAD.U32 R46, R44, 0x10000, RZ ;  /* 0x000100002c2e7824 */ /* 0x000fc400078e00ff */
[----:B------:R-:W-:Y:S02]  /*4440*/  IMAD.U32 R29, R30, 0x10000, RZ ;  /* 0x000100001e1d7824 */ /* 0x000fe400078e00ff */
[C---:B------:R-:W-:Y:S02]  /*4450*/  IMAD.U32 R47, R43.reuse, 0x10000, RZ ;  /* 0x000100002b2f7824 */ /* 0x040fe400078e00ff */
[CC--:B------:R-:W-:Y:S01]  /*4460*/  FMUL.FTZ R30, R50.reuse, R46.reuse ;  /* 0x0000002e321e7220 */ /* 0x0c0fe20000410000 */
[----:B------:R-:W-:Y:S01]  /*4470*/  LOP3.LUT R43, R43, 0xffff0000, RZ, 0xc0, !PT ;  /* 0xffff00002b2b7812 */ /* 0x000fe200078ec0ff */
[-C--:B------:R-:W-:Y:S02]  /*4480*/  FMUL.FTZ R50, R50, R47.reuse ;  /* 0x0000002f32327220 */ /* 0x080fe40000410000 */
[----:B------:R-:W-:Y:S01]  /*4490*/  FFMA.FTZ R30, R29, R47, -R30 ;  /* 0x0000002f1d1e7223 */ /* 0x000fe2000001081e */
[----:B------:R-:W-:Y:S02]  /*44a0*/  LOP3.LUT R47, R44, 0xffff0000, RZ, 0xc0, !PT ;  /* 0xffff00002c2f7812 */ /* 0x000fe400078ec0ff */
[----:B------:R-:W-:Y:S01]  /*44b0*/  LOP3.LUT R44, R31, 0xffff0000, RZ, 0xc0, !PT ;  /* 0xffff00001f2c7812 */ /* 0x000fe200078ec0ff */
[----:B------:R-:W-:Y:S01]  /*44c0*/  FFMA.FTZ R29, R29, R46, R50 ;  /* 0x0000002e1d1d7223 */ /* 0x000fe20000010032 */
[----:B------:R-:W-:Y:S01]  /*44d0*/  IMAD.U32 R46, R31, 0x10000, RZ ;  /* 0x000100001f2e7824 */ /* 0x000fe200078e00ff */
[----:B------:R-:W-:-:S02]  /*44e0*/  F2FP.BF16.F32.PACK_AB R48, R49, R48 ;  /* 0x000000303130723e */ /* 0x000fc400000010ff */
[C---:B------:R-:W-:Y:S01]  /*44f0*/  FMUL.FTZ R31, R44.reuse, R47 ;  /* 0x0000002f2c1f7220 */ /* 0x040fe20000410000 */
[-C--:B------:R-:W-:Y:S01]  /*4500*/  FMUL.FTZ R44, R44, R43.reuse ;  /* 0x0000002b2c2c7220 */ /* 0x080fe20000410000 */
[----:B------:R-:W-:Y:S01]  /*4510*/  F2FP.BF16.F32.PACK_AB R30, R29, R30 ;  /* 0x0000001e1d1e723e */ /* 0x000fe200000010ff */
[----:B------:R-:W-:Y:S02]  /*4520*/  IMAD.MOV.U32 R29, RZ, RZ, R48 ;  /* 0x000000ffff1d7224 */ /* 0x000fe400078e0030 */
        /* <DEDUP_REMOVED lines=8> */
[----:B------:R-:W-:-:S05]  /*45b0*/  FFMA.FTZ R45, R28, R45, R46 ;  /* 0x0000002d1c2d7223 */ /* 0x000fca000001002e */
[----:B------:R-:W-:-:S07]  /*45c0*/  F2FP.BF16.F32.PACK_AB R28, R45, R42 ;  /* 0x0000002a2d1c723e */ /* 0x000fce00000010ff */
.L_x_1423:
[----:B------:R-:W-:Y:S05]  /*45d0*/  BSYNC B2 ;  /* 0x0000000000027941 */ /* 0x000fea0003800000 */
.L_x_1422:
[----:B------:R4:W-:Y:S02]  /*45e0*/  STG.E.128 desc[UR38][R32.64+0x60], R28 ;  /* 0x0000601c20007986 */ /* 0x0009e4000c101d26 */
.L_x_1421:
[----:B------:R-:W-:Y:S05]  /*45f0*/  BSYNC B1 ;  /* 0x0000000000017941 */ /* 0x000fea0003800000 */
.L_x_1420:
        /* <DEDUP_REMOVED lines=9> */
[----:B------:R-:W-:Y:S02]  /*4690*/  SHF.R.U64 R45, R38, 0x10, R39 ;  /* 0x00000010262d7819 */ /* 0x000fe40000001227 */
[----:B------:R-:W-:Y:S02]  /*46a0*/  PRMT R40, R114, 0x5410, R43 ;  /* 0x0000541072287816 */ /* 0x000fe4000000002b */
[----:B------:R-:W-:Y:S02]  /*46b0*/  PRMT R38, R110, 0x5410, R45 ;  /* 0x000054106e267816 */ /* 0x000fe4000000002d */
[C---:B------:R-:W-:Y:S01]  /*46c0*/  LOP3.LUT R42, R29.reuse, 0xffff0000, RZ, 0xc0, !PT ;  /* 0xffff00001d2a7812 */ /* 0x040fe200078ec0ff */
[----:B------:R-:W-:Y:S01]  /*46d0*/  IMAD.U32 R29, R29, 0x10000, RZ ;  /* 0x000100001d1d7824 */ /* 0x000fe200078e00ff */
[C---:B------:R-:W-:Y:S01]  /*46e0*/  LOP3.LUT R46, R40.reuse, 0xffff0000, RZ, 0xc0, !PT ;  /* 0xffff0000282e7812 */ /* 0x040fe200078ec0ff */
[----:B------:R-:W-:Y:S01]  /*46f0*/  IMAD.U32 R40, R40, 0x10000, RZ ;  /* 0x0001000028287824 */ /* 0x000fe200078e00ff */
[----:B------:R-:W-:Y:S01]  /*4700*/  SHF.R.U32.HI R45, RZ, 0x10, R41 ;  /* 0x00000010ff2d7819 */ /* 0x000fe20000011629 */
[----:B------:R-:W-:Y:S01]  /*4710*/  IMAD.U32 R41, R31, 0x10000, RZ ;  /* 0x000100001f297824 */ /* 0x000fe200078e00ff */
[----:B------:R-:W-:Y:S01]  /*4720*/  LOP3.LUT R44, R38, 0xffff0000, RZ, 0xc0, !PT ;  /* 0xffff0000262c7812 */ /* 0x000fe200078ec0ff */
[----:B------:R-:W-:Y:S01]  /*4730*/  FMUL.FTZ R48, R42, R46 ;  /* 0x0000002e2a307220 */ /* 0x000fe20000410000 */
[----:B------:R-:W-:-:S02]  /*4740*/  SHF.R.U32.HI R43, RZ, 0x10, R39 ;  /* 0x00000010ff2b7819 */ /* 0x000fc40000011627 */
[----:B------:R-:W-:Y:S01]  /*4750*/  PRMT R114, R114, 0x5432, R45 ;  /* 0x0000543272727816 */ /* 0x000fe2000000002d */
[-C--:B------:R-:W-:Y:S01]  /*4760*/  FMUL.FTZ R39, R42, R44.reuse ;  /* 0x0000002c2a277220 */ /* 0x080fe20000410000 */
[----:B------:R-:W-:Y:S01]  /*4770*/  PRMT R110, R110, 0x5432, R43 ;  /* 0x000054326e6e7816 */ /* 0x000fe2000000002b */
[C---:B------:R-:W-:Y:S01]  /*4780*/  FFMA.FTZ R42, R29.reuse, R44, -R48 ;  /* 0x0000002c1d2a7223 */ /* 0x040fe20000010830 */
[----:B------:R-:W-:Y:S01]  /*4790*/  LOP3.LUT R44, R30, 0xffff0000, RZ, 0xc0, !PT ;  /* 0xffff00001e2c7812 */ /* 0x000fe200078ec0ff */
[----:B------:R-:W-:Y:S02]  /*47a0*/  IMAD.U32 R45, R114, 0x10000, RZ ;  /* 0x00010000722d7824 */ /* 0x000fe400078e00ff */
[----:B------:R-:W-:Y:S01]  /*47b0*/  FFMA.FTZ R29, R29, R46, R39 ;  /* 0x0000002e1d1d7223 */ /* 0x000fe20000010027 */
[C---:B------:R-:W-:Y:S01]  /*47c0*/  IMAD.U32 R43, R110.reuse, 0x10000, RZ ;  /* 0x000100006e2b7824 */ /* 0x040fe200078e00ff */
[----:B------:R-:W-:Y:S01]  /*47d0*/  LOP3.LUT R110, R110, 0xffff0000, RZ, 0xc0, !PT ;  /* 0xffff00006e6e7812 */ /* 0x000fe200078ec0ff */
[----:B------:R-:W-:-:S02]  /*47e0*/  IMAD.U32 R39, R30, 0x10000, RZ ;  /* 0x000100001e277824 */ /* 0x000fc400078e00ff */
[C---:B------:R-:W-:Y:S01]  /*47f0*/  FMUL.FTZ R46, R44.reuse, R45 ;  /* 0x0000002d2c2e7220 */ /* 0x040fe20000410000 */
[----:B------:R-:W-:Y:S01]  /*4800*/  LOP3.LUT R30, R31, 0xffff0000, RZ, 0xc0, !PT ;  /* 0xffff00001f1e7812 */ /* 0x000fe200078ec0ff */
[-C--:B------:R-:W-:Y:S01]  /*4810*/  FMUL.FTZ R48, R44, R43.reuse ;  /* 0x0000002b2c307220 */ /* 0x080fe20000410000 */
[----:B------:R-:W-:Y:S01]  /*4820*/  IMAD.U32 R31, R28, 0x10000, RZ ;  /* 0x000100001c1f7824 */ /* 0x000fe200078e00ff */
[----:B------:R-:W-:Y:S01]  /*4830*/  LOP3.LUT R44, R114, 0xffff0000, RZ, 0xc0, !PT ;  /* 0xffff0000722c7812 */ /* 0x000fe200078ec0ff */
[C---:B------:R-:W-:Y:S01]  /*4840*/  FFMA.FTZ R43, R39.reuse, R43, -R46 ;  /* 0x0000002b272b7223 */ /* 0x040fe2000001082e */
[----:B------:R-:W-:Y:S01]  /*4850*/  LOP3.LUT R28, R28, 0xffff0000, RZ, 0xc0, !PT ;  /* 0xffff00001c1c7812 */ /* 0x000fe200078ec0ff */
[----:B------:R-:W-:Y:S02]  /*4860*/  IMAD.U32 R46, R38, 0x10000, RZ ;  /* 0x00010000262e7824 */ /* 0x000fe400078e00ff */
[----:B------:R-:W-:Y:S01]  /*4870*/  FFMA.FTZ R38, R39, R45, R48 ;  /* 0x0000002d27267223 */ /* 0x000fe20000010030 */
[C---:B------:R-:W-:Y:S01]  /*4880*/  FMUL.FTZ R48, R30.reuse, R44 ;  /* 0x0000002c1e307220 */ /* 0x040fe20000410000 */
[----:B------:R-:W-:Y:S01]  /*4890*/  FMUL.FTZ R45, R30, R110 ;  /* 0x0000006e1e2d7220 */ /* 0x000fe20000410000 */
        /* <DEDUP_REMOVED lines=11> */
.L_x_1427:
[----:B------:R-:W-:Y:S05]  /*4950*/  BSYNC B2 ;  /* 0x0000000000027941 */ /* 0x000fea0003800000 */
.L_x_1426:
[----:B------:R1:W-:Y:S02]  /*4960*/  STG.E.128 desc[UR38][R32.64+0x80], R28 ;  /* 0x0000801c20007986 */ /* 0x0003e4000c101d26 */
.L_x_1425:
[----:B------:R-:W-:Y:S05]  /*4970*/  BSYNC B1 ;  /* 0x0000000000017941 */ /* 0x000fea0003800000 */
.L_x_1424:
[----:B------:R-:W-:-:S13]  /*4980*/  ISETP.NE.AND P4, PT, R13, RZ, PT ;  /* 0x000000ff0d00720c */ /* 0x000fda0003f85270 */
[----:B------:R-:W-:Y:S05]  /*4990*/  @!P4 BRA `(.L_x_1407) ;  /* 0x000000240054c947 */ /* 0x000fea0003800000 */
[----:B------:R-:W5:Y:S01]  /*49a0*/  LDL R38, [R1+0x40] ;  /* 0x0000400001267983 */ /* 0x000f620000100800 */
[----:B------:R-:W-:Y:S03]  /*49b0*/  BSSY B1, `(.L_x_1428) ;  /* 0x0000031000017945 */ /* 0x000fe60003800000 */
[----:B-1234-:R1:W2:Y:S01]  /*49c0*/  LDS.128 R28, [R15+0x19000] ;  /* 0x019000000f1c7984 */ /* 0x01e2a20000000c00 */
[----:B-----5:R-:W-:-:S13]  /*49d0*/  ISETP.GE.AND P4, PT, R38, R107, PT ;  /* 0x0000006b2600720c */ /* 0x020fda0003f86270 */
[----:B-12---:R-:W-:Y:S05]  /*49e0*/  @P4 BRA `(.L_x_1429) ;  /* 0x0000000000b44947 */ /* 0x006fea0003800000 */
[----:B------:R-:W-:Y:S02]  /*49f0*/  SHF.R.U64 R40, R36, 0x10, R37 ;  /* 0x0000001024287819 */ /* 0x000fe40000001225 */
[--C-:B------:R-:W-:Y:S01]  /*4a00*/  SHF.R.U64 R44, R34, 0x10, R35.reuse ;  /* 0x00000010222c7819 */ /* 0x100fe20000001223 */
[----:B------:R-:W-:Y:S01]  /*4a10*/  IMAD.U32 R34, R30, 0x10000, RZ ;  /* 0x000100001e227824 */ /* 0x000fe200078e00ff */
[----:B------:R-:W-:Y:S02]  /*4a20*/  SHF.R.U32.HI R42, RZ, 0x10, R35 ;  /* 0x00000010ff2a7819 */ /* 0x000fe40000011623 */
[----:B------:R-:W-:Y:S02]  /*4a30*/  PRMT R40, R109, 0x5410, R40 ;  /* 0x000054106d287816 */ /* 0x000fe40000000028 */
[----:B------:R-:W-:Y:S02]  /*4a40*/  SHF.R.U32.HI R38, RZ, 0x10, R37 ;  /* 0x00000010ff267819 */ /* 0x000fe40000011625 */
[----:B------:R-:W-:-:S02]  /*4a50*/  PRMT R35, R89, 0x5410, R44 ;  /* 0x0000541059237816 */ /* 0x000fc4000000002c */
[----:B------:R-:W-:Y:S02]  /*4a60*/  PRMT R89, R89, 0x5432, R42 ;  /* 0x0000543259597816 */ /* 0x000fe4000000002a */
[----:B------:R-:W-:Y:S02]  /*4a70*/  LOP3.LUT R37, R29, 0xffff0000, RZ, 0xc0, !PT ;  /* 0xffff00001d257812 */ /* 0x000fe400078ec0ff */
[----:B------:R-:W-:Y:S01]  /*4a80*/  LOP3.LUT R42, R40, 0xffff0000, RZ, 0xc0, !PT ;  /* 0xffff0000282a7812 */ /* 0x000fe200078ec0ff */
[----:B------:R-:W-:Y:S01]  /*4a90*/  IMAD.U32 R41, R89, 0x10000, RZ ;  /* 0x0001000059297824 */ /* 0x000fe200078e00ff */
[----:B------:R-:W-:Y:S01]  /*4aa0*/  PRMT R109, R109, 0x5432, R38 ;  /* 0x000054326d6d7816 */ /* 0x000fe20000000026 */
[----:B------:R-:W-:Y:S01]  /*4ab0*/  IMAD.U32 R38, R29, 0x10000, RZ ;  /* 0x000100001d267824 */ /* 0x000fe200078e00ff */
[----:B------:R-:W-:Y:S01]  /*4ac0*/  LOP3.LUT R39, R35, 0xffff0000, RZ, 0xc0, !PT ;  /* 0xffff000023277812 */ /* 0x000fe200078ec0ff */
[----:B------:R-:W-:Y:S01]  /*4ad0*/  FMUL.FTZ R45, R37, R42 ;  /* 0x0000002a252d7220 */ /* 0x000fe20000410000 */
[----:B------:R-:W-:Y:S01]  /*4ae0*/  LOP3.LUT R36, R30, 0xffff0000, RZ, 0xc0, !PT ;  /* 0xffff00001e247812 */ /* 0x000fe200078ec0ff */
[----:B------:R-:W-:Y:S01]  /*4af0*/  IMAD.U32 R43, R109, 0x10000, RZ ;  /* 0x000100006d2b7824 */ /* 0x000fe200078e00ff */
[----:B------:R-:W-:Y:S01]  /*4b00*/  LOP3.LUT R30, R31, 0xffff0000, RZ, 0xc0, !PT ;  /* 0xffff00001f1e7812 */ /* 0x000fe200078ec0ff */
[-C--:B------:R-:W-:Y:S01]  /*4b10*/  FMUL.FTZ R47, R37, R39.reuse ;  /* 0x00000027252f7220 */ /* 0x080fe20000410000 */
[C---:B------:R-:W-:Y:S01]  /*4b20*/  IMAD.U32 R29, R28.reuse, 0x10000, RZ ;  /* 0x000100001c1d7824 */ /* 0x040fe200078e00ff */
[----:B------:R-:W-:Y:S01]  /*4b30*/  LOP3.LUT R37, R28, 0xffff0000, RZ, 0xc0, !PT ;  /* 0xffff00001c257812 */ /* 0x000fe200078ec0ff */
[----:B------:R-:W-:Y:S01]  /*4b40*/  FFMA.FTZ R28, R38, R39, -R45 ;  /* 0x00000027261c7223 */ /* 0x000fe2000001082d */
[----:B------:R-:W-:Y:S01]  /*4b50*/  LOP3.LUT R109, R109, 0xffff0000, RZ, 0xc0, !PT ;  /* 0xffff00006d6d7812 */ /* 0x000fe200078ec0ff */
[C---:B------:R-:W-:Y:S01]  /*4b60*/  FMUL.FTZ R49, R36.reuse, R43 ;  /* 0x0000002b24317220 */ /* 0x040fe20000410000 */
[----:B------:R-:W-:Y:S01]  /*4b70*/  LOP3.LUT R89, R89, 0xffff0000, RZ, 0xc0, !PT ;  /* 0xffff000059597812 */ /* 0x000fe200078ec0ff */
[----:B------:R-:W-:Y:S01]  /*4b80*/  FMUL.FTZ R39, R36, R41 ;  /* 0x0000002924277220 */ /* 0x000fe20000410000 */
[----:B------:R-:W-:-:S02]  /*4b90*/  IMAD.U32 R40, R40, 0x10000, RZ ;  /* 0x0001000028287824 */ /* 0x000fc400078e00ff */
[----:B------:R-:W-:Y:S01]  /*4ba0*/  FFMA.FTZ R47, R38, R42, R47 ;  /* 0x0000002a262f7223 */ /* 0x000fe2000001002f */
[----:B------:R-:W-:Y:S02]  /*4bb0*/  IMAD.U32 R36, R35, 0x10000, RZ ;  /* 0x0001000023247824 */ /* 0x000fe400078e00ff */
[C---:B------:R-:W-:Y:S01]  /*4bc0*/  FMUL.FTZ R38, R30.reuse, R109 ;  /* 0x0000006d1e267220 */ /* 0x040fe20000410000 */
[----:B------:R-:W-:Y:S01]  /*4bd0*/  FMUL.FTZ R42, R30, R89 ;  /* 0x000000591e2a7220 */ /* 0x000fe20000410000 */
[C---:B------:R-:W-:Y:S01]  /*4be0*/  FFMA.FTZ R49, R34.reuse, R41, -R49 ;  /* 0x0000002922317223 */ /* 0x040fe20000010831 */
[----:B------:R-:W-:Y:S01]  /*4bf0*/  FMUL.FTZ R30, R37, R40 ;  /* 0x00000028251e7220 */ /* 0x000fe20000410000 */
[----:B------:R-:W-:Y:S02]  /*4c00*/  IMAD.U32 R31, R31, 0x10000, RZ ;  /* 0x000100001f1f7824 */ /* 0x000fe400078e00ff */
[----:B------:R-:W-:Y:S01]  /*4c10*/  FFMA.FTZ R34, R34, R43, R39 ;  /* 0x0000002b22227223 */ /* 0x000fe20000010027 */
[-C--:B------:R-:W-:Y:S01]  /*4c20*/  FMUL.FTZ R37, R37, R36.reuse ;  /* 0x0000002425257220 */ /* 0x080fe20000410000 */
[----:B------:R-:W-:Y:S01]  /*4c30*/  FFMA.FTZ R30, R29, R36, -R30 ;  /* 0x000000241d1e7223 */ /* 0x000fe2000001081e */
[C---:B------:R-:W-:Y:S01]  /*4c40*/  FFMA.FTZ R38, R31.reuse, R89, -R38 ;  /* 0x000000591f267223 */ /* 0x040fe20000010826 */
[----:B------:R-:W-:Y:S01]  /*4c50*/  FFMA.FTZ R31, R31, R109, R42 ;  /* 0x0000006d1f1f7223 */ /* 0x000fe2000001002a */
[----:B------:R-:W-:Y:S01]  /*4c60*/  FFMA.FTZ R37, R29, R40, R37 ;  /* 0x000000281d257223 */ /* 0x000fe20000010025 */
[----:B------:R-:W-:-:S02]  /*4c70*/  F2FP.BF16.F32.PACK_AB R34, R34, R49 ;  /* 0x000000312222723e */ /* 0x000fc400000010ff */
[----:B------:R-:W-:Y:S02]  /*4c80*/  F2FP.BF16.F32.PACK_AB R29, R47, R28 ;  /* 0x0000001c2f1d723e */ /* 0x000fe400000010ff */
[----:B------:R-:W-:Y:S01]  /*4c90*/  F2FP.BF16.F32.PACK_AB R28, R37, R30 ;  /* 0x0000001e251c723e */ /* 0x000fe200000010ff */
[----:B------:R-:W-:Y:S01]  /*4ca0*/  IMAD.MOV.U32 R30, RZ, RZ, R34 ;  /* 0x000000ffff1e7224 */ /* 0x000fe200078e0022 */
[----:B------:R-:W-:-:S07]  /*4cb0*/  F2FP.BF16.F32.PACK_AB R31, R31, R38 ;  /* 0x000000261f1f723e */ /* 0x000fce00000010ff */
.L_x_1429:
[----:B------:R-:W-:Y:S05]  /*4cc0*/  BSYNC B1 ;  /* 0x0000000000017941 */ /* 0x000fea0003800000 */
.L_x_1428:
[----:B------:R1:W-:Y:S01]  /*4cd0*/  STG.E.128 desc[UR38][R32.64+0xa0], R28 ;  /* 0x0000a01c20007986 */ /* 0x0003e2000c101d26 */
[----:B------:R-:W-:Y:S05]  /*4ce0*/  BRA `(.L_x_1407) ;  /* 0x0000002000807947 */ /* 0x000fea0003800000 */
.L_x_1401:
        /* <DEDUP_REMOVED lines=46> */
.L_x_1431:
[----:B------:R-:W-:Y:S05]  /*4fd0*/  BSYNC B1 ;  /* 0x0000000000017941 */ /* 0x000fea0003800000 */
.L_x_1430:
        /* <DEDUP_REMOVED lines=44> */
.L_x_1432:
[----:B------:R-:W-:Y:S01]  /*52a0*/  IMAD R14, R17, 0x8, R2 ;  /* 0x00000008110e7824 */ /* 0x000fe200078e0202 */
[----:B------:R-:W-:Y:S01]  /*52b0*/  SHF.L.U32 R85, R156, 0x1f, RZ ;  /* 0x0000001f9c557819 */ /* 0x000fe200000006ff */
[----:B------:R-:W-:Y:S03]  /*52c0*/  BSSY B1, `(.L_x_1433) ;  /* 0x0000003000017945 */ /* 0x000fe60003800000 */
[----:B------:R-:W0:Y:S02]  /*52d0*/  SYNCS.PHASECHK.TRANS64.TRYWAIT P5, [R14+URZ+0x2d890], R85 ;  /* 0x02d890550e0075a7 */ /* 0x000e2400080a017f */
[----:B0-----:R-:W-:Y:S05]  /*52e0*/  @!P5 BRA `(.L_x_1434) ;  /* 0x000001fc0020d947 */ /* 0x001fea0003800000 */
.L_x_1782:
[----:B------:R-:W-:Y:S05]  /*52f0*/  BSYNC B1 ;  /* 0x0000000000017941 */ /* 0x000fea0003800000 */
.L_x_1433:
        /* <DEDUP_REMOVED lines=17> */
[----:B------:R-:W-:Y:S01]  /*5410*/  SEL R52, R108, R114, !P0 ;  /* 0x000000726c347207 */ /* 0x000fe20004000000 */
[----:B------:R-:W-:Y:S01]  /*5420*/  BSSY B2, `(.L_x_1437) ;  /* 0x0000071000027945 */ /* 0x000fe20003800000 */
[----:B------:R-:W-:-:S02]  /*5430*/  ISETP.GE.AND P4, PT, R136, R107, PT ;  /* 0x0000006b8800720c */ /* 0x000fc40003f86270 */
[----:B------:R-:W-:-:S04]  /*5440*/  SHF.R.S32.HI R53, RZ, 0x1f, R52 ;  /* 0x0000001fff357819 */ /* 0x000fc80000011434 */
[----:B------:R-:W-:-:S04]  /*5450*/  LEA.HI R53, R53, R52, RZ, 0x4 ;  /* 0x0000003435357211 */ /* 0x000fc800078f20ff */
[----:B------:R-:W-:-:S04]  /*5460*/  SHF.R.S32.HI R53, RZ, 0x4, R53 ;  /* 0x00000004ff357819 */ /* 0x000fc80000011435 */
[----:B------:R-:W-:-:S04]  /*5470*/  LEA.HI.SX32 R115, R76, R53, 0x1d ;  /* 0x000000354c737211 */ /* 0x000fc800078feaff */
[----:B------:R-:W-:-:S04]  /*5480*/  SHF.R.S32.HI R52, RZ, 0x1f, R115 ;  /* 0x0000001fff347819 */ /* 0x000fc80000011473 */
[----:B------:R-:W-:Y:S01]  /*5490*/  LEA.HI R52, R52, R115, RZ, 0x2 ;  /* 0x0000007334347211 */ /* 0x000fe200078f10ff */
[----:B------:R-:W-:-:S04]  /*54a0*/  IMAD.SHL.U32 R115, R115, 0x8, RZ ;  /* 0x0000000873737824 */ /* 0x000fc800078e00ff */
[----:B------:R-:W-:-:S05]  /*54b0*/  IMAD.SHL.U32 R52, R52, 0x400, RZ ;  /* 0x0000040034347824 */ /* 0x000fca00078e00ff */
[----:B------:R-:W-:Y:S02]  /*54c0*/  LOP3.LUT R52, R52, 0x7ffff000, RZ, 0xc0, !PT ;  /* 0x7ffff00034347812 */ /* 0x000fe400078ec0ff */
[----:B--2---:R-:W-:-:S04]  /*54d0*/  LOP3.LUT R53, R58, 0x18, R115, 0xf8, !PT ;  /* 0x000000183a357812 */ /* 0x004fc800078ef873 */
[----:B---3--:R-:W-:-:S04]  /*54e0*/  LOP3.LUT R53, R53, R55, RZ, 0x3c, !PT ;  /* 0x0000003735357212 */ /* 0x008fc800078e3cff */
[----:B----4-:R-:W-:-:S05]  /*54f0*/  IADD3 R52, R53, R52, R54 ;  /* 0x0000003435347210 */ /* 0x010fca0007ffe036 */
        /* <DEDUP_REMOVED lines=9> */
[----:B------:R-:W-:Y:S02]  /*5590*/  PRMT R36, R117, 0x5432, R36 ;  /* 0x0000543275247816 */ /* 0x000fe40000000024 */
[----:B------:R-:W-:Y:S02]  /*55a0*/  SHF.R.U32.HI R117, RZ, 0x10, R49 ;  /* 0x00000010ff757819 */ /* 0x000fe40000011631 */
[--C-:B------:R-:W-:Y:S02]  /*55b0*/  SHF.R.U64 R37, R38, 0x10, R39.reuse ;  /* 0x0000001026257819 */ /* 0x100fe40000001227 */
[----:B------:R-:W-:-:S02]  /*55c0*/  SHF.R.U32.HI R38, RZ, 0x10, R39 ;  /* 0x00000010ff267819 */ /* 0x000fc40000011627 */
[----:B------:R-:W-:Y:S02]  /*55d0*/  SHF.R.U64 R39, R48, 0x10, R49 ;  /* 0x0000001030277819 */ /* 0x000fe40000001231 */
[--C-:B------:R-:W-:Y:S02]  /*55e0*/  SHF.R.U64 R48, R50, 0x10, R51.reuse ;  /* 0x0000001032307819 */ /* 0x100fe40000001233 */
[----:B------:R-:W-:Y:S02]  /*55f0*/  SHF.R.U32.HI R49, RZ, 0x10, R51 ;  /* 0x00000010ff317819 */ /* 0x000fe40000011633 */
[----:B------:R-:W-:Y:S02]  /*5600*/  PRMT R117, R129, 0x5410, R117 ;  /* 0x0000541081757816 */ /* 0x000fe40000000075 */
[----:B------:R-:W-:Y:S02]  /*5610*/  PRMT R116, R119, 0x5432, R116 ;  /* 0x0000543277747816 */ /* 0x000fe40000000074 */
[----:B------:R-:W-:-:S02]  /*5620*/  PRMT R39, R120, 0x5410, R39 ;  /* 0x0000541078277816 */ /* 0x000fc40000000027 */
[----:B------:R-:W-:Y:S01]  /*5630*/  PRMT R48, R120, 0x5432, R48 ;  /* 0x0000543278307816 */ /* 0x000fe20000000030 */
[----:B-1----:R-:W-:Y:S01]  /*5640*/  IMAD.U32 R120, R57, 0x10000, RZ ;  /* 0x0001000039787824 */ /* 0x002fe200078e00ff */
[----:B------:R-:W-:Y:S01]  /*5650*/  PRMT R49, R119, 0x5410, R49 ;  /* 0x0000541077317816 */ /* 0x000fe20000000031 */
[----:B------:R-:W-:Y:S01]  /*5660*/  IMAD.U32 R119, R117, 0x10000, RZ ;  /* 0x0001000075777824 */ /* 0x000fe200078e00ff */
[----:B------:R-:W-:Y:S01]  /*5670*/  PRMT R37, R118, 0x5410, R37 ;  /* 0x0000541076257816 */ /* 0x000fe20000000025 */
[----:B------:R-:W-:Y:S01]  /*5680*/  IMAD.U32 R51, R116, 0x10000, RZ ;  /* 0x0001000074337824 */ /* 0x000fe200078e00ff */
[----:B------:R-:W-:Y:S01]  /*5690*/  PRMT R38, R118, 0x5432, R38 ;  /* 0x0000543276267816 */ /* 0x000fe20000000026 */
[----:B--2---:R-:W-:Y:S02]  /*56a0*/  IMAD.U32 R118, R53, 0x10000, RZ ;  /* 0x0001000035767824 */ /* 0x004fe400078e00ff */
[----:B------:R-:W-:Y:S01]  /*56b0*/  FMUL.FTZ R50, R120, R119 ;  /* 0x0000007778327220 */ /* 0x000fe20000410000 */
[----:B------:R-:W-:-:S02]  /*56c0*/  LOP3.LUT R117, R117, 0xffff0000, RZ, 0xc0, !PT ;  /* 0xffff000075757812 */ /* 0x000fc400078ec0ff */
        /* <DEDUP_REMOVED lines=27> */
[CC--:B------:R-:W-:Y:S02]  /*5880*/  FMUL.FTZ R55, R59.reuse, R49.reuse ;  /* 0x000000313b377220 */ /* 0x0c0fe40000410000 */
        /* <DEDUP_REMOVED lines=42> */
.L_x_1438:
[----:B------:R-:W-:Y:S05]  /*5b30*/  BSYNC B2 ;  /* 0x0000000000027941 */ /* 0x000fea0003800000 */
.L_x_1437:
        /* <DEDUP_REMOVED lines=12> */
.L_x_1436:
[----:B------:R-:W-:Y:S05]  /*5c00*/  BSYNC B1 ;  /* 0x0000000000017941 */ /* 0x000fea0003800000 */
.L_x_1435:
[----:B------:R-:W-:Y:S01]  /*5c10*/  ISETP.NE.AND P4, PT, R9, RZ, PT ;  /* 0x000000ff0900720c */ /* 0x000fe20003f85270 */
[----:B------:R-:W-:-:S12]  /*5c20*/  BSSY B1, `(.L_x_1439) ;  /* 0x0000084000017945 */ /* 0x000fd80003800000 */
[----:B------:R-:W-:Y:S05]  /*5c30*/  @!P4 BRA `(.L_x_1440) ;  /* 0x000000080008c947 */ /* 0x000fea0003800000 */
[----:B------:R-:W3:Y:S04]  /*5c40*/  LDL R48, [R1+0xc] ;  /* 0x00000c0001307983 */ /* 0x000ee80000100800 */
[----:B--2---:R-:W2:Y:S04]  /*5c50*/  LDL R39, [R1+0x10] ;  /* 0x0000100001277983 */ /* 0x004ea80000100800 */
        /* <DEDUP_REMOVED lines=13> */
[----:B---3--:R-:W-:-:S04]  /*5d30*/  LOP3.LUT R37, R48, 0x18, R52, 0xf8, !PT ;  /* 0x0000001830257812 */ /* 0x008fc800078ef834 */
[----:B--2---:R-:W-:-:S04]  /*5d40*/  LOP3.LUT R37, R37, R39, RZ, 0x3c, !PT ;  /* 0x0000002725257212 */ /* 0x004fc800078e3cff */
        /* <DEDUP_REMOVED lines=100> */
.L_x_1442:
[----:B------:R-:W-:Y:S05]  /*6390*/  BSYNC B2 ;  /* 0x0000000000027941 */ /* 0x000fea0003800000 */
.L_x_1441:
        /* <DEDUP_REMOVED lines=12> */
.L_x_1440:
[----:B------:R-:W-:Y:S05]  /*6460*/  BSYNC B1 ;  /* 0x0000000000017941 */ /* 0x000fea0003800000 */
.L_x_1439:
[----:B------:R-:W-:-:S13]  /*6470*/  ISETP.NE.AND P4, PT, R10, RZ, PT ;  /* 0x000000ff0a00720c */ /* 0x000fda0003f85270 */
[----:B------:R-:W-:Y:S05]  /*6480*/  @!P4 BRA `(.L_x_1407) ;  /* 0x000000080098c947 */ /* 0x000fea0003800000 */
[----:B--23--:R-:W2:Y:S04]  /*6490*/  LDL R36, [R1+0xc] ;  /* 0x00000c0001247983 */ /* 0x00cea80000100800 */
[----:B------:R-:W3:Y:S04]  /*64a0*/  LDL R35, [R1+0x10] ;  /* 0x0000100001237983 */ /* 0x000ee80000100800 */
[----:B------:R-:W4:Y:S01]  /*64b0*/  LDL R34, [R1+0x14] ;  /* 0x0000140001227983 */ /* 0x000f220000100800 */
[----:B------:R-:W-:Y:S01]  /*64c0*/  IADD3 R32, P4, P5, R20, R88, R79 ;  /* 0x0000005814207210 */ /* 0x000fe20007d9e04f */
[----:B------:R-:W-:Y:S01]  /*64d0*/  BSSY B1, `(.L_x_1443) ;  /* 0x0000077000017945 */ /* 0x000fe20003800000 */
[----:B------:R-:W-:-:S02]  /*64e0*/  LOP3.LUT P6, RZ, R23, 0x1, RZ, 0xc0, !PT ;  /* 0x0000000117ff7812 */ /* 0x000fc400078cc0ff */
[----:B------:R-:W-:Y:S02]  /*64f0*/  IADD3.X R33, R3, R110, R100, P4, P5 ;  /* 0x0000006e03217210 */ /* 0x000fe400027ea464 */
[----:B------:R-:W-:Y:S02]  /*6500*/  LEA R44, P4, R32, R86, 0x1 ;  /* 0x00000056202c7211 */ /* 0x000fe400078808ff */
[----:B------:R-:W-:Y:S02]  /*6510*/  SEL R114, R108, R114, !P6 ;  /* 0x000000726c727207 */ /* 0x000fe40007000000 */
[----:B------:R-:W-:Y:S02]  /*6520*/  LEA.HI.X R45, R32, R87, R33, 0x1, P4 ;  /* 0x00000057202d7211 */ /* 0x000fe400020f0c21 */
[----:B------:R-:W-:Y:S02]  /*6530*/  SHF.R.S32.HI R33, RZ, 0x1f, R114 ;  /* 0x0000001fff217819 */ /* 0x000fe40000011472 */
[----:B------:R-:W-:-:S02]  /*6540*/  ISETP.GE.AND P4, PT, R4, R107, PT ;  /* 0x0000006b0400720c */ /* 0x000fc40003f86270 */
[----:B------:R-:W-:-:S04]  /*6550*/  LEA.HI R33, R33, R114, RZ, 0x4 ;  /* 0x0000007221217211 */ /* 0x000fc800078f20ff */
[----:B------:R-:W-:-:S04]  /*6560*/  SHF.R.S32.HI R33, RZ, 0x4, R33 ;  /* 0x00000004ff217819 */ /* 0x000fc80000011421 */
[----:B------:R-:W-:-:S04]  /*6570*/  LEA.HI.SX32 R33, R74, R33, 0x1d ;  /* 0x000000214a217211 */ /* 0x000fc800078feaff */
[----:B------:R-:W-:Y:S01]  /*6580*/  SHF.R.S32.HI R32, RZ, 0x1f, R33 ;  /* 0x0000001fff207819 */ /* 0x000fe20000011421 */
[----:B------:R-:W-:-:S03]  /*6590*/  IMAD.SHL.U32 R46, R33, 0x8, RZ ;  /* 0x00000008212e7824 */ /* 0x000fc600078e00ff */
[----:B------:R-:W-:-:S05]  /*65a0*/  LEA.HI R33, R32, R33, RZ, 0x2 ;  /* 0x0000002120217211 */ /* 0x000fca00078f10ff */
[----:B------:R-:W-:-:S05]  /*65b0*/  IMAD.SHL.U32 R33, R33, 0x400, RZ ;  /* 0x0000040021217824 */ /* 0x000fca00078e00ff */
[----:B------:R-:W-:Y:S02]  /*65c0*/  LOP3.LUT R33, R33, 0x7ffff000, RZ, 0xc0, !PT ;  /* 0x7ffff00021217812 */ /* 0x000fe400078ec0ff */
[----:B--2---:R-:W-:-:S04]  /*65d0*/  LOP3.LUT R32, R36, 0x18, R46, 0xf8, !PT ;  /* 0x0000001824207812 */ /* 0x004fc800078ef82e */
[----:B---3--:R-:W-:-:S04]  /*65e0*/  LOP3.LUT R32, R32, R35, RZ, 0x3c, !PT ;  /* 0x0000002320207212 */ /* 0x008fc800078e3cff */
[----:B----4-:R-:W-:Y:S01]  /*65f0*/  IADD3 R32, R32, R33, R34 ;  /* 0x0000002120207210 */ /* 0x010fe20007ffe022 */
[----:B------:R-:W-:-:S04]  /*6600*/  IMAD R33, R17, 0x3000, R103 ;  /* 0x0000300011217824 */ /* 0x000fc800078e0267 */
[----:B------:R-:W-:Y:S02]  /*6610*/  IMAD R35, R17, 0x3000, R32 ;  /* 0x0000300011237824 */ /* 0x000fe400078e0220 */
[--C-:B------:R-:W-:Y:S02]  /*6620*/  IMAD R33, R33, 0x2, R2.reuse ;  /* 0x0000000221217824 */ /* 0x100fe400078e0202 */
[----:B------:R-:W-:-:S04]  /*6630*/  IMAD R36, R35, 0x2, R2 ;  /* 0x0000000223247824 */ /* 0x000fc800078e0202 */
[----:B------:R-:W1:Y:S04]  /*6640*/  LDS.128 R32, [R33+0x15400] ;  /* 0x0154000021207984 */ /* 0x000e680000000c00 */
[----:B------:R-:W2:Y:S01]  /*6650*/  LDS.128 R36, [R36+0x15400] ;  /* 0x0154000024247984 */ /* 0x000ea20000000c00 */
[----:B------:R-:W-:Y:S05]  /*6660*/  @P4 BRA `(.L_x_1444) ;  /* 0x0000000400744947 */ /* 0x000fea0003800000 */
[----:B------:R-:W-:Y:S01]  /*6670*/  SHF.R.U64 R28, R28, 0x10, R29 ;  /* 0x000000101c1c7819 */ /* 0x000fe2000000121d */
[----:B--2---:R-:W-:Y:S01]  /*6680*/  IMAD.U32 R49, R37, 0x10000, RZ ;  /* 0x0001000025317824 */ /* 0x004fe200078e00ff */
[----:B------:R-:W-:Y:S02]  /*6690*/  SHF.R.U32.HI R47, RZ, 0x10, R41 ;  /* 0x00000010ff2f7819 */ /* 0x000fe40000011629 */
[----:B------:R-:W-:Y:S02]  /*66a0*/  SHF.R.U32.HI R29, RZ, 0x10, R29 ;  /* 0x00000010ff1d7819 */ /* 0x000fe4000001161d */
[----:B------:R-:W-:Y:S02]  /*66b0*/  PRMT R47, R124, 0x5432, R47 ;  /* 0x000054327c2f7816 */ /* 0x000fe4000000002f */
[----:B------:R-:W-:Y:S02]  /*66c0*/  PRMT R29, R122, 0x5432, R29 ;  /* 0x000054327a1d7816 */ /* 0x000fe4000000001d */
[----:B------:R-:W-:Y:S01]  /*66d0*/  SHF.R.U64 R41, R40, 0x10, R41 ;  /* 0x0000001028297819 */ /* 0x000fe20000001229 */
[----:B------:R-:W-:Y:S01]  /*66e0*/  IMAD.U32 R48, R47, 0x10000, RZ ;  /* 0x000100002f307824 */ /* 0x000fe200078e00ff */
[--C-:B------:R-:W-:Y:S01]  /*66f0*/  SHF.R.U64 R40, R42, 0x10, R43.reuse ;  /* 0x000000102a287819 */ /* 0x100fe2000000122b */
[----:B------:R-:W-:Y:S01]  /*6700*/  IMAD.U32 R50, R29, 0x10000, RZ ;  /* 0x000100001d327824 */ /* 0x000fe200078e00ff */
[----:B------:R-:W-:Y:S01]  /*6710*/  SHF.R.U32.HI R42, RZ, 0x10, R43 ;  /* 0x00000010ff2a7819 */ /* 0x000fe2000001162b */
[----:B------:R-:W-:Y:S01]  /*6720*/  FMUL.FTZ R51, R49, R48 ;  /* 0x0000003031337220 */ /* 0x000fe20000410000 */
[----:B-1----:R-:W-:-:S02]  /*6730*/  IMAD.U32 R43, R33, 0x10000, RZ ;  /* 0x00010000212b7824 */ /* 0x002fc400078e00ff */
[-C--:B------:R-:W-:Y:S01]  /*6740*/  FMUL.FTZ R49, R49, R50.reuse ;  /* 0x0000003231317220 */ /* 0x080fe20000410000 */
[----:B------:R-:W-:Y:S01]  /*6750*/  LOP3.LUT R47, R47, 0xffff0000, RZ, 0xc0, !PT ;  /* 0xffff00002f2f7812 */ /* 0x000fe200078ec0ff */
[C---:B------:R-:W-:Y:S02]  /*6760*/  FFMA.FTZ R51, R43.reuse, R50, -R51 ;  /* 0x000000322b337223 */ /* 0x040fe40000010833 */
[----:B------:R-:W-:Y:S01]  /*6770*/  FFMA.FTZ R49, R43, R48, R49 ;  /* 0x000000302b317223 */ /* 0x000fe20000010031 */
[----:B------:R-:W-:Y:S01]  /*6780*/  LOP3.LUT R43, R37, 0xffff0000, RZ, 0xc0, !PT ;  /* 0xffff0000252b7812 */ /* 0x000fe200078ec0ff */
[----:B------:R-:W-:Y:S01]  /*6790*/  IMAD.U32 R48, R39, 0x10000, RZ ;  /* 0x0001000027307824 */ /* 0x000fe200078e00ff */
[----:B------:R-:W-:Y:S02]  /*67a0*/  LOP3.LUT R29, R29, 0xffff0000, RZ, 0xc0, !PT ;  /* 0xffff00001d1d7812 */ /* 0x000fe400078ec0ff */
[----:B------:R-:W-:Y:S01]  /*67b0*/  LOP3.LUT R33, R33, 0xffff0000, RZ, 0xc0, !PT ;  /* 0xffff000021217812 */ /* 0x000fe200078ec0ff */
[C---:B------:R-:W-:Y:S01]  /*67c0*/  FMUL.FTZ R37, R43.reuse, R47 ;  /* 0x0000002f2b257220 */ /* 0x040fe20000410000 */
[--C-:B------:R-:W-:Y:S01]  /*67d0*/  SHF.R.U64 R30, R30, 0x10, R31.reuse ;  /* 0x000000101e1e7819 */ /* 0x100fe2000000121f */
[-C--:B------:R-:W-:Y:S01]  /*67e0*/  FMUL.FTZ R43, R43, R29.reuse ;  /* 0x0000001d2b2b7220 */ /* 0x080fe20000410000 */
[----:B------:R-:W-:Y:S01]  /*67f0*/  SHF.R.U32.HI R31, RZ, 0x10, R31 ;  /* 0x00000010ff1f7819 */ /* 0x000fe2000001161f */
[C---:B------:R-:W-:Y:S01]  /*6800*/  FFMA.FTZ R37, R33.reuse, R29, -R37 ;  /* 0x0000001d21257223 */ /* 0x040fe20000010825 */
[----:B------:R-:W-:Y:S01]  /*6810*/  PRMT R41, R124, 0x5410, R41 ;  /* 0x000054107c297816 */ /* 0x000fe20000000029 */
[----:B------:R-:W-:Y:S01]  /*6820*/  FFMA.FTZ R43, R33, R47, R43 ;  /* 0x0000002f212b7223 */ /* 0x000fe2000001002b */
[----:B------:R-:W-:Y:S01]  /*6830*/  PRMT R47, R123, 0x5432, R42 ;  /* 0x000054327b2f7816 */ /* 0x000fe2000000002a */
[----:B------:R-:W-:Y:S01]  /*6840*/  IMAD.U32 R33, R35, 0x10000, RZ ;  /* 0x0001000023217824 */ /* 0x000fe200078e00ff */
[----:B------:R-:W-:-:S02]  /*6850*/  PRMT R31, R121, 0x5432, R31 ;  /* 0x00005432791f7816 */ /* 0x000fc4000000001f */
[----:B------:R-:W-:Y:S01]  /*6860*/  PRMT R28, R122, 0x5410, R28 ;  /* 0x000054107a1c7816 */ /* 0x000fe2000000001c */
[C---:B------:R-:W-:Y:S01]  /*6870*/  IMAD.U32 R29, R47.reuse, 0x10000, RZ ;  /* 0x000100002f1d7824 */ /* 0x040fe200078e00ff */
[----:B------:R-:W-:Y:S01]  /*6880*/  LOP3.LUT R47, R47, 0xffff0000, RZ, 0xc0, !PT ;  /* 0xffff00002f2f7812 */ /* 0x000fe200078ec0ff */
[C---:B------:R-:W-:Y:S01]  /*6890*/  IMAD.U32 R42, R31.reuse, 0x10000, RZ ;  /* 0x000100001f2a7824 */ /* 0x040fe200078e00ff */
[----:B------:R-:W-:Y:S01]  /*68a0*/  LOP3.LUT R31, R31, 0xffff0000, RZ, 0xc0, !PT ;  /* 0xffff00001f1f7812 */ /* 0x000fe200078ec0ff */
[C---:B------:R-:W-:Y:S01]  /*68b0*/  FMUL.FTZ R50, R48.reuse, R29 ;  /* 0x0000001d30327220 */ /* 0x040fe20000410000 */
[----:B------:R-:W-:Y:S01]  /*68c0*/  PRMT R123, R123, 0x5410, R40 ;  /* 0x000054107b7b7816 */ /* 0x000fe20000000028 */
[-C--:B------:R-:W-:Y:S01]  /*68d0*/  FMUL.FTZ R48, R48, R42.reuse ;  /* 0x0000002a30307220 */ /* 0x080fe20000410000 */
[----:B------:R-:W-:Y:S01]  /*68e0*/  PRMT R121, R121, 0x5410, R30 ;  /* 0x0000541079797816 */ /* 0x000fe2000000001e */
[----:B------:R-:W-:Y:S01]  /*68f0*/  FFMA.FTZ R42, R33, R42, -R50 ;  /* 0x0000002a212a7223 */ /* 0x000fe20000010832 */
[----:B------:R-:W-:-:S02]  /*6900*/  IMAD.U32 R30, R38, 0x10000, RZ ;  /* 0x00010000261e7824 */ /* 0x000fc400078e00ff */
[----:B------:R-:W-:Y:S01]  /*6910*/  FFMA.FTZ R33, R33, R29, R48 ;  /* 0x0000001d21217223 */ /* 0x000fe20000010030 */
[----:B------:R-:W-:Y:S02]  /*6920*/  LOP3.LUT R48, R39, 0xffff0000, RZ, 0xc0, !PT ;  /* 0xffff000027307812 */ /* 0x000fe400078ec0ff */
[----:B------:R-:W-:Y:S02]  /*6930*/  LOP3.LUT R29, R35, 0xffff0000, RZ, 0xc0, !PT ;  /* 0xffff0000231d7812 */ /* 0x000fe400078ec0ff */
[----:B------:R-:W-:Y:S01]  /*6940*/  LOP3.LUT R38, R38, 0xffff0000, RZ, 0xc0, !PT ;  /* 0xffff000026267812 */ /* 0x000fe200078ec0ff */
[C---:B------:R-:W-:Y:S01]  /*6950*/  FMUL.FTZ R39, R48.reuse, R47 ;  /* 0x0000002f30277220 */ /* 0x040fe20000410000 */
[----:B------:R-:W-:Y:S01]  /*6960*/  FMUL.FTZ R35, R48, R31 ;  /* 0x0000001f30237220 */ /* 0x000fe20000410000 */
[----:B------:R-:W-:Y:S01]  /*6970*/  IMAD.U32 R48, R28, 0x10000, RZ ;  /* 0x000100001c307824 */ /* 0x000fe200078e00ff */
[----:B------:R-:W-:Y:S01]  /*6980*/  F2FP.BF16.F32.PACK_AB R37, R37, R51 ;  /* 0x000000332525723e */ /* 0x000fe200000010ff */
[C---:B------:R-:W-:Y:S01]  /*6990*/  FFMA.FTZ R31, R29.reuse, R31, -R39 ;  /* 0x0000001f1d1f7223 */ /* 0x040fe20000010827 */
[----:B------:R-:W-:Y:S01]  /*69a0*/  FFMA.FTZ R29, R29, R47, R35 ;  /* 0x0000002f1d1d7223 */ /* 0x000fe20000010023 */
[C---:B------:R-:W-:Y:S01]  /*69b0*/  IMAD.U32 R47, R36.reuse, 0x10000, RZ ;  /* 0x00010000242f7824 */ /* 0x040fe200078e00ff */
[----:B------:R-:W-:Y:S01]  /*69c0*/  LOP3.LUT R36, R36, 0xffff0000, RZ, 0xc0, !PT ;  /* 0xffff000024247812 */ /* 0x000fe200078ec0ff */
[C---:B------:R-:W-:Y:S01]  /*69d0*/  IMAD.U32 R39, R41.reuse, 0x10000, RZ ;  /* 0x0001000029277824 */ /* 0x040fe200078e00ff */
[----:B------:R-:W-:Y:S01]  /*69e0*/  LOP3.LUT R41, R41, 0xffff0000, RZ, 0xc0, !PT ;  /* 0xffff000029297812 */ /* 0x000fe200078ec0ff */
[C---:B------:R-:W-:Y:S01]  /*69f0*/  IMAD.U32 R35, R32.reuse, 0x10000, RZ ;  /* 0x0001000020237824 */ /* 0x040fe200078e00ff */
[----:B------:R-:W-:Y:S01]  /*6a00*/  LOP3.LUT R32, R32, 0xffff0000, RZ, 0xc0, !PT ;  /* 0xffff000020207812 */ /* 0x000fe200078ec0ff */
[C---:B------:R-:W-:Y:S01]  /*6a10*/  FMUL.FTZ R50, R47.reuse, R39 ;  /* 0x000000272f327220 */ /* 0x040fe20000410000 */
[----:B------:R-:W-:Y:S01]  /*6a20*/  FMUL.FTZ R47, R47, R48 ;  /* 0x000000302f2f7220 */ /* 0x000fe20000410000 */
[----:B------:R-:W-:-:S02]  /*6a30*/  F2FP.BF16.F32.PACK_AB R31, R31, R42 ;  /* 0x0000002a1f1f723e */ /* 0x000fc400000010ff */
[C---:B------:R-:W-:Y:S01]  /*6a40*/  FFMA.FTZ R50, R35.reuse, R48, -R50 ;  /* 0x0000003023327223 */ /* 0x040fe20000010832 */
[----:B------:R-:W-:Y:S01]  /*6a50*/  FFMA.FTZ R47, R35, R39, R47 ;  /* 0x00000027232f7223 */ /* 0x000fe2000001002f */
[----:B------:R-:W-:Y:S01]  /*6a60*/  LOP3.LUT R35, R28, 0xffff0000, RZ, 0xc0, !PT ;  /* 0xffff00001c237812 */ /* 0x000fe200078ec0ff */
[----:B------:R-:W-:Y:S01]  /*6a70*/  FMUL.FTZ R39, R36, R41 ;  /* 0x0000002924277220 */ /* 0x000fe20000410000 */
[C---:B------:R-:W-:Y:S01]  /*6a80*/  IMAD.U32 R28, R34.reuse, 0x10000, RZ ;  /* 0x00010000221c7824 */ /* 0x040fe200078e00ff */
[----:B------:R-:W-:Y:S02]  /*6a90*/  LOP3.LUT R34, R34, 0xffff0000, RZ, 0xc0, !PT ;  /* 0xffff000022227812 */ /* 0x000fe400078ec0ff */
[-C--:B------:R-:W-:Y:S01]  /*6aa0*/  FMUL.FTZ R36, R36, R35.reuse ;  /* 0x0000002324247220 */ /* 0x080fe20000410000 */
[C---:B------:R-:W-:Y:S01]  /*6ab0*/  FFMA.FTZ R39, R32.reuse, R35, -R39 ;  /* 0x0000002320277223 */ /* 0x040fe20000010827 */
[C---:B------:R-:W-:Y:S01]  /*6ac0*/  IMAD.U32 R35, R123.reuse, 0x10000, RZ ;  /* 0x000100007b237824 */ /* 0x040fe200078e00ff */
[----:B------:R-:W-:Y:S01]  /*6ad0*/  LOP3.LUT R123, R123, 0xffff0000, RZ, 0xc0, !PT ;  /* 0xffff00007b7b7812 */ /* 0x000fe200078ec0ff */
[----:B------:R-:W-:Y:S01]  /*6ae0*/  FFMA.FTZ R36, R32, R41, R36 ;  /* 0x0000002920247223 */ /* 0x000fe20000010024 */
[----:B------:R-:W-:-:S02]  /*6af0*/  IMAD.U32 R41, R121, 0x10000, RZ ;  /* 0x0001000079297824 */ /* 0x000fc400078e00ff */
[C---:B------:R-:W-:Y:S01]  /*6b00*/  FMUL.FTZ R53, R30.reuse, R35 ;  /* 0x000000231e357220 */ /* 0x040fe20000410000 */
[----:B------:R-:W-:Y:S01]  /*6b10*/  F2FP.BF16.F32.PACK_AB R43, R43, R49 ;  /* 0x000000312b2b723e */ /* 0x000fe200000010ff */
[-C--:B------:R-:W-:Y:S02]  /*6b20*/  FMUL.FTZ R30, R30, R41.reuse ;  /* 0x000000291e1e7220 */ /* 0x080fe40000410000 */
[----:B------:R-:W-:Y:S01]  /*6b30*/  FFMA.FTZ R32, R28, R41, -R53 ;  /* 0x000000291c207223 */ /* 0x000fe20000010835 */
[----:B------:R-:W-:Y:S01]  /*6b40*/  FMUL.FTZ R41, R38, R123 ;  /* 0x0000007b26297220 */ /* 0x000fe20000410000 */
[----:B------:R-:W-:Y:S01]  /*6b50*/  F2FP.BF16.F32.PACK_AB R29, R29, R33 ;  /* 0x000000211d1d723e */ /* 0x000fe200000010ff */
[----:B------:R-:W-:Y:S01]  /*6b60*/  FFMA.FTZ R30, R28, R35, R30 ;  /* 0x000000231c1e7223 */ /* 0x000fe2000001001e */
[----:B------:R-:W-:Y:S01]  /*6b70*/  LOP3.LUT R35, R121, 0xffff0000, RZ, 0xc0, !PT ;  /* 0xffff000079237812 */ /* 0x000fe200078ec0ff */
[----:B------:R-:W-:Y:S01]  /*6b80*/  IMAD.MOV.U32 R33, RZ, RZ, R37 ;  /* 0x000000ffff217224 */ /* 0x000fe200078e0025 */
[----:B------:R-:W-:Y:S01]  /*6b90*/  F2FP.BF16.F32.PACK_AB R50, R39, R50 ;  /* 0x000000322732723e */ /* 0x000fe200000010ff */
[----:B------:R-:W-:Y:S01]  /*6ba0*/  IMAD.MOV.U32 R37, RZ, RZ, R43 ;  /* 0x000000ffff257224 */ /* 0x000fe200078e002b */
[----:B------:R-:W-:Y:S01]  /*6bb0*/  F2FP.BF16.F32.PACK_AB R36, R36, R47 ;  /* 0x0000002f2424723e */ /* 0x000fe200000010ff */
[-C--:B------:R-:W-:Y:S01]  /*6bc0*/  FMUL.FTZ R38, R38, R35.reuse ;  /* 0x0000002326267220 */ /* 0x080fe20000410000 */
[----:B------:R-:W-:Y:S01]  /*6bd0*/  FFMA.FTZ R35, R34, R35, -R41 ;  /* 0x0000002322237223 */ /* 0x000fe20000010829 */
[----:B------:R-:W-:-:S02]  /*6be0*/  IMAD.MOV.U32 R39, RZ, RZ, R29 ;  /* 0x000000ffff277224 */ /* 0x000fc400078e001d */
[----:B------:R-:W-:Y:S02]  /*6bf0*/  FFMA.FTZ R123, R34, R123, R38 ;  /* 0x0000007b227b7223 */ /* 0x000fe40000010026 */
[----:B------:R-:W-:Y:S01]  /*6c00*/  F2FP.BF16.F32.PACK_AB R34, R35, R32 ;  /* 0x000000202322723e */ /* 0x000fe200000010ff */
[----:B------:R-:W-:Y:S02]  /*6c10*/  IMAD.MOV.U32 R32, RZ, RZ, R50 ;  /* 0x000000ffff207224 */ /* 0x000fe400078e0032 */
[----:B------:R-:W-:Y:S01]  /*6c20*/  F2FP.BF16.F32.PACK_AB R38, R123, R30 ;  /* 0x0000001e7b26723e */ /* 0x000fe200000010ff */
[----:B------:R-:W-:-:S07]  /*6c30*/  IMAD.MOV.U32 R35, RZ, RZ, R31 ;  /* 0x000000ffff237224 */ /* 0x000fce00078e001f */
.L_x_1444:
[----:B------:R-:W-:Y:S05]  /*6c40*/  BSYNC B1 ;  /* 0x0000000000017941 */ /* 0x000fea0003800000 */
.L_x_1443:
        /* <DEDUP_REMOVED lines=10> */
.L_x_1400:
[----:B------:R-:W-:-:S06]  /*6cf0*/  UISETP.NE.AND UP0, UPT, UR37, 0x3, UPT ;  /* 0x000000032500788c */ /* 0x000fcc000bf05270 */
[----:B------:R-:W-:-:S13]  /*6d00*/  PLOP3.LUT P3, PT, PT, PT, UP0, 0x80, 0x0 ;  /* 0x000000000000781c */ /* 0x000fda0003f6f008 */
[----:B------:R-:W-:Y:S05]  /*6d10*/  @!P3 BRA `(.L_x_1445) ;  /* 0x000000000004b947 */ /* 0x000fea0003800000 */
[----:B------:R-:W-:Y:S01]  /*6d20*/  BPT.TRAP 0x1 ;  /* 0x000000040000795c */ /* 0x000fe20000300000 */
.L_x_1445:
[----:B------:R-:W-:Y:S01]  /*6d30*/  IMAD R14, R17, 0x8, R2 ;  /* 0x00000008110e7824 */ /* 0x000fe200078e0202 */
[----:B------:R-:W-:Y:S01]  /*6d40*/  SHF.L.U32 R85, R156, 0x1f, RZ ;  /* 0x0000001f9c557819 */ /* 0x000fe200000006ff */
[----:B------:R-:W-:Y:S01]  /*6d50*/  IMAD R84, R25, -0x80, R24 ;  /* 0xffffff8019547824 */ /* 0x000fe200078e0218 */
[----:B------:R-:W-:Y:S02]  /*6d60*/  BSSY B1, `(.L_x_1446) ;  /* 0x0000004000017945 */ /* 0x000fe40003800000 */
[----:B------:R-:W0:Y:S02]  /*6d70*/  SYNCS.PHASECHK.TRANS64.TRYWAIT P4, [R14+URZ+0x2d890], R85 ;  /* 0x02d890550e0075a7 */ /* 0x000e24000808017f */
[----:B------:R-:W-:Y:S01]  /*6d80*/  VIMNMX R84, R84, 0x80, PT ;  /* 0x0000008054547848 */ /* 0x000fe20003fe0100 */
[----:B0-----:R-:W-:Y:S06]  /*6d90*/  @!P4 BRA `(.L_x_1447) ;  /* 0x000001e00088c947 */ /* 0x001fec0003800000 */
.L_x_1783:
[----:B------:R-:W-:Y:S05]  /*6da0*/  BSYNC B1 ;  /* 0x0000000000017941 */ /* 0x000fea0003800000 */
.L_x_1446:
        /* <DEDUP_REMOVED lines=20> */
.L_x_1407:
[----:B------:R-:W-:Y:S05]  /*6ef0*/  BSYNC B0 ;  /* 0x0000000000007941 */ /* 0x000fea0003800000 */
.L_x_1399:
        /* <DEDUP_REMOVED lines=17> */
.L_x_1449:
[----:B------:R-:W-:Y:S05]  /*7010*/  BSYNC B0 ;  /* 0x0000000000007941 */ /* 0x000fea0003800000 */
.L_x_1448:
[----:B------:R-:W2:Y:S01]  /*7020*/  SYNCS.PHASECHK.TRANS64.TRYWAIT P3, [R14+URZ+0x2d8b0], R85 ;  /* 0x02d8b0550e0075a7 */ /* 0x000ea2000806017f */
[----:B------:R-:W-:Y:S04]  /*7030*/  BSSY B0, `(.L_x_1450) ;  /* 0x0000002000007945 */ /* 0x000fe80003800000 */
[----:B--2---:R-:W-:Y:S05]  /*7040*/  @!P3 BRA `(.L_x_1451) ;  /* 0x000001dc00f0b947 */ /* 0x004fea0003800000 */
.L_x_1784:
[----:B------:R-:W-:Y:S05]  /*7050*/  BSYNC B0 ;  /* 0x0000000000007941 */ /* 0x000fea0003800000 */
.L_x_1450:
        /* <DEDUP_REMOVED lines=33> */
.L_x_1453:
[----:B------:R-:W-:Y:S05]  /*7270*/  BSYNC B0 ;  /* 0x0000000000007941 */ /* 0x000fea0003800000 */
.L_x_1452:
[----:B------:R-:W-:Y:S01]  /*7280*/  @!PT LDS RZ, [RZ] ;  /* 0x00000000fffff984 */ /* 0x000fe20000000800 */
[----:B------:R-:W-:Y:S01]  /*7290*/  @!PT LDS RZ, [RZ] ;  /* 0x00000000fffff984 */ /* 0x000fe20000000800 */
[----:B------:R-:W-:Y:S01]  /*72a0*/  @!PT LDS RZ, [RZ] ;  /* 0x00000000fffff984 */ /* 0x000fe20000000800 */
[----:B------:R-:W-:Y:S01]  /*72b0*/  @!PT LDS RZ, [RZ] ;  /* 0x00000000fffff984 */ /* 0x000fe20000000800 */
[----:B------:R4:W-:Y:S06]  /*72c0*/  MEMBAR.ALL.CTA ;  /* 0x0000000000007992 */ /* 0x0009ec0000008000 */
[----:B----4-:R-:W4:Y:S01]  /*72d0*/  FENCE.VIEW.ASYNC.S ;  /* 0x00000000000073c6 */ /* 0x010f220000000000 */
[----:B------:R-:W-:Y:S02]  /*72e0*/  VIADD R17, R17, 0x1 ;  /* 0x0000000111117836 */ /* 0x000fe40000000000 */
[----:B0-2---:R-:W-:Y:S01]  /*72f0*/  @!P4 VIADD R14, R14, 0x2d8c0 ;  /* 0x0002d8c00e0ec836 */ /* 0x005fe20000000000 */
[----:B----4-:R0:W-:Y:S02]  /*7300*/  BAR.SYNC.DEFER_BLOCKING R111, 0x80 ;  /* 0x0002006f0000751d */ /* 0x0101e40000010000 */
[----:B------:R-:W-:-:S02]  /*7310*/  ISETP.NE.AND P3, PT, R17, 0x2, PT ;  /* 0x000000021100780c */ /* 0x000fc40003f65270 */
[----:B------:R-:W-:Y:S02]  /*7320*/  @!P4 PRMT R14, RZ, 0x654, R14 ;  /* 0x00000654ff0ec816 */ /* 0x000fe4000000000e */
[----:B------:R-:W-:Y:S02]  /*7330*/  SEL R15, RZ, 0x1, P3 ;  /* 0x00000001ff0f7807 */ /* 0x000fe40001800000 */
[----:B------:R-:W-:Y:S02]  /*7340*/  SEL R17, R17, RZ, P3 ;  /* 0x000000ff11117207 */ /* 0x000fe40001800000 */
[----:B------:R-:W-:Y:S01]  /*7350*/  LOP3.LUT R156, R156, R15, RZ, 0x3c, !PT ;  /* 0x0000000f9c9c7212 */ /* 0x000fe200078e3cff */
[----:B------:R0:W-:Y:S01]  /*7360*/  @!P4 SYNCS.ARRIVE.TRANS64.RED.A1T0 RZ, [R14+URZ], RZ ;  /* 0x000000ff0effc9a7 */ /* 0x0001e2000810043f */
[----:B------:R-:W-:Y:S05]  /*7370*/  @P2 BRA `(.L_x_1454) ;  /* 0xffffffb800a42947 */ /* 0x000fea000383ffff */
[----:B-1-3--:R-:W1:Y:S01]  /*7380*/  S2R R28, SR_TID.X ;  /* 0x00000000001c7919 */ /* 0x00ae620000002100 */
[----:B------:R-:W-:Y:S02]  /*7390*/  PLOP3.LUT P0, PT, PT, PT, PT, 0x8, 0x0 ;  /* 0x000000000000781c */ /* 0x000fe40003f0e170 */
[----:B-1----:R-:W-:-:S04]  /*73a0*/  SHF.R.U32.HI R28, RZ, 0x7, R28 ;  /* 0x00000007ff1c7819 */ /* 0x002fc8000001161c */
[----:B------:R-:W-:-:S13]  /*73b0*/  ISETP.NE.AND P5, PT, R28, 0x1, PT ;  /* 0x000000011c00780c */ /* 0x000fda0003fa5270 */
[----:B------:R-:W-:Y:S06]  /*73c0*/  @!P5 BAR.ARV 0x9, 0x100 ;  /* 0x024400000000db1d */ /* 0x000fec0000002000 */
.L_x_1394:
[----:B------:R-:W2:Y:S01]  /*73d0*/  LDL R8, [R1+0x1c] ;  /* 0x00001c0001087983 */ /* 0x000ea20000100800 */
[----:B------:R-:W1:Y:S01]  /*73e0*/  LDC R0, c[0x0][0x448] ;  /* 0x00011200ff007b82 */ /* 0x000e620000000800 */
[----:B------:R-:W-:-:S07]  /*73f0*/  IADD3 R7, R139, 0x1, -R138 ;  /* 0x000000018b077810 */ /* 0x000fce0007ffe88a */
[----:B------:R-:W3:Y:S01]  /*7400*/  LDC.64 R4, c[0x0][0x9e0] ;  /* 0x00027800ff047b82 */ /* 0x000ee20000000a00 */
[----:B-1----:R-:W-:Y:S02]  /*7410*/  ISETP.NE.AND P1, PT, R0, 0x1, PT ;  /* 0x000000010000780c */ /* 0x002fe40003f25270 */
[----:B---3--:R-:W-:-:S11]  /*7420*/  ISETP.GE.AND P2, PT, R5, 0x1, PT ;  /* 0x000000010500780c */ /* 0x008fd60003f46270 */
[----:B------:R-:W1:Y:S08]  /*7430*/  @P1 LDC R3, c[0x0][0x44c] ;  /* 0x00011300ff031b82 */ /* 0x000e700000000800 */
[----:B------:R-:W3:Y:S01]  /*7440*/  @P1 LDC R6, c[0x0][0x450] ;  /* 0x00011400ff061b82 */ /* 0x000ee20000000800 */
[----:B--2---:R-:W-:-:S04]  /*7450*/  VIADD R0, R8, 0xbf ;  /* 0x000000bf08007836 */ /* 0x004fc80000000000 */
[----:B-1----:R-:W-:-:S05]  /*7460*/  @P1 IMAD.HI.U32 R3, R0, R3, RZ ;  /* 0x0000000300031227 */ /* 0x002fca00078e00ff */
[----:B---3--:R-:W-:-:S05]  /*7470*/  @P1 SHF.R.U32.HI R0, RZ, R6, R3 ;  /* 0x00000006ff001219 */ /* 0x008fca0000011603 */
[----:B------:R-:W-:Y:S01]  /*7480*/  IMAD.IADD R3, R7, 0x1, R0 ;  /* 0x0000000107037824 */ /* 0x000fe200078e0200 */
[----:B------:R-:W-:Y:S06]  /*7490*/  @P0 BRA `(.L_x_1455) ;  /* 0x00000000000c0947 */ /* 0x000fec0003800000 */
[----:B------:R-:W1:Y:S01]  /*74a0*/  FENCE.VIEW.ASYNC.G ;  /* 0x00000000000073c6 */ /* 0x000e620000000100 */
[----:B------:R-:W-:Y:S05]  /*74b0*/  WARPSYNC.ALL ;  /* 0x0000000000007948 */ /* 0x000fea0003800000 */
[----:B-1----:R-:W-:Y:S06]  /*74c0*/  BAR.ARV 0xc, 0x200 ;  /* 0x0308000000007b1d */ /* 0x002fec0000002000 */
.L_x_1455:
[----:B------:R-:W-:Y:S01]  /*74d0*/  IMAD.IADD R4, R3, 0x1, R4 ;  /* 0x0000000103047824 */ /* 0x000fe200078e0204 */
[----:B------:R-:W-:Y:S06]  /*74e0*/  @!P2 BRA `(.L_x_1456) ;  /* 0x000000000048a947 */ /* 0x000fec0003800000 */
[C---:B------:R-:W-:Y:S01]  /*74f0*/  ISETP.GT.AND P0, PT, R3.reuse, RZ, PT ;  /* 0x000000ff0300720c */ /* 0x040fe20003f04270 */
[----:B------:R-:W-:Y:S01]  /*7500*/  BSSY B0, `(.L_x_1457) ;  /* 0x000000e000007945 */ /* 0x000fe20003800000 */
[----:B------:R-:W-:-:S11]  /*7510*/  VIADD R0, R3, 0xffffffff ;  /* 0xffffffff03007836 */ /* 0x000fd60000000000 */
[----:B------:R-:W-:Y:S05]  /*7520*/  @P0 BRA `(.L_x_1458) ;  /* 0x00000000001c0947 */ /* 0x000fea0003800000 */
[----:B------:R-:W-:Y:S01]  /*7530*/  ISETP.NE.AND P0, PT, R5, 0x1, PT ;  /* 0x000000010500780c */ /* 0x000fe20003f05270 */
[----:B------:R-:W-:-:S12]  /*7540*/  IMAD.MOV R3, RZ, RZ, -R3 ;  /* 0x000000ffff037224 */ /* 0x000fd800078e0a03 */
[----:B------:R-:W1:Y:S02]  /*7550*/  @P0 LDC.64 R6, c[0x0][0x9e8] ;  /* 0x00027a00ff060b82 */ /* 0x000e640000000a00 */
[----:B-1----:R-:W-:-:S05]  /*7560*/  @P0 IMAD.HI.U32 R0, R3, R6, RZ ;  /* 0x0000000603000227 */ /* 0x002fca00078e00ff */
[----:B------:R-:W-:-:S04]  /*7570*/  @P0 SHF.R.U32.HI R3, RZ, R7, R0 ;  /* 0x00000007ff030219 */ /* 0x000fc80000011600 */
[----:B------:R-:W-:Y:S01]  /*7580*/  LOP3.LUT R0, RZ, R3, RZ, 0x33, !PT ;  /* 0x00000003ff007212 */ /* 0x000fe200078e33ff */
[----:B------:R-:W-:Y:S06]  /*7590*/  BRA `(.L_x_1459) ;  /* 0x0000000000107947 */ /* 0x000fec0003800000 */
.L_x_1458:
[----:B------:R-:W-:-:S13]  /*75a0*/  ISETP.NE.AND P0, PT, R5, 0x1, PT ;  /* 0x000000010500780c */ /* 0x000fda0003f05270 */
[----:B------:R-:W1:Y:S02]  /*75b0*/  @P0 LDC.64 R6, c[0x0][0x9e8] ;  /* 0x00027a00ff060b82 */ /* 0x000e640000000a00 */
[----:B-1----:R-:W-:-:S05]  /*75c0*/  @P0 IMAD.HI.U32 R6, R0, R6, RZ ;  /* 0x0000000600060227 */ /* 0x002fca00078e00ff */
[----:B------:R-:W-:-:S07]  /*75d0*/  @P0 SHF.R.U32.HI R0, RZ, R7, R6 ;  /* 0x00000007ff000219 */ /* 0x000fce0000011606 */
.L_x_1459:
[----:B------:R-:W-:Y:S05]  /*75e0*/  BSYNC B0 ;  /* 0x0000000000007941 */ /* 0x000fea0003800000 */
.L_x_1457:
[----:B------:R-:W-:-:S05]  /*75f0*/  IMAD R3, R0, R5, R5 ;  /* 0x0000000500037224 */ /* 0x000fca00078e0205 */
[----:B------:R-:W-:-:S07]  /*7600*/  VIMNMX R4, R4, R3, PT ;  /* 0x0000000304047248 */ /* 0x000fce0003fe0100 */
.L_x_1456:
[----:B------:R-:W1:Y:S01]  /*7610*/  @P1 LDC R0, c[0x0][0x44c] ;  /* 0x00011300ff001b82 */ /* 0x000e620000000800 */
[----:B------:R-:W-:Y:S01]  /*7620*/  VIADD R4, R4, 0x7f ;  /* 0x0000007f04047836 */ /* 0x000fe20000000000 */
[----:B------:R-:W-:-:S04]  /*7630*/  ULDC UR4, c[0x0][0x9dc] ;  /* 0x0002770000047ab9 */ /* 0x000fc80000000800 */
[----:B------:R-:W-:Y:S02]  /*7640*/  SHF.R.S32.HI R3, RZ, 0x1f, R4 ;  /* 0x0000001fff037819 */ /* 0x000fe40000011404 */
[----:B------:R-:W2:Y:S02]  /*7650*/  @P1 LDC R7, c[0x0][0x450] ;  /* 0x00011400ff071b82 */ /* 0x000ea40000000800 */
[----:B------:R-:W-:-:S04]  /*7660*/  LEA.HI R3, R3, R4, RZ, 0x7 ;  /* 0x0000000403037211 */ /* 0x000fc800078f38ff */
[----:B------:R-:W-:-:S04]  /*7670*/  SHF.R.S32.HI R3, RZ, 0x7, R3 ;  /* 0x00000007ff037819 */ /* 0x000fc80000011403 */
[----:B------:R-:W-:Y:S01]  /*7680*/  VIMNMX R9, R112, R3, PT ;  /* 0x0000000370097248 */ /* 0x000fe20003fe0100 */
[----:B-1----:R-:W-:-:S04]  /*7690*/  @P1 IMAD.HI.U32 R6, R8, R0, RZ ;  /* 0x0000000008061227 */ /* 0x002fc800078e00ff */
[----:B------:R-:W-:Y:S01]  /*76a0*/  IMAD.MOV.U32 R0, RZ, RZ, R8 ;  /* 0x000000ffff007224 */ /* 0x000fe200078e0008 */
[----:B--2---:R-:W-:-:S05]  /*76b0*/  @P1 SHF.R.U32.HI R0, RZ, R7, R6 ;  /* 0x00000007ff001219 */ /* 0x004fca0000011606 */
        /* <DEDUP_REMOVED lines=8> */
[----:B------:R-:W1:Y:S02]  /*7740*/  @P0 LDC.64 R10, c[0x0][0x9e8] ;  /* 0x00027a00ff0a0b82 */ /* 0x000e640000000a00 */
[----:B-1----:R-:W-:-:S05]  /*7750*/  @P0 IMAD.HI.U32 R0, R7, R10, RZ ;  /* 0x0000000a07000227 */ /* 0x002fca00078e00ff */
[----:B------:R-:W-:-:S04]  /*7760*/  @P0 SHF.R.U32.HI R7, RZ, R11, R0 ;  /* 0x0000000bff070219 */ /* 0x000fc80000011600 */
[----:B------:R-:W-:Y:S01]  /*7770*/  LOP3.LUT R0, RZ, R7, RZ, 0x33, !PT ;  /* 0x00000007ff007212 */ /* 0x000fe200078e33ff */
[----:B------:R-:W-:Y:S06]  /*7780*/  BRA `(.L_x_1463) ;  /* 0x0000000000107947 */ /* 0x000fec0003800000 */
.L_x_1462:
[----:B------:R-:W-:-:S13]  /*7790*/  ISETP.NE.AND P0, PT, R5, 0x1, PT ;  /* 0x000000010500780c */ /* 0x000fda0003f05270 */
[----:B------:R-:W1:Y:S02]  /*77a0*/  @P0 LDC.64 R6, c[0x0][0x9e8] ;  /* 0x00027a00ff060b82 */ /* 0x000e640000000a00 */
[----:B-1----:R-:W-:-:S05]  /*77b0*/  @P0 IMAD.HI.U32 R4, R0, R6, RZ ;  /* 0x0000000600040227 */ /* 0x002fca00078e00ff */
[----:B------:R-:W-:-:S07]  /*77c0*/  @P0 SHF.R.U32.HI R0, RZ, R7, R4 ;  /* 0x00000007ff000219 */ /* 0x000fce0000011604 */
.L_x_1463:
[----:B------:R-:W-:Y:S05]  /*77d0*/  BSYNC B0 ;  /* 0x0000000000007941 */ /* 0x000fea0003800000 */
.L_x_1461:
[----:B------:R-:W-:-:S05]  /*77e0*/  IMAD R0, R0, R5, RZ ;  /* 0x0000000500007224 */ /* 0x000fca00078e02ff */
[----:B------:R-:W-:-:S07]  /*77f0*/  VIMNMX R3, R3, R0, !PT ;  /* 0x0000000003037248 */ /* 0x000fce0007fe0100 */
.L_x_1460:
[----:B------:R-:W-:Y:S01]  /*7800*/  SHF.R.S32.HI R0, RZ, 0x1f, R3 ;  /* 0x0000001fff007819 */ /* 0x000fe20000011403 */
[----:B------:R-:W-:Y:S01]  /*7810*/  BSSY B0, `(.L_x_1464) ;  /* 0x0000027000007945 */ /* 0x000fe20003800000 */
[----:B------:R-:W-:Y:S02]  /*7820*/  IMAD.MOV.U32 R88, RZ, RZ, RZ ;  /* 0x000000ffff587224 */ /* 0x000fe400078e00ff */
[----:B------:R-:W-:-:S04]  /*7830*/  LEA.HI R0, R0, R3, RZ, 0x7 ;  /* 0x0000000300007211 */ /* 0x000fc800078f38ff */
[----:B------:R-:W-:-:S04]  /*7840*/  SHF.R.S32.HI R0, RZ, 0x7, R0 ;  /* 0x00000007ff007819 */ /* 0x000fc80000011400 */
[----:B------:R-:W-:-:S04]  /*7850*/  VIMNMX R11, RZ, R0, !PT ;  /* 0x00000000ff0b7248 */ /* 0x000fc80007fe0100 */
[----:B------:R-:W-:-:S13]  /*7860*/  ISETP.GT.AND P0, PT, R9, R11, PT ;  /* 0x0000000b0900720c */ /* 0x000fda0003f04270 */
[----:B------:R-:W-:Y:S05]  /*7870*/  @!P0 BRA `(.L_x_1465) ;  /* 0x0000000000808947 */ /* 0x000fea0003800000 */
[----:B------:R-:W2:Y:S01]  /*7880*/  LDL R4, [R1+0x54] ;  /* 0x0000540001047983 */ /* 0x000ea20000100800 */
[----:B------:R-:W-:Y:S01]  /*7890*/  ULDC UR4, c[0x0][0x9f0] ;  /* 0x00027c0000047ab9 */ /* 0x000fe20000000800 */
[----:B--2---:R-:W-:-:S04]  /*78a0*/  ISETP.NE.AND P0, PT, R4, RZ, PT ;  /* 0x000000ff0400720c */ /* 0x004fc80003f05270 */
[----:B------:R-:W-:-:S04]  /*78b0*/  SEL R8, R4, UR4, P0 ;  /* 0x0000000404087c07 */ /* 0x000fc80008000000 */
[-C--:B------:R-:W-:Y:S02]  /*78c0*/  IABS R6, R8.reuse ;  /* 0x0000000800067213 */ /* 0x080fe40000000000 */
[----:B------:R-:W-:Y:S02]  /*78d0*/  IADD3 R0, R8, -0x1, R9 ;  /* 0xffffffff08007810 */ /* 0x000fe40007ffe009 */
[----:B------:R-:W1:Y:S01]  /*78e0*/  I2F.RP R3, R6 ;  /* 0x0000000600037306 */ /* 0x000e620000209400 */
[----:B------:R-:W-:Y:S02]  /*78f0*/  IABS R12, R8 ;  /* 0x00000008000c7213 */ /* 0x000fe40000000000 */
[----:B------:R-:W-:-:S05]  /*7900*/  IMAD.IADD R0, R0, 0x1, -R11 ;  /* 0x0000000100007824 */ /* 0x000fca00078e0a0b */
[----:B------:R-:W-:Y:S02]  /*7910*/  IABS R10, R0 ;  /* 0x00000000000a7213 */ /* 0x000fe40000000000 */
[----:B------:R-:W-:-:S04]  /*7920*/  LOP3.LUT R0, R0, R8, RZ, 0x3c, !PT ;  /* 0x0000000800007212 */ /* 0x000fc800078e3cff */
[----:B------:R-:W-:Y:S01]  /*7930*/  ISETP.GE.AND P2, PT, R0, RZ, PT ;  /* 0x000000ff0000720c */ /* 0x000fe20003f46270 */
[----:B-1----:R-:W1:Y:S02]  /*7940*/  MUFU.RCP R3, R3 ;  /* 0x0000000300037308 */ /* 0x002e640000001000 */
[----:B-1----:R-:W-:Y:S02]  /*7950*/  VIADD R4, R3, 0xffffffe ;  /* 0x0ffffffe03047836 */ /* 0x002fe40000000000 */
[----:B------:R-:W-:-:S04]  /*7960*/  IMAD.MOV R3, RZ, RZ, -R12 ;  /* 0x000000ffff037224 */ /* 0x000fc800078e0a0c */
[----:B------:R1:W2:Y:S02]  /*7970*/  F2I.FTZ.U32.TRUNC.NTZ R5, R4 ;  /* 0x0000000400057305 */ /* 0x0002a4000021f000 */
[----:B-1----:R-:W-:Y:S02]  /*7980*/  IMAD.MOV.U32 R4, RZ, RZ, RZ ;  /* 0x000000ffff047224 */ /* 0x002fe400078e00ff */
[----:B--2---:R-:W-:-:S04]  /*7990*/  IMAD.MOV R7, RZ, RZ, -R5 ;  /* 0x000000ffff077224 */ /* 0x004fc800078e0a05 */
        /* <DEDUP_REMOVED lines=14> */
.L_x_1465:
[----:B------:R-:W-:Y:S05]  /*7a80*/  BSYNC B0 ;  /* 0x0000000000007941 */ /* 0x000fea0003800000 */
.L_x_1464:
[----:B------:R-:W2:Y:S01]  /*7a90*/  LDL R0, [R1+0x60] ;  /* 0x0000600001007983 */ /* 0x000ea20000100800 */
[----:B------:R-:W-:Y:S01]  /*7aa0*/  PLOP3.LUT P0, PT, PT, PT, PT, 0x80, 0x0 ;  /* 0x000000000000781c */ /* 0x000fe20003f0f070 */
[----:B------:R-:W-:Y:S01]  /*7ab0*/  IMAD.MOV.U32 R4, RZ, RZ, RZ ;  /* 0x000000ffff047224 */ /* 0x000fe200078e00ff */
        /* <DEDUP_REMOVED lines=13> */
[----:B0-----:R-:W-:Y:S02]  /*7b90*/  CS2R R110, SRZ ;  /* 0x00000000006e7805 */ /* 0x001fe4000001ff00 */
        /* <DEDUP_REMOVED lines=11> */
[----:B--2---:R-:W-:-:S05]  /*7c50*/  IMAD R0, R0, R88, R11 ;  /* 0x0000005800007224 */ /* 0x004fca00078e020b */
[----:B------:R0:W-:Y:S01]  /*7c60*/  STL [R1+0x48], R0 ;  /* 0x0000480001007387 */ /* 0x0001e20000100800 */
[----:B------:R-:W-:-:S04]  /*7c70*/  VIADDMNMX R88, R0, R88, R9, PT ;  /* 0x0000005800587246 */ /* 0x000fc80003800109 */
[----:B------:R-:W-:-:S13]  /*7c80*/  ISETP.GT.AND P1, PT, R88, R0, PT ;  /* 0x000000005800720c */ /* 0x000fda0003f24270 */
[----:B0-----:R-:W-:Y:S05]  /*7c90*/  @!P1 BRA `(.L_x_1466) ;  /* 0x0000011400989947 */ /* 0x001fea0003800000 */
[----:B------:R-:W0:Y:S01]  /*7ca0*/  S2R R0, SR_TID.X ;  /* 0x0000000000007919 */ /* 0x000e220000002100 */
[----:B------:R-:W-:Y:S01]  /*7cb0*/  UMOV UR4, 0xffffffff ;  /* 0xffffffff00047882 */ /* 0x000fe20000000000 */
[----:B0-----:R-:W-:-:S05]  /*7cc0*/  VIADD R45, R0, 0xffffff80 ;  /* 0xffffff80002d7836 */ /* 0x001fca0000000000 */
[----:B------:R-:W-:-:S04]  /*7cd0*/  SHF.R.S32.HI R52, RZ, 0x1f, R45 ;  /* 0x0000001fff347819 */ /* 0x000fc8000001142d */
[----:B------:R-:W-:-:S04]  /*7ce0*/  LEA.HI R13, R52, R45, RZ, 0x7 ;  /* 0x0000002d340d7211 */ /* 0x000fc800078f38ff */
[----:B------:R-:W-:Y:S01]  /*7cf0*/  SHF.R.S32.HI R13, RZ, 0x7, R13 ;  /* 0x00000007ff0d7819 */ /* 0x000fe2000001140d */
[----:B------:R-:W-:Y:S06]  /*7d00*/  BRA.DIV UR4, `(.L_x_1467) ;  /* 0x000001d204d47947 */ /* 0x000fec000b800000 */
[----:B------:R0:W1:Y:S02]  /*7d10*/  SHFL.IDX PT, R157, R13, RZ, 0x1f ;  /* 0x00001fff0d9d7589 */ /* 0x00006400000e0000 */
.L_x_1787:
[----:B-1----:R-:W-:Y:S01]  /*7d20*/  IMAD.HI R0, R157, 0x55555556, RZ ;  /* 0x555555569d007827 */ /* 0x002fe200078e02ff */
[----:B------:R-:W-:Y:S03]  /*7d30*/  BSSY B6, `(.L_x_1468) ;  /* 0x000001f000067945 */ /* 0x000fe60003800000 */
[----:B------:R-:W-:Y:S01]  /*7d40*/  VIADD R3, R2, 0x21800 ;  /* 0x0002180002037836 */ /* 0x000fe20000000000 */
[----:B------:R-:W-:-:S04]  /*7d50*/  LEA.HI R0, R0, R0, RZ, 0x1 ;  /* 0x0000000000007211 */ /* 0x000fc800078f08ff */
[----:B------:R-:W-:Y:S01]  /*7d60*/  LOP3.LUT P0, RZ, R3, 0x3ff, RZ, 0xc0, !PT ;  /* 0x000003ff03ff7812 */ /* 0x000fe2000780c0ff */
[----:B------:R-:W-:-:S04]  /*7d70*/  IMAD R4, R0, -0x3, R157 ;  /* 0xfffffffd00047824 */ /* 0x000fc800078e029d */
[----:B------:R-:W-:Y:S01]  /*7d80*/  IMAD R0, R4, 0x1000, R2 ;  /* 0x0000100004007824 */ /* 0x000fe200078e0202 */
[----:B------:R1:W-:Y:S03]  /*7d90*/  STL [R1+0x28], R4 ;  /* 0x0000280401007387 */ /* 0x0003e60000100800 */
[----:B------:R-:W-:-:S05]  /*7da0*/  VIADD R0, R0, 0xc400 ;  /* 0x0000c40000007836 */ /* 0x000fca0000000000 */
[----:B------:R-:W-:Y:S01]  /*7db0*/  SHF.R.U32.HI R0, RZ, 0x4, R0 ;  /* 0x00000004ff007819 */ /* 0x000fe20000011600 */
[----:B-1----:R-:W-:-:S03]  /*7dc0*/  IMAD R4, R4, 0x2000, R3 ;  /* 0x0000200004047824 */ /* 0x002fc600078e0203 */
[----:B------:R-:W-:Y:S02]  /*7dd0*/  LOP3.LUT R44, R0, 0x3fff, RZ, 0xc0, !PT ;  /* 0x00003fff002c7812 */ /* 0x000fe400078ec0ff */
[----:B------:R-:W-:-:S04]  /*7de0*/  SHF.R.U32.HI R4, RZ, 0x4, R4 ;  /* 0x00000004ff047819 */ /* 0x000fc80000011604 */
[----:B------:R-:W-:-:S05]  /*7df0*/  LOP3.LUT R3, R4, 0x3fff, RZ, 0xc0, !PT ;  /* 0x00003fff04037812 */ /* 0x000fca00078ec0ff */
[----:B------:R1:W-:Y:S01]  /*7e00*/  STL [R1+0x3c], R3 ;  /* 0x00003c0301007387 */ /* 0x0003e20000100800 */
[----:B------:R-:W-:Y:S05]  /*7e10*/  @!P0 BRA `(.L_x_1469) ;  /* 0x0000000000408947 */ /* 0x000fea0003800000 */
[----:B------:R-:W-:Y:S01]  /*7e20*/  MOV R14, 0x0 ;  /* 0x00000000000e7802 */ /* 0x000fe20000000f00 */
[----:B------:R-:W-:Y:S01]  /*7e30*/  ULDC.64 UR4, c[0x4][0xa8] ;  /* 0x01002a0000047ab9 */ /* 0x000fe20000000a00 */
[----:B------:R-:W-:Y:S01]  /*7e40*/  ULDC.64 UR6, c[0x4][0xb0] ;  /* 0x01002c0000067ab9 */ /* 0x000fe20000000a00 */
[----:B------:R-:W-:Y:S02]  /*7e50*/  IMAD.U32 R4, RZ, RZ, UR4 ;  /* 0x00000004ff047e24 */ /* 0x000fe4000f8e00ff */
[----:B------:R-:W-:Y:S01]  /*7e60*/  IMAD.U32 R5, RZ, RZ, UR5 ;  /* 0x00000005ff057e24 */ /* 0x000fe2000f8e00ff */
[----:B------:R-:W2:Y:S01]  /*7e70*/  LDC.64 R14, c[0x4][R14] ;  /* 0x010000000e0e7b82 */ /* 0x000ea20000000a00 */
[----:B------:R-:W-:Y:S01]  /*7e80*/  ULDC.64 UR4, c[0x4][0x48] ;  /* 0x0100120000047ab9 */ /* 0x000fe20000000a00 */
        /* <DEDUP_REMOVED lines=8> */
[----:B-12--5:R-:W-:Y:S05]  /*7f10*/  CALL.ABS.NOINC R14 ;  /* 0x000000000e007343 */ /* 0x026fea0003c00000 */
.L_x_1469:
[----:B------:R-:W-:Y:S05]  /*7f20*/  BSYNC B6 ;  /* 0x0000000000067941 */ /* 0x000fea0003800000 */
.L_x_1468:
[----:B------:R-:W-:Y:S02]  /*7f30*/  ULDC UR4, c[0x0][0x3f4] ;  /* 0x0000fd0000047ab9 */ /* 0x000fe40000000800 */
[----:B------:R-:W-:-:S13]  /*7f40*/  ISETP.LT.AND P0, PT, RZ, UR4, PT ;  /* 0x00000004ff007c0c */ /* 0x000fda000bf01270 */
[----:B------:R-:W-:Y:S05]  /*7f50*/  @P0 BRA `(.L_x_1470) ;  /* 0x0000000000400947 */ /* 0x000fea0003800000 */
[----:B------:R-:W2:Y:S02]  /*7f60*/  LDL R20, [R1+0x5c] ;  /* 0x00005c0001147983 */ /* 0x000ea40000100800 */
[----:B--2---:R-:W-:-:S04]  /*7f70*/  LEA.HI R0, R20, R20, RZ, 0x1 ;  /* 0x0000001414007211 */ /* 0x004fc800078f08ff */
[----:B------:R-:W-:-:S05]  /*7f80*/  LOP3.LUT R0, R0, 0xfffffffe, RZ, 0xc0, !PT ;  /* 0xfffffffe00007812 */ /* 0x000fca00078ec0ff */
[----:B------:R-:W-:-:S05]  /*7f90*/  IMAD.IADD R0, R20, 0x1, -R0 ;  /* 0x0000000114007824 */ /* 0x000fca00078e0a00 */
[----:B-1----:R-:W-:-:S04]  /*7fa0*/  SHF.L.U32 R3, R0, 0x1f, RZ ;  /* 0x0000001f00037819 */ /* 0x002fc800000006ff */
[----:B------:R1:W2:Y:S03]  /*7fb0*/  SYNCS.PHASECHK.TRANS64.TRYWAIT P0, [R2+URZ+0x2d800], R3 ;  /* 0x02d80003020075a7 */ /* 0x0002a6000800017f */
[----:B--2---:R-:W-:Y:S05]  /*7fc0*/  @!P0 NANOSLEEP.SYNCS 0x989680 ;  /* 0x009896800000895d */ /* 0x004fea0003900000 */
[----:B------:R-:W2:Y:S01]  /*7fd0*/  @!P0 SYNCS.PHASECHK.TRANS64 P0, [R2+URZ+0x2d800], R3 ;  /* 0x02d80003020085a7 */ /* 0x000ea2000800007f */
[----:B------:R-:W-:Y:S04]  /*7fe0*/  BSSY B0, `(.L_x_1471) ;  /* 0x0000006000007945 */ /* 0x000fe80003800000 */
[----:B--2---:R-:W-:Y:S05]  /*7ff0*/  @P0 BRA `(.L_x_1472) ;  /* 0x0000000000100947 */ /* 0x004fea0003800000 */
.L_x_1473:
[----:B--2---:R2:W3:Y:S02]  /*8000*/  SYNCS.PHASECHK.TRANS64.TRYWAIT P0, [R2+URZ+0x2d800], R3 ;  /* 0x02d80003020075a7 */ /* 0x0044e4000800017f */
[----:B---3--:R-:W-:Y:S05]  /*8010*/  @!P0 NANOSLEEP.SYNCS 0x989680 ;  /* 0x009896800000895d */ /* 0x008fea0003900000 */
[----:B------:R-:W3:Y:S02]  /*8020*/  @!P0 SYNCS.PHASECHK.TRANS64 P0, [R2+URZ+0x2d800], R3 ;  /* 0x02d80003020085a7 */ /* 0x000ee4000800007f */
[----:B---3--:R-:W-:Y:S05]  /*8030*/  @!P0 BRA `(.L_x_1473) ;  /* 0xfffffffc00f08947 */ /* 0x008fea000383ffff */
.L_x_1472:
[----:B------:R-:W-:Y:S05]  /*8040*/  BSYNC B0 ;  /* 0x0000000000007941 */ /* 0x000fea0003800000 */
.L_x_1471:
[----:B------:R-:W-:Y:S05]  /*8050*/  BRA `(.L_x_1474) ;  /* 0x00000040008c7947 */ /* 0x000fea0003800000 */
.L_x_1470:
[----:B------:R-:W-:Y:S01]  /*8060*/  ULOP3.LUT UP0, URZ, UR40, 0x1bf, URZ, 0xc0, !UPT ;  /* 0x000001bf283f7892 */ /* 0x000fe2000f80c03f */
[----:B-----5:R-:W-:Y:S01]  /*8070*/  SHF.R.S32.HI R0, RZ, 0x1f, R106 ;  /* 0x0000001fff007819 */ /* 0x020fe2000001146a */
[----:B------:R-:W-:Y:S01]  /*8080*/  ULDC.64 UR4, c[0x0][0x3f8] ;  /* 0x0000fe0000047ab9 */ /* 0x000fe20000000a00 */
[----:B------:R-:W-:Y:S01]  /*8090*/  ULDC.64 UR6, c[0x0][0x408] ;  /* 0x0001020000067ab9 */ /* 0x000fe20000000a00 */
[----:B------:R-:W-:Y:S02]  /*80a0*/  IMAD.WIDE.U32 R24, R106, UR4, RZ ;  /* 0x000000046a187c25 */ /* 0x000fe4000f8e00ff */
[----:B------:R-:W-:Y:S02]  /*80b0*/  PLOP3.LUT P0, PT, PT, PT, UP0, 0x80, 0x0 ;  /* 0x000000000000781c */ /* 0x000fe40003f0f008 */
[C---:B-1----:R-:W-:Y:S02]  /*80c0*/  IMAD R3, R0.reuse, UR4, RZ ;  /* 0x0000000400037c24 */ /* 0x042fe4000f8e02ff */
[----:B------:R-:W-:-:S02]  /*80d0*/  IMAD R5, R0, UR6, RZ ;  /* 0x0000000600057c24 */ /* 0x000fc4000f8e02ff */
[C---:B------:R-:W-:Y:S02]  /*80e0*/  IMAD R3, R106.reuse, UR5, R3 ;  /* 0x000000056a037c24 */ /* 0x040fe4000f8e0203 */
[C---:B------:R-:W-:Y:S02]  /*80f0*/  IMAD R5, R106.reuse, UR7, R5 ;  /* 0x000000076a057c24 */ /* 0x040fe4000f8e0205 */
[----:B------:R-:W-:-:S04]  /*8100*/  IMAD.WIDE.U32 R106, R106, UR6, RZ ;  /* 0x000000066a6a7c25 */ /* 0x000fc8000f8e00ff */
[----:B------:R-:W-:Y:S02]  /*8110*/  IMAD.IADD R27, R3, 0x1, R25 ;  /* 0x00000001031b7824 */ /* 0x000fe400078e0219 */
[----:B------:R-:W-:Y:S01]  /*8120*/  IMAD.IADD R29, R5, 0x1, R107 ;  /* 0x00000001051d7824 */ /* 0x000fe200078e026b */
[----:B------:R-:W-:Y:S06]  /*8130*/  @!P0 BRA `(.L_x_1475) ;  /* 0x0000000000408947 */ /* 0x000fec0003800000 */
[----:B------:R-:W-:Y:S01]  /*8140*/  MOV R14, 0x0 ;  /* 0x00000000000e7802 */ /* 0x000fe20000000f00 */
[----:B------:R-:W-:Y:S01]  /*8150*/  ULDC.64 UR4, c[0x4][0xa8] ;  /* 0x01002a0000047ab9 */ /* 0x000fe20000000a00 */
[----:B------:R-:W-:Y:S01]  /*8160*/  ULDC.64 UR6, c[0x4][0xb0] ;  /* 0x01002c0000067ab9 */ /* 0x000fe20000000a00 */
[----:B------:R-:W-:Y:S02]  /*8170*/  IMAD.U32 R4, RZ, RZ, UR4 ;  /* 0x00000004ff047e24 */ /* 0x000fe4000f8e00ff */
        /* <DEDUP_REMOVED lines=12> */
.L_x_1475:
[----:B------:R-:W2:Y:S01]  /*8240*/  LDL R20, [R1+0x1c] ;  /* 0x00001c0001147983 */ /* 0x000ea20000100800 */
[----:B------:R-:W-:Y:S01]  /*8250*/  ULDC.U8 UR4, c[0x0][0x410] ;  /* 0x0001040000047ab9 */ /* 0x000fe20000000000 */
[----:B------:R-:W-:Y:S01]  /*8260*/  BSSY B0, `(.L_x_1476) ;  /* 0x00003fa000007945 */ /* 0x000fe20003800000 */
[----:B------:R-:W-:Y:S01]  /*8270*/  ISETP.NE.AND P0, PT, RZ, UR4, PT ;  /* 0x00000004ff007c0c */ /* 0x000fe2000bf05270 */
[----:B--2---:R-:W-:-:S12]  /*8280*/  IMAD.IADD R10, R19, 0x1, R20 ;  /* 0x00000001130a7824 */ /* 0x004fd800078e0214 */
[----:B------:R-:W-:Y:S05]  /*8290*/  @!P0 BRA `(.L_x_1477) ;  /* 0x0000001c00e48947 */ /* 0x000fea0003800000 */
[----:B------:R-:W1:Y:S01]  /*82a0*/  LDC R7, c[0x0][0x448] ;  /* 0x00011200ff077b82 */ /* 0x000e620000000800 */
[----:B------:R-:W-:Y:S01]  /*82b0*/  ULDC.64 UR4, c[0x0][0x3f8] ;  /* 0x0000fe0000047ab9 */ /* 0x000fe20000000a00 */
[----:B------:R-:W-:Y:S01]  /*82c0*/  ULDC.64 UR6, c[0x0][0x408] ;  /* 0x0001020000067ab9 */ /* 0x000fe20000000a00 */
[----:B------:R-:W-:Y:S02]  /*82d0*/  IMAD.MOV.U32 R4, RZ, RZ, R24 ;  /* 0x000000ffff047224 */ /* 0x000fe400078e0018 */
[----:B------:R-:W-:Y:S02]  /*82e0*/  IMAD.MOV.U32 R8, RZ, RZ, R106 ;  /* 0x000000ffff087224 */ /* 0x000fe400078e006a */
[----:B------:R-:W-:Y:S01]  /*82f0*/  IMAD.MOV.U32 R9, RZ, RZ, R29 ;  /* 0x000000ffff097224 */ /* 0x000fe200078e001d */
[----:B-1----:R-:W-:-:S13]  /*8300*/  ISETP.NE.AND P0, PT, R7, 0x1, PT ;  /* 0x000000010700780c */ /* 0x002fda0003f05270 */
[----:B------:R-:W1:Y:S08]  /*8310*/  @P0 LDC R3, c[0x0][0x44c] ;  /* 0x00011300ff030b82 */ /* 0x000e700000000800 */
[----:B------:R-:W2:Y:S01]  /*8320*/  @P0 LDC R5, c[0x0][0x450] ;  /* 0x00011400ff050b82 */ /* 0x000ea20000000800 */
[----:B-1----:R-:W-:-:S04]  /*8330*/  @P0 IMAD.HI.U32 R0, R10, R3, RZ ;  /* 0x000000030a000227 */ /* 0x002fc800078e00ff */
[----:B------:R-:W-:Y:S01]  /*8340*/  IMAD.MOV.U32 R3, RZ, RZ, R10 ;  /* 0x000000ffff037224 */ /* 0x000fe200078e000a */
[----:B--2---:R-:W-:Y:S01]  /*8350*/  @P0 SHF.R.U32.HI R3, RZ, R5, R0 ;  /* 0x00000005ff030219 */ /* 0x004fe20000011600 */
[----:B------:R-:W-:-:S03]  /*8360*/  IMAD.MOV.U32 R5, RZ, RZ, R27 ;  /* 0x000000ffff057224 */ /* 0x000fc600078e001b */
[----:B------:R-:W-:Y:S01]  /*8370*/  SHF.R.S32.HI R0, RZ, 0x1f, R3 ;  /* 0x0000001fff007819 */ /* 0x000fe20000011403 */
[----:B------:R-:W-:-:S04]  /*8380*/  IMAD.WIDE.U32 R4, R3, UR4, R4 ;  /* 0x0000000403047c25 */ /* 0x000fc8000f8e0004 */
[C---:B------:R-:W-:Y:S02]  /*8390*/  IMAD R6, R0.reuse, UR4, RZ ;  /* 0x0000000400067c24 */ /* 0x040fe4000f8e02ff */
[----:B------:R-:W-:Y:S02]  /*83a0*/  IMAD R0, R0, UR6, RZ ;  /* 0x0000000600007c24 */ /* 0x000fe4000f8e02ff */
[C---:B0-----:R-:W-:Y:S01]  /*83b0*/  IMAD R13, R3.reuse, UR5, R6 ;  /* 0x00000005030d7c24 */ /* 0x041fe2000f8e0206 */
[----:B------:R-:W-:Y:S01]  /*83c0*/  ULDC.64 UR4, c[0x0][0x3e8] ;  /* 0x0000fa0000047ab9 */ /* 0x000fe20000000a00 */
[C---:B------:R-:W-:Y:S01]  /*83d0*/  IMAD.WIDE.U32 R8, R3.reuse, UR6, R8 ;  /* 0x0000000603087c25 */ /* 0x040fe2000f8e0008 */
[----:B------:R-:W-:Y:S01]  /*83e0*/  LEA R6, P0, R4, UR4, 0x1 ;  /* 0x0000000404067c11 */ /* 0x000fe2000f8008ff */
[----:B------:R-:W-:Y:S02]  /*83f0*/  UMOV UR4, 0xffffffff ;  /* 0xffffffff00047882 */ /* 0x000fe40000000000 */
[----:B------:R-:W-:Y:S01]  /*8400*/  IMAD R3, R3, UR7, R0 ;  /* 0x0000000703037c24 */ /* 0x000fe2000f8e0200 */
[----:B------:R-:W-:Y:S01]  /*8410*/  ULDC.64 UR6, c[0x0][0x400] ;  /* 0x0001000000067ab9 */ /* 0x000fe20000000a00 */
[----:B------:R-:W-:Y:S01]  /*8420*/  IMAD.IADD R13, R5, 0x1, R13 ;  /* 0x00000001050d7824 */ /* 0x000fe200078e020d */
[----:B------:R-:W-:Y:S01]  /*8430*/  LEA R39, P1, R8, UR6, 0x1 ;  /* 0x0000000608277c11 */ /* 0x000fe2000f8208ff */
[----:B------:R-:W-:-:S03]  /*8440*/  IMAD.IADD R3, R9, 0x1, R3 ;  /* 0x0000000109037824 */ /* 0x000fc600078e0203 */
[----:B------:R-:W-:Y:S02]  /*8450*/  LEA.HI.X R13, R4, UR5, R13, 0x1, P0 ;  /* 0x00000005040d7c11 */ /* 0x000fe400080f0c0d */
[----:B------:R-:W-:Y:S01]  /*8460*/  LEA.HI.X R0, R8, UR7, R3, 0x1, P1 ;  /* 0x0000000708007c11 */ /* 0x000fe200088f0c03 */
[----:B------:R-:W-:Y:S06]  /*8470*/  BRA.DIV UR4, `(.L_x_1478) ;  /* 0x000001ce04207947 */ /* 0x000fec000b800000 */
[----:B------:R0:W1:Y:S04]  /*8480*/  SHFL.IDX PT, R3, R13, RZ, 0x1e1f ;  /* 0x001e1fff0d037589 */ /* 0x00006800000e0000 */
[----:B------:R-:W2:Y:S04]  /*8490*/  SHFL.IDX PT, R6, R6, RZ, 0x1e1f ;  /* 0x001e1fff06067589 */ /* 0x000ea800000e0000 */
[----:B------:R-:W3:Y:S04]  /*84a0*/  SHFL.IDX PT, R0, R0, RZ, 0x1e1f ;  /* 0x001e1fff00007589 */ /* 0x000ee800000e0000 */
[----:B0-----:R-:W4:Y:S02]  /*84b0*/  SHFL.IDX PT, R39, R39, RZ, 0x1e1f ;  /* 0x001e1fff27277589 */ /* 0x001f2400000e0000 */
.L_x_1793:
[----:B------:R-:W5:Y:S01]  /*84c0*/  LDL R58, [R1+0x5c] ;  /* 0x00005c00013a7983 */ /* 0x000f620000100800 */
[----:B------:R-:W-:Y:S01]  /*84d0*/  IMAD R5, R138, R7, RZ ;  /* 0x000000078a057224 */ /* 0x000fe200078e02ff */
[----:B------:R-:W-:Y:S01]  /*84e0*/  BSSY B1, `(.L_x_1479) ;  /* 0x0000060000017945 */ /* 0x000fe20003800000 */
[----:B------:R-:W-:Y:S02]  /*84f0*/  CS2R R34, SRZ ;  /* 0x0000000000227805 */ /* 0x000fe4000001ff00 */
[----:B------:R-:W-:Y:S01]  /*8500*/  CS2R R30, SRZ ;  /* 0x00000000001e7805 */ /* 0x000fe2000001ff00 */
[----:B------:R-:W-:Y:S01]  /*8510*/  IMAD R73, R73, -0xc0, R5 ;  /* 0xffffff4049497824 */ /* 0x000fe200078e0205 */
[----:B------:R-:W-:Y:S02]  /*8520*/  ISETP.GE.AND P1, PT, R10, R5, PT ;  /* 0x000000050a00720c */ /* 0x000fe40003f26270 */
[----:B------:R-:W-:Y:S02]  /*8530*/  CS2R R26, SRZ ;  /* 0x00000000001a7805 */ /* 0x000fe4000001ff00 */
        /* <DEDUP_REMOVED lines=11> */
[----:B-----5:R-:W-:Y:S01]  /*85f0*/  LEA.HI R53, R58, R58, RZ, 0x1 ;  /* 0x0000003a3a357211 */ /* 0x020fe200078f08ff */
[----:B------:R-:W-:Y:S06]  /*8600*/  @P1 BRA `(.L_x_1480) ;  /* 0x0000000400341947 */ /* 0x000fec0003800000 */
[----:B------:R-:W2:Y:S01]  /*8610*/  LDL R42, [R1+0x34] ;  /* 0x00003400012a7983 */ /* 0x000ea20000100800 */
[----:B------:R-:W-:-:S03]  /*8620*/  ULDC UR4, c[0x0][0x3f4] ;  /* 0x0000fd0000047ab9 */ /* 0x000fc60000000800 */
[----:B------:R-:W3:Y:S04]  /*8630*/  LDL R41, [R1+0x30] ;  /* 0x0000300001297983 */ /* 0x000ee80000100800 */
[----:B------:R-:W4:Y:S04]  /*8640*/  LDL R40, [R1+0x38] ;  /* 0x0000380001287983 */ /* 0x000f280000100800 */
[----:B------:R-:W4:Y:S04]  /*8650*/  LDL R38, [R1+0x2c] ;  /* 0x00002c0001267983 */ /* 0x000f280000100800 */
[----:B------:R-:W4:Y:S04]  /*8660*/  LDL.64 R54, [R1] ;  /* 0x0000000001367983 */ /* 0x000f280000100a00 */
        /* <DEDUP_REMOVED lines=10> */
[C---:B--2---:R-:W-:Y:S01]  /*8710*/  ISETP.GE.AND P4, PT, R42.reuse, UR4, PT ;  /* 0x000000042a007c0c */ /* 0x044fe2000bf86270 */
[C---:B------:R-:W-:Y:S01]  /*8720*/  IMAD.SHL.U32 R8, R42.reuse, 0x2, RZ ;  /* 0x000000022a087824 */ /* 0x040fe200078e00ff */
[----:B------:R-:W-:Y:S02]  /*8730*/  SHF.R.S32.HI R4, RZ, 0x1f, R42 ;  /* 0x0000001fff047819 */ /* 0x000fe4000001142a */
[----:B---3--:R-:W-:Y:S02]  /*8740*/  ISETP.GE.AND P3, PT, R41, UR4, PT ;  /* 0x0000000429007c0c */ /* 0x008fe4000bf66270 */
[----:B------:R-:W-:-:S07]  /*8750*/  SHF.L.U64.HI R7, R42, 0x1, R4 ;  /* 0x000000012a077819 */ /* 0x000fce0000010204 */
[-C--:B------:R-:W-:Y:S02]  /*8760*/  @!P4 IADD3 R4, P1, R6, R8.reuse, RZ ;  /* 0x000000080604c210 */ /* 0x080fe40007f3e0ff */
[----:B----4-:R-:W-:Y:S01]  /*8770*/  @!P4 IADD3 R8, P2, R39, R8, RZ ;  /* 0x000000082708c210 */ /* 0x010fe20007f5e0ff */
[----:B------:R-:W-:-:S04]  /*8780*/  IMAD.SHL.U32 R48, R41, 0x2, RZ ;  /* 0x0000000229307824 */ /* 0x000fc800078e00ff */
[--C-:B------:R-:W-:Y:S01]  /*8790*/  @!P4 IMAD.X R9, R0, 0x1, R7.reuse, P2 ;  /* 0x000000010009c824 */ /* 0x100fe200010e0607 */
[C---:B------:R-:W-:Y:S01]  /*87a0*/  ISETP.GE.AND P2, PT, R40.reuse, UR4, PT ;  /* 0x0000000428007c0c */ /* 0x040fe2000bf46270 */
[----:B-1----:R-:W-:Y:S01]  /*87b0*/  @!P4 IMAD.X R5, R3, 0x1, R7, P1 ;  /* 0x000000010305c824 */ /* 0x002fe200008e0607 */
[----:B------:R-:W-:Y:S01]  /*87c0*/  SHF.R.S32.HI R7, RZ, 0x1f, R41 ;  /* 0x0000001fff077819 */ /* 0x000fe20000011429 */
[----:B------:R-:W-:Y:S01]  /*87d0*/  IMAD.SHL.U32 R42, R40, 0x2, RZ ;  /* 0x00000002282a7824 */ /* 0x000fe200078e00ff */
[----:B------:R-:W5:Y:S01]  /*87e0*/  @!P4 LD.E.64 R30, desc[UR38][R8.64] ;  /* 0x00000026081ec980 */ /* 0x000f62000c101b00 */
[----:B------:R-:W-:Y:S02]  /*87f0*/  ISETP.GE.AND P1, PT, R38, UR4, PT ;  /* 0x0000000426007c0c */ /* 0x000fe4000bf26270 */
[----:B------:R-:W-:Y:S01]  /*8800*/  SHF.L.U64.HI R7, R41, 0x1, R7 ;  /* 0x0000000129077819 */ /* 0x000fe20000010207 */
[----:B------:R0:W5:Y:S01]  /*8810*/  @!P4 LD.E.64 R32, desc[UR38][R4.64] ;  /* 0x000000260420c980 */ /* 0x000162000c101b00 */
[----:B------:R-:W-:-:S02]  /*8820*/  @!P3 IADD3 R50, P5, R6, R48, RZ ;  /* 0x000000300632b210 */ /* 0x000fc40007fbe0ff */
[----:B------:R-:W-:Y:S02]  /*8830*/  @!P3 IADD3 R48, P4, R39, R48, RZ ;  /* 0x000000302730b210 */ /* 0x000fe40007f9e0ff */
[----:B------:R-:W-:Y:S01]  /*8840*/  SHF.R.S32.HI R11, RZ, 0x1f, R40 ;  /* 0x0000001fff0b7819 */ /* 0x000fe20000011428 */
[--C-:B------:R-:W-:Y:S01]  /*8850*/  @!P3 IMAD.X R51, R3, 0x1, R7.reuse, P5 ;  /* 0x000000010333b824 */ /* 0x100fe200028e0607 */
[-C--:B------:R-:W-:Y:S01]  /*8860*/  @!P2 IADD3 R46, P5, R6, R42.reuse, RZ ;  /* 0x0000002a062ea210 */ /* 0x080fe20007fbe0ff */
[----:B------:R-:W-:Y:S01]  /*8870*/  @!P3 IMAD.X R49, R0, 0x1, R7, P4 ;  /* 0x000000010031b824 */ /* 0x000fe200020e0607 */
[----:B------:R-:W-:Y:S01]  /*8880*/  SHF.L.U64.HI R11, R40, 0x1, R11 ;  /* 0x00000001280b7819 */ /* 0x000fe2000001020b */
[----:B0-----:R-:W-:Y:S01]  /*8890*/  IMAD.SHL.U32 R4, R38, 0x2, RZ ;  /* 0x0000000226047824 */ /* 0x001fe200078e00ff */
[----:B------:R-:W-:Y:S01]  /*88a0*/  @!P2 IADD3 R42, P4, R39, R42, RZ ;  /* 0x0000002a272aa210 */ /* 0x000fe20007f9e0ff */
[----:B------:R-:W5:Y:S01]  /*88b0*/  @!P3 LD.E.64 R28, desc[UR38][R50.64] ;  /* 0x00000026321cb980 */ /* 0x000f62000c101b00 */
[----:B------:R-:W-:Y:S01]  /*88c0*/  SHF.R.S32.HI R10, RZ, 0x1f, R38 ;  /* 0x0000001fff0a7819 */ /* 0x000fe20000011426 */
[----:B------:R-:W-:-:S02]  /*88d0*/  @!P2 IMAD.X R47, R3, 0x1, R11, P5 ;  /* 0x00000001032fa824 */ /* 0x000fc400028e060b */
[----:B------:R-:W-:Y:S01]  /*88e0*/  @!P2 IMAD.X R43, R0, 0x1, R11, P4 ;  /* 0x00000001002ba824 */ /* 0x000fe200020e060b */
[----:B------:R-:W-:Y:S01]  /*88f0*/  SHF.L.U64.HI R10, R38, 0x1, R10 ;  /* 0x00000001260a7819 */ /* 0x000fe2000001020a */
[----:B------:R-:W5:Y:S01]  /*8900*/  @!P3 LD.E.64 R26, desc[UR38][R48.64] ;  /* 0x00000026301ab980 */ /* 0x000f62000c101b00 */
[-C--:B------:R-:W-:Y:S02]  /*8910*/  @!P1 IADD3 R40, P4, R6, R4.reuse, RZ ;  /* 0x0000000406289210 */ /* 0x080fe40007f9e0ff */
[----:B------:R-:W-:Y:S01]  /*8920*/  ISETP.GE.AND P5, PT, R54, UR4, PT ;  /* 0x0000000436007c0c */ /* 0x000fe2000bfa6270 */
[----:B------:R-:W5:Y:S02]  /*8930*/  @!P2 LD.E.64 R24, desc[UR38][R46.64] ;  /* 0x000000262e18a980 */ /* 0x000f64000c101b00 */
[--C-:B------:R-:W-:Y:S01]  /*8940*/  @!P1 IMAD.X R41, R3, 0x1, R10.reuse, P4 ;  /* 0x0000000103299824 */ /* 0x100fe200020e060a */
[----:B------:R-:W-:Y:S01]  /*8950*/  @!P1 IADD3 R4, P4, R39, R4, RZ ;  /* 0x0000000427049210 */ /* 0x000fe20007f9e0ff */
[----:B------:R-:W-:Y:S01]  /*8960*/  IMAD.SHL.U32 R38, R12, 0x2, RZ ;  /* 0x000000020c267824 */ /* 0x000fe200078e00ff */
[----:B------:R-:W5:Y:S03]  /*8970*/  @!P2 LD.E.64 R20, desc[UR38][R42.64] ;  /* 0x000000262a14a980 */ /* 0x000f66000c101b00 */
[----:B------:R-:W-:Y:S01]  /*8980*/  @!P1 IMAD.X R5, R0, 0x1, R10, P4 ;  /* 0x0000000100059824 */ /* 0x000fe200020e060a */
[----:B------:R-:W-:Y:S01]  /*8990*/  ISETP.GE.AND P4, PT, R12, UR4, PT ;  /* 0x000000040c007c0c */ /* 0x000fe2000bf86270 */
[----:B------:R-:W5:Y:S02]  /*89a0*/  @!P1 LD.E.64 R14, desc[UR38][R40.64] ;  /* 0x00000026280e9980 */ /* 0x000f64000c101b00 */
[----:B------:R-:W-:-:S02]  /*89b0*/  @!P5 IMAD.MOV.U32 R7, RZ, RZ, R3 ;  /* 0x000000ffff07d224 */ /* 0x000fc400078e0003 */
[----:B------:R-:W-:Y:S02]  /*89c0*/  @!P5 IMAD.MOV.U32 R8, RZ, RZ, R39 ;  /* 0x000000ffff08d224 */ /* 0x000fe400078e0027 */
[----:B------:R-:W-:Y:S02]  /*89d0*/  @!P5 IMAD.MOV.U32 R9, RZ, RZ, R0 ;  /* 0x000000ffff09d224 */ /* 0x000fe400078e0000 */
        /* <DEDUP_REMOVED lines=9> */
[----:B0-----:R-:W-:Y:S02]  /*8a70*/  CS2R R10, SRZ ;  /* 0x00000000000a7805 */ /* 0x001fe4000001ff00 */
[----:B-1----:R-:W-:Y:S01]  /*8a80*/  CS2R R8, SRZ ;  /* 0x0000000000087805 */ /* 0x002fe2000001ff00 */
[----:B------:R-:W-:Y:S01]  /*8a90*/  @!P4 IMAD.X R39, R0, 0x1, R12, P5 ;  /* 0x000000010027c824 */ /* 0x000fe200028e060c */
[----:B------:R-:W-:Y:S02]  /*8aa0*/  CS2R R12, SRZ ;  /* 0x00000000000c7805 */ /* 0x000fe4000001ff00 */
[----:B------:R0:W5:Y:S04]  /*8ab0*/  @!P4 LD.E.64 R10, desc[UR38][R6.64] ;  /* 0x00000026060ac980 */ /* 0x000168000c101b00 */
[----:B------:R0:W5:Y:S04]  /*8ac0*/  @!P4 LD.E.64 R8, desc[UR38][R38.64] ;  /* 0x000000262608c980 */ /* 0x000168000c101b00 */
[----:B------:R0:W5:Y:S02]  /*8ad0*/  @!P1 LD.E.64 R12, desc[UR38][R4.64] ;  /* 0x00000026040c9980 */ /* 0x000164000c101b00 */
.L_x_1480:
[----:B------:R-:W-:Y:S05]  /*8ae0*/  BSYNC B1 ;  /* 0x0000000000017941 */ /* 0x000fea0003800000 */
.L_x_1479:
[----:B-1---5:R-:W-:Y:S01]  /*8af0*/  IMAD.MOV.U32 R3, RZ, RZ, R35 ;  /* 0x000000ffff037224 */ /* 0x022fe200078e0023 */
[----:B------:R-:W-:Y:S01]  /*8b00*/  LOP3.LUT R53, R53, 0xfffffffe, RZ, 0xc0, !PT ;  /* 0xfffffffe35357812 */ /* 0x000fe200078ec0ff */
[----:B---3--:R-:W-:Y:S01]  /*8b10*/  IMAD.MOV.U32 R0, RZ, RZ, R34 ;  /* 0x000000ffff007224 */ /* 0x008fe200078e0022 */
        /* <DEDUP_REMOVED lines=16> */
[----:B--2---:R-:W-:Y:S01]  /*8c20*/  IMAD.MOV.U32 R6, RZ, RZ, R13 ;  /* 0x000000ffff067224 */ /* 0x004fe200078e000d */
        /* <DEDUP_REMOVED lines=11> */
[----:B----4-:R-:W-:Y:S01]  /*8ce0*/  PRMT R39, R4, 0x5410, R6 ;  /* 0x0000541004277816 */ /* 0x010fe20000000006 */
        /* <DEDUP_REMOVED lines=19> */
.L_x_1794:
[----:B------:R-:W-:Y:S05]  /*8e20*/  BSYNC B1 ;  /* 0x0000000000017941 */ /* 0x000fea0003800000 */
.L_x_1481:
[----:B------:R-:W-:Y:S02]  /*8e30*/  PRMT R40, R0, 0x7610, R40 ;  /* 0x0000761000287816 */ /* 0x000fe40000000028 */
[----:B------:R-:W-:Y:S01]  /*8e40*/  PRMT R41, R4, 0x7610, R41 ;  /* 0x0000761004297816 */ /* 0x000fe20000000029 */
[----:B------:R-:W-:Y:S06]  /*8e50*/  @P0 BRA `(.L_x_1483) ;  /* 0x0000003000e80947 */ /* 0x000fec0003800000 */
[----:B------:R-:W2:Y:S01]  /*8e60*/  LDL.64 R62, [R1] ;  /* 0x00000000013e7983 */ /* 0x000ea20000100a00 */
[----:B------:R-:W2:Y:S03]  /*8e70*/  LDC R4, c[0x0][0x3f4] ;  /* 0x0000fd00ff047b82 */ /* 0x000ea60000000800 */
[----:B------:R-:W0:Y:S04]  /*8e80*/  LDL R61, [R1+0x4c] ;  /* 0x00004c00013d7983 */ /* 0x000e280000100800 */
[----:B------:R-:W3:Y:S04]  /*8e90*/  LDL R59, [R1+0x34] ;  /* 0x00003400013b7983 */ /* 0x000ee80000100800 */
[----:B------:R-:W4:Y:S04]  /*8ea0*/  LDL R58, [R1+0x30] ;  /* 0x00003000013a7983 */ /* 0x000f280000100800 */
[----:B------:R-:W5:Y:S04]  /*8eb0*/  LDL R7, [R1+0x38] ;  /* 0x0000380001077983 */ /* 0x000f680000100800 */
[----:B------:R-:W5:Y:S04]  /*8ec0*/  LDL R6, [R1+0x2c] ;  /* 0x00002c0001067983 */ /* 0x000f680000100800 */
[----:B------:R-:W5:Y:S01]  /*8ed0*/  LDL R5, [R1+0x40] ;  /* 0x0000400001057983 */ /* 0x000f620000100800 */
[----:B------:R-:W-:-:S04]  /*8ee0*/  LEA.HI R45, R52, R45, RZ, 0x2 ;  /* 0x0000002d342d7211 */ /* 0x000fc800078f10ff */
[--C-:B------:R-:W-:Y:S02]  /*8ef0*/  SHF.R.S32.HI R0, RZ, 0x2, R45.reuse ;  /* 0x00000002ff007819 */ /* 0x100fe4000001142d */
[----:B------:R-:W-:-:S04]  /*8f00*/  SHF.R.S32.HI R45, RZ, 0x1f, R45 ;  /* 0x0000001fff2d7819 */ /* 0x000fc8000001142d */
[----:B------:R-:W-:-:S04]  /*8f10*/  LEA.HI R45, R45, R0, RZ, 0x2 ;  /* 0x000000002d2d7211 */ /* 0x000fc800078f10ff */
[----:B------:R-:W-:Y:S01]  /*8f20*/  LOP3.LUT R45, R45, 0xfffffffc, RZ, 0xc0, !PT ;  /* 0xfffffffc2d2d7812 */ /* 0x000fe200078ec0ff */
[----:B------:R-:W-:Y:S04]  /*8f30*/  BSSY B1, `(.L_x_1484) ;  /* 0x000003a000017945 */ /* 0x000fe80003800000 */
[----:B------:R-:W-:-:S05]  /*8f40*/  IMAD.IADD R45, R0, 0x1, -R45 ;  /* 0x00000001002d7824 */ /* 0x000fca00078e0a2d */
[----:B------:R-:W-:Y:S02]  /*8f50*/  LOP3.LUT P0, RZ, R45, 0x2, RZ, 0xc0, !PT ;  /* 0x000000022dff7812 */ /* 0x000fe4000780c0ff */
[----:B--2---:R-:W-:Y:S01]  /*8f60*/  ISETP.GE.AND P6, PT, R62, R4, PT ;  /* 0x000000043e00720c */ /* 0x004fe20003fc6270 */
[----:B0-----:R-:W-:-:S04]  /*8f70*/  IMAD R3, R61, 0x2, R2 ;  /* 0x000000023d037824 */ /* 0x001fc800078e0202 */
        /* <DEDUP_REMOVED lines=9> */
[--C-:B------:R-:W-:Y:S02]  /*9010*/  SHF.R.U32.HI R52, RZ, 0x10, R37.reuse ;  /* 0x00000010ff347819 */ /* 0x100fe40000011625 */
[----:B------:R-:W-:Y:S02]  /*9020*/  SHF.R.U64 R45, R36, 0x10, R37 ;  /* 0x00000010242d7819 */ /* 0x000fe40000001225 */
[----:B------:R-:W-:Y:S02]  /*9030*/  PRMT R59, R57, 0x5410, R59 ;  /* 0x00005410393b7816 */ /* 0x000fe4000000003b */
[----:B------:R-:W-:Y:S02]  /*9040*/  PRMT R52, R39, 0x5432, R52 ;  /* 0x0000543227347816 */ /* 0x000fe40000000034 */
[----:B------:R-:W-:-:S02]  /*9050*/  SHF.R.U64 R58, R34, 0x10, R35 ;  /* 0x00000010223a7819 */ /* 0x000fc40000001223 */
        /* <DEDUP_REMOVED lines=11> */
[----:B------:R-:W-:Y:S01]  /*9110*/  FMUL.FTZ R35, R35, R57 ;  /* 0x0000003923237220 */ /* 0x000fe20000410000 */
[C---:B------:R-:W-:Y:S01]  /*9120*/  FMUL.FTZ R63, R37.reuse, R59 ;  /* 0x0000003b253f7220 */ /* 0x040fe20000410000 */
[----:B------:R-:W-:Y:S02]  /*9130*/  IMAD.U32 R6, R4, 0x10000, RZ ;  /* 0x0001000004067824 */ /* 0x000fe400078e00ff */
[C---:B------:R-:W-:Y:S01]  /*9140*/  FFMA.FTZ R61, R34.reuse, R57, -R61 ;  /* 0x00000039223d7223 */ /* 0x040fe2000001083d */
[----:B------:R-:W-:Y:S01]  /*9150*/  FMUL.FTZ R57, R37, R52 ;  /* 0x0000003425397220 */ /* 0x000fe20000410000 */
[----:B------:R-:W-:Y:S02]  /*9160*/  IMAD.U32 R7, R5, 0x10000, RZ ;  /* 0x0001000005077824 */ /* 0x000fe400078e00ff */
[----:B------:R-:W-:Y:S01]  /*9170*/  FFMA.FTZ R60, R34, R60, R35 ;  /* 0x0000003c223c7223 */ /* 0x000fe20000010023 */
[----:B------:R-:W-:Y:S01]  /*9180*/  IMAD.U32 R37, R58, 0x10000, RZ ;  /* 0x000100003a257824 */ /* 0x000fe200078e00ff */
[----:B------:R-:W-:Y:S01]  /*9190*/  LOP3.LUT R4, R4, 0xffff0000, RZ, 0xc0, !PT ;  /* 0xffff000004047812 */ /* 0x000fe200078ec0ff */
[----:B------:R-:W-:Y:S01]  /*91a0*/  IMAD.U32 R35, R45, 0x10000, RZ ;  /* 0x000100002d237824 */ /* 0x000fe200078e00ff */
[----:B------:R-:W-:Y:S01]  /*91b0*/  LOP3.LUT R5, R5, 0xffff0000, RZ, 0xc0, !PT ;  /* 0xffff000005057812 */ /* 0x000fe200078ec0ff */
[----:B------:R-:W-:Y:S01]  /*91c0*/  FFMA.FTZ R63, R36, R52, -R63 ;  /* 0x00000034243f7223 */ /* 0x000fe2000001083f */
[----:B------:R-:W-:Y:S01]  /*91d0*/  LOP3.LUT R58, R58, 0xffff0000, RZ, 0xc0, !PT ;  /* 0xffff00003a3a7812 */ /* 0x000fe200078ec0ff */
[----:B------:R-:W-:Y:S01]  /*91e0*/  FFMA.FTZ R62, R36, R59, R57 ;  /* 0x0000003b243e7223 */ /* 0x000fe20000010039 */
[----:B------:R-:W-:Y:S01]  /*91f0*/  LOP3.LUT R34, R45, 0xffff0000, RZ, 0xc0, !PT ;  /* 0xffff00002d227812 */ /* 0x000fe200078ec0ff */
[C---:B------:R-:W-:Y:S01]  /*9200*/  FMUL.FTZ R45, R4.reuse, R37 ;  /* 0x00000025042d7220 */ /* 0x040fe20000410000 */
[----:B------:R-:W-:Y:S01]  /*9210*/  FMUL.FTZ R36, R4, R35 ;  /* 0x0000002304247220 */ /* 0x000fe20000410000 */
[----:B------:R-:W-:-:S02]  /*9220*/  FMUL.FTZ R52, R5, R58 ;  /* 0x0000003a05347220 */ /* 0x000fc40000410000 */
[-C--:B------:R-:W-:Y:S01]  /*9230*/  FMUL.FTZ R57, R5, R34.reuse ;  /* 0x0000002205397220 */ /* 0x080fe20000410000 */
[C---:B------:R-:W-:Y:S01]  /*9240*/  FFMA.FTZ R4, R6.reuse, R35, -R45 ;  /* 0x0000002306047223 */ /* 0x040fe2000001082d */
[----:B------:R-:W-:Y:S01]  /*9250*/  FFMA.FTZ R37, R6, R37, R36 ;  /* 0x0000002506257223 */ /* 0x000fe20000010024 */
[C---:B------:R-:W-:Y:S01]  /*9260*/  FFMA.FTZ R5, R7.reuse, R34, -R52 ;  /* 0x0000002207057223 */ /* 0x040fe20000010834 */
[----:B------:R-:W-:Y:S01]  /*9270*/  FFMA.FTZ R58, R7, R58, R57 ;  /* 0x0000003a073a7223 */ /* 0x000fe20000010039 */
[----:B------:R-:W-:Y:S02]  /*9280*/  F2FP.BF16.F32.PACK_AB R6, R60, R61 ;  /* 0x0000003d3c06723e */ /* 0x000fe400000010ff */
[----:B------:R-:W-:Y:S02]  /*9290*/  F2FP.BF16.F32.PACK_AB R7, R62, R63 ;  /* 0x0000003f3e07723e */ /* 0x000fe400000010ff */
[----:B------:R-:W-:Y:S02]  /*92a0*/  F2FP.BF16.F32.PACK_AB R4, R37, R4 ;  /* 0x000000042504723e */ /* 0x000fe400000010ff */
[----:B------:R-:W-:-:S05]  /*92b0*/  F2FP.BF16.F32.PACK_AB R5, R58, R5 ;  /* 0x000000053a05723e */ /* 0x000fca00000010ff */
[----:B------:R0:W-:Y:S02]  /*92c0*/  STS.128 [R3+0xc400], R4 ;  /* 0x00c4000403007388 */ /* 0x0001e40000000c00 */
.L_x_1485:
[----:B------:R-:W-:Y:S05]  /*92d0*/  BSYNC B1 ;  /* 0x0000000000017941 */ /* 0x000fea0003800000 */
.L_x_1484:
        /* <DEDUP_REMOVED lines=13> */
[----:B------:R-:W-:Y:S02]  /*93b0*/  PRMT R34, R40, 0x5432, R34 ;  /* 0x0000543228227816 */ /* 0x000fe40000000022 */
        /* <DEDUP_REMOVED lines=8> */
[C---:B------:R-:W-:Y:S01]  /*9440*/  IMAD.U32 R6, R4.reuse, 0x10000, RZ ;  /* 0x0001000004067824 */ /* 0x040fe200078e00ff */
[----:B------:R-:W-:Y:S01]  /*9450*/  LOP3.LUT R4, R4, 0xffff0000, RZ, 0xc0, !PT ;  /* 0xffff000004047812 */ /* 0x000fe200078ec0ff */
[----:B------:R-:W-:-:S02]  /*9460*/  IMAD.U32 R7, R5, 0x10000, RZ ;  /* 0x0001000005077824 */ /* 0x000fc400078e00ff */
[C---:B------:R-:W-:Y:S01]  /*9470*/  FFMA.FTZ R52, R30.reuse, R52, R31 ;  /* 0x000000341e347223 */ /* 0x040fe2000001001f */
[----:B------:R-:W-:Y:S01]  /*9480*/  FFMA.FTZ R57, R30, R36, -R57 ;  /* 0x000000241e397223 */ /* 0x000fe20000010839 */
[C---:B------:R-:W-:Y:S01]  /*9490*/  IMAD.U32 R31, R34.reuse, 0x10000, RZ ;  /* 0x00010000221f7824 */ /* 0x040fe200078e00ff */
[----:B------:R-:W-:Y:S01]  /*94a0*/  LOP3.LUT R5, R5, 0xffff0000, RZ, 0xc0, !PT ;  /* 0xffff000005057812 */ /* 0x000fe200078ec0ff */
[C---:B------:R-:W-:Y:S01]  /*94b0*/  FMUL.FTZ R59, R33.reuse, R45 ;  /* 0x0000002d213b7220 */ /* 0x040fe20000410000 */
[-C--:B------:R-:W-:Y:S01]  /*94c0*/  FMUL.FTZ R61, R33, R35.reuse ;  /* 0x00000023213d7220 */ /* 0x080fe20000410000 */
[C---:B------:R-:W-:Y:S01]  /*94d0*/  LOP3.LUT R30, R37.reuse, 0xffff0000, RZ, 0xc0, !PT ;  /* 0xffff0000251e7812 */ /* 0x040fe200078ec0ff */
[----:B------:R-:W-:Y:S01]  /*94e0*/  IMAD.U32 R33, R37, 0x10000, RZ ;  /* 0x0001000025217824 */ /* 0x000fe200078e00ff */
[----:B------:R-:W-:Y:S01]  /*94f0*/  LOP3.LUT R34, R34, 0xffff0000, RZ, 0xc0, !PT ;  /* 0xffff000022227812 */ /* 0x000fe200078ec0ff */
[C---:B------:R-:W-:Y:S01]  /*9500*/  FFMA.FTZ R59, R32.reuse, R35, -R59 ;  /* 0x00000023203b7223 */ /* 0x040fe2000001083b */
        /* <DEDUP_REMOVED lines=14> */
.L_x_1487:
[----:B------:R-:W-:Y:S05]  /*95f0*/  BSYNC B1 ;  /* 0x0000000000017941 */ /* 0x000fea0003800000 */
.L_x_1486:
[----:B------:R-:W-:Y:S04]  /*9600*/  BSSY B1, `(.L_x_1488) ;  /* 0x0000030000017945 */ /* 0x000fe80003800000 */
[----:B------:R-:W-:Y:S05]  /*9610*/  @P2 BRA `(.L_x_1489) ;  /* 0x0000000000b82947 */ /* 0x000fea0003800000 */
[----:B01----:R-:W0:Y:S01]  /*9620*/  LDS.128 R4, [R3+0xf400] ;  /* 0x00f4000003047984 */ /* 0x003e220000000c00 */
        /* <DEDUP_REMOVED lines=45> */
.L_x_1489:
[----:B------:R-:W-:Y:S05]  /*9900*/  BSYNC B1 ;  /* 0x0000000000017941 */ /* 0x000fea0003800000 */
.L_x_1488:
        /* <DEDUP_REMOVED lines=48> */
.L_x_1491:
[----:B------:R-:W-:Y:S05]  /*9c10*/  BSYNC B1 ;  /* 0x0000000000017941 */ /* 0x000fea0003800000 */
.L_x_1490:
        /* <DEDUP_REMOVED lines=48> */
.L_x_1493:
[----:B------:R-:W-:Y:S05]  /*9f20*/  BSYNC B1 ;  /* 0x0000000000017941 */ /* 0x000fea0003800000 */
.L_x_1492:
        /* <DEDUP_REMOVED lines=48> */
.L_x_1477:
        /* <DEDUP_REMOVED lines=34> */
.L_x_1800:
        /* <DEDUP_REMOVED lines=21> */
[----:B------:R-:W3:Y:S04]  /*a5a0*/  LDL R39, [R1+0x30] ;  /* 0x0000300001277983 */ /* 0x000ee80000100800 */
[----:B------:R-:W3:Y:S04]  /*a5b0*/  LDL.64 R20, [R1] ;  /* 0x0000000001147983 */ /* 0x000ee80000100a00 */
[----:B------:R-:W4:Y:S01]  /*a5c0*/  LDL R38, [R1+0x2c] ;  /* 0x00002c0001267983 */ /* 0x000f220000100800 */
[C---:B------:R-:W-:Y:S01]  /*a5d0*/  VIADD R3, R136.reuse, 0x10 ;  /* 0x0000001088037836 */ /* 0x040fe20000000000 */
[----:B------:R-:W-:Y:S01]  /*a5e0*/  ULDC UR4, c[0x0][0x3f4] ;  /* 0x0000fd0000047ab9 */ /* 0x000fe20000000800 */
[----:B------:R-:W-:-:S03]  /*a5f0*/  VIADD R4, R136, 0x20 ;  /* 0x0000002088047836 */ /* 0x000fc60000000000 */
[----:B------:R-:W-:Y:S02]  /*a600*/  ISETP.GE.AND P2, PT, R3, UR4, PT ;  /* 0x0000000403007c0c */ /* 0x000fe4000bf46270 */
[----:B------:R-:W-:Y:S02]  /*a610*/  ISETP.GE.AND P3, PT, R4, UR4, PT ;  /* 0x0000000404007c0c */ /* 0x000fe4000bf66270 */
[----:B------:R-:W-:Y:S02]  /*a620*/  ISETP.GE.AND P1, PT, R136, UR4, PT ;  /* 0x0000000488007c0c */ /* 0x000fe4000bf26270 */
[----:B------:R-:W-:Y:S02]  /*a630*/  CS2R R24, SRZ ;  /* 0x0000000000187805 */ /* 0x000fe4000001ff00 */
[----:B------:R-:W-:Y:S02]  /*a640*/  CS2R R26, SRZ ;  /* 0x00000000001a7805 */ /* 0x000fe4000001ff00 */
[----:B------:R-:W-:-:S02]  /*a650*/  CS2R R28, SRZ ;  /* 0x00000000001c7805 */ /* 0x000fc4000001ff00 */
[----:B------:R-:W-:Y:S02]  /*a660*/  CS2R R30, SRZ ;  /* 0x00000000001e7805 */ /* 0x000fe4000001ff00 */
[----:B------:R-:W-:Y:S02]  /*a670*/  CS2R R8, SRZ ;  /* 0x0000000000087805 */ /* 0x000fe4000001ff00 */
[----:B------:R-:W-:Y:S02]  /*a680*/  CS2R R10, SRZ ;  /* 0x00000000000a7805 */ /* 0x000fe4000001ff00 */
[----:B------:R-:W-:Y:S01]  /*a690*/  CS2R R32, SRZ ;  /* 0x0000000000207805 */ /* 0x000fe2000001ff00 */
[----:B-12---:R-:W-:Y:S01]  /*a6a0*/  @!P1 IMAD.WIDE R12, R136, 0x2, R36 ;  /* 0x00000002880c9825 */ /* 0x006fe200078e0224 */
[----:B------:R-:W-:Y:S02]  /*a6b0*/  CS2R R34, SRZ ;  /* 0x0000000000227805 */ /* 0x000fe4000001ff00 */
[----:B------:R-:W-:-:S02]  /*a6c0*/  CS2R R14, SRZ ;  /* 0x00000000000e7805 */ /* 0x000fc4000001ff00 */
[----:B------:R0:W5:Y:S02]  /*a6d0*/  @!P1 LD.E.128 R24, desc[UR38][R12.64] ;  /* 0x000000260c189980 */ /* 0x000164000c101d00 */
[----:B0-----:R-:W-:Y:S01]  /*a6e0*/  CS2R R12, SRZ ;  /* 0x00000000000c7805 */ /* 0x001fe2000001ff00 */
[C---:B---3--:R-:W-:Y:S02]  /*a6f0*/  IMAD.IADD R3, R20.reuse, 0x1, R39 ;  /* 0x0000000114037824 */ /* 0x048fe400078e0227 */
[----:B----4-:R-:W-:-:S03]  /*a700*/  IMAD.IADD R5, R20, 0x1, R38 ;  /* 0x0000000114057824 */ /* 0x010fc600078e0226 */
[----:B------:R-:W-:Y:S02]  /*a710*/  SHF.R.S32.HI R4, RZ, 0x1f, R3 ;  /* 0x0000001fff047819 */ /* 0x000fe40000011403 */
[----:B------:R-:W-:Y:S02]  /*a720*/  SHF.R.S32.HI R6, RZ, 0x1f, R5 ;  /* 0x0000001fff067819 */ /* 0x000fe40000011405 */
[----:B------:R-:W-:Y:S02]  /*a730*/  LEA.HI R3, R4, R3, RZ, 0x3 ;  /* 0x0000000304037211 */ /* 0x000fe400078f18ff */
[----:B------:R-:W-:Y:S02]  /*a740*/  LEA.HI R6, R6, R5, RZ, 0x3 ;  /* 0x0000000506067211 */ /* 0x000fe400078f18ff */
[----:B------:R-:W-:Y:S02]  /*a750*/  SHF.R.S32.HI R3, RZ, 0x3, R3 ;  /* 0x00000003ff037819 */ /* 0x000fe40000011403 */
[----:B------:R-:W-:-:S03]  /*a760*/  SHF.R.S32.HI R41, RZ, 0x3, R6 ;  /* 0x00000003ff297819 */ /* 0x000fc60000011406 */
[----:B------:R-:W-:Y:S02]  /*a770*/  @!P2 IMAD.SHL.U32 R39, R3, 0x8, RZ ;  /* 0x000000080327a824 */ /* 0x000fe400078e00ff */
[----:B------:R-:W-:Y:S02]  /*a780*/  @!P3 IMAD.SHL.U32 R41, R41, 0x8, RZ ;  /* 0x000000082929b824 */ /* 0x000fe400078e00ff */
        /* <DEDUP_REMOVED lines=12> */
.L_x_1496:
[----:B------:R-:W-:Y:S05]  /*a850*/  BSYNC B1 ;  /* 0x0000000000017941 */ /* 0x000fea0003800000 */
.L_x_1495:
        /* <DEDUP_REMOVED lines=10> */
[----:B--2---:R-:W-:Y:S01]  /*a900*/  IMAD.MOV.U32 R36, RZ, RZ, R9 ;  /* 0x000000ffff247224 */ /* 0x004fe200078e0009 */
        /* <DEDUP_REMOVED lines=18> */
[----:B-1----:R-:W-:-:S02]  /*aa30*/  IMAD.MOV.U32 R37, RZ, RZ, R25 ;  /* 0x000000ffff257224 */ /* 0x002fc400078e0019 */
        /* <DEDUP_REMOVED lines=21> */
.L_x_1801:
[----:B------:R-:W-:Y:S05]  /*ab90*/  BSYNC B1 ;  /* 0x0000000000017941 */ /* 0x000fea0003800000 */
.L_x_1497:
[----:B------:R-:W-:Y:S02]  /*aba0*/  PRMT R51, R0, 0x7610, R51 ;  /* 0x0000761000337816 */ /* 0x000fe40000000033 */
[----:B------:R-:W-:Y:S01]  /*abb0*/  PRMT R52, R20, 0x7610, R52 ;  /* 0x0000761014347816 */ /* 0x000fe20000000034 */
[----:B------:R-:W-:Y:S06]  /*abc0*/  @P0 BRA `(.L_x_1483) ;  /* 0x00000014008c0947 */ /* 0x000fec0003800000 */
[----:B------:R1:W5:Y:S01]  /*abd0*/  LDL R77, [R1+0xc] ;  /* 0x00000c00014d7983 */ /* 0x0003620000100800 */
[----:B0-----:R-:W0:Y:S03]  /*abe0*/  LDC R3, c[0x0][0x3f4] ;  /* 0x0000fd00ff037b82 */ /* 0x001e260000000800 */
        /* <DEDUP_REMOVED lines=21> */
[----:B------:R-:W-:Y:S02]  /*ad40*/  SHF.R.U32.HI R62, RZ, 0x10, R25 ;  /* 0x00000010ff3e7819 */ /* 0x000fe40000011619 */
[----:B------:R-:W-:Y:S01]  /*ad50*/  LEA.HI R37, R37, R0, RZ, 0x2 ;  /* 0x0000000025257211 */ /* 0x000fe200078f10ff */
[----:B------:R-:W-:Y:S01]  /*ad60*/  IMAD.SHL.U32 R0, R0, 0x8, RZ ;  /* 0x0000000800007824 */ /* 0x000fe200078e00ff */
[----:B------:R-:W-:-:S02]  /*ad70*/  SHF.R.U64 R25, R6, 0x10, R7 ;  /* 0x0000001006197819 */ /* 0x000fc40000001207 */
[----:B------:R-:W-:Y:S02]  /*ad80*/  SHF.R.S32.HI R37, RZ, 0x2, R37 ;  /* 0x00000002ff257819 */ /* 0x000fe40000011425 */
[----:B------:R-:W-:Y:S02]  /*ad90*/  LOP3.LUT R20, R77, 0x18, R0, 0xf8, !PT ;  /* 0x000000184d147812 */ /* 0x000fe400078ef800 */
[----:B------:R-:W-:Y:S01]  /*ada0*/  LEA R0, R36, UR40, 0x1 ;  /* 0x0000002824007c11 */ /* 0x000fe2000f8e08ff */
[----:B------:R-:W-:Y:S01]  /*adb0*/  IMAD R37, R37, 0x1800, R76 ;  /* 0x0000180025257824 */ /* 0x000fe200078e024c */
[----:B------:R-:W-:Y:S02]  /*adc0*/  LOP3.LUT R20, R20, R75, RZ, 0x3c, !PT ;  /* 0x0000004b14147212 */ /* 0x000fe400078e3cff */
[----:B------:R-:W-:Y:S02]  /*add0*/  PRMT R71, R64, 0x5410, R71 ;  /* 0x0000541040477816 */ /* 0x000fe40000000047 */
[----:B------:R-:W-:Y:S01]  /*ade0*/  PRMT R61, R68, 0x5410, R61 ;  /* 0x00005410443d7816 */ /* 0x000fe2000000003d */
[----:B------:R-:W-:Y:S01]  /*adf0*/  IMAD.IADD R41, R37, 0x1, R20 ;  /* 0x0000000125297824 */ /* 0x000fe200078e0214 */
[----:B------:R-:W-:Y:S01]  /*ae00*/  PRMT R4, R47, 0x5432, R26 ;  /* 0x000054322f047816 */ /* 0x000fe2000000001a */
[----:B------:R-:W0:Y:S01]  /*ae10*/  LDS.128 R36, [R0] ;  /* 0x0000000000247984 */ /* 0x000e220000000c00 */
[----:B------:R-:W-:Y:S01]  /*ae20*/  SHF.R.U32.HI R63, RZ, 0x10, R5 ;  /* 0x00000010ff3f7819 */ /* 0x000fe20000011605 */
[----:B------:R-:W-:Y:S01]  /*ae30*/  IMAD R20, R41, 0x2, R2 ;  /* 0x0000000229147824 */ /* 0x000fe200078e0202 */
[----:B------:R-:W-:Y:S01]  /*ae40*/  PRMT R25, R66, 0x5410, R25 ;  /* 0x0000541042197816 */ /* 0x000fe20000000019 */
[----:B------:R-:W-:Y:S01]  /*ae50*/  IMAD.U32 R70, R71, 0x10000, RZ ;  /* 0x0001000047467824 */ /* 0x000fe200078e00ff */
[----:B------:R-:W-:-:S02]  /*ae60*/  SHF.R.U32.HI R5, RZ, 0x10, R7 ;  /* 0x00000010ff057819 */ /* 0x000fc40000011607 */
[----:B---34-:R-:W1:Y:S01]  /*ae70*/  LDS.128 R40, [R20+0xc400] ;  /* 0x00c4000014287984 */ /* 0x018e620000000c00 */
[----:B------:R-:W-:Y:S02]  /*ae80*/  PRMT R62, R21, 0x5432, R62 ;  /* 0x00005432153e7816 */ /* 0x000fe4000000003e */
[----:B------:R-:W-:Y:S02]  /*ae90*/  PRMT R5, R67, 0x5410, R5 ;  /* 0x0000541043057816 */ /* 0x000fe40000000005 */
[----:B------:R-:W-:Y:S02]  /*aea0*/  PRMT R63, R65, 0x5410, R63 ;  /* 0x00005410413f7816 */ /* 0x000fe4000000003f */
[----:B------:R-:W-:Y:S02]  /*aeb0*/  LOP3.LUT R71, R71, 0xffff0000, RZ, 0xc0, !PT ;  /* 0xffff000047477812 */ /* 0x000fe400078ec0ff */
[----:B------:R-:W-:Y:S01]  /*aec0*/  PRMT R24, R46, 0x5432, R24 ;  /* 0x000054322e187816 */ /* 0x000fe20000000018 */
[C---:B0-----:R-:W-:Y:S01]  /*aed0*/  IMAD.U32 R45, R36.reuse, 0x10000, RZ ;  /* 0x00010000242d7824 */ /* 0x041fe200078e00ff */
[----:B------:R-:W-:Y:S01]  /*aee0*/  LOP3.LUT R26, R36, 0xffff0000, RZ, 0xc0, !PT ;  /* 0xffff0000241a7812 */ /* 0x000fe200078ec0ff */
[C---:B------:R-:W-:Y:S01]  /*aef0*/  IMAD.U32 R64, R37.reuse, 0x10000, RZ ;  /* 0x0001000025407824 */ /* 0x040fe200078e00ff */
[----:B------:R-:W-:Y:S01]  /*af00*/  LOP3.LUT R36, R37, 0xffff0000, RZ, 0xc0, !PT ;  /* 0xffff000025247812 */ /* 0x000fe200078ec0ff */
[C---:B------:R-:W-:Y:S01]  /*af10*/  IMAD.U32 R7, R38.reuse, 0x10000, RZ ;  /* 0x0001000026077824 */ /* 0x040fe200078e00ff */
[----:B------:R-:W-:Y:S01]  /*af20*/  LOP3.LUT R6, R38, 0xffff0000, RZ, 0xc0, !PT ;  /* 0xffff000026067812 */ /* 0x000fe200078ec0ff */
[C---:B------:R-:W-:Y:S01]  /*af30*/  IMAD.U32 R65, R39.reuse, 0x10000, RZ ;  /* 0x0001000027417824 */ /* 0x040fe200078e00ff */
[C---:B-1----:R-:W-:Y:S01]  /*af40*/  LOP3.LUT R66, R40.reuse, 0xffff0000, RZ, 0xc0, !PT ;  /* 0xffff000028427812 */ /* 0x042fe200078ec0ff */
[----:B------:R-:W-:Y:S01]  /*af50*/  IMAD.U32 R37, R40, 0x10000, RZ ;  /* 0x0001000028257824 */ /* 0x000fe200078e00ff */
[----:B------:R-:W-:Y:S01]  /*af60*/  LOP3.LUT R38, R39, 0xffff0000, RZ, 0xc0, !PT ;  /* 0xffff000027267812 */ /* 0x000fe200078ec0ff */
[----:B------:R-:W-:Y:S01]  /*af70*/  IMAD.U32 R40, R61, 0x10000, RZ ;  /* 0x000100003d287824 */ /* 0x000fe200078e00ff */
[----:B------:R-:W-:Y:S01]  /*af80*/  LOP3.LUT R68, R41, 0xffff0000, RZ, 0xc0, !PT ;  /* 0xffff000029447812 */ /* 0x000fe200078ec0ff */
[----:B------:R-:W-:Y:S01]  /*af90*/  FMUL.FTZ R72, R37, R70 ;  /* 0x0000004625487220 */ /* 0x000fe20000410000 */
[----:B------:R-:W-:-:S02]  /*afa0*/  IMAD.U32 R67, R41, 0x10000, RZ ;  /* 0x0001000029437824 */ /* 0x000fc400078e00ff */
[-C--:B------:R-:W-:Y:S01]  /*afb0*/  FMUL.FTZ R74, R37, R40.reuse ;  /* 0x00000028254a7220 */ /* 0x080fe20000410000 */
[----:B------:R-:W-:Y:S02]  /*afc0*/  IMAD.U32 R69, R43, 0x10000, RZ ;  /* 0x000100002b457824 */ /* 0x000fe400078e00ff */
[----:B------:R-:W-:Y:S01]  /*afd0*/  FFMA.FTZ R37, R45, R40, -R72 ;  /* 0x000000282d257223 */ /* 0x000fe20000010848 */
[----:B------:R-:W-:Y:S02]  /*afe0*/  IMAD.U32 R72, R5, 0x10000, RZ ;  /* 0x0001000005487824 */ /* 0x000fe400078e00ff */
[----:B------:R-:W-:Y:S01]  /*aff0*/  FFMA.FTZ R39, R45, R70, R74 ;  /* 0x000000462d277223 */ /* 0x000fe2000001004a */
[C---:B------:R-:W-:Y:S01]  /*b000*/  IMAD.U32 R41, R42.reuse, 0x10000, RZ ;  /* 0x000100002a297824 */ /* 0x040fe200078e00ff */
[----:B------:R-:W-:Y:S01]  /*b010*/  LOP3.LUT R27, R42, 0xffff0000, RZ, 0xc0, !PT ;  /* 0xffff00002a1b7812 */ /* 0x000fe200078ec0ff */
[----:B------:R-:W-:Y:S01]  /*b020*/  IMAD.U32 R40, R62, 0x10000, RZ ;  /* 0x000100003e287824 */ /* 0x000fe200078e00ff */
[----:B------:R-:W-:Y:S01]  /*b030*/  LOP3.LUT R42, R43, 0xffff0000, RZ, 0xc0, !PT ;  /* 0xffff00002b2a7812 */ /* 0x000fe200078ec0ff */
[----:B------:R-:W-:-:S02]  /*b040*/  IMAD.U32 R70, R4, 0x10000, RZ ;  /* 0x0001000004467824 */ /* 0x000fc400078e00ff */
[----:B------:R-:W-:Y:S01]  /*b050*/  FMUL.FTZ R74, R69, R72 ;  /* 0x00000048454a7220 */ /* 0x000fe20000410000 */
[----:B------:R-:W-:Y:S02]  /*b060*/  IMAD.U32 R43, R63, 0x10000, RZ ;  /* 0x000100003f2b7824 */ /* 0x000fe400078e00ff */
[----:B------:R-:W-:Y:S01]  /*b070*/  FMUL.FTZ R45, R67, R40 ;  /* 0x00000028432d7220 */ /* 0x000fe20000410000 */
[----:B------:R-:W-:Y:S01]  /*b080*/  FMUL.FTZ R69, R69, R70 ;  /* 0x0000004645457220 */ /* 0x000fe20000410000 */
[----:B------:R-:W-:Y:S01]  /*b090*/  LOP3.LUT R63, R63, 0xffff0000, RZ, 0xc0, !PT ;  /* 0xffff00003f3f7812 */ /* 0x000fe200078ec0ff */
[-C--:B------:R-:W-:Y:S01]  /*b0a0*/  FMUL.FTZ R73, R67, R43.reuse ;  /* 0x0000002b43497220 */ /* 0x080fe20000410000 */
[----:B------:R-:W-:Y:S01]  /*b0b0*/  LOP3.LUT R67, R61, 0xffff0000, RZ, 0xc0, !PT ;  /* 0xffff00003d437812 */ /* 0x000fe200078ec0ff */
[----:B------:R-:W-:Y:S01]  /*b0c0*/  FFMA.FTZ R45, R64, R43, R45 ;  /* 0x0000002b402d7223 */ /* 0x000fe2000001002d */
[C---:B------:R-:W-:Y:S01]  /*b0d0*/  FFMA.FTZ R61, R65.reuse, R72, R69 ;  /* 0x00000048413d7223 */ /* 0x040fe20000010045 */
[----:B------:R-:W-:Y:S01]  /*b0e0*/  FFMA.FTZ R43, R65, R70, -R74 ;  /* 0x00000046412b7223 */ /* 0x000fe2000001084a */
[----:B------:R-:W-:Y:S01]  /*b0f0*/  FMUL.FTZ R69, R66, R71 ;  /* 0x0000004742457220 */ /* 0x000fe20000410000 */
[----:B------:R-:W-:Y:S01]  /*b100*/  LOP3.LUT R65, R62, 0xffff0000, RZ, 0xc0, !PT ;  /* 0xffff00003e417812 */ /* 0x000fe200078ec0ff */
[----:B------:R-:W-:Y:S01]  /*b110*/  FFMA.FTZ R40, R64, R40, -R73 ;  /* 0x0000002840287223 */ /* 0x000fe20000010849 */
[-C--:B------:R-:W-:Y:S01]  /*b120*/  FMUL.FTZ R73, R66, R67.reuse ;  /* 0x0000004342497220 */ /* 0x080fe20000410000 */
[----:B------:R-:W-:Y:S01]  /*b130*/  FFMA.FTZ R66, R26, R67, -R69 ;  /* 0x000000431a427223 */ /* 0x000fe20000010845 */
[C---:B------:R-:W-:Y:S01]  /*b140*/  FMUL.FTZ R67, R68.reuse, R63 ;  /* 0x0000003f44437220 */ /* 0x040fe20000410000 */
[----:B------:R-:W-:Y:S01]  /*b150*/  FMUL.FTZ R68, R68, R65 ;  /* 0x0000004144447220 */ /* 0x000fe20000410000 */
[C---:B------:R-:W-:Y:S01]  /*b160*/  IMAD.U32 R64, R25.reuse, 0x10000, RZ ;  /* 0x0001000019407824 */ /* 0x040fe200078e00ff */
[----:B------:R-:W-:Y:S01]  /*b170*/  LOP3.LUT R25, R25, 0xffff0000, RZ, 0xc0, !PT ;  /* 0xffff000019197812 */ /* 0x000fe200078ec0ff */
[----:B------:R-:W-:-:S02]  /*b180*/  IMAD.U32 R62, R24, 0x10000, RZ ;  /* 0x00010000183e7824 */ /* 0x000fc400078e00ff */
[C---:B------:R-:W-:Y:S01]  /*b190*/  FFMA.FTZ R67, R36.reuse, R65, -R67 ;  /* 0x0000004124437223 */ /* 0x040fe20000010843 */
[----:B------:R-:W-:Y:S01]  /*b1a0*/  FFMA.FTZ R68, R36, R63, R68 ;  /* 0x0000003f24447223 */ /* 0x000fe20000010044 */
[C---:B------:R-:W-:Y:S01]  /*b1b0*/  FMUL.FTZ R70, R41.reuse, R64 ;  /* 0x0000004029467220 */ /* 0x040fe20000410000 */
[-C--:B------:R-:W-:Y:S01]  /*b1c0*/  FMUL.FTZ R36, R41, R62.reuse ;  /* 0x0000003e29247220 */ /* 0x080fe20000410000 */
[----:B------:R-:W-:Y:S01]  /*b1d0*/  LOP3.LUT R24, R24, 0xffff0000, RZ, 0xc0, !PT ;  /* 0xffff000018187812 */ /* 0x000fe200078ec0ff */
[----:B------:R-:W-:Y:S01]  /*b1e0*/  FFMA.FTZ R26, R26, R71, R73 ;  /* 0x000000471a1a7223 */ /* 0x000fe20000010049 */
[----:B------:R-:W-:Y:S01]  /*b1f0*/  LOP3.LUT R41, R5, 0xffff0000, RZ, 0xc0, !PT ;  /* 0xffff000005297812 */ /* 0x000fe200078ec0ff */
[C---:B------:R-:W-:Y:S01]  /*b200*/  FFMA.FTZ R70, R7.reuse, R62, -R70 ;  /* 0x0000003e07467223 */ /* 0x040fe20000010846 */
        /* <DEDUP_REMOVED lines=13> */
[----:B------:R-:W-:Y:S02]  /*b2e0*/  F2FP.BF16.F32.PACK_AB R5, R67, R40 ;  /* 0x000000284305723e */ /* 0x000fe400000010ff */
[----:B------:R-:W-:Y:S02]  /*b2f0*/  F2FP.BF16.F32.PACK_AB R26, R27, R36 ;  /* 0x000000241b1a723e */ /* 0x000fe400000010ff */
[----:B------:R-:W-:Y:S02]  /*b300*/  F2FP.BF16.F32.PACK_AB R7, R42, R43 ;  /* 0x0000002b2a07723e */ /* 0x000fe400000010ff */
[----:B------:R-:W-:-:S02]  /*b310*/  F2FP.BF16.F32.PACK_AB R25, R68, R45 ;  /* 0x0000002d4419723e */ /* 0x000fc400000010ff */
[----:B------:R-:W-:Y:S01]  /*b320*/  F2FP.BF16.F32.PACK_AB R27, R62, R61 ;  /* 0x0000003d3e1b723e */ /* 0x000fe200000010ff */
[----:B------:R0:W-:Y:S04]  /*b330*/  STS.128 [R0], R4 ;  /* 0x0000000400007388 */ /* 0x0001e80000000c00 */
[----:B------:R0:W-:Y:S02]  /*b340*/  STS.128 [R20+0xc400], R24 ;  /* 0x00c4001814007388 */ /* 0x0001e40000000c00 */
.L_x_1500:
[----:B------:R-:W-:Y:S05]  /*b350*/  BSYNC B1 ;  /* 0x0000000000017941 */ /* 0x000fea0003800000 */
.L_x_1499:
[----:B------:R-:W-:Y:S04]  /*b360*/  BSSY B1, `(.L_x_1501) ;  /* 0x0000075000017945 */ /* 0x000fe80003800000 */
[----:B------:R-:W-:Y:S05]  /*b370*/  @P1 BRA `(.L_x_1502) ;  /* 0x0000000400cc1947 */ /* 0x000fea0003800000 */
[----:B0-----:R-:W2:Y:S04]  /*b380*/  LDL R0, [R1+0x30] ;  /* 0x0000300001007983 */ /* 0x001ea80000100800 */
[----:B------:R-:W2:Y:S01]  /*b390*/  LDL.64 R4, [R1] ;  /* 0x0000000001047983 */ /* 0x000ea20000100a00 */
[----:B------:R-:W-:Y:S02]  /*b3a0*/  SHF.R.U64 R37, R28, 0x10, R29 ;  /* 0x000000101c257819 */ /* 0x000fe4000000121d */
[--C-:B------:R-:W-:Y:S02]  /*b3b0*/  SHF.R.U64 R28, R8, 0x10, R9.reuse ;  /* 0x00000010081c7819 */ /* 0x100fe40000001209 */
[----:B------:R-:W-:Y:S02]  /*b3c0*/  SHF.R.U32.HI R9, RZ, 0x10, R9 ;  /* 0x00000010ff097819 */ /* 0x000fe40000011609 */
[----:B------:R-:W-:-:S02]  /*b3d0*/  SHF.R.U64 R8, R10, 0x10, R11 ;  /* 0x000000100a087819 */ /* 0x000fc4000000120b */
[----:B------:R-:W-:Y:S02]  /*b3e0*/  SHF.R.U32.HI R11, RZ, 0x10, R11 ;  /* 0x00000010ff0b7819 */ /* 0x000fe4000001160b */
[----:B------:R-:W-:Y:S02]  /*b3f0*/  PRMT R53, R53, 0x5410, R28 ;  /* 0x0000541035357816 */ /* 0x000fe4000000001c */
[----:B------:R-:W-:Y:S02]  /*b400*/  SHF.R.U32.HI R36, RZ, 0x10, R29 ;  /* 0x00000010ff247819 */ /* 0x000fe4000001161d */
[----:B------:R-:W-:Y:S01]  /*b410*/  PRMT R58, R58, 0x5410, R37 ;  /* 0x000054103a3a7816 */ /* 0x000fe20000000025 */
[----:B------:R-:W-:Y:S01]  /*b420*/  IMAD.U32 R37, R53, 0x10000, RZ ;  /* 0x0001000035257824 */ /* 0x000fe200078e00ff */
[----:B------:R-:W-:Y:S02]  /*b430*/  PRMT R54, R54, 0x5410, R9 ;  /* 0x0000541036367816 */ /* 0x000fe40000000009 */
[----:B------:R-:W-:-:S02]  /*b440*/  PRMT R55, R55, 0x5410, R8 ;  /* 0x0000541037377816 */ /* 0x000fc40000000008 */
[----:B------:R-:W-:Y:S02]  /*b450*/  PRMT R56, R56, 0x5410, R11 ;  /* 0x0000541038387816 */ /* 0x000fe4000000000b */
[----:B------:R-:W-:Y:S01]  /*b460*/  PRMT R59, R59, 0x5410, R36 ;  /* 0x000054103b3b7816 */ /* 0x000fe20000000024 */
[----:B------:R-:W-:Y:S01]  /*b470*/  IMAD.U32 R36, R58, 0x10000, RZ ;  /* 0x000100003a247824 */ /* 0x000fe200078e00ff */
[----:B------:R-:W-:Y:S02]  /*b480*/  SHF.R.U64 R29, R30, 0x10, R31 ;  /* 0x000000101e1d7819 */ /* 0x000fe4000000121f */
[----:B------:R-:W-:Y:S02]  /*b490*/  LOP3.LUT R53, R53, 0xffff0000, RZ, 0xc0, !PT ;  /* 0xffff000035357812 */ /* 0x000fe400078ec0ff */
[----:B------:R-:W-:Y:S02]  /*b4a0*/  PRMT R60, R60, 0x5410, R29 ;  /* 0x000054103c3c7816 */ /* 0x000fe4000000001d */
[----:B------:R-:W-:-:S02]  /*b4b0*/  LOP3.LUT R58, R58, 0xffff0000, RZ, 0xc0, !PT ;  /* 0xffff00003a3a7812 */ /* 0x000fc400078ec0ff */
[----:B------:R-:W-:-:S04]  /*b4c0*/  SHF.R.U32.HI R30, RZ, 0x10, R31 ;  /* 0x00000010ff1e7819 */ /* 0x000fc8000001161f */
        /* <DEDUP_REMOVED lines=16> */
[----:B------:R-:W-:-:S02]  /*b5d0*/  LOP3.LUT R4, R77, 0x18, R0, 0xf8, !PT ;  /* 0x000000184d047812 */ /* 0x000fc400078ef800 */
[----:B------:R-:W-:Y:S01]  /*b5e0*/  LEA R0, R6, UR40, 0x1 ;  /* 0x0000002806007c11 */ /* 0x000fe2000f8e08ff */
        /* <DEDUP_REMOVED lines=20> */
[C---:B------:R-:W-:Y:S01]  /*b730*/  FMUL.FTZ R38, R24.reuse, R53 ;  /* 0x0000003518267220 */ /* 0x040fe20000410000 */
[----:B------:R-:W-:Y:S01]  /*b740*/  FMUL.FTZ R24, R24, R58 ;  /* 0x0000003a18187220 */ /* 0x000fe20000410000 */
[----:B------:R-:W-:Y:S01]  /*b750*/  FFMA.FTZ R39, R8, R36, -R39 ;  /* 0x0000002408277223 */ /* 0x000fe20000010827 */
[----:B------:R-:W-:-:S02]  /*b760*/  IMAD.U32 R36, R54, 0x10000, RZ ;  /* 0x0001000036247824 */ /* 0x000fc400078e00ff */
[----:B------:R-:W-:Y:S01]  /*b770*/  FFMA.FTZ R37, R8, R37, R7 ;  /* 0x0000002508257223 */ /* 0x000fe20000010007 */
[----:B------:R-:W-:Y:S01]  /*b780*/  IMAD.U32 R7, R59, 0x10000, RZ ;  /* 0x000100003b077824 */ /* 0x000fe200078e00ff */
[----:B------:R-:W-:Y:S01]  /*b790*/  LOP3.LUT R54, R54, 0xffff0000, RZ, 0xc0, !PT ;  /* 0xffff000036367812 */ /* 0x000fe200078ec0ff */
[----:B------:R-:W-:Y:S01]  /*b7a0*/  FMUL.FTZ R41, R29, R36 ;  /* 0x000000241d297220 */ /* 0x000fe20000410000 */
[----:B------:R-:W-:Y:S01]  /*b7b0*/  LOP3.LUT R8, R59, 0xffff0000, RZ, 0xc0, !PT ;  /* 0xffff00003b087812 */ /* 0x000fe200078ec0ff */
[-C--:B------:R-:W-:Y:S01]  /*b7c0*/  FMUL.FTZ R29, R29, R7.reuse ;  /* 0x000000071d1d7220 */ /* 0x080fe20000410000 */
[C---:B------:R-:W-:Y:S01]  /*b7d0*/  FFMA.FTZ R38, R9.reuse, R58, -R38 ;  /* 0x0000003a09267223 */ /* 0x040fe20000010826 */
[C---:B------:R-:W-:Y:S01]  /*b7e0*/  FFMA.FTZ R41, R10.reuse, R7, -R41 ;  /* 0x000000070a297223 */ /* 0x040fe20000010829 */
[----:B------:R-:W-:Y:S01]  /*b7f0*/  FFMA.FTZ R24, R9, R53, R24 ;  /* 0x0000003509187223 */ /* 0x000fe20000010018 */
[----:B------:R-:W-:Y:S01]  /*b800*/  FFMA.FTZ R29, R10, R36, R29 ;  /* 0x000000240a1d7223 */ /* 0x000fe2000001001d */
[----:B------:R-:W-:Y:S01]  /*b810*/  FMUL.FTZ R10, R25, R54 ;  /* 0x00000036190a7220 */ /* 0x000fe20000410000 */
[----:B------:R-:W-:-:S02]  /*b820*/  IMAD.U32 R30, R26, 0x10000, RZ ;  /* 0x000100001a1e7824 */ /* 0x000fc400078e00ff */
[-C--:B------:R-:W-:Y:S01]  /*b830*/  FMUL.FTZ R40, R25, R8.reuse ;  /* 0x0000000819287220 */ /* 0x080fe20000410000 */
[----:B------:R-:W-:Y:S02]  /*b840*/  IMAD.U32 R9, R55, 0x10000, RZ ;  /* 0x0001000037097824 */ /* 0x000fe400078e00ff */
[C---:B------:R-:W-:Y:S01]  /*b850*/  FFMA.FTZ R36, R5.reuse, R8, -R10 ;  /* 0x0000000805247223 */ /* 0x040fe2000001080a */
[----:B------:R-:W-:Y:S02]  /*b860*/  IMAD.U32 R7, R60, 0x10000, RZ ;  /* 0x000100003c077824 */ /* 0x000fe400078e00ff */
[----:B------:R-:W-:Y:S01]  /*b870*/  FFMA.FTZ R40, R5, R54, R40 ;  /* 0x0000003605287223 */ /* 0x000fe20000010028 */
[----:B------:R-:W-:Y:S02]  /*b880*/  IMAD.U32 R31, R27, 0x10000, RZ ;  /* 0x000100001b1f7824 */ /* 0x000fe400078e00ff */
[----:B----4-:R-:W-:Y:S01]  /*b890*/  FMUL.FTZ R42, R30, R9 ;  /* 0x000000091e2a7220 */ /* 0x010fe20000410000 */
[----:B------:R-:W-:-:S02]  /*b8a0*/  IMAD.U32 R10, R56, 0x10000, RZ ;  /* 0x00010000380a7824 */ /* 0x000fc400078e00ff */
[-C--:B------:R-:W-:Y:S01]  /*b8b0*/  FMUL.FTZ R30, R30, R7.reuse ;  /* 0x000000071e1e7220 */ /* 0x080fe20000410000 */
[----:B------:R-:W-:Y:S02]  /*b8c0*/  IMAD.U32 R8, R57, 0x10000, RZ ;  /* 0x0001000039087824 */ /* 0x000fe400078e00ff */
[----:B------:R-:W-:Y:S01]  /*b8d0*/  FFMA.FTZ R42, R11, R7, -R42 ;  /* 0x000000070b2a7223 */ /* 0x000fe2000001082a */
[----:B------:R-:W-:Y:S01]  /*b8e0*/  FMUL.FTZ R5, R31, R10 ;  /* 0x0000000a1f057220 */ /* 0x000fe20000410000 */
[----:B------:R-:W-:Y:S01]  /*b8f0*/  FFMA.FTZ R30, R11, R9, R30 ;  /* 0x000000090b1e7223 */ /* 0x000fe2000001001e */
[----:B------:R-:W-:Y:S01]  /*b900*/  LOP3.LUT R26, R26, 0xffff0000, RZ, 0xc0, !PT ;  /* 0xffff00001a1a7812 */ /* 0x000fe200078ec0ff */
[-C--:B------:R-:W-:Y:S01]  /*b910*/  FMUL.FTZ R31, R31, R8.reuse ;  /* 0x000000081f1f7220 */ /* 0x080fe20000410000 */
[----:B------:R-:W-:Y:S01]  /*b920*/  FFMA.FTZ R11, R28, R8, -R5 ;  /* 0x000000081c0b7223 */ /* 0x000fe20000010805 */
[----:B------:R-:W-:Y:S02]  /*b930*/  LOP3.LUT R55, R55, 0xffff0000, RZ, 0xc0, !PT ;  /* 0xffff000037377812 */ /* 0x000fe400078ec0ff */
[----:B------:R-:W-:Y:S01]  /*b940*/  LOP3.LUT R5, R60, 0xffff0000, RZ, 0xc0, !PT ;  /* 0xffff00003c057812 */ /* 0x000fe200078ec0ff */
[----:B------:R-:W-:Y:S01]  /*b950*/  FFMA.FTZ R31, R28, R10, R31 ;  /* 0x0000000a1c1f7223 */ /* 0x000fe2000001001f */
[----:B------:R-:W-:Y:S01]  /*b960*/  LOP3.LUT R27, R27, 0xffff0000, RZ, 0xc0, !PT ;  /* 0xffff00001b1b7812 */ /* 0x000fe200078ec0ff */
[----:B------:R-:W-:Y:S01]  /*b970*/  FMUL.FTZ R7, R26, R55 ;  /* 0x000000371a077220 */ /* 0x000fe20000410000 */
[----:B------:R-:W-:Y:S01]  /*b980*/  LOP3.LUT R56, R56, 0xffff0000, RZ, 0xc0, !PT ;  /* 0xffff000038387812 */ /* 0x000fe200078ec0ff */
[-C--:B------:R-:W-:Y:S01]  /*b990*/  FMUL.FTZ R26, R26, R5.reuse ;  /* 0x000000051a1a7220 */ /* 0x080fe20000410000 */
[----:B------:R-:W-:Y:S01]  /*b9a0*/  LOP3.LUT R57, R57, 0xffff0000, RZ, 0xc0, !PT ;  /* 0xffff000039397812 */ /* 0x000fe200078ec0ff */
[----:B------:R-:W-:Y:S01]  /*b9b0*/  FFMA.FTZ R7, R4, R5, -R7 ;  /* 0x0000000504077223 */ /* 0x000fe20000010807 */
[----:B------:R-:W-:Y:S01]  /*b9c0*/  F2FP.BF16.F32.PACK_AB R5, R36, R41 ;  /* 0x000000292405723e */ /* 0x000fe200000010ff */
[CC--:B------:R-:W-:Y:S01]  /*b9d0*/  FMUL.FTZ R9, R27.reuse, R56.reuse ;  /* 0x000000381b097220 */ /* 0x0c0fe20000410000 */
[----:B------:R-:W-:Y:S01]  /*b9e0*/  FFMA.FTZ R55, R4, R55, R26 ;  /* 0x0000003704377223 */ /* 0x000fe2000001001a */
[----:B------:R-:W-:Y:S01]  /*b9f0*/  FMUL.FTZ R27, R27, R57 ;  /* 0x000000391b1b7220 */ /* 0x000fe20000410000 */
[----:B------:R-:W-:Y:S01]  /*ba00*/  F2FP.BF16.F32.PACK_AB R4, R38, R39 ;  /* 0x000000272604723e */ /* 0x000fe200000010ff */
[----:B------:R-:W-:Y:S01]  /*ba10*/  FFMA.FTZ R26, R6, R57, -R9 ;  /* 0x00000039061a7223 */ /* 0x000fe20000010809 */
[----:B------:R-:W-:Y:S01]  /*ba20*/  F2FP.BF16.F32.PACK_AB R8, R24, R37 ;  /* 0x000000251808723e */ /* 0x000fe200000010ff */
[----:B------:R-:W-:Y:S01]  /*ba30*/  FFMA.FTZ R56, R6, R56, R27 ;  /* 0x0000003806387223 */ /* 0x000fe2000001001b */
[----:B------:R-:W-:-:S02]  /*ba40*/  F2FP.BF16.F32.PACK_AB R6, R7, R42 ;  /* 0x0000002a0706723e */ /* 0x000fc400000010ff */
[----:B------:R-:W-:Y:S02]  /*ba50*/  F2FP.BF16.F32.PACK_AB R7, R26, R11 ;  /* 0x0000000b1a07723e */ /* 0x000fe400000010ff */
[----:B------:R-:W-:Y:S02]  /*ba60*/  F2FP.BF16.F32.PACK_AB R9, R40, R29 ;  /* 0x0000001d2809723e */ /* 0x000fe400000010ff */
[----:B------:R-:W-:Y:S01]  /*ba70*/  F2FP.BF16.F32.PACK_AB R10, R55, R30 ;  /* 0x0000001e370a723e */ /* 0x000fe200000010ff */
[----:B------:R1:W-:Y:S01]  /*ba80*/  STS.128 [R0], R4 ;  /* 0x0000000400007388 */ /* 0x0003e20000000c00 */
[----:B------:R-:W-:-:S05]  /*ba90*/  F2FP.BF16.F32.PACK_AB R11, R56, R31 ;  /* 0x0000001f380b723e */ /* 0x000fca00000010ff */
[----:B------:R1:W-:Y:S02]  /*baa0*/  STS.128 [R20+0xc400], R8 ;  /* 0x00c4000814007388 */ /* 0x0003e40000000c00 */
.L_x_1502:
[----:B------:R-:W-:Y:S05]  /*bab0*/  BSYNC B1 ;  /* 0x0000000000017941 */ /* 0x000fea0003800000 */
.L_x_1501:
[----:B------:R-:W-:Y:S05]  /*bac0*/  @P2 BRA `(.L_x_1483) ;  /* 0x0000000400cc2947 */ /* 0x000fea0003800000 */
[----:B01----:R-:W2:Y:S04]  /*bad0*/  LDL R0, [R1+0x2c] ;  /* 0x00002c0001007983 */ /* 0x003ea80000100800 */
[----:B------:R-:W2:Y:S01]  /*bae0*/  LDL.64 R4, [R1] ;  /* 0x0000000001047983 */ /* 0x000ea20000100a00 */
[----:B------:R-:W-:Y:S02]  /*baf0*/  SHF.R.U64 R24, R32, 0x10, R33 ;  /* 0x0000001020187819 */ /* 0x000fe40000001221 */
[----:B------:R-:W-:Y:S02]  /*bb00*/  SHF.R.U64 R26, R12, 0x10, R13 ;  /* 0x000000100c1a7819 */ /* 0x000fe4000000120d */
[----:B------:R-:W-:Y:S02]  /*bb10*/  SHF.R.U64 R20, R34, 0x10, R35 ;  /* 0x0000001022147819 */ /* 0x000fe40000001223 */
[----:B------:R-:W-:-:S02]  /*bb20*/  PRMT R49, R49, 0x5410, R24 ;  /* 0x0000541031317816 */ /* 0x000fc40000000018 */
[----:B------:R-:W-:Y:S02]  /*bb30*/  PRMT R26, R21, 0x5410, R26 ;  /* 0x00005410151a7816 */ /* 0x000fe4000000001a */
[----:B------:R-:W-:Y:S01]  /*bb40*/  SHF.R.U32.HI R33, RZ, 0x10, R33 ;  /* 0x00000010ff217819 */ /* 0x000fe20000011621 */
[----:B------:R-:W-:Y:S01]  /*bb50*/  IMAD.U32 R27, R49, 0x10000, RZ ;  /* 0x00010000311b7824 */ /* 0x000fe200078e00ff */
[----:B------:R-:W-:Y:S01]  /*bb60*/  SHF.R.U32.HI R35, RZ, 0x10, R35 ;  /* 0x00000010ff237819 */ /* 0x000fe20000011623 */
[----:B------:R-:W-:Y:S01]  /*bb70*/  IMAD.U32 R29, R26, 0x10000, RZ ;  /* 0x000100001a1d7824 */ /* 0x000fe200078e00ff */
[----:B------:R-:W-:Y:S02]  /*bb80*/  SHF.R.U32.HI R13, RZ, 0x10, R13 ;  /* 0x00000010ff0d7819 */ /* 0x000fe4000001160d */
[----:B------:R-:W-:Y:S02]  /*bb90*/  SHF.R.U64 R12, R14, 0x10, R15 ;  /* 0x000000100e0c7819 */ /* 0x000fe4000000120f */
[----:B------:R-:W-:-:S02]  /*bba0*/  PRMT R51, R51, 0x5410, R20 ;  /* 0x0000541033337816 */ /* 0x000fc40000000014 */
[----:B------:R-:W-:Y:S02]  /*bbb0*/  PRMT R50, R50, 0x5410, R33 ;  /* 0x0000541032327816 */ /* 0x000fe40000000021 */
[----:B------:R-:W-:Y:S02]  /*bbc0*/  PRMT R52, R52, 0x5410, R35 ;  /* 0x0000541034347816 */ /* 0x000fe40000000023 */
[----:B------:R-:W-:Y:S02]  /*bbd0*/  PRMT R46, R46, 0x5410, R13 ;  /* 0x000054102e2e7816 */ /* 0x000fe4000000000d */
[----:B------:R-:W-:Y:S02]  /*bbe0*/  PRMT R47, R47, 0x5410, R12 ;  /* 0x000054102f2f7816 */ /* 0x000fe4000000000c */
[----:B------:R-:W-:Y:S02]  /*bbf0*/  LOP3.LUT R31, R26, 0xffff0000, RZ, 0xc0, !PT ;  /* 0xffff00001a1f7812 */ /* 0x000fe400078ec0ff */
[----:B------:R-:W-:-:S02]  /*bc00*/  LOP3.LUT R49, R49, 0xffff0000, RZ, 0xc0, !PT ;  /* 0xffff000031317812 */ /* 0x000fc400078ec0ff */
        /* <DEDUP_REMOVED lines=17> */
[----:B------:R-:W-:Y:S02]  /*bd20*/  LOP3.LUT R3, R77, 0x18, R3, 0xf8, !PT ;  /* 0x000000184d037812 */ /* 0x000fe400078ef803 */
        /* <DEDUP_REMOVED lines=77> */
.L_x_1483:
[----:B------:R-:W-:Y:S05]  /*c200*/  BSYNC B0 ;  /* 0x0000000000007941 */ /* 0x000fea0003800000 */
.L_x_1476:
        /* <DEDUP_REMOVED lines=8> */
.L_x_1474:
[----:B0--3--:R-:W-:-:S05]  /*c290*/  IMAD.U32 R0, RZ, RZ, UR37 ;  /* 0x00000025ff007e24 */ /* 0x009fca000f8e00ff */
[----:B------:R-:W-:-:S13]  /*c2a0*/  ISETP.NE.AND P0, PT, R0, 0x3, PT ;  /* 0x000000030000780c */ /* 0x000fda0003f05270 */
[----:B------:R-:W-:Y:S05]  /*c2b0*/  @!P0 BRA `(.L_x_1503) ;  /* 0x0000000000048947 */ /* 0x000fea0003800000 */
[----:B------:R-:W-:Y:S01]  /*c2c0*/  BPT.TRAP 0x1 ;  /* 0x000000040000795c */ /* 0x000fe20000300000 */
.L_x_1503:
[----:B------:R-:W-:Y:S01]  /*c2d0*/  IMAD R0, R16, 0x8, R2 ;  /* 0x0000000810007824 */ /* 0x000fe200078e0202 */
[----:B-12-4-:R-:W-:-:S04]  /*c2e0*/  SHF.L.U32 R3, R18, 0x1f, RZ ;  /* 0x0000001f12037819 */ /* 0x016fc800000006ff */
[----:B------:R0:W1:Y:S01]  /*c2f0*/  SYNCS.PHASECHK.TRANS64.TRYWAIT P2, [R0+URZ+0x2d830], R3 ;  /* 0x02d83003000075a7 */ /* 0x000062000804017f */
[----:B------:R-:W-:Y:S05]  /*c300*/  @!P0 BRA `(.L_x_1504) ;  /* 0x0000000000048947 */ /* 0x000fea0003800000 */
[----:B------:R-:W-:Y:S01]  /*c310*/  BPT.TRAP 0x1 ;  /* 0x000000040000795c */ /* 0x000fe20000300000 */
.L_x_1504:
[----:B------:R-:W2:Y:S02]  /*c320*/  S2R R4, SR_TID.X ;  /* 0x0000000000047919 */ /* 0x000ea40000002100 */
[----:B--2---:R-:W-:-:S04]  /*c330*/  LOP3.LUT R4, R4, 0x7f, RZ, 0xc0, !PT ;  /* 0x0000007f04047812 */ /* 0x004fc800078ec0ff */
[----:B------:R-:W-:Y:S01]  /*c340*/  ISETP.NE.AND P1, PT, R4, RZ, PT ;  /* 0x000000ff0400720c */ /* 0x000fe20003f25270 */
[----:B-1----:R-:W-:-:S12]  /*c350*/  @P2 BRA `(.L_x_1505) ;  /* 0x0000000000082947 */ /* 0x002fd80003800000 */
[----:B------:R-:W1:Y:S02]  /*c360*/  SYNCS.PHASECHK.TRANS64.TRYWAIT P2, [R0+URZ+0x2d830], R3 ;  /* 0x02d83003000075a7 */ /* 0x000e64000804017f */
[----:B-1----:R-:W-:Y:S05]  /*c370*/  @!P2 BRA `(.L_x_1506) ;  /* 0x000001900068a947 */ /* 0x002fea0003800000 */
.L_x_1505:
[----:B------:R-:W-:Y:S05]  /*c380*/  WARPSYNC.ALL ;  /* 0x0000000000007948 */ /* 0x000fea0003800000 */
[----:B01----:R-:W-:Y:S01]  /*c390*/  VIADD R3, R2, 0x15400 ;  /* 0x0001540002037836 */ /* 0x003fe20000000000 */
[----:B------:R-:W-:-:S04]  /*c3a0*/  LOP3.LUT R12, R44, 0x10000, RZ, 0xfc, !PT ;  /* 0x000100002c0c7812 */ /* 0x000fc800078efcff */
[----:B------:R-:W-:-:S04]  /*c3b0*/  SHF.R.U32.HI R3, RZ, 0x4, R3 ;  /* 0x00000004ff037819 */ /* 0x000fc80000011603 */
[----:B------:R-:W-:-:S04]  /*c3c0*/  LOP3.LUT R3, R3, 0x3fff, RZ, 0xc0, !PT ;  /* 0x00003fff03037812 */ /* 0x000fc800078ec0ff */
[----:B------:R-:W-:Y:S01]  /*c3d0*/  LOP3.LUT R4, R3, 0x10000, RZ, 0xfc, !PT ;  /* 0x0001000003047812 */ /* 0x000fe200078efcff */
[----:B------:R-:W-:Y:S02]  /*c3e0*/  IMAD.MOV.U32 R13, RZ, RZ, -0x7fffffe0 ;  /* 0x80000020ff0d7424 */ /* 0x000fe400078e00ff */
[----:B------:R-:W-:Y:S01]  /*c3f0*/  IMAD.MOV.U32 R5, RZ, RZ, -0x7fffffe0 ;  /* 0x80000020ff057424 */ /* 0x000fe200078e00ff */
[C---:B------:R-:W-:Y:S01]  /*c400*/  R2UR UR4, R12.reuse ;  /* 0x000000000c0472ca */ /* 0x040fe200000e0000 */
[----:B------:R0:W-:Y:S01]  /*c410*/  STL [R1+0x8], R4 ;  /* 0x0000080401007387 */ /* 0x0001e20000100800 */
[----:B------:R-:W-:Y:S01]  /*c420*/  R2UR UR5, R13 ;  /* 0x000000000d0572ca */ /* 0x000fe200000e0000 */
[----:B-----5:R-:W-:Y:S01]  /*c430*/  WARPGROUP.ARRIVE ;  /* 0x00000000000079c5 */ /* 0x020fe20000000000 */
[----:B------:R-:W-:Y:S01]  /*c440*/  R2UR UR7, R5 ;  /* 0x00000000050772ca */ /* 0x000fe200000e0000 */
[----:B------:R-:W-:Y:S01]  /*c450*/  VIADD R152, R12, 0x2 ;  /* 0x000000020c987836 */ /* 0x000fe20000000000 */
[----:B------:R-:W2:Y:S01]  /*c460*/  LDL R8, [R1+0x44] ;  /* 0x0000440001087983 */ /* 0x000ea20000100800 */
[----:B------:R-:W-:Y:S01]  /*c470*/  IMAD.MOV.U32 R153, RZ, RZ, -0x7fffffe0 ;  /* 0x80000020ff997424 */ /* 0x000fe200078e00ff */
[----:B------:R-:W1:Y:S01]  /*c480*/  LDC R3, c[0x0][0x448] ;  /* 0x00011200ff037b82 */ /* 0x000e620000000800 */
[----:B------:R-:W-:Y:S01]  /*c490*/  IMAD.MOV.U32 R7, RZ, RZ, -0x7fffffe0 ;  /* 0x80000020ff077424 */ /* 0x000fe200078e00ff */
[----:B------:R-:W2:Y:S01]  /*c4a0*/  LDL R91, [R1+0x1c] ;  /* 0x00001c00015b7983 */ /* 0x000ea20000100800 */
[----:B0-----:R-:W-:-:S05]  /*c4b0*/  IMAD R4, R16, 0x600, R4 ;  /* 0x0000060010047824 */ /* 0x001fca00078e0204 */
[----:B------:R-:W-:-:S13]  /*c4c0*/  R2UR UR6, R4 ;  /* 0x00000000040672ca */ /* 0x000fda00000e0000 */
[----:B------:R-:W-:Y:S01]  /*c4d0*/  HGMMA.64x128x16.F32.BF16 R24, gdesc[UR4], RZ, !UPT, gsb0 ;  /* 0x01e00000041879f0 */ /* 0x000fe2000c0018ff */
[----:B------:R-:W-:Y:S01]  /*c4e0*/  VIADD R6, R4, 0x2 ;  /* 0x0000000204067836 */ /* 0x000fe20000000000 */
[----:B------:R-:W-:Y:S02]  /*c4f0*/  R2UR UR4, R152 ;  /* 0x00000000980472ca */ /* 0x000fe400000e0000 */
[----:B------:R-:W-:Y:S02]  /*c500*/  R2UR UR5, R153 ;  /* 0x00000000990572ca */ /* 0x000fe400000e0000 */
[----:B------:R-:W-:Y:S02]  /*c510*/  R2UR UR6, R6 ;  /* 0x00000000060672ca */ /* 0x000fe400000e0000 */
[----:B------:R-:W-:Y:S01]  /*c520*/  R2UR UR7, R7 ;  /* 0x00000000070772ca */ /* 0x000fe200000e0000 */
[----:B------:R-:W-:Y:S02]  /*c530*/  VIADD R150, R12, 0x300 ;  /* 0x000003000c967836 */ /* 0x000fe40000000000 */
[----:B------:R-:W-:-:S02]  /*c540*/  VIADD R6, R4, 0x200 ;  /* 0x0000020004067836 */ /* 0x000fc40000000000 */
[----:B------:R-:W-:Y:S02]  /*c550*/  IMAD.MOV.U32 R151, RZ, RZ, -0x7fffffe0 ;  /* 0x80000020ff977424 */ /* 0x000fe400078e00ff */
[----:B------:R-:W-:Y:S01]  /*c560*/  IMAD.MOV.U32 R7, RZ, RZ, -0x7fffffe0 ;  /* 0x80000020ff077424 */ /* 0x000fe200078e00ff */
[----:B------:R-:W-:Y:S02]  /*c570*/  WARPGROUP.DEPBAR.LE gsb0, 0x0 ;  /* 0x00008000000079c5 */ /* 0x000fe40000010000 */
[----:B------:R-:W-:-:S06]  /*c580*/  WARPGROUP.ARRIVE ;  /* 0x00000000000079c5 */ /* 0x000fcc0000000000 */
[----:B------:R-:W-:Y:S01]  /*c590*/  HGMMA.64x128x16.F32.BF16 R24, gdesc[UR4], R24, gsb0 ;  /* 0x01e00000041879f0 */ /* 0x000fe20008001818 */
        /* <DEDUP_REMOVED lines=36> */
[----:B------:R-:W-:Y:S02]  /*c7e0*/  R2UR UR7, R5 ;  /* 0x00000000050772ca */ /* 0x000fe400000e0000 */
[----:B-1----:R-:W-:-:S13]  /*c7f0*/  ISETP.NE.AND P2, PT, R3, 0x1, PT ;  /* 0x000000010300780c */ /* 0x002fda0003f45270 */
[----:B------:R-:W0:Y:S08]  /*c800*/  @P2 LDC R4, c[0x0][0x44c] ;  /* 0x00011300ff042b82 */ /* 0x000e300000000800 */
[----:B------:R-:W1:Y:S01]  /*c810*/  @P2 LDC R6, c[0x0][0x450] ;  /* 0x00011400ff062b82 */ /* 0x000e620000000800 */
[----:B--2---:R-:W-:Y:S01]  /*c820*/  IMAD.IADD R9, R8, 0x1, R91 ;  /* 0x0000000108097824 */ /* 0x004fe200078e025b */
[----:B------:R-:W-:-:S02]  /*c830*/  WARPGROUP.DEPBAR.LE gsb0, 0x0 ;  /* 0x00008000000079c5 */ /* 0x000fc40000010000 */
[----:B------:R-:W-:-:S06]  /*c840*/  WARPGROUP.ARRIVE ;  /* 0x00000000000079c5 */ /* 0x000fcc0000000000 */
[----:B------:R-:W-:Y:S01]  /*c850*/  HGMMA.64x128x16.F32.BF16 R24, gdesc[UR4], R24, gsb0 ;  /* 0x01e00000041879f0 */ /* 0x000fe20008001818 */
[----:B0-----:R-:W-:Y:S01]  /*c860*/  @P2 IMAD.HI.U32 R3, R9, R4, RZ ;  /* 0x0000000409032227 */ /* 0x001fe200078e00ff */
[----:B------:R-:W-:Y:S01]  /*c870*/  ULDC.64 UR4, c[0x0][0x9e0] ;  /* 0x0002780000047ab9 */ /* 0x000fe20000000a00 */
[----:B------:R-:W-:-:S03]  /*c880*/  ULDC UR6, c[0x0][0x9dc] ;  /* 0x0002770000067ab9 */ /* 0x000fc60000000800 */
[----:B-1----:R-:W-:Y:S01]  /*c890*/  @P2 SHF.R.U32.HI R9, RZ, R6, R3 ;  /* 0x00000006ff092219 */ /* 0x002fe20000011603 */
[----:B------:R-:W-:Y:S02]  /*c8a0*/  @!P1 VIADD R0, R0, 0x2d840 ;  /* 0x0002d84000009836 */ /* 0x000fe40000000000 */
[----:B------:R-:W-:Y:S02]  /*c8b0*/  IMAD.MOV.U32 R3, RZ, RZ, -0x80 ;  /* 0xffffff80ff037424 */ /* 0x000fe400078e00ff */
[----:B------:R-:W0:Y:S01]  /*c8c0*/  SHFL.IDX PT, R20, R9, RZ, 0x1c1f ;  /* 0x001c1fff09147589 */ /* 0x000e2200000e0000 */
[----:B------:R-:W-:Y:S01]  /*c8d0*/  UISETP.GE.AND UP0, UPT, UR5, 0x1, UPT ;  /* 0x000000010500788c */ /* 0x000fe2000bf06270 */
[----:B------:R-:W-:Y:S01]  /*c8e0*/  @!P1 PRMT R0, RZ, 0x654, R0 ;  /* 0x00000654ff009816 */ /* 0x000fe20000000000 */
[----:B------:R-:W-:Y:S02]  /*c8f0*/  IMAD R8, R88, R3, 0x80 ;  /* 0x0000008058087424 */ /* 0x000fe400078e0203 */
[----:B------:R-:W-:-:S02]  /*c900*/  IMAD.U32 R10, RZ, RZ, UR6 ;  /* 0x00000006ff0a7e24 */ /* 0x000fc4000f8e00ff */
[----:B------:R-:W-:-:S03]  /*c910*/  PLOP3.LUT P3, PT, PT, PT, UP0, 0x40, 0x0 ;  /* 0x000000000000781c */ /* 0x000fc60003f6e808 */
[----:B------:R-:W-:Y:S02]  /*c920*/  LOP3.LUT R7, RZ, R10, RZ, 0x33, !PT ;  /* 0x0000000aff077212 */ /* 0x000fe400078e33ff */
[--C-:B------:R-:W-:Y:S02]  /*c930*/  IADD3 R5, -R22, R139, R8.reuse ;  /* 0x0000008b16057210 */ /* 0x100fe40007ffe108 */
[----:B------:R-:W-:Y:S01]  /*c940*/  LEA R4, R88, 0xffffff80, 0x7 ;  /* 0xffffff8058047811 */ /* 0x000fe200078e38ff */
[----:B------:R-:W-:Y:S02]  /*c950*/  WARPGROUP.DEPBAR.LE gsb0, 0x0 ;  /* 0x00008000000079c5 */ /* 0x000fe40000010000 */
[----:B------:R1:W-:Y:S02]  /*c960*/  @!P1 SYNCS.ARRIVE.TRANS64.RED.A1T0 RZ, [R0+URZ], RZ ;  /* 0x000000ff00ff99a7 */ /* 0x0003e4000810043f */
[----:B-1----:R-:W-:-:S04]  /*c970*/  IADD3 R0, -R22, 0x1, R8 ;  /* 0x0000000116007810 */ /* 0x002fc80007ffe108 */
[----:B------:R-:W-:-:S05]  /*c980*/  IADD3 R0, -R138, R0, R139 ;  /* 0x000000008a007210 */ /* 0x000fca0007ffe18b */
[C---:B------:R-:W-:Y:S02]  /*c990*/  VIADD R6, R0.reuse, UR4 ;  /* 0x0000000400067c36 */ /* 0x040fe40008000000 */
[----:B------:R-:W-:-:S03]  /*c9a0*/  IMAD.IADD R7, R0, 0x1, R7 ;  /* 0x0000000100077824 */ /* 0x000fc600078e0207 */
[----:B0-----:R-:W-:Y:S01]  /*c9b0*/  VIADDMNMX R3, R20, R6, R5, PT ;  /* 0x0000000614037246 */ /* 0x001fe20003800105 */
[----:B------:R-:W-:Y:S01]  /*c9c0*/  IMAD.IADD R0, R7, 0x1, R20 ;  /* 0x0000000107007824 */ /* 0x000fe200078e0214 */
[----:B------:R-:W-:Y:S06]  /*c9d0*/  @P3 BRA `(.L_x_1507) ;  /* 0x0000000000583947 */ /* 0x000fec0003800000 */
[----:B------:R-:W-:Y:S01]  /*c9e0*/  IADD3 R11, -R138, R139, R20 ;  /* 0x0000008b8a0b7210 */ /* 0x000fe20007ffe114 */
[----:B------:R-:W-:Y:S03]  /*c9f0*/  BSSY B0, `(.L_x_1508) ;  /* 0x0000010000007945 */ /* 0x000fe60003800000 */
        /* <DEDUP_REMOVED lines=10> */
.L_x_1509:
[----:B------:R-:W-:-:S06]  /*caa0*/  UISETP.NE.AND UP1, UPT, UR5, 0x1, UPT ;  /* 0x000000010500788c */ /* 0x000fcc000bf25270 */
[----:B------:R-:W-:-:S05]  /*cab0*/  PLOP3.LUT P3, PT, PT, PT, UP1, 0x80, 0x0 ;  /* 0x000000000000781c */ /* 0x000fca0003f6f018 */
[----:B------:R-:W-:-:S08]  /*cac0*/  @UP1 ULDC.64 UR6, c[0x0][0x9e8] ;  /* 0x00027a0000061ab9 */ /* 0x000fd00000000a00 */
[----:B------:R-:W-:-:S05]  /*cad0*/  @P3 IMAD.HI.U32 R20, R11, UR6, RZ ;  /* 0x000000060b143c27 */ /* 0x000fca000f8e00ff */
[----:B------:R-:W-:-:S07]  /*cae0*/  @P3 SHF.R.U32.HI R11, RZ, UR7, R20 ;  /* 0x00000007ff0b3c19 */ /* 0x000fce0008011614 */
.L_x_1510:
[----:B------:R-:W-:Y:S05]  /*caf0*/  BSYNC B0 ;  /* 0x0000000000007941 */ /* 0x000fea0003800000 */
.L_x_1508:
[----:B------:R-:W-:-:S04]  /*cb00*/  IMAD R11, R11, UR5, -R4 ;  /* 0x000000050b0b7c24 */ /* 0x000fc8000f8e0a04 */
[----:B------:R-:W-:-:S05]  /*cb10*/  IMAD.IADD R11, R11, 0x1, -R22 ;  /* 0x000000010b0b7824 */ /* 0x000fca00078e0a16 */
[----:B------:R-:W-:Y:S02]  /*cb20*/  VIMNMX R0, R0, R11, !PT ;  /* 0x0000000b00007248 */ /* 0x000fe40007fe0100 */
[----:B------:R-:W-:-:S07]  /*cb30*/  VIADDMNMX R3, R11, UR5, R3, PT ;  /* 0x000000050b037c46 */ /* 0x000fce000b800103 */
.L_x_1507:
[C---:B------:R-:W-:Y:S02]  /*cb40*/  ISETP.GE.AND P3, PT, R8.reuse, 0x2, PT ;  /* 0x000000020800780c */ /* 0x040fe40003f66270 */
[----:B------:R-:W-:Y:S02]  /*cb50*/  ISETP.GE.AND P5, PT, R8, 0x9, PT ;  /* 0x000000090800780c */ /* 0x000fe40003fa6270 */
[----:B------:R-:W-:Y:S02]  /*cb60*/  ISETP.GT.AND P4, PT, R0, 0x1, !P3 ;  /* 0x000000010000780c */ /* 0x000fe40005f84270 */
[----:B------:R-:W-:Y:S02]  /*cb70*/  LOP3.LUT R23, R23, 0xfffffffd, RZ, 0xc0, !PT ;  /* 0xfffffffd17177812 */ /* 0x000fe400078ec0ff */
[----:B------:R-:W-:-:S04]  /*cb80*/  ISETP.LT.OR P4, PT, R3, 0x2, P4 ;  /* 0x000000020300780c */ /* 0x000fc80002781670 */
[----:B------:R-:W-:Y:S02]  /*cb90*/  FSEL R25, R25, -INF , !P4 ;  /* 0xff80000019197808 */ /* 0x000fe40006000000 */
[----:B------:R-:W-:Y:S02]  /*cba0*/  ISETP.GT.AND P4, PT, R0, 0x8, !P5 ;  /* 0x000000080000780c */ /* 0x000fe40006f84270 */
[----:B------:R-:W-:Y:S02]  /*cbb0*/  @P5 LOP3.LUT R23, R23, 0x2, RZ, 0xfc, !PT ;  /* 0x0000000217175812 */ /* 0x000fe400078efcff */
        /* <DEDUP_REMOVED lines=175> */
[----:B------:R-:W-:Y:S02]  /*d6b0*/  ISETP.GT.AND P6, PT, R0, 0x79, !P6 ;  /* 0x000000790000780c */ /* 0x000fe400077c4270 */
[----:B------:R-:W0:Y:S02]  /*d6c0*/  SHFL.IDX PT, R0, R9, 0x1, 0x1c1f ;  /* 0x003c1f0009007f89 */ /* 0x000e2400000e0000 */
[----:B------:R-:W-:-:S04]  /*d6d0*/  ISETP.LT.OR P6, PT, R3, 0x7a, P6 ;  /* 0x0000007a0300780c */ /* 0x000fc800037c1670 */
[----:B------:R-:W-:Y:S02]  /*d6e0*/  FSEL R85, R85, -INF , !P6 ;  /* 0xff80000055557808 */ /* 0x000fe40007000000 */
[----:B------:R-:W-:Y:S02]  /*d6f0*/  PLOP3.LUT P6, PT, PT, PT, UP0, 0x40, 0x0 ;  /* 0x000000000000781c */ /* 0x000fe40003fce808 */
[----:B0-----:R-:W-:Y:S01]  /*d700*/  VIADDMNMX R5, R0, R6, R5, PT ;  /* 0x0000000600057246 */ /* 0x001fe20003800105 */
[----:B------:R-:W-:-:S10]  /*d710*/  IMAD.IADD R7, R7, 0x1, R0 ;  /* 0x0000000107077824 */ /* 0x000fd400078e0200 */
[----:B------:R-:W-:Y:S05]  /*d720*/  @P6 BRA `(.L_x_1511) ;  /* 0x0000000000606947 */ /* 0x000fea0003800000 */
        /* <DEDUP_REMOVED lines=13> */
.L_x_1513:
[----:B------:R-:W-:-:S06]  /*d800*/  UISETP.NE.AND UP1, UPT, UR5, 0x1, UPT ;  /* 0x000000010500788c */ /* 0x000fcc000bf25270 */
[----:B------:R-:W-:-:S05]  /*d810*/  PLOP3.LUT P6, PT, PT, PT, UP1, 0x80, 0x0 ;  /* 0x000000000000781c */ /* 0x000fca0003fcf018 */
[----:B------:R-:W-:-:S08]  /*d820*/  @UP1 ULDC.64 UR6, c[0x0][0x9e8] ;  /* 0x00027a0000061ab9 */ /* 0x000fd00000000a00 */
[----:B------:R-:W-:Y:S01]  /*d830*/  @P6 IMAD.HI.U32 R0, R3, UR6, RZ ;  /* 0x0000000603006c27 */ /* 0x000fe2000f8e00ff */
[----:B------:R-:W-:-:S13]  /*d840*/  PLOP3.LUT P6, PT, PT, PT, UP1, 0x80, 0x0 ;  /* 0x000000000000781c */ /* 0x000fda0003fcf018 */
[----:B------:R-:W-:-:S07]  /*d850*/  @P6 SHF.R.U32.HI R3, RZ, UR7, R0 ;  /* 0x00000007ff036c19 */ /* 0x000fce0008011600 */
.L_x_1514:
[----:B------:R-:W-:Y:S05]  /*d860*/  BSYNC B0 ;  /* 0x0000000000007941 */ /* 0x000fea0003800000 */
.L_x_1512:
[----:B------:R-:W-:-:S04]  /*d870*/  IMAD R3, R3, UR5, -R4 ;  /* 0x0000000503037c24 */ /* 0x000fc8000f8e0a04 */
[----:B------:R-:W-:-:S05]  /*d880*/  IMAD.IADD R0, R3, 0x1, -R22 ;  /* 0x0000000103007824 */ /* 0x000fca00078e0a16 */
[----:B------:R-:W-:Y:S02]  /*d890*/  VIMNMX R7, R7, R0, !PT ;  /* 0x0000000007077248 */ /* 0x000fe40007fe0100 */
[----:B------:R-:W-:-:S07]  /*d8a0*/  VIADDMNMX R5, R0, UR5, R5, PT ;  /* 0x0000000500057c46 */ /* 0x000fce000b800105 */
.L_x_1511:
[----:B------:R-:W-:Y:S01]  /*d8b0*/  ISETP.GT.AND P3, PT, R7, 0x1, !P3 ;  /* 0x000000010700780c */ /* 0x000fe20005f64270 */
[----:B------:R-:W-:Y:S01]  /*d8c0*/  ULDC UR41, c[0x0][0x988] ;  /* 0x0002620000297ab9 */ /* 0x000fe20000000800 */
[----:B------:R-:W2:Y:S01]  /*d8d0*/  LDL R92, [R1+0x20] ;  /* 0x00002000015c7983 */ /* 0x000ea20000100800 */
[----:B------:R-:W-:Y:S02]  /*d8e0*/  LOP3.LUT P6, RZ, R23, 0x2000000, RZ, 0xc0, !PT ;  /* 0x0200000017ff7812 */ /* 0x000fe400078cc0ff */
        /* <DEDUP_REMOVED lines=31> */
[----:B------:R-:W-:Y:S02]  /*dae0*/  ISETP.GT.AND P3, PT, R7, 0x18, !P6 ;  /* 0x000000180700780c */ /* 0x000fe40007764270 */
[----:B------:R-:W-:Y:S02]  /*daf0*/  LOP3.LUT P6, RZ, R23, 0x4000, RZ, 0xc0, !PT ;  /* 0x0000400017ff7812 */ /* 0x000fe400078cc0ff */
        /* <DEDUP_REMOVED lines=58> */
[----:B0-----:R-:W-:Y:S02]  /*dea0*/  FMNMX.FTZ R6, R4, R3, !PT ;  /* 0x0000000304067209 */ /* 0x001fe40007810000 */
[----:B------:R-:W-:Y:S02]  /*deb0*/  FSEL R54, R54, -INF , !P3 ;  /* 0xff80000036367808 */ /* 0x000fe40005800000 */
[----:B------:R-:W-:Y:S01]  /*dec0*/  LOP3.LUT P3, RZ, R23, 0x10000, RZ, 0xc0, !PT ;  /* 0x0001000017ff7812 */ /* 0x000fe2000786c0ff */
[----:B------:R-:W0:Y:S03]  /*ded0*/  SHFL.BFLY PT, R3, R6, 0x1, 0x1f ;  /* 0x0c201f0006037f89 */ /* 0x000e2600000e0000 */
[----:B------:R-:W-:-:S04]  /*dee0*/  ISETP.GT.AND P3, PT, R7, 0x39, !P3 ;  /* 0x000000390700780c */ /* 0x000fc80005f64270 */
[----:B------:R-:W-:-:S04]  /*def0*/  ISETP.LT.OR P3, PT, R5, 0x3a, P3 ;  /* 0x0000003a0500780c */ /* 0x000fc80001f61670 */
[----:B------:R-:W-:Y:S02]  /*df00*/  FSEL R55, R55, -INF , !P3 ;  /* 0xff80000037377808 */ /* 0x000fe40005800000 */
[----:B------:R-:W-:-:S04]  /*df10*/  LOP3.LUT P3, RZ, R23, 0x8000, RZ, 0xc0, !PT ;  /* 0x0000800017ff7812 */ /* 0x000fc8000786c0ff */
[----:B------:R-:W-:-:S04]  /*df20*/  ISETP.GT.AND P3, PT, R7, 0x40, !P3 ;  /* 0x000000400700780c */ /* 0x000fc80005f64270 */
[----:B------:R-:W-:Y:S02]  /*df30*/  ISETP.LT.OR P3, PT, R5, 0x41, P3 ;  /* 0x000000410500780c */ /* 0x000fe40001f61670 */
[----:B0-----:R-:W-:Y:S02]  /*df40*/  FMNMX.FTZ R0, R6, R3, !PT ;  /* 0x0000000306007209 */ /* 0x001fe40007810000 */
[----:B------:R-:W-:Y:S02]  /*df50*/  FSEL R58, R58, -INF , !P3 ;  /* 0xff8000003a3a7808 */ /* 0x000fe40005800000 */
[----:B------:R-:W-:Y:S01]  /*df60*/  ISETP.GT.AND P3, PT, R7, 0x41, !P6 ;  /* 0x000000410700780c */ /* 0x000fe20007764270 */
[----:B------:R-:W-:Y:S01]  /*df70*/  FMUL.FTZ R3, R0, UR41 ;  /* 0x0000002900037c20 */ /* 0x000fe20008410000 */
[----:B------:R-:W-:Y:S02]  /*df80*/  LOP3.LUT P6, RZ, R23, 0x8, RZ, 0xc0, !PT ;  /* 0x0000000817ff7812 */ /* 0x000fe400078cc0ff */
        /* <DEDUP_REMOVED lines=53> */
[--C-:B------:R-:W-:Y:S01]  /*e2e0*/  FFMA.FTZ R6, R33, UR41, -R3.reuse ;  /* 0x0000002921067c23 */ /* 0x100fe20008010803 */
[--C-:B------:R-:W-:Y:S01]  /*e2f0*/  FFMA.FTZ R11, R28, UR41, -R3.reuse ;  /* 0x000000291c0b7c23 */ /* 0x100fe20008010803 */
[----:B------:R-:W-:Y:S01]  /*e300*/  FSEL R26, R26, -INF , !P3 ;  /* 0xff8000001a1a7808 */ /* 0x000fe20005800000 */
[--C-:B------:R-:W-:Y:S01]  /*e310*/  FFMA.FTZ R28, R32, UR41, -R3.reuse ;  /* 0x00000029201c7c23 */ /* 0x100fe20008010803 */
[--C-:B------:R-:W-:Y:S01]  /*e320*/  FFMA.FTZ R32, R37, UR41, -R3.reuse ;  /* 0x0000002925207c23 */ /* 0x100fe20008010803 */
[----:B------:R-:W-:Y:S01]  /*e330*/  ISETP.GT.AND P3, PT, R7, 0x79, !P6 ;  /* 0x000000790700780c */ /* 0x000fe20007764270 */
        /* <DEDUP_REMOVED lines=11> */
[----:B------:R-:W-:Y:S01]  /*e3f0*/  MUFU.EX2 R24, R24 ;  /* 0x0000001800187308 */ /* 0x000fe20000000800 */
[--C-:B------:R-:W-:Y:S01]  /*e400*/  FFMA.FTZ R20, R53, UR41, -R3.reuse ;  /* 0x0000002935147c23 */ /* 0x100fe20008010803 */
[----:B------:R-:W-:Y:S01]  /*e410*/  FMNMX.FTZ R4, R34, R25, !PT ;  /* 0x0000001922047209 */ /* 0x000fe20007810000 */
[--C-:B------:R-:W-:Y:S01]  /*e420*/  FFMA.FTZ R53, R69, UR41, -R3.reuse ;  /* 0x0000002945357c23 */ /* 0x100fe20008010803 */
[--C-:B------:R-:W-:Y:S01]  /*e430*/  FFMA.FTZ R83, R60, UR41, -R3.reuse ;  /* 0x000000293c537c23 */ /* 0x100fe20008010803 */
        /* <DEDUP_REMOVED lines=11> */
[----:B------:R0:W-:Y:S01]  /*e4f0*/  MUFU.EX2 R29, R36 ;  /* 0x00000024001d7308 */ /* 0x0001e20000000800 */
[----:B------:R-:W-:Y:S01]  /*e500*/  FFMA.FTZ R61, R61, UR41, -R3 ;  /* 0x000000293d3d7c23 */ /* 0x000fe20008010803 */
[----:B------:R-:W-:-:S04]  /*e510*/  FMNMX.FTZ R4, R42, R33, !PT ;  /* 0x000000212a047209 */ /* 0x000fc80007810000 */
[----:B------:R-:W-:Y:S02]  /*e520*/  FMNMX.FTZ R33, R43, R4, !PT ;  /* 0x000000042b217209 */ /* 0x000fe40007810000 */
[----:B------:R-:W1:Y:S01]  /*e530*/  MUFU.EX2 R9, R9 ;  /* 0x0000000900097308 */ /* 0x000e620000000800 */
[--C-:B0-----:R-:W-:Y:S01]  /*e540*/  FFMA.FTZ R36, R48, UR41, -R3.reuse ;  /* 0x0000002930247c23 */ /* 0x101fe20008010803 */
[----:B------:R-:W-:Y:S01]  /*e550*/  FMNMX.FTZ R4, R46, R33, !PT ;  /* 0x000000212e047209 */ /* 0x000fe20007810000 */
[----:B------:R-:W-:-:S03]  /*e560*/  FFMA.FTZ R48, R65, UR41, -R3 ;  /* 0x0000002941307c23 */ /* 0x000fc60008010803 */
[----:B------:R-:W-:Y:S02]  /*e570*/  FMNMX.FTZ R37, R47, R4, !PT ;  /* 0x000000042f257209 */ /* 0x000fe40007810000 */
[----:B------:R-:W-:Y:S02]  /*e580*/  MUFU.EX2 R33, R40 ;  /* 0x0000002800217308 */ /* 0x000fe40000000800 */
[----:B------:R-:W-:-:S04]  /*e590*/  FMNMX.FTZ R4, R50, R37, !PT ;  /* 0x0000002532047209 */ /* 0x000fc80007810000 */
[----:B------:R-:W-:Y:S02]  /*e5a0*/  FMNMX.FTZ R37, R51, R4, !PT ;  /* 0x0000000433257209 */ /* 0x000fe40007810000 */
[----:B------:R-:W0:Y:S02]  /*e5b0*/  MUFU.EX2 R11, R11 ;  /* 0x0000000b000b7308 */ /* 0x000e240000000800 */
[----:B------:R-:W-:-:S04]  /*e5c0*/  FMNMX.FTZ R4, R54, R37, !PT ;  /* 0x0000002536047209 */ /* 0x000fc80007810000 */
[----:B------:R-:W-:Y:S02]  /*e5d0*/  FMNMX.FTZ R37, R55, R4, !PT ;  /* 0x0000000437257209 */ /* 0x000fe40007810000 */
[----:B------:R-:W3:Y:S02]  /*e5e0*/  MUFU.EX2 R21, R21 ;  /* 0x0000001500157308 */ /* 0x000ee40000000800 */
[----:B------:R-:W-:-:S04]  /*e5f0*/  FMNMX.FTZ R4, R58, R37, !PT ;  /* 0x000000253a047209 */ /* 0x000fc80007810000 */
[----:B------:R-:W-:Y:S02]  /*e600*/  FMNMX.FTZ R37, R59, R4, !PT ;  /* 0x000000043b257209 */ /* 0x000fe40007810000 */
[----:B------:R-:W4:Y:S02]  /*e610*/  MUFU.EX2 R28, R28 ;  /* 0x0000001c001c7308 */ /* 0x000f240000000800 */
[----:B------:R-:W-:-:S04]  /*e620*/  FMNMX.FTZ R4, R62, R37, !PT ;  /* 0x000000253e047209 */ /* 0x000fc80007810000 */
[----:B------:R-:W-:Y:S01]  /*e630*/  FMNMX.FTZ R37, R63, R4, !PT ;  /* 0x000000043f257209 */ /* 0x000fe20007810000 */
[--C-:B------:R-:W-:Y:S01]  /*e640*/  FFMA.FTZ R4, R49, UR41, -R3.reuse ;  /* 0x0000002931047c23 */ /* 0x100fe20008010803 */
[----:B------:R-:W-:Y:S01]  /*e650*/  FFMA.FTZ R49, R68, UR41, -R3 ;  /* 0x0000002944317c23 */ /* 0x000fe20008010803 */
        /* <DEDUP_REMOVED lines=12> */
[----:B------:R5:W-:Y:S01]  /*e720*/  MUFU.EX2 R37, R56 ;  /* 0x0000003800257308 */ /* 0x000be20000000800 */
[----:B------:R-:W-:-:S04]  /*e730*/  FMNMX.FTZ R7, R82, R7, !PT ;  /* 0x0000000752077209 */ /* 0x000fc80007810000 */
[----:B------:R-:W-:-:S03]  /*e740*/  FMNMX.FTZ R7, R90, R7, !PT ;  /* 0x000000075a077209 */ /* 0x000fc60007810000 */
[----:B------:R-:W-:Y:S01]  /*e750*/  MUFU.EX2 R36, R36 ;  /* 0x0000002400247308 */ /* 0x000fe20000000800 */
[----:B------:R-:W-:Y:S01]  /*e760*/  FMNMX.FTZ R6, R86, R7, !PT ;  /* 0x0000000756067209 */ /* 0x000fe20007810000 */
[--C-:B-----5:R-:W-:Y:S01]  /*e770*/  FFMA.FTZ R56, R72, UR41, -R3.reuse ;  /* 0x0000002948387c23 */ /* 0x120fe20008010803 */
[----:B------:R-:W-:Y:S02]  /*e780*/  FFMA.FTZ R7, R81, UR41, -R3 ;  /* 0x0000002951077c23 */ /* 0x000fe40008010803 */
[----:B------:R-:W-:-:S03]  /*e790*/  FMNMX.FTZ R6, R87, R6, !PT ;  /* 0x0000000657067209 */ /* 0x000fc60007810000 */
[----:B------:R-:W-:Y:S02]  /*e7a0*/  MUFU.EX2 R4, R4 ;  /* 0x0000000400047308 */ /* 0x000fe40000000800 */
[----:B------:R-:W5:Y:S06]  /*e7b0*/  SHFL.BFLY PT, R5, R6, 0x2, 0x1f ;  /* 0x0c401f0006057f89 */ /* 0x000f6c00000e0000 */
[----:B------:R-:W-:Y:S08]  /*e7c0*/  MUFU.EX2 R8, R8 ;  /* 0x0000000800087308 */ /* 0x000ff00000000800 */
[----:B------:R-:W-:Y:S08]  /*e7d0*/  MUFU.EX2 R20, R20 ;  /* 0x0000001400147308 */ /* 0x000ff00000000800 */
[----:B------:R-:W-:Y:S01]  /*e7e0*/  MUFU.EX2 R52, R52 ;  /* 0x0000003400347308 */ /* 0x000fe20000000800 */
[----:B-----5:R-:W-:Y:S01]  /*e7f0*/  FMNMX.FTZ R40, R6, R5, !PT ;  /* 0x0000000506287209 */ /* 0x020fe20007810000 */
[----:B------:R-:W-:-:S04]  /*e800*/  FFMA.FTZ R5, R80, UR41, -R3 ;  /* 0x0000002950057c23 */ /* 0x000fc80008010803 */
[----:B------:R-:W5:Y:S02]  /*e810*/  SHFL.BFLY PT, R65, R40, 0x1, 0x1f ;  /* 0x0c201f0028417f89 */ /* 0x000f6400000e0000 */
[----:B------:R-:W-:Y:S08]  /*e820*/  MUFU.EX2 R83, R83 ;  /* 0x0000005300537308 */ /* 0x000ff00000000800 */
[----:B------:R-:W-:Y:S08]  /*e830*/  MUFU.EX2 R61, R61 ;  /* 0x0000003d003d7308 */ /* 0x000ff00000000800 */
[----:B------:R-:W-:Y:S01]  /*e840*/  MUFU.EX2 R41, R41 ;  /* 0x0000002900297308 */ /* 0x000fe20000000800 */
[----:B-----5:R-:W-:-:S07]  /*e850*/  FMNMX.FTZ R6, R40, R65, !PT ;  /* 0x0000004128067209 */ /* 0x020fce0007810000 */
[----:B------:R-:W-:Y:S01]  /*e860*/  MUFU.EX2 R48, R48 ;  /* 0x0000003000307308 */ /* 0x000fe20000000800 */
[--C-:B------:R-:W-:Y:S01]  /*e870*/  FFMA.FTZ R40, R84, UR41, -R3.reuse ;  /* 0x0000002954287c23 */ /* 0x100fe20008010803 */
[----:B------:R-:W-:Y:S01]  /*e880*/  FFMA.FTZ R3, R85, UR41, -R3 ;  /* 0x0000002955037c23 */ /* 0x000fe20008010803 */
[C---:B------:R-:W-:Y:S01]  /*e890*/  FSETP.NEU.FTZ.AND P3, PT, R6.reuse, -INF , PT ;  /* 0xff8000000600780b */ /* 0x040fe20003f7d000 */
[----:B------:R-:W-:-:S04]  /*e8a0*/  FMUL.FTZ R77, R6, UR41 ;  /* 0x00000029064d7c20 */ /* 0x000fc80008410000 */
[----:B------:R-:W-:Y:S01]  /*e8b0*/  MUFU.EX2 R49, R49 ;  /* 0x0000003100317308 */ /* 0x000fe20000000800 */
[----:B------:R-:W-:-:S05]  /*e8c0*/  FSEL R77, R77, RZ, P3 ;  /* 0x000000ff4d4d7208 */ /* 0x000fca0001800000 */
[--C-:B------:R-:W-:Y:S01]  /*e8d0*/  FFMA.FTZ R65, R26, UR41, -R77.reuse ;  /* 0x000000291a417c23 */ /* 0x100fe2000801084d */
[--C-:B------:R-:W-:Y:S01]  /*e8e0*/  FFMA.FTZ R27, R27, UR41, -R77.reuse ;  /* 0x000000291b1b7c23 */ /* 0x100fe2000801084d */
[--C-:B------:R-:W-:Y:S01]  /*e8f0*/  FFMA.FTZ R68, R30, UR41, -R77.reuse ;  /* 0x000000291e447c23 */ /* 0x100fe2000801084d */
[----:B------:R-:W-:Y:S01]  /*e900*/  FFMA.FTZ R31, R31, UR41, -R77 ;  /* 0x000000291f1f7c23 */ /* 0x000fe2000801084d */
[----:B-1----:R-:W-:Y:S01]  /*e910*/  FADD.FTZ R26, R24, R9 ;  /* 0x00000009181a7221 */ /* 0x002fe20000010000 */
[--C-:B------:R-:W-:Y:S01]  /*e920*/  FFMA.FTZ R69, R34, UR41, -R77.reuse ;  /* 0x0000002922457c23 */ /* 0x100fe2000801084d */
[----:B------:R-:W-:Y:S01]  /*e930*/  MUFU.EX2 R65, R65 ;  /* 0x0000004100417308 */ /* 0x000fe20000000800 */
[--C-:B------:R-:W-:Y:S01]  /*e940*/  FFMA.FTZ R76, R43, UR41, -R77.reuse ;  /* 0x000000292b4c7c23 */ /* 0x100fe2000801084d */
[----:B0-----:R-:W-:Y:S01]  /*e950*/  FADD.FTZ R26, R11, R26 ;  /* 0x0000001a0b1a7221 */ /* 0x001fe20000010000 */
[--C-:B------:R-:W-:Y:S01]  /*e960*/  FFMA.FTZ R43, R54, UR41, -R77.reuse ;  /* 0x00000029362b7c23 */ /* 0x100fe2000801084d */
[--C-:B------:R-:W-:Y:S01]  /*e970*/  FFMA.FTZ R35, R35, UR41, -R77.reuse ;  /* 0x0000002923237c23 */ /* 0x100fe2000801084d */
[--C-:B------:R-:W-:Y:S01]  /*e980*/  FFMA.FTZ R54, R63, UR41, -R77.reuse ;  /* 0x000000293f367c23 */ /* 0x100fe2000801084d */
[----:B---3--:R-:W-:Y:S01]  /*e990*/  FADD.FTZ R63, R21, R26 ;  /* 0x0000001a153f7221 */ /* 0x008fe20000010000 */
[----:B------:R-:W-:Y:S01]  /*e9a0*/  F2FP.BF16.F32.PACK_AB R24, R9, R24 ;  /* 0x000000180918723e */ /* 0x000fe200000010ff */
[----:B------:R-:W0:Y:S01]  /*e9b0*/  MUFU.EX2 R27, R27 ;  /* 0x0000001b001b7308 */ /* 0x000e220000000800 */
[----:B------:R-:W-:Y:S01]  /*e9c0*/  FFMA.FTZ R38, R38, UR41, -R77 ;  /* 0x0000002926267c23 */ /* 0x000fe2000801084d */
[----:B----4-:R-:W-:Y:S01]  /*e9d0*/  FADD.FTZ R26, R28, R63 ;  /* 0x0000003f1c1a7221 */ /* 0x010fe20000010000 */
[--C-:B------:R-:W-:Y:S01]  /*e9e0*/  FFMA.FTZ R72, R39, UR41, -R77.reuse ;  /* 0x0000002927487c23 */ /* 0x100fe2000801084d */
[--C-:B------:R-:W-:Y:S01]  /*e9f0*/  FFMA.FTZ R73, R42, UR41, -R77.reuse ;  /* 0x000000292a497c23 */ /* 0x100fe2000801084d */
[--C-:B------:R-:W-:Y:S01]  /*ea00*/  FFMA.FTZ R80, R46, UR41, -R77.reuse ;  /* 0x000000292e507c23 */ /* 0x100fe2000801084d */
[----:B------:R-:W-:Y:S01]  /*ea10*/  FADD.FTZ R30, R25, R26 ;  /* 0x0000001a191e7221 */ /* 0x000fe20000010000 */
[--C-:B------:R-:W-:Y:S01]  /*ea20*/  FFMA.FTZ R81, R47, UR41, -R77.reuse ;  /* 0x000000292f517c23 */ /* 0x100fe2000801084d */
[----:B------:R-:W1:Y:S01]  /*ea30*/  MUFU.EX2 R68, R68 ;  /* 0x0000004400447308 */ /* 0x000e620000000800 */
[--C-:B------:R-:W-:Y:S01]  /*ea40*/  FFMA.FTZ R39, R50, UR41, -R77.reuse ;  /* 0x0000002932277c23 */ /* 0x100fe2000801084d */
[--C-:B------:R-:W-:Y:S01]  /*ea50*/  FFMA.FTZ R42, R51, UR41, -R77.reuse ;  /* 0x00000029332a7c23 */ /* 0x100fe2000801084d */
[--C-:B------:R-:W-:Y:S01]  /*ea60*/  FFMA.FTZ R51, R62, UR41, -R77.reuse ;  /* 0x000000293e337c23 */ /* 0x100fe2000801084d */
[--C-:B------:R-:W-:Y:S01]  /*ea70*/  FFMA.FTZ R46, R55, UR41, -R77.reuse ;  /* 0x00000029372e7c23 */ /* 0x100fe2000801084d */
[--C-:B------:R-:W-:Y:S01]  /*ea80*/  FFMA.FTZ R47, R58, UR41, -R77.reuse ;  /* 0x000000293a2f7c23 */ /* 0x100fe2000801084d */
[----:B------:R-:W-:Y:S01]  /*ea90*/  F2FP.BF16.F32.PACK_AB R28, R25, R28 ;  /* 0x0000001c191c723e */ /* 0x000fe200000010ff */
[----:B------:R-:W-:Y:S01]  /*eaa0*/  FFMA.FTZ R50, R59, UR41, -R77 ;  /* 0x000000293b327c23 */ /* 0x000fe2000801084d */
[----:B------:R-:W3:Y:S01]  /*eab0*/  MUFU.EX2 R31, R31 ;  /* 0x0000001f001f7308 */ /* 0x000ee20000000800 */
[----:B0-----:R-:W-:Y:S01]  /*eac0*/  FADD.FTZ R63, R65, R27 ;  /* 0x0000001b413f7221 */ /* 0x001fe20000010000 */
[----:B------:R-:W-:Y:S01]  /*ead0*/  F2FP.BF16.F32.PACK_AB R25, R27, R65 ;  /* 0x000000411b19723e */ /* 0x000fe200000010ff */
[--C-:B------:R-:W-:Y:S01]  /*eae0*/  FFMA.FTZ R55, R66, UR41, -R77.reuse ;  /* 0x0000002942377c23 */ /* 0x100fe2000801084d */
[--C-:B------:R-:W-:Y:S01]  /*eaf0*/  FFMA.FTZ R58, R67, UR41, -R77.reuse ;  /* 0x00000029433a7c23 */ /* 0x100fe2000801084d */
[--C-:B------:R-:W-:Y:S01]  /*eb00*/  FFMA.FTZ R59, R70, UR41, -R77.reuse ;  /* 0x00000029463b7c23 */ /* 0x100fe2000801084d */
[--C-:B------:R-:W-:Y:S01]  /*eb10*/  FFMA.FTZ R71, R71, UR41, -R77.reuse ;  /* 0x0000002947477c23 */ /* 0x100fe2000801084d */
[----:B------:R-:W-:Y:S01]  /*eb20*/  FFMA.FTZ R74, R74, UR41, -R77 ;  /* 0x000000294a4a7c23 */ /* 0x000fe2000801084d */
[----:B------:R-:W0:Y:S01]  /*eb30*/  MUFU.EX2 R69, R69 ;  /* 0x0000004500457308 */ /* 0x000e220000000800 */
[----:B-1----:R-:W-:Y:S01]  /*eb40*/  FADD.FTZ R26, R68, R63 ;  /* 0x0000003f441a7221 */ /* 0x002fe20000010000 */
[----:B------:R-:W-:Y:S01]  /*eb50*/  FADD.FTZ R63, R29, R30 ;  /* 0x0000001e1d3f7221 */ /* 0x000fe20000010000 */
[--C-:B------:R-:W-:Y:S01]  /*eb60*/  FFMA.FTZ R75, R75, UR41, -R77.reuse ;  /* 0x000000294b4b7c23 */ /* 0x100fe2000801084d */
[--C-:B------:R-:W-:Y:S01]  /*eb70*/  FFMA.FTZ R78, R78, UR41, -R77.reuse ;  /* 0x000000294e4e7c23 */ /* 0x100fe2000801084d */
[----:B------:R-:W-:Y:S01]  /*eb80*/  FFMA.FTZ R79, R79, UR41, -R77 ;  /* 0x000000294f4f7c23 */ /* 0x000fe2000801084d */
[----:B------:R-:W-:Y:S01]  /*eb90*/  FADD.FTZ R30, R32, R63 ;  /* 0x0000003f201e7221 */ /* 0x000fe20000010000 */
[--C-:B------:R-:W-:Y:S01]  /*eba0*/  FFMA.FTZ R82, R82, UR41, -R77.reuse ;  /* 0x0000002952527c23 */ /* 0x100fe2000801084d */
[----:B------:R-:W1:Y:S01]  /*ebb0*/  MUFU.EX2 R35, R35 ;  /* 0x0000002300237308 */ /* 0x000e620000000800 */
[----:B---3--:R-:W-:Y:S01]  /*ebc0*/  FADD.FTZ R26, R31, R26 ;  /* 0x0000001a1f1a7221 */ /* 0x008fe20000010000 */
[----:B------:R-:W-:Y:S01]  /*ebd0*/  FADD.FTZ R30, R33, R30 ;  /* 0x0000001e211e7221 */ /* 0x000fe20000010000 */
[----:B------:R-:W-:Y:S01]  /*ebe0*/  F2FP.BF16.F32.PACK_AB R27, R31, R68 ;  /* 0x000000441f1b723e */ /* 0x000fe200000010ff */
[--C-:B------:R-:W-:Y:S01]  /*ebf0*/  FFMA.FTZ R90, R90, UR41, -R77.reuse ;  /* 0x000000295a5a7c23 */ /* 0x100fe2000801084d */
[--C-:B------:R-:W-:Y:S01]  /*ec00*/  FFMA.FTZ R86, R86, UR41, -R77.reuse ;  /* 0x0000002956567c23 */ /* 0x100fe2000801084d */
[----:B------:R-:W-:-:S02]  /*ec10*/  FFMA.FTZ R77, R87, UR41, -R77 ;  /* 0x00000029574d7c23 */ /* 0x000fc4000801084d */
[----:B------:R-:W3:Y:S01]  /*ec20*/  MUFU.EX2 R38, R38 ;  /* 0x0000002600267308 */ /* 0x000ee20000000800 */
[----:B0-----:R-:W-:-:S07]  /*ec30*/  FADD.FTZ R26, R69, R26 ;  /* 0x0000001a451a7221 */ /* 0x001fce0000010000 */
[----:B------:R-:W0:Y:S01]  /*ec40*/  MUFU.EX2 R72, R72 ;  /* 0x0000004800487308 */ /* 0x000e220000000800 */
[----:B-1----:R-:W-:Y:S01]  /*ec50*/  FADD.FTZ R9, R35, R26 ;  /* 0x0000001a23097221 */ /* 0x002fe20000010000 */
[----:B------:R-:W-:Y:S01]  /*ec60*/  F2FP.BF16.F32.PACK_AB R26, R21, R11 ;  /* 0x0000000b151a723e */ /* 0x000fe200000010ff */
[----:B------:R-:W-:Y:S01]  /*ec70*/  FADD.FTZ R21, R89, R30 ;  /* 0x0000001e59157221 */ /* 0x000fe20000010000 */
[----:B------:R-:W-:Y:S02]  /*ec80*/  F2FP.BF16.F32.PACK_AB R30, R32, R29 ;  /* 0x0000001d201e723e */ /* 0x000fe400000010ff */
[----:B------:R-:W-:Y:S01]  /*ec90*/  F2FP.BF16.F32.PACK_AB R29, R35, R69 ;  /* 0x00000045231d723e */ /* 0x000fe200000010ff */
[----:B------:R-:W-:Y:S01]  /*eca0*/  FADD.FTZ R34, R44, R21 ;  /* 0x000000152c227221 */ /* 0x000fe20000010000 */
[----:B------:R-:W1:Y:S01]  /*ecb0*/  MUFU.EX2 R73, R73 ;  /* 0x0000004900497308 */ /* 0x000e620000000800 */
[----:B---3--:R-:W-:Y:S01]  /*ecc0*/  FADD.FTZ R11, R38, R9 ;  /* 0x00000009260b7221 */ /* 0x008fe20000010000 */
[----:B------:R-:W-:Y:S01]  /*ecd0*/  STSM.16.M88.4 [R140+0x21800], R24 ;  /* 0x021800188c007844 */ /* 0x000fe20000000200 */
[C---:B------:R-:W-:Y:S01]  /*ece0*/  FADD.FTZ R21, R45.reuse, R34 ;  /* 0x000000222d157221 */ /* 0x040fe20000010000 */
[----:B------:R-:W-:-:S02]  /*ecf0*/  F2FP.BF16.F32.PACK_AB R34, R45, R44 ;  /* 0x0000002c2d22723e */ /* 0x000fc400000010ff */
[----:B------:R-:W3:Y:S01]  /*ed00*/  LDL R45, [R1+0x24] ;  /* 0x00002400012d7983 */ /* 0x000ee20000100800 */
[----:B------:R-:W-:Y:S01]  /*ed10*/  FADD.FTZ R21, R36, R21 ;  /* 0x0000001524157221 */ /* 0x000fe20000010000 */
[----:B------:R-:W4:Y:S01]  /*ed20*/  MUFU.EX2 R76, R76 ;  /* 0x0000004c004c7308 */ /* 0x000f220000000800 */
[C---:B0-----:R-:W-:Y:S01]  /*ed30*/  FADD.FTZ R62, R72.reuse, R11 ;  /* 0x0000000b483e7221 */ /* 0x041fe20000010000 */
[----:B------:R-:W-:Y:S01]  /*ed40*/  F2FP.BF16.F32.PACK_AB R31, R72, R38 ;  /* 0x00000026481f723e */ /* 0x000fe200000010ff */
[----:B------:R-:W-:Y:S01]  /*ed50*/  FADD.FTZ R21, R4, R21 ;  /* 0x0000001504157221 */ /* 0x000fe20000010000 */
[----:B------:R-:W-:-:S03]  /*ed60*/  F2FP.BF16.F32.PACK_AB R32, R89, R33 ;  /* 0x000000215920723e */ /* 0x000fc600000010ff */
[----:B------:R-:W-:Y:S01]  /*ed70*/  FADD.FTZ R21, R8, R21 ;  /* 0x0000001508157221 */ /* 0x000fe20000010000 */
[----:B------:R-:W0:Y:S01]  /*ed80*/  MUFU.EX2 R80, R80 ;  /* 0x0000005000507308 */ /* 0x000e220000000800 */
[----:B-1----:R-:W-:-:S07]  /*ed90*/  FADD.FTZ R11, R73, R62 ;  /* 0x0000003e490b7221 */ /* 0x002fce0000010000 */
[----:B------:R-:W1:Y:S01]  /*eda0*/  MUFU.EX2 R81, R81 ;  /* 0x0000005100517308 */ /* 0x000e620000000800 */
[----:B----4-:R-:W-:Y:S01]  /*edb0*/  FADD.FTZ R11, R76, R11 ;  /* 0x0000000b4c0b7221 */ /* 0x010fe20000010000 */
[----:B------:R-:W-:-:S06]  /*edc0*/  FADD.FTZ R38, R20, R21 ;  /* 0x0000001514267221 */ /* 0x000fcc0000010000 */
[----:B------:R-:W4:Y:S01]  /*edd0*/  MUFU.EX2 R39, R39 ;  /* 0x0000002700277308 */ /* 0x000f220000000800 */
[----:B0-----:R-:W-:Y:S01]  /*ede0*/  FADD.FTZ R44, R80, R11 ;  /* 0x0000000b502c7221 */ /* 0x001fe20000010000 */
[----:B------:R-:W-:-:S06]  /*edf0*/  FADD.FTZ R21, R37, R38 ;  /* 0x0000002625157221 */ /* 0x000fcc0000010000 */
[----:B------:R-:W0:Y:S01]  /*ee00*/  MUFU.EX2 R42, R42 ;  /* 0x0000002a002a7308 */ /* 0x000e220000000800 */
[----:B-1----:R-:W-:-:S07]  /*ee10*/  FADD.FTZ R44, R81, R44 ;  /* 0x0000002c512c7221 */ /* 0x002fce0000010000 */
[----:B------:R-:W1:Y:S01]  /*ee20*/  MUFU.EX2 R43, R43 ;  /* 0x0000002b002b7308 */ /* 0x000e620000000800 */
[----:B----4-:R-:W-:-:S07]  /*ee30*/  FADD.FTZ R11, R39, R44 ;  /* 0x0000002c270b7221 */ /* 0x010fce0000010000 */
[----:B------:R-:W4:Y:S01]  /*ee40*/  MUFU.EX2 R46, R46 ;  /* 0x0000002e002e7308 */ /* 0x000f220000000800 */
[----:B0-----:R-:W-:-:S07]  /*ee50*/  FADD.FTZ R38, R42, R11 ;  /* 0x0000000b2a267221 */ /* 0x001fce0000010000 */
[----:B------:R-:W0:Y:S01]  /*ee60*/  MUFU.EX2 R47, R47 ;  /* 0x0000002f002f7308 */ /* 0x000e220000000800 */
[----:B------:R-:W-:Y:S01]  /*ee70*/  FADD.FTZ R44, R52, R21 ;  /* 0x00000015342c7221 */ /* 0x000fe20000010000 */
[----:B-1----:R-:W-:-:S06]  /*ee80*/  FADD.FTZ R11, R43, R38 ;  /* 0x000000262b0b7221 */ /* 0x002fcc0000010000 */
[----:B------:R-:W1:Y:S01]  /*ee90*/  MUFU.EX2 R50, R50 ;  /* 0x0000003200327308 */ /* 0x000e620000000800 */
[----:B------:R-:W-:Y:S01]  /*eea0*/  FADD.FTZ R44, R83, R44 ;  /* 0x0000002c532c7221 */ /* 0x000fe20000010000 */
[----:B------:R-:W-:Y:S01]  /*eeb0*/  F2FP.BF16.F32.PACK_AB R36, R4, R36 ;  /* 0x000000240424723e */ /* 0x000fe200000010ff */
[----:B----4-:R-:W-:Y:S01]  /*eec0*/  FADD.FTZ R4, R46, R11 ;  /* 0x0000000b2e047221 */ /* 0x010fe20000010000 */
[----:B--2---:R2:W-:Y:S04]  /*eed0*/  STSM.16.M88.4 [R92], R28 ;  /* 0x0000001c5c007844 */ /* 0x0045e80000000200 */
[----:B------:R-:W4:Y:S01]  /*eee0*/  MUFU.EX2 R51, R51 ;  /* 0x0000003300337308 */ /* 0x000f220000000800 */
[----:B------:R-:W-:Y:S01]  /*eef0*/  FADD.FTZ R44, R61, R44 ;  /* 0x0000002c3d2c7221 */ /* 0x000fe20000010000 */
[----:B0-----:R-:W-:-:S06]  /*ef00*/  FADD.FTZ R11, R47, R4 ;  /* 0x000000042f0b7221 */ /* 0x001fcc0000010000 */
[----:B------:R-:W0:Y:S01]  /*ef10*/  MUFU.EX2 R54, R54 ;  /* 0x0000003600367308 */ /* 0x000e220000000800 */
[----:B------:R-:W-:Y:S01]  /*ef20*/  FADD.FTZ R21, R41, R44 ;  /* 0x0000002c29157221 */ /* 0x000fe20000010000 */
[----:B-1----:R-:W-:-:S06]  /*ef30*/  FADD.FTZ R4, R50, R11 ;  /* 0x0000000b32047221 */ /* 0x002fcc0000010000 */
[----:B------:R-:W2:Y:S01]  /*ef40*/  MUFU.EX2 R53, R53 ;  /* 0x0000003500357308 */ /* 0x000ea20000000800 */
[----:B------:R-:W-:-:S07]  /*ef50*/  F2FP.BF16.F32.PACK_AB R38, R20, R8 ;  /* 0x000000081426723e */ /* 0x000fce00000010ff */
[----:B------:R-:W1:Y:S01]  /*ef60*/  MUFU.EX2 R55, R55 ;  /* 0x0000003700377308 */ /* 0x000e620000000800 */
[----:B------:R-:W-:Y:S01]  /*ef70*/  FADD.FTZ R8, R48, R21 ;  /* 0x0000001530087221 */ /* 0x000fe20000010000 */
[----:B----4-:R-:W-:-:S06]  /*ef80*/  FADD.FTZ R21, R51, R4 ;  /* 0x0000000433157221 */ /* 0x010fcc0000010000 */
[----:B------:R-:W4:Y:S08]  /*ef90*/  MUFU.EX2 R56, R56 ;  /* 0x0000003800387308 */ /* 0x000f300000000800 */
[----:B------:R-:W5:Y:S01]  /*efa0*/  MUFU.EX2 R58, R58 ;  /* 0x0000003a003a7308 */ /* 0x000f620000000800 */
[----:B------:R-:W-:Y:S01]  /*efb0*/  FADD.FTZ R8, R49, R8 ;  /* 0x0000000831087221 */ /* 0x000fe20000010000 */
[----:B0-----:R-:W-:-:S06]  /*efc0*/  FADD.FTZ R4, R54, R21 ;  /* 0x0000001536047221 */ /* 0x001fcc0000010000 */
[----:B------:R-:W0:Y:S08]  /*efd0*/  MUFU.EX2 R57, R57 ;  /* 0x0000003900397308 */ /* 0x000e300000000800 */
[----:B------:R-:W0:Y:S01]  /*efe0*/  MUFU.EX2 R59, R59 ;  /* 0x0000003b003b7308 */ /* 0x000e220000000800 */
[----:B--2---:R-:W-:Y:S01]  /*eff0*/  FADD.FTZ R29, R53, R8 ;  /* 0x00000008351d7221 */ /* 0x004fe20000010000 */
[----:B-1----:R-:W-:-:S06]  /*f000*/  FADD.FTZ R21, R55, R4 ;  /* 0x0000000437157221 */ /* 0x002fcc0000010000 */
[----:B------:R-:W1:Y:S08]  /*f010*/  MUFU.EX2 R60, R60 ;  /* 0x0000003c003c7308 */ /* 0x000e700000000800 */
[----:B------:R-:W2:Y:S01]  /*f020*/  MUFU.EX2 R9, R71 ;  /* 0x0000004700097308 */ /* 0x000ea20000000800 */
[----:B----4-:R-:W-:Y:S01]  /*f030*/  FADD.FTZ R8, R56, R29 ;  /* 0x0000001d38087221 */ /* 0x010fe20000010000 */
[----:B-----5:R-:W-:-:S06]  /*f040*/  FADD.FTZ R4, R58, R21 ;  /* 0x000000153a047221 */ /* 0x020fcc0000010000 */
[----:B------:R-:W4:Y:S01]  /*f050*/  MUFU.EX2 R64, R64 ;  /* 0x0000004000407308 */ /* 0x000f220000000800 */
[----:B------:R-:W-:-:S07]  /*f060*/  F2FP.BF16.F32.PACK_AB R24, R52, R37 ;  /* 0x000000253418723e */ /* 0x000fce00000010ff */
[----:B------:R-:W5:Y:S01]  /*f070*/  MUFU.EX2 R74, R74 ;  /* 0x0000004a004a7308 */ /* 0x000f620000000800 */
[----:B0-----:R-:W-:Y:S01]  /*f080*/  FADD.FTZ R21, R57, R8 ;  /* 0x0000000839157221 */ /* 0x001fe20000010000 */
[----:B------:R-:W-:Y:S02]  /*f090*/  F2FP.BF16.F32.PACK_AB R33, R76, R73 ;  /* 0x000000494c21723e */ /* 0x000fe400000010ff */
[----:B------:R-:W-:-:S04]  /*f0a0*/  F2FP.BF16.F32.PACK_AB R35, R81, R80 ;  /* 0x000000505123723e */ /* 0x000fc800000010ff */
[----:B------:R-:W0:Y:S08]  /*f0b0*/  MUFU.EX2 R75, R75 ;  /* 0x0000004b004b7308 */ /* 0x000e300000000800 */
[----:B------:R-:W-:Y:S08]  /*f0c0*/  MUFU.EX2 R78, R78 ;  /* 0x0000004e004e7308 */ /* 0x000ff00000000800 */
[----:B------:R-:W0:Y:S01]  /*f0d0*/  MUFU.EX2 R79, R79 ;  /* 0x0000004f004f7308 */ /* 0x000e220000000800 */
[----:B------:R-:W-:-:S07]  /*f0e0*/  F2FP.BF16.F32.PACK_AB R37, R42, R39 ;  /* 0x000000272a25723e */ /* 0x000fce00000010ff */
[----:B------:R-:W-:Y:S01]  /*f0f0*/  MUFU.EX2 R5, R5 ;  /* 0x0000000500057308 */ /* 0x000fe20000000800 */
[----:B------:R-:W-:-:S07]  /*f100*/  FADD.FTZ R4, R59, R4 ;  /* 0x000000043b047221 */ /* 0x000fce0000010000 */
[----:B------:R-:W0:Y:S08]  /*f110*/  MUFU.EX2 R7, R7 ;  /* 0x0000000700077308 */ /* 0x000e300000000800 */
[----:B------:R-:W-:Y:S08]  /*f120*/  MUFU.EX2 R40, R40 ;  /* 0x0000002800287308 */ /* 0x000ff00000000800 */
[----:B------:R-:W0:Y:S08]  /*f130*/  MUFU.EX2 R3, R3 ;  /* 0x0000000300037308 */ /* 0x000e300000000800 */
[----:B------:R-:W-:Y:S08]  /*f140*/  MUFU.EX2 R82, R82 ;  /* 0x0000005200527308 */ /* 0x000ff00000000800 */
[----:B------:R-:W0:Y:S08]  /*f150*/  MUFU.EX2 R11, R90 ;  /* 0x0000005a000b7308 */ /* 0x000e300000000800 */
[----:B------:R-:W-:Y:S08]  /*f160*/  MUFU.EX2 R86, R86 ;  /* 0x0000005600567308 */ /* 0x000ff00000000800 */
[----:B------:R-:W0:Y:S01]  /*f170*/  MUFU.EX2 R77, R77 ;  /* 0x0000004d004d7308 */ /* 0x000e220000000800 */
[----:B------:R-:W-:Y:S01]  /*f180*/  F2FP.BF16.F32.PACK_AB R39, R46, R43 ;  /* 0x0000002b2e27723e */ /* 0x000fe200000010ff */
[----:B-1----:R-:W-:Y:S01]  /*f190*/  FADD.FTZ R29, R60, R21 ;  /* 0x000000153c1d7221 */ /* 0x002fe20000010000 */
[----:B------:R-:W-:-:S02]  /*f1a0*/  F2FP.BF16.F32.PACK_AB R26, R61, R83 ;  /* 0x000000533d1a723e */ /* 0x000fc400000010ff */
[----:B------:R-:W-:Y:S02]  /*f1b0*/  F2FP.BF16.F32.PACK_AB R25, R50, R47 ;  /* 0x0000002f3219723e */ /* 0x000fe400000010ff */
[----:B------:R-:W-:Y:S01]  /*f1c0*/  F2FP.BF16.F32.PACK_AB R27, R54, R51 ;  /* 0x00000033361b723e */ /* 0x000fe200000010ff */
[----:B--2---:R-:W-:Y:S01]  /*f1d0*/  FADD.FTZ R21, R9, R4 ;  /* 0x0000000409157221 */ /* 0x004fe20000010000 */
[----:B------:R1:W-:Y:S01]  /*f1e0*/  STSM.16.M88.4 [R142], R32 ;  /* 0x000000208e007844 */ /* 0x0003e20000000200 */
[----:B------:R-:W2:Y:S01]  /*f1f0*/  @P2 LDC R20, c[0x0][0x44c] ;  /* 0x00011300ff142b82 */ /* 0x000ea20000000800 */
[----:B----4-:R-:W-:Y:S02]  /*f200*/  FADD.FTZ R8, R64, R29 ;  /* 0x0000001d40087221 */ /* 0x010fe40000010000 */
[----:B------:R-:W-:Y:S01]  /*f210*/  STSM.16.M88.4 [R141], R36 ;  /* 0x000000248d007844 */ /* 0x000fe20000000200 */
[----:B------:R-:W-:Y:S01]  /*f220*/  F2FP.BF16.F32.PACK_AB R28, R57, R56 ;  /* 0x00000038391c723e */ /* 0x000fe200000010ff */
[----:B-----5:R-:W-:-:S02]  /*f230*/  FADD.FTZ R4, R74, R21 ;  /* 0x000000154a047221 */ /* 0x020fc40000010000 */
[----:B------:R4:W-:Y:S01]  /*f240*/  STSM.16.M88.4 [R140+0x27800], R24 ;  /* 0x027800188c007844 */ /* 0x0009e20000000200 */
[----:B------:R-:W-:Y:S01]  /*f250*/  F2FP.BF16.F32.PACK_AB R30, R64, R60 ;  /* 0x0000003c401e723e */ /* 0x000fe200000010ff */
[----:B------:R-:W5:Y:S01]  /*f260*/  @P2 LDC R21, c[0x0][0x450] ;  /* 0x00011400ff152b82 */ /* 0x000f620000000800 */
[----:B0-----:R-:W-:Y:S02]  /*f270*/  F2FP.BF16.F32.PACK_AB R29, R75, R74 ;  /* 0x0000004a4b1d723e */ /* 0x001fe400000010ff */
[----:B------:R-:W-:Y:S02]  /*f280*/  F2FP.BF16.F32.PACK_AB R31, R79, R78 ;  /* 0x0000004e4f1f723e */ /* 0x000fe400000010ff */
[----:B-1----:R-:W-:Y:S02]  /*f290*/  F2FP.BF16.F32.PACK_AB R32, R7, R5 ;  /* 0x000000050720723e */ /* 0x002fe400000010ff */
[----:B------:R-:W-:Y:S02]  /*f2a0*/  F2FP.BF16.F32.PACK_AB R34, R3, R40 ;  /* 0x000000280322723e */ /* 0x000fe400000010ff */
[----:B------:R-:W-:-:S02]  /*f2b0*/  F2FP.BF16.F32.PACK_AB R33, R11, R82 ;  /* 0x000000520b21723e */ /* 0x000fc400000010ff */
[----:B------:R-:W-:Y:S02]  /*f2c0*/  F2FP.BF16.F32.PACK_AB R35, R77, R86 ;  /* 0x000000564d23723e */ /* 0x000fe400000010ff */
[----:B----4-:R-:W-:Y:S02]  /*f2d0*/  F2FP.BF16.F32.PACK_AB R24, R48, R41 ;  /* 0x000000293018723e */ /* 0x010fe400000010ff */
[----:B------:R-:W-:Y:S02]  /*f2e0*/  F2FP.BF16.F32.PACK_AB R26, R53, R49 ;  /* 0x00000031351a723e */ /* 0x000fe400000010ff */
[----:B------:R-:W-:Y:S02]  /*f2f0*/  F2FP.BF16.F32.PACK_AB R25, R58, R55 ;  /* 0x000000373a19723e */ /* 0x000fe400000010ff */
[----:B------:R-:W-:Y:S01]  /*f300*/  F2FP.BF16.F32.PACK_AB R27, R9, R59 ;  /* 0x0000003b091b723e */ /* 0x000fe200000010ff */
[----:B------:R-:W-:-:S04]  /*f310*/  FADD.FTZ R9, R75, R4 ;  /* 0x000000044b097221 */ /* 0x000fc80000010000 */
[----:B---3--:R0:W-:Y:S04]  /*f320*/  STSM.16.M88.4 [R45], R24 ;  /* 0x000000182d007844 */ /* 0x0081e80000000200 */
[----:B------:R0:W-:Y:S04]  /*f330*/  STSM.16.M88.4 [R142+0x6000], R28 ;  /* 0x0060001c8e007844 */ /* 0x0001e80000000200 */
[----:B------:R0:W-:Y:S01]  /*f340*/  STSM.16.M88.4 [R141+0x6000], R32 ;  /* 0x006000208d007844 */ /* 0x0001e20000000200 */
[----:B------:R1:W-:Y:S06]  /*f350*/  MEMBAR.ALL.CTA ;  /* 0x0000000000007992 */ /* 0x0003ec0000008000 */
[----:B-1----:R-:W1:Y:S01]  /*f360*/  FENCE.VIEW.ASYNC.S ;  /* 0x00000000000073c6 */ /* 0x002e620000000000 */
[----:B------:R-:W-:Y:S01]  /*f370*/  FADD.FTZ R4, R78, R9 ;  /* 0x000000094e047221 */ /* 0x000fe20000010000 */
[----:B------:R-:W-:Y:S01]  /*f380*/  FADD.FTZ R8, R5, R8 ;  /* 0x0000000805087221 */ /* 0x000fe20000010000 */
[----:B------:R-:W-:-:S02]  /*f390*/  PLOP3.LUT P3, PT, PT, PT, UP0, 0x40, 0x0 ;  /* 0x000000000000781c */ /* 0x000fc40003f6e808 */
[----:B------:R-:W-:Y:S01]  /*f3a0*/  FADD.FTZ R79, R79, R4 ;  /* 0x000000044f4f7221 */ /* 0x000fe20000010000 */
[----:B--2---:R-:W-:-:S04]  /*f3b0*/  @P2 IMAD.HI.U32 R20, R91, R20, RZ ;  /* 0x000000145b142227 */ /* 0x004fc800078e00ff */
[----:B------:R-:W-:Y:S01]  /*f3c0*/  FADD.FTZ R7, R7, R8 ;  /* 0x0000000807077221 */ /* 0x000fe20000010000 */
[----:B------:R-:W-:Y:S01]  /*f3d0*/  FADD.FTZ R82, R82, R79 ;  /* 0x0000004f52527221 */ /* 0x000fe20000010000 */
[----:B------:R-:W-:Y:S01]  /*f3e0*/  IMAD.MOV.U32 R8, RZ, RZ, R91 ;  /* 0x000000ffff087224 */ /* 0x000fe200078e005b */
[----:B-----5:R-:W-:Y:S02]  /*f3f0*/  @P2 SHF.R.U32.HI R8, RZ, R21, R20 ;  /* 0x00000015ff082219 */ /* 0x020fe40000011614 */
[----:B------:R-:W-:Y:S01]  /*f400*/  FADD.FTZ R11, R11, R82 ;  /* 0x000000520b0b7221 */ /* 0x000fe20000010000 */
[----:B------:R-:W-:Y:S02]  /*f410*/  FADD.FTZ R40, R40, R7 ;  /* 0x0000000728287221 */ /* 0x000fe40000010000 */
[----:B------:R-:W-:Y:S02]  /*f420*/  IMAD.IADD R113, R113, 0x1, R8 ;  /* 0x0000000171717824 */ /* 0x000fe400078e0208 */
[----:B------:R-:W-:Y:S01]  /*f430*/  FADD.FTZ R4, R86, R11 ;  /* 0x0000000b56047221 */ /* 0x000fe20000010000 */
[----:B------:R-:W-:Y:S01]  /*f440*/  FADD.FTZ R5, R3, R40 ;  /* 0x0000002803057221 */ /* 0x000fe20000010000 */
[----:B------:R-:W-:-:S02]  /*f450*/  VIADD R3, R88, 0xfffffffe ;  /* 0xfffffffe58037836 */ /* 0x000fc40000000000 */
[----:B------:R-:W-:Y:S01]  /*f460*/  FADD.FTZ R4, R77, R4 ;  /* 0x000000044d047221 */ /* 0x000fe20000010000 */
[----:B------:R-:W-:Y:S01]  /*f470*/  VIADD R7, R113, UR4 ;  /* 0x0000000471077c36 */ /* 0x000fe20008000000 */
[----:B-1----:R-:W-:Y:S01]  /*f480*/  NOP ;  /* 0x0000000000007918 */ /* 0x002fe20000000000 */
[----:B0-----:R-:W-:Y:S05]  /*f490*/  @P3 BRA `(.L_x_1515) ;  /* 0x0000000000543947 */ /* 0x001fea0003800000 */
[C---:B------:R-:W-:Y:S01]  /*f4a0*/  ISETP.GT.AND P3, PT, R113.reuse, RZ, PT ;  /* 0x000000ff7100720c */ /* 0x040fe20003f64270 */
[----:B------:R-:W-:Y:S01]  /*f4b0*/  BSSY B0, `(.L_x_1516) ;  /* 0x0000010000007945 */ /* 0x000fe20003800000 */
[----:B------:R-:W-:-:S11]  /*f4c0*/  VIADD R8, R113, 0xffffffff ;  /* 0xffffffff71087836 */ /* 0x000fd60000000000 */
[----:B------:R-:W-:Y:S05]  /*f4d0*/  @P3 BRA `(.L_x_1517) ;  /* 0x0000000000203947 */ /* 0x000fea0003800000 */
[----:B------:R-:W-:Y:S01]  /*f4e0*/  UISETP.NE.AND UP1, UPT, UR5, 0x1, UPT ;  /* 0x000000010500788c */ /* 0x000fe2000bf25270 */
[----:B------:R-:W-:-:S05]  /*f4f0*/  IMAD.MOV R8, RZ, RZ, -R113 ;  /* 0x000000ffff087224 */ /* 0x000fca00078e0a71 */
[----:B------:R-:W-:-:S05]  /*f500*/  PLOP3.LUT P3, PT, PT, PT, UP1, 0x80, 0x0 ;  /* 0x000000000000781c */ /* 0x000fca0003f6f018 */
[----:B------:R-:W-:-:S08]  /*f510*/  @UP1 ULDC.64 UR6, c[0x0][0x9e8] ;  /* 0x00027a0000061ab9 */ /* 0x000fd00000000a00 */
[----:B------:R-:W-:-:S05]  /*f520*/  @P3 IMAD.HI.U32 R9, R8, UR6, RZ ;  /* 0x0000000608093c27 */ /* 0x000fca000f8e00ff */
[----:B------:R-:W-:-:S04]  /*f530*/  @P3 SHF.R.U32.HI R8, RZ, UR7, R9 ;  /* 0x00000007ff083c19 */ /* 0x000fc80008011609 */
[----:B------:R-:W-:Y:S01]  /*f540*/  LOP3.LUT R8, RZ, R8, RZ, 0x33, !PT ;  /* 0x00000008ff087212 */ /* 0x000fe200078e33ff */
[----:B------:R-:W-:Y:S06]  /*f550*/  BRA `(.L_x_1518) ;  /* 0x0000000000147947 */ /* 0x000fec0003800000 */
.L_x_1517:
[----:B------:R-:W-:-:S06]  /*f560*/  UISETP.NE.AND UP1, UPT, UR5, 0x1, UPT ;  /* 0x000000010500788c */ /* 0x000fcc000bf25270 */
[----:B------:R-:W-:-:S05]  /*f570*/  PLOP3.LUT P3, PT, PT, PT, UP1, 0x80, 0x0 ;  /* 0x000000000000781c */ /* 0x000fca0003f6f018 */
[----:B------:R-:W-:-:S08]  /*f580*/  @UP1 ULDC.64 UR6, c[0x0][0x9e8] ;  /* 0x00027a0000061ab9 */ /* 0x000fd00000000a00 */
[----:B------:R-:W-:-:S05]  /*f590*/  @P3 IMAD.HI.U32 R9, R8, UR6, RZ ;  /* 0x0000000608093c27 */ /* 0x000fca000f8e00ff */
[----:B------:R-:W-:-:S07]  /*f5a0*/  @P3 SHF.R.U32.HI R8, RZ, UR7, R9 ;  /* 0x00000007ff083c19 */ /* 0x000fce0008011609 */
.L_x_1518:
[----:B------:R-:W-:Y:S05]  /*f5b0*/  BSYNC B0 ;  /* 0x0000000000007941 */ /* 0x000fea0003800000 */
.L_x_1516:
[----:B------:R-:W-:-:S04]  /*f5c0*/  IMAD.U32 R9, RZ, RZ, UR5 ;  /* 0x00000005ff097e24 */ /* 0x000fc8000f8e00ff */
[----:B------:R-:W-:-:S05]  /*f5d0*/  IMAD R8, R8, R9, UR5 ;  /* 0x0000000508087e24 */ /* 0x000fca000f8e0209 */
[----:B------:R-:W-:-:S07]  /*f5e0*/  VIMNMX R7, R7, R8, PT ;  /* 0x0000000807077248 */ /* 0x000fce0003fe0100 */
.L_x_1515:
[----:B------:R-:W2:Y:S01]  /*f5f0*/  LDL R9, [R1+0x48] ;  /* 0x0000480001097983 */ /* 0x000ea20000100800 */
[----:B------:R-:W-:Y:S01]  /*f600*/  SHF.R.S32.HI R8, RZ, 0x1f, R7 ;  /* 0x0000001fff087819 */ /* 0x000fe20000011407 */
[----:B------:R-:W-:Y:S01]  /*f610*/  ULDC UR42, c[0x0][0x9e4] ;  /* 0x00027900002a7ab9 */ /* 0x000fe20000000800 */
[----:B------:R-:W-:Y:S01]  /*f620*/  ULDC UR5, c[0x0][0x9e4] ;  /* 0x0002790000057ab9 */ /* 0x000fe20000000800 */
[----:B------:R-:W-:Y:S01]  /*f630*/  ULDC UR43, c[0x0][0x9dc] ;  /* 0x00027700002b7ab9 */ /* 0x000fe20000000800 */
[----:B------:R-:W-:Y:S01]  /*f640*/  LEA.HI R8, R8, R7, RZ, 0x7 ;  /* 0x0000000708087211 */ /* 0x000fe200078f38ff */
[----:B------:R-:W-:Y:S01]  /*f650*/  ULDC UR49, c[0x0][0x9dc] ;  /* 0x0002770000317ab9 */ /* 0x000fe20000000800 */
[----:B------:R-:W-:Y:S01]  /*f660*/  ULDC UR4, c[0x0][0x988] ;  /* 0x0002620000047ab9 */ /* 0x000fe20000000800 */
[----:B------:R-:W-:Y:S01]  /*f670*/  ULDC UR7, c[0x0][0x988] ;  /* 0x0002620000077ab9 */ /* 0x000fe20000000800 */
[----:B------:R-:W-:Y:S01]  /*f680*/  SHF.R.S32.HI R8, RZ, 0x7, R8 ;  /* 0x00000007ff087819 */ /* 0x000fe20000011408 */
[----:B------:R-:W-:Y:S01]  /*f690*/  ULDC UR6, c[0x0][0x988] ;  /* 0x0002620000067ab9 */ /* 0x000fe20000000800 */
[----:B------:R-:W-:Y:S01]  /*f6a0*/  ULDC UR50, c[0x0][0x9e0] ;  /* 0x0002780000327ab9 */ /* 0x000fe20000000800 */
[----:B------:R-:W-:Y:S01]  /*f6b0*/  ULDC UR48, c[0x0][0x9e0] ;  /* 0x0002780000307ab9 */ /* 0x000fe20000000800 */
        /* <DEDUP_REMOVED lines=24> */
[----:B--2---:R-:W-:-:S04]  /*f840*/  VIMNMX R9, R9, R8, !PT ;  /* 0x0000000809097248 */ /* 0x004fc80007fe0100 */
[----:B------:R-:W-:Y:S01]  /*f850*/  ISETP.GE.AND P3, PT, R3, R9, PT ;  /* 0x000000090300720c */ /* 0x000fe20003f66270 */
[----:B------:R0:W-:-:S12]  /*f860*/  STL [R1+0x18], R9 ;  /* 0x0000180901007387 */ /* 0x0001d80000100800 */
[----:B0-----:R-:W-:Y:S05]  /*f870*/  @!P3 BRA `(.L_x_1519) ;  /* 0x000000340004b947 */ /* 0x001fea0003800000 */
[----:B------:R-:W-:-:S07]  /*f880*/  IMAD.MOV.U32 R135, RZ, RZ, RZ ;  /* 0x000000ffff877224 */ /* 0x000fce00078e00ff */
.L_x_1537:
[----:B------:R-:W-:Y:S01]  /*f890*/  ISETP.NE.AND P3, PT, R157, RZ, PT ;  /* 0x000000ff9d00720c */ /* 0x000fe20003f65270 */
[----:B------:R-:W-:Y:S01]  /*f8a0*/  VIADD R20, R16, 0x1 ;  /* 0x0000000110147836 */ /* 0x000fe20000000000 */
[----:B------:R-:W-:Y:S05]  /*f8b0*/  YIELD ;  /* 0x0000000000007946 */ /* 0x000fea0003800000 */
[----:B------:R-:W-:-:S04]  /*f8c0*/  ISETP.NE.AND P4, PT, R20, 0x2, PT ;  /* 0x000000021400780c */ /* 0x000fc80003f85270 */
[----:B------:R-:W-:Y:S02]  /*f8d0*/  SEL R7, RZ, 0x1, P4 ;  /* 0x00000001ff077807 */ /* 0x000fe40002000000 */
[----:B------:R-:W-:Y:S02]  /*f8e0*/  SEL R20, R20, RZ, P4 ;  /* 0x000000ff14147207 */ /* 0x000fe40002000000 */
[----:B------:R-:W-:Y:S01]  /*f8f0*/  LOP3.LUT R7, R18, R7, RZ, 0x3c, !PT ;  /* 0x0000000712077212 */ /* 0x000fe200078e3cff */
[----:B------:R-:W-:Y:S06]  /*f900*/  @P3 BRA `(.L_x_1520) ;  /* 0x0000000000303947 */ /* 0x000fec0003800000 */
[----:B------:R-:W-:Y:S05]  /*f910*/  @!P0 BRA `(.L_x_1521) ;  /* 0x0000000000048947 */ /* 0x000fea0003800000 */
[----:B------:R-:W-:Y:S01]  /*f920*/  BPT.TRAP 0x1 ;  /* 0x000000040000795c */ /* 0x000fe20000300000 */
.L_x_1521:
[----:B------:R-:W-:Y:S01]  /*f930*/  IMAD R9, R20, 0x8, R2 ;  /* 0x0000000814097824 */ /* 0x000fe200078e0202 */
[----:B------:R-:W-:-:S04]  /*f940*/  SHF.L.U32 R8, R7, 0x1f, RZ ;  /* 0x0000001f07087819 */ /* 0x000fc800000006ff */
[----:B------:R0:W1:Y:S01]  /*f950*/  SYNCS.PHASECHK.TRANS64.TRYWAIT P4, [R9+URZ+0x2d830], R8 ;  /* 0x02d83008090075a7 */ /* 0x000062000808017f */
[----:B------:R-:W-:Y:S05]  /*f960*/  @!P0 BRA `(.L_x_1522) ;  /* 0x0000000000048947 */ /* 0x000fea0003800000 */
[----:B------:R-:W-:Y:S01]  /*f970*/  BPT.TRAP 0x1 ;  /* 0x000000040000795c */ /* 0x000fe20000300000 */
.L_x_1522:
[----:B------:R-:W-:Y:S04]  /*f980*/  BSSY B0, `(.L_x_1520) ;  /* 0x0000004000007945 */ /* 0x000fe80003800000 */
[----:B-1----:R-:W-:Y:S05]  /*f990*/  @P4 BRA `(.L_x_1523) ;  /* 0x0000000000084947 */ /* 0x002fea0003800000 */
[----:B------:R-:W1:Y:S02]  /*f9a0*/  SYNCS.PHASECHK.TRANS64.TRYWAIT P4, [R9+URZ+0x2d830], R8 ;  /* 0x02d83008090075a7 */ /* 0x000e64000808017f */
[----:B-1----:R-:W-:Y:S05]  /*f9b0*/  @!P4 BRA `(.L_x_1524) ;  /* 0x0000015800ecc947 */ /* 0x002fea0003800000 */
.L_x_1523:
[----:B------:R-:W-:Y:S05]  /*f9c0*/  BSYNC B0 ;  /* 0x0000000000007941 */ /* 0x000fea0003800000 */
.L_x_1520:
[----:B01----:R-:W2:Y:S01]  /*f9d0*/  LDL R8, [R1+0x8] ;  /* 0x0000080001087983 */ /* 0x003ea20000100800 */
[----:B------:R-:W0:Y:S01]  /*f9e0*/  S2R R10, SR_TID.X ;  /* 0x00000000000a7919 */ /* 0x000e220000002100 */
[----:B------:R-:W-:Y:S05]  /*f9f0*/  WARPSYNC.ALL ;  /* 0x0000000000007948 */ /* 0x000fea0003800000 */
[----:B------:R-:W-:Y:S01]  /*fa00*/  IMAD.MOV.U32 R9, RZ, RZ, -0x7fffffe0 ;  /* 0x80000020ff097424 */ /* 0x000fe200078e00ff */
[----:B0-----:R-:W-:-:S05]  /*fa10*/  SHF.R.U32.HI R10, RZ, 0x7, R10 ;  /* 0x00000007ff0a7819 */ /* 0x001fca000001160a */
[----:B------:R-:W-:Y:S01]  /*fa20*/  VIADD R21, R10, 0x8 ;  /* 0x000000080a157836 */ /* 0x000fe20000000000 */
[----:B------:R-:W-:Y:S01]  /*fa30*/  R2UR UR11, R9 ;  /* 0x00000000090b72ca */ /* 0x000fe200000e0000 */
[----:B------:R-:W-:Y:S01]  /*fa40*/  IMAD.MOV.U32 R25, RZ, RZ, -0x7fffffe0 ;  /* 0x80000020ff197424 */ /* 0x000fe200078e00ff */
[----:B------:R-:W-:Y:S01]  /*fa50*/  R2UR UR8, R12 ;  /* 0x000000000c0872ca */ /* 0x000fe200000e0000 */
[----:B------:R-:W-:Y:S01]  /*fa60*/  IMAD.MOV.U32 R27, RZ, RZ, -0x7fffffe0 ;  /* 0x80000020ff1b7424 */ /* 0x000fe200078e00ff */
[----:B------:R-:W-:Y:S02]  /*fa70*/  R2UR UR9, R13 ;  /* 0x000000000d0972ca */ /* 0x000fe400000e0000 */
[C---:B------:R-:W-:Y:S02]  /*fa80*/  R2UR UR15, R25.reuse ;  /* 0x00000000190f72ca */ /* 0x040fe400000e0000 */
[----:B------:R-:W-:Y:S02]  /*fa90*/  R2UR UR23, R25 ;  /* 0x00000000191772ca */ /* 0x000fe400000e0000 */
[----:B------:R-:W-:-:S02]  /*faa0*/  R2UR UR27, R27 ;  /* 0x000000001b1b72ca */ /* 0x000fc400000e0000 */
[----:B------:R-:W-:Y:S02]  /*fab0*/  R2UR UR12, R152 ;  /* 0x00000000980c72ca */ /* 0x000fe400000e0000 */
[----:B------:R-:W-:Y:S01]  /*fac0*/  R2UR UR13, R153 ;  /* 0x00000000990d72ca */ /* 0x000fe200000e0000 */
[----:B------:R0:W-:Y:S01]  /*fad0*/  BAR.SYNC.DEFER_BLOCKING R21, 0x100 ;  /* 0x000400150000751d */ /* 0x0001e20000010000 */
[----:B------:R-:W-:Y:S01]  /*fae0*/  IMAD.MOV.U32 R11, RZ, RZ, -0x7fffffe0 ;  /* 0x80000020ff0b7424 */ /* 0x000fe200078e00ff */
[----:B------:R-:W-:Y:S02]  /*faf0*/  R2UR UR16, R150 ;  /* 0x00000000961072ca */ /* 0x000fe400000e0000 */
[----:B------:R-:W-:Y:S01]  /*fb00*/  R2UR UR17, R151 ;  /* 0x00000000971172ca */ /* 0x000fe200000e0000 */
[----:B--2---:R-:W-:-:S04]  /*fb10*/  IMAD R8, R20, 0x600, R8 ;  /* 0x0000060014087824 */ /* 0x004fc800078e0208 */
[C---:B------:R-:W-:Y:S01]  /*fb20*/  VIADD R24, R8.reuse, 0x2 ;  /* 0x0000000208187836 */ /* 0x040fe20000000000 */
[C---:B------:R-:W-:Y:S01]  /*fb30*/  R2UR UR10, R8.reuse ;  /* 0x00000000080a72ca */ /* 0x040fe200000e0000 */
[----:B------:R-:W-:-:S03]  /*fb40*/  VIADD R26, R8, 0x400 ;  /* 0x00000400081a7836 */ /* 0x000fc60000000000 */
[----:B------:R-:W-:Y:S01]  /*fb50*/  R2UR UR14, R24 ;  /* 0x00000000180e72ca */ /* 0x000fe200000e0000 */
[----:B------:R-:W-:Y:S01]  /*fb60*/  VIADD R24, R8, 0x202 ;  /* 0x0000020208187836 */ /* 0x000fe20000000000 */
[----:B------:R-:W-:-:S04]  /*fb70*/  R2UR UR26, R26 ;  /* 0x000000001a1a72ca */ /* 0x000fc800000e0000 */
[----:B------:R-:W-:Y:S02]  /*fb80*/  R2UR UR22, R24 ;  /* 0x00000000181672ca */ /* 0x000fe400000e0000 */
[----:B------:R-:W-:-:S06]  /*fb90*/  WARPGROUP.ARRIVE ;  /* 0x00000000000079c5 */ /* 0x000fcc0000000000 */
[----:B------:R-:W-:Y:S01]  /*fba0*/  HGMMA.64x128x16.F32.BF16 R24, gdesc[UR8], RZ, !UPT, gsb0 ;  /* 0x01e00000081879f0 */ /* 0x000fe2000c0018ff */
[----:B------:R-:W-:Y:S01]  /*fbb0*/  VIADD R10, R8, 0x200 ;  /* 0x00000200080a7836 */ /* 0x000fe20000000000 */
[----:B------:R-:W-:-:S04]  /*fbc0*/  R2UR UR19, R11 ;  /* 0x000000000b1372ca */ /* 0x000fc800000e0000 */
[----:B------:R-:W-:Y:S01]  /*fbd0*/  R2UR UR18, R10 ;  /* 0x000000000a1272ca */ /* 0x000fe200000e0000 */
[----:B------:R-:W-:Y:S02]  /*fbe0*/  WARPGROUP.DEPBAR.LE gsb0, 0x0 ;  /* 0x00008000000079c5 */ /* 0x000fe40000010000 */
[----:B------:R-:W-:-:S06]  /*fbf0*/  WARPGROUP.ARRIVE ;  /* 0x00000000000079c5 */ /* 0x000fcc0000000000 */
[----:B------:R-:W-:Y:S01]  /*fc00*/  HGMMA.64x128x16.F32.BF16 R24, gdesc[UR12], R24, gsb0 ;  /* 0x01e000000c1879f0 */ /* 0x000fe20008001818 */
[----:B------:R-:W-:Y:S02]  /*fc10*/  R2UR UR20, R148 ;  /* 0x00000000941472ca */ /* 0x000fe400000e0000 */
        /* <DEDUP_REMOVED lines=9> */
[----:B------:R-:W-:Y:S01]  /*fcb0*/  VIADD R8, R8, 0x402 ;  /* 0x0000040208087836 */ /* 0x000fe20000000000 */
[----:B------:R-:W-:Y:S02]  /*fcc0*/  R2UR UR31, R9 ;  /* 0x00000000091f72ca */ /* 0x000fe400000e0000 */
[----:B------:R-:W-:Y:S02]  /*fcd0*/  R2UR UR28, R14 ;  /* 0x000000000e1c72ca */ /* 0x000fe400000e0000 */
[----:B------:R-:W-:Y:S02]  /*fce0*/  R2UR UR30, R8 ;  /* 0x00000000081e72ca */ /* 0x000fe400000e0000 */
[----:B------:R-:W-:Y:S01]  /*fcf0*/  R2UR UR29, R15 ;  /* 0x000000000f1d72ca */ /* 0x000fe200000e0000 */
[----:B------:R-:W-:Y:S02]  /*fd00*/  WARPGROUP.DEPBAR.LE gsb0, 0x0 ;  /* 0x00008000000079c5 */ /* 0x000fe40000010000 */
[----:B------:R-:W-:-:S06]  /*fd10*/  WARPGROUP.ARRIVE ;  /* 0x00000000000079c5 */ /* 0x000fcc0000000000 */
        /* <DEDUP_REMOVED lines=8> */
.L_x_1526:
[----:B------:R-:W-:Y:S01]  /*fda0*/  SHF.L.U32 R8, R18, 0x1f, RZ ;  /* 0x0000001f12087819 */ /* 0x000fe200000006ff */
[----:B------:R-:W-:-:S04]  /*fdb0*/  IMAD R9, R16, 0x8, R2 ;  /* 0x0000000810097824 */ /* 0x000fc800078e0202 */
[----:B------:R0:W1:Y:S01]  /*fdc0*/  SYNCS.PHASECHK.TRANS64.TRYWAIT P3, [R9+URZ+0x2d850], R8 ;  /* 0x02d85008090075a7 */ /* 0x000062000806017f */
[----:B------:R-:W-:Y:S05]  /*fdd0*/  @!P0 BRA `(.L_x_1527) ;  /* 0x0000000000048947 */ /* 0x000fea0003800000 */
[----:B------:R-:W-:Y:S01]  /*fde0*/  BPT.TRAP 0x1 ;  /* 0x000000040000795c */ /* 0x000fe20000300000 */
.L_x_1527:
[----:B-1----:R-:W-:Y:S05]  /*fdf0*/  @P3 BRA `(.L_x_1525) ;  /* 0x0000000000083947 */ /* 0x002fea0003800000 */
[----:B------:R-:W1:Y:S02]  /*fe00*/  SYNCS.PHASECHK.TRANS64.TRYWAIT P3, [R9+URZ+0x2d850], R8 ;  /* 0x02d85008090075a7 */ /* 0x000e64000806017f */
[----:B-1----:R-:W-:Y:S05]  /*fe10*/  @!P3 BRA `(.L_x_1528) ;  /* 0x0000015400e8b947 */ /* 0x002fea0003800000 */
.L_x_1525:
[----:B------:R-:W2:Y:S01]  /*fe20*/  LDL R21, [R1+0x1c] ;  /* 0x00001c0001157983 */ /* 0x000ea20000100800 */
[----:B01----:R-:W0:Y:S03]  /*fe30*/  @P2 LDC R9, c[0x0][0x44c] ;  /* 0x00011300ff092b82 */ /* 0x003e260000000800 */
[----:B------:R-:W2:Y:S04]  /*fe40*/  LDL R18, [R1+0x44] ;  /* 0x0000440001127983 */ /* 0x000ea80000100800 */
[----:B------:R-:W3:Y:S01]  /*fe50*/  LDL R10, [R1+0x28] ;  /* 0x00002800010a7983 */ /* 0x000ee20000100800 */
[----:B------:R-:W1:Y:S01]  /*fe60*/  @P2 LDC R8, c[0x0][0x450] ;  /* 0x00011400ff082b82 */ /* 0x000e620000000800 */
[----:B------:R-:W-:Y:S05]  /*fe70*/  WARPSYNC.ALL ;  /* 0x0000000000007948 */ /* 0x000fea0003800000 */
[----:B------:R-:W-:Y:S01]  /*fe80*/  WARPGROUP.ARRIVE ;  /* 0x00000000000079c5 */ /* 0x000fe20000000000 */
[----:B------:R-:W-:Y:S01]  /*fe90*/  UMOV UR9, 0x40000040 ;  /* 0x4000004000097882 */ /* 0x000fe20000000000 */
[----:B------:R-:W-:-:S04]  /*fea0*/  IMAD.MOV.U32 R11, RZ, RZ, -0x7fffffe0 ;  /* 0x80000020ff0b7424 */ /* 0x000fc800078e00ff */
[----:B------:R-:W4:Y:S01]  /*feb0*/  S2R R143, SR_TID.X ;  /* 0x00000000008f7919 */ /* 0x000f220000002100 */
[----:B------:R-:W-:Y:S01]  /*fec0*/  IMAD.SHL.U32 R145, R3, 0x80, RZ ;  /* 0x0000008003917824 */ /* 0x000fe200078e00ff */
[----:B----4-:R-:W-:Y:S01]  /*fed0*/  ISETP.GE.U32.AND P3, PT, R143, 0x180, PT ;  /* 0x000001808f00780c */ /* 0x010fe20003f66070 */
[----:B--2---:R-:W-:Y:S01]  /*fee0*/  IMAD.IADD R18, R18, 0x1, R21 ;  /* 0x0000000112127824 */ /* 0x004fe200078e0215 */
[----:B------:R-:W-:Y:S02]  /*fef0*/  SHF.R.U32.HI R21, RZ, 0x7, R143 ;  /* 0x00000007ff157819 */ /* 0x000fe4000001168f */
[----:B------:R-:W-:Y:S01]  /*ff00*/  IADD3 R143, -R22, 0x1, -R145 ;  /* 0x00000001168f7810 */ /* 0x000fe20007ffe991 */
[----:B0-----:R-:W-:-:S03]  /*ff10*/  @P2 IMAD.HI.U32 R9, R18, R9, RZ ;  /* 0x0000000912092227 */ /* 0x001fc600078e00ff */
[----:B------:R-:W-:Y:S02]  /*ff20*/  IADD3 R143, -R138, R143, R139 ;  /* 0x0000008f8a8f7210 */ /* 0x000fe40007ffe18b */
[----:B-1----:R-:W-:Y:S01]  /*ff30*/  @P2 SHF.R.U32.HI R18, RZ, R8, R9 ;  /* 0x00000008ff122219 */ /* 0x002fe20000011609 */
[----:B---3--:R-:W-:Y:S02]  /*ff40*/  IMAD R9, R10, 0x2000, R2 ;  /* 0x000020000a097824 */ /* 0x008fe400078e0202 */
[----:B------:R-:W-:Y:S02]  /*ff50*/  VIADD R8, R2, 0x400 ;  /* 0x0000040002087836 */ /* 0x000fe40000000000 */
[----:B------:R-:W0:Y:S01]  /*ff60*/  SHFL.IDX PT, R154, R18, RZ, 0x1c1f ;  /* 0x001c1fff129a7589 */ /* 0x000e2200000e0000 */
[----:B------:R-:W-:Y:S01]  /*ff70*/  R2UR UR8, R9 ;  /* 0x00000000090872ca */ /* 0x000fe200000e0000 */
[----:B------:R-:W-:Y:S01]  /*ff80*/  IMAD.MOV.U32 R9, RZ, RZ, -0x7fffffe0 ;  /* 0x80000020ff097424 */ /* 0x000fe200078e00ff */
[----:B------:R-:W-:-:S04]  /*ff90*/  SHF.R.U32.HI R8, RZ, 0x4, R8 ;  /* 0x00000004ff087819 */ /* 0x000fc80000011608 */
[----:B------:R-:W-:Y:S02]  /*ffa0*/  LOP3.LUT R8, R8, 0x3fff, RZ, 0xc0, !PT ;  /* 0x00003fff08087812 */ /* 0x000fe400078ec0ff */
[----:B------:R-:W-:Y:S01]  /*ffb0*/  R2UR UR11, R9 ;  /* 0x00000000090b72ca */ /* 0x000fe200000e0000 */
[----:B------:R-:W-:Y:S01]  /*ffc0*/  IMAD.MOV.U32 R9, RZ, RZ, -0x7fffffe0 ;  /* 0x80000020ff097424 */ /* 0x000fe200078e00ff */
[----:B------:R-:W-:-:S03]  /*ffd0*/  LOP3.LUT R8, R8, 0x2000000, RZ, 0xfc, !PT ;  /* 0x0200000008087812 */ /* 0x000fc600078efcff */
[----:B------:R-:W-:Y:S02]  /*ffe0*/  UIADD3 UR8, UR8, 0x21800, URZ ;  /* 0x0002180008087890 */ /* 0x000fe4000fffe03f */
[----:B------:R-:W-:Y:S02]  /*fff0*/  IMAD R8, R16, 0x600, R8 ;  /* 0x0000060010087824 */ /* 0x000fe400078e0208 */
[----:B------:R-:W-:Y:S02]  /*10000*/  USHF.R.U32.HI UR8, URZ, 0x4, UR8 ;  /* 0x000000043f087899 */ /* 0x000fe40008011608 */
[C---:B------:R-:W-:Y:S01]  /*10010*/  VIADD R10, R8.reuse, 0x40 ;  /* 0x00000040080a7836 */ /* 0x040fe20000000000 */
[----:B------:R-:W-:Y:S01]  /*10020*/  R2UR UR10, R8 ;  /* 0x00000000080a72ca */ /* 0x000fe200000e0000 */
[----:B------:R-:W-:-:S04]  /*10030*/  ULOP3.LUT UR8, UR8, 0x3fff, URZ, 0xc0, !UPT ;  /* 0x00003fff08087892 */ /* 0x000fc8000f8ec03f */
[----:B------:R-:W-:-:S07]  /*10040*/  ULOP3.LUT UR12, UR8, 0x10000, URZ, 0xfc, !UPT ;  /* 0x00010000080c7892 */ /* 0x000fce000f8efc3f */
[----:B------:R-:W-:Y:S02]  /*10050*/  UMOV UR8, UR12 ;  /* 0x0000000c00087c82 */ /* 0x000fe40008000000 */
[----:B------:R-:W-:Y:S01]  /*10060*/  HGMMA.64x96x16.F32.BF16 R88, gdesc[UR8].tnspB, R88, gsb0 ;  /* 0x41600000085879f0 */ /* 0x000fe20008001858 */
[----:B------:R-:W-:Y:S01]  /*10070*/  R2UR UR10, R10 ;  /* 0x000000000a0a72ca */ /* 0x000fe200000e0000 */
[----:B------:R-:W-:Y:S01]  /*10080*/  UIADD3 UR8, UR12, 0x2, URZ ;  /* 0x000000020c087890 */ /* 0x000fe2000fffe03f */
[----:B------:R-:W-:Y:S01]  /*10090*/  R2UR UR11, R11 ;  /* 0x000000000b0b72ca */ /* 0x000fe200000e0000 */
[----:B------:R-:W-:Y:S01]  /*100a0*/  UMOV UR9, 0x40000040 ;  /* 0x4000004000097882 */ /* 0x000fe20000000000 */
[----:B------:R-:W-:Y:S02]  /*100b0*/  VIADD R10, R8, 0x80 ;  /* 0x00000080080a7836 */ /* 0x000fe40000000000 */
[----:B------:R-:W-:Y:S01]  /*100c0*/  IMAD.MOV.U32 R11, RZ, RZ, -0x7fffffe0 ;  /* 0x80000020ff0b7424 */ /* 0x000fe200078e00ff */
[----:B------:R-:W-:-:S02]  /*100d0*/  WARPGROUP.DEPBAR.LE gsb0, 0x0 ;  /* 0x00008000000079c5 */ /* 0x000fc40000010000 */
[----:B------:R-:W-:-:S06]  /*100e0*/  WARPGROUP.ARRIVE ;  /* 0x00000000000079c5 */ /* 0x000fcc0000000000 */
[----:B------:R-:W-:Y:S01]  /*100f0*/  HGMMA.64x96x16.F32.BF16 R88, gdesc[UR8].tnspB, R88, gsb0 ;  /* 0x41600000085879f0 */ /* 0x000fe20008001858 */
[----:B------:R-:W-:Y:S01]  /*10100*/  R2UR UR10, R10 ;  /* 0x000000000a0a72ca */ /* 0x000fe200000e0000 */
[----:B------:R-:W-:Y:S01]  /*10110*/  UIADD3 UR8, UR12, 0x4, URZ ;  /* 0x000000040c087890 */ /* 0x000fe2000fffe03f */
[----:B------:R-:W-:Y:S01]  /*10120*/  R2UR UR11, R11 ;  /* 0x000000000b0b72ca */ /* 0x000fe200000e0000 */
[----:B------:R-:W-:Y:S01]  /*10130*/  UMOV UR9, 0x40000040 ;  /* 0x4000004000097882 */ /* 0x000fe20000000000 */
[----:B------:R-:W-:Y:S02]  /*10140*/  VIADD R10, R8, 0xc0 ;  /* 0x000000c0080a7836 */ /* 0x000fe40000000000 */
[----:B------:R-:W-:Y:S01]  /*10150*/  IMAD.MOV.U32 R11, RZ, RZ, -0x7fffffe0 ;  /* 0x80000020ff0b7424 */ /* 0x000fe200078e00ff */
[----:B------:R-:W-:Y:S02]  /*10160*/  WARPGROUP.DEPBAR.LE gsb0, 0x0 ;  /* 0x00008000000079c5 */ /* 0x000fe40000010000 */
        /* <DEDUP_REMOVED lines=24> */
[C---:B------:R-:W-:Y:S02]  /*102f0*/  VIADD R10, R8.reuse, 0x180 ;  /* 0x00000180080a7836 */ /* 0x040fe40000000000 */
[----:B------:R-:W-:Y:S02]  /*10300*/  IMAD.MOV.U32 R11, RZ, RZ, -0x7fffffe0 ;  /* 0x80000020ff0b7424 */ /* 0x000fe400078e00ff */
[----:B------:R-:W-:Y:S01]  /*10310*/  VIADD R8, R8, 0x1c0 ;  /* 0x000001c008087836 */ /* 0x000fe20000000000 */
[----:B------:R-:W-:-:S02]  /*10320*/  WARPGROUP.DEPBAR.LE gsb0, 0x0 ;  /* 0x00008000000079c5 */ /* 0x000fc40000010000 */
[----:B------:R-:W-:-:S06]  /*10330*/  WARPGROUP.ARRIVE ;  /* 0x00000000000079c5 */ /* 0x000fcc0000000000 */
[----:B------:R-:W-:Y:S01]  /*10340*/  HGMMA.64x96x16.F32.BF16 R88, gdesc[UR8].tnspB, R88, gsb0 ;  /* 0x41600000085879f0 */ /* 0x000fe20008001858 */
[----:B------:R-:W-:Y:S01]  /*10350*/  R2UR UR10, R10 ;  /* 0x000000000a0a72ca */ /* 0x000fe200000e0000 */
[----:B------:R-:W-:Y:S01]  /*10360*/  UIADD3 UR8, UR12, 0x604, URZ ;  /* 0x000006040c087890 */ /* 0x000fe2000fffe03f */
[----:B------:R-:W-:Y:S01]  /*10370*/  R2UR UR11, R11 ;  /* 0x000000000b0b72ca */ /* 0x000fe200000e0000 */
[----:B------:R-:W-:Y:S01]  /*10380*/  UMOV UR9, 0x40000040 ;  /* 0x4000004000097882 */ /* 0x000fe20000000000 */
[----:B------:R-:W-:-:S05]  /*10390*/  IMAD.U32 R10, RZ, RZ, UR43 ;  /* 0x0000002bff0a7e24 */ /* 0x000fca000f8e00ff */
[----:B------:R-:W-:-:S05]  /*103a0*/  LOP3.LUT R144, RZ, R10, RZ, 0x33, !PT ;  /* 0x0000000aff907212 */ /* 0x000fca00078e33ff */
[----:B------:R-:W-:Y:S02]  /*103b0*/  IMAD.IADD R144, R144, 0x1, R143 ;  /* 0x0000000190907824 */ /* 0x000fe400078e028f */
[----:B------:R-:W-:Y:S02]  /*103c0*/  VIADD R143, R143, UR50 ;  /* 0x000000328f8f7c36 */ /* 0x000fe40008000000 */
[----:B0-----:R-:W-:Y:S01]  /*103d0*/  IMAD.IADD R11, R154, 0x1, R144 ;  /* 0x000000019a0b7824 */ /* 0x001fe200078e0290 */
        /* <DEDUP_REMOVED lines=8> */
[----:B------:R-:W-:Y:S02]  /*10460*/  @!P1 IMAD R9, R20, 0x8, R2 ;  /* 0x0000000814099824 */ /* 0x000fe400078e0202 */
[----:B------:R-:W-:Y:S01]  /*10470*/  IMAD.IADD R21, R154, 0x1, R143 ;  /* 0x000000019a157824 */ /* 0x000fe200078e028f */
[----:B------:R-:W-:Y:S01]  /*10480*/  SEL R8, R8, 0x9, !P3 ;  /* 0x0000000908087807 */ /* 0x000fe20005800000 */
[----:B------:R-:W-:Y:S01]  /*10490*/  @!P1 VIADD R9, R9, 0x2d840 ;  /* 0x0002d84009099836 */ /* 0x000fe20000000000 */
[----:B------:R-:W-:-:S04]  /*104a0*/  PLOP3.LUT P3, PT, PT, PT, UP0, 0x40, 0x0 ;  /* 0x000000000000781c */ /* 0x000fc80003f6e808 */
[----:B------:R-:W-:Y:S01]  /*104b0*/  @!P1 PRMT R9, RZ, 0x654, R9 ;  /* 0x00000654ff099816 */ /* 0x000fe20000000009 */
[----:B------:R-:W-:Y:S02]  /*104c0*/  WARPGROUP.DEPBAR.LE gsb0, 0x0 ;  /* 0x00008000000079c5 */ /* 0x000fe40000010000 */
[----:B------:R-:W-:-:S06]  /*104d0*/  WARPGROUP.ARRIVE ;  /* 0x00000000000079c5 */ /* 0x000fcc0000000000 */
[----:B------:R-:W-:Y:S03]  /*104e0*/  HGMMA.64x96x16.F32.BF16 R88, gdesc[UR8].tnspB, R88, gsb0 ;  /* 0x41600000085879f0 */ /* 0x000fe60008001858 */
[----:B------:R-:W-:Y:S02]  /*104f0*/  WARPGROUP.DEPBAR.LE gsb0, 0x0 ;  /* 0x00008000000079c5 */ /* 0x000fe40000010000 */
[----:B------:R0:W-:Y:S06]  /*10500*/  BAR.ARV R8, 0x100 ;  /* 0x000400080000751d */ /* 0x0001ec0000002000 */
[----:B------:R0:W-:Y:S01]  /*10510*/  @!P1 SYNCS.ARRIVE.TRANS64.RED.A1T0 RZ, [R9+URZ], RZ ;  /* 0x000000ff09ff99a7 */ /* 0x0001e2000810043f */
[----:B------:R-:W-:Y:S05]  /*10520*/  @P3 BRA `(.L_x_1529) ;  /* 0x0000000000583947 */ /* 0x000fea0003800000 */
[----:B------:R-:W-:Y:S01]  /*10530*/  IADD3 R154, -R138, R139, R154 ;  /* 0x0000008b8a9a7210 */ /* 0x000fe20007ffe19a */
[----:B------:R-:W-:Y:S03]  /*10540*/  BSSY B0, `(.L_x_1530) ;  /* 0x0000010000007945 */ /* 0x000fe60003800000 */
[----:B------:R-:W-:-:S13]  /*10550*/  ISETP.GT.AND P3, PT, R154, -0x1, PT ;  /* 0xffffffff9a00780c */ /* 0x000fda0003f64270 */
[----:B------:R-:W-:Y:S05]  /*10560*/  @P3 BRA `(.L_x_1531) ;  /* 0x0000000000203947 */ /* 0x000fea0003800000 */
[----:B------:R-:W-:Y:S01]  /*10570*/  IMAD.U32 R155, RZ, RZ, UR42 ;  /* 0x0000002aff9b7e24 */ /* 0x000fe2000f8e00ff */
[----:B------:R-:W-:-:S04]  /*10580*/  LOP3.LUT R154, RZ, R154, RZ, 0x33, !PT ;  /* 0x0000009aff9a7212 */ /* 0x000fc800078e33ff */
[----:B------:R-:W-:-:S13]  /*10590*/  ISETP.NE.AND P3, PT, R155, 0x1, PT ;  /* 0x000000019b00780c */ /* 0x000fda0003f65270 */
[----:B0-----:R-:W0:Y:S02]  /*105a0*/  @P3 LDC.64 R8, c[0x0][0x9e8] ;  /* 0x00027a00ff083b82 */ /* 0x001e240000000a00 */
[----:B0-----:R-:W-:-:S05]  /*105b0*/  @P3 IMAD.HI.U32 R8, R154, R8, RZ ;  /* 0x000000089a083227 */ /* 0x001fca00078e00ff */
[----:B------:R-:W-:-:S04]  /*105c0*/  @P3 SHF.R.U32.HI R154, RZ, R9, R8 ;  /* 0x00000009ff9a3219 */ /* 0x000fc80000011608 */
[----:B------:R-:W-:Y:S01]  /*105d0*/  LOP3.LUT R154, RZ, R154, RZ, 0x33, !PT ;  /* 0x0000009aff9a7212 */ /* 0x000fe200078e33ff */
[----:B------:R-:W-:Y:S06]  /*105e0*/  BRA `(.L_x_1532) ;  /* 0x0000000000147947 */ /* 0x000fec0003800000 */
.L_x_1531:
[----:B------:R-:W-:-:S05]  /*105f0*/  IMAD.U32 R155, RZ, RZ, UR42 ;  /* 0x0000002aff9b7e24 */ /* 0x000fca000f8e00ff */
[----:B------:R-:W-:-:S13]  /*10600*/  ISETP.NE.AND P3, PT, R155, 0x1, PT ;  /* 0x000000019b00780c */ /* 0x000fda0003f65270 */
[----:B0-----:R-:W0:Y:S02]  /*10610*/  @P3 LDC.64 R8, c[0x0][0x9e8] ;  /* 0x00027a00ff083b82 */ /* 0x001e240000000a00 */
[----:B0-----:R-:W-:-:S05]  /*10620*/  @P3 IMAD.HI.U32 R8, R154, R8, RZ ;  /* 0x000000089a083227 */ /* 0x001fca00078e00ff */
[----:B------:R-:W-:-:S07]  /*10630*/  @P3 SHF.R.U32.HI R154, RZ, R9, R8 ;  /* 0x00000009ff9a3219 */ /* 0x000fce0000011608 */
.L_x_1532:
[----:B------:R-:W-:Y:S05]  /*10640*/  BSYNC B0 ;  /* 0x0000000000007941 */ /* 0x000fea0003800000 */
.L_x_1530:
[----:B------:R-:W-:-:S04]  /*10650*/  IMAD R154, R154, R155, -R145 ;  /* 0x0000009b9a9a7224 */ /* 0x000fc800078e0a91 */
[----:B------:R-:W-:-:S05]  /*10660*/  IMAD.IADD R154, R154, 0x1, -R22 ;  /* 0x000000019a9a7824 */ /* 0x000fca00078e0a16 */
[----:B------:R-:W-:Y:S02]  /*10670*/  VIMNMX R11, R11, R154, !PT ;  /* 0x0000009a0b0b7248 */ /* 0x000fe40007fe0100 */
[----:B------:R-:W-:-:S07]  /*10680*/  VIADDMNMX R21, R154, R155, R21, PT ;  /* 0x0000009b9a157246 */ /* 0x000fce0003800115 */
.L_x_1529:
[----:B------:R-:W-:Y:S01]  /*10690*/  ISETP.GT.AND P3, PT, R3, -0x1, PT ;  /* 0xffffffff0300780c */ /* 0x000fe20003f64270 */
[----:B------:R-:W1:Y:S03]  /*106a0*/  SHFL.IDX PT, R18, R18, 0x1, 0x1c1f ;  /* 0x003c1f0012127f89 */ /* 0x000e6600000e0000 */
[C---:B------:R-:W-:Y:S02]  /*106b0*/  ISETP.GT.AND P4, PT, R11.reuse, RZ, P3 ;  /* 0x000000ff0b00720c */ /* 0x040fe40001f84270 */
[----:B------:R-:W-:Y:S02]  /*106c0*/  ISETP.GT.AND P5, PT, R11, 0x1, P3 ;  /* 0x000000010b00780c */ /* 0x000fe40001fa4270 */
[C---:B------:R-:W-:Y:S02]  /*106d0*/  ISETP.LT.OR P4, PT, R21.reuse, 0x1, P4 ;  /* 0x000000011500780c */ /* 0x040fe40002781670 */
[----:B------:R-:W-:-:S02]  /*106e0*/  ISETP.LT.OR P5, PT, R21, 0x2, P5 ;  /* 0x000000021500780c */ /* 0x000fc40002fa1670 */
[----:B------:R-:W-:Y:S02]  /*106f0*/  FSEL R24, R24, -INF , !P4 ;  /* 0xff80000018187808 */ /* 0x000fe40006000000 */
[----:B------:R-:W-:Y:S02]  /*10700*/  ISETP.GT.AND P4, PT, R11, 0x8, P3 ;  /* 0x000000080b00780c */ /* 0x000fe40001f84270 */
[----:B------:R-:W-:Y:S02]  /*10710*/  FSEL R25, R25, -INF , !P5 ;  /* 0xff80000019197808 */ /* 0x000fe40006800000 */
[----:B------:R-:W-:Y:S02]  /*10720*/  ISETP.LT.OR P4, PT, R21, 0x9, P4 ;  /* 0x000000091500780c */ /* 0x000fe40002781670 */
[----:B------:R-:W-:Y:S02]  /*10730*/  ISETP.GT.AND P5, PT, R11, 0x9, P3 ;  /* 0x000000090b00780c */ /* 0x000fe40001fa4270 */
[----:B------:R-:W-:-:S02]  /*10740*/  FSEL R28, R28, -INF , !P4 ;  /* 0xff8000001c1c7808 */ /* 0x000fc40006000000 */
[----:B------:R-:W-:Y:S01]  /*10750*/  ISETP.GT.AND P4, PT, R11, 0x10, P3 ;  /* 0x000000100b00780c */ /* 0x000fe20001f84270 */
[--C-:B-1----:R-:W-:Y:S01]  /*10760*/  IMAD.IADD R143, R143, 0x1, R18.reuse ;  /* 0x000000018f8f7824 */ /* 0x102fe200078e0212 */
[C---:B------:R-:W-:Y:S01]  /*10770*/  ISETP.LT.OR P5, PT, R21.reuse, 0xa, P5 ;  /* 0x0000000a1500780c */ /* 0x040fe20002fa1670 */
[----:B------:R-:W-:Y:S01]  /*10780*/  IMAD.IADD R144, R144, 0x1, R18 ;  /* 0x0000000190907824 */ /* 0x000fe200078e0212 */
[----:B------:R-:W-:Y:S02]  /*10790*/  ISETP.LT.OR P4, PT, R21, 0x11, P4 ;  /* 0x000000111500780c */ /* 0x000fe40002781670 */
[----:B------:R-:W-:Y:S02]  /*107a0*/  FSEL R29, R29, -INF , !P5 ;  /* 0xff8000001d1d7808 */ /* 0x000fe40006800000 */
[----:B------:R-:W-:Y:S02]  /*107b0*/  FSEL R32, R32, -INF , !P4 ;  /* 0xff80000020207808 */ /* 0x000fe40006000000 */
[----:B------:R-:W-:-:S02]  /*107c0*/  ISETP.GT.AND P4, PT, R11, 0x18, P3 ;  /* 0x000000180b00780c */ /* 0x000fc40001f84270 */
[----:B------:R-:W-:Y:S02]  /*107d0*/  ISETP.GT.AND P5, PT, R11, 0x11, P3 ;  /* 0x000000110b00780c */ /* 0x000fe40001fa4270 */
[C---:B------:R-:W-:Y:S02]  /*107e0*/  ISETP.LT.OR P4, PT, R21.reuse, 0x19, P4 ;  /* 0x000000191500780c */ /* 0x040fe40002781670 */
[----:B------:R-:W-:Y:S02]  /*107f0*/  ISETP.LT.OR P5, PT, R21, 0x12, P5 ;  /* 0x000000121500780c */ /* 0x000fe40002fa1670 */
[----:B------:R-:W-:Y:S02]  /*10800*/  FSEL R36, R36, -INF , !P4 ;  /* 0xff80000024247808 */ /* 0x000fe40006000000 */
[----:B------:R-:W-:Y:S02]  /*10810*/  ISETP.GT.AND P4, PT, R11, 0x20, P3 ;  /* 0x000000200b00780c */ /* 0x000fe40001f84270 */
[----:B------:R-:W-:-:S02]  /*10820*/  FSEL R33, R33, -INF , !P5 ;  /* 0xff80000021217808 */ /* 0x000fc40006800000 */
[----:B------:R-:W-:Y:S02]  /*10830*/  ISETP.LT.OR P4, PT, R21, 0x21, P4 ;  /* 0x000000211500780c */ /* 0x000fe40002781670 */
[C---:B------:R-:W-:Y:S02]  /*10840*/  ISETP.GT.AND P5, PT, R11.reuse, 0x19, P3 ;  /* 0x000000190b00780c */ /* 0x040fe40001fa4270 */
        /* <DEDUP_REMOVED lines=65> */
[----:B------:R-:W-:Y:S02]  /*10c60*/  ISETP.GT.AND P5, PT, R11, 0x71, P3 ;  /* 0x000000710b00780c */ /* 0x000fe40001fa4270 */
[----:B------:R-:W-:Y:S02]  /*10c70*/  FSEL R84, R84, -INF , !P4 ;  /* 0xff80000054547808 */ /* 0x000fe40006000000 */
[----:B------:R-:W-:Y:S02]  /*10c80*/  PLOP3.LUT P4, PT, PT, PT, UP0, 0x40, 0x0 ;  /* 0x000000000000781c */ /* 0x000fe40003f8e808 */
[----:B------:R-:W-:-:S04]  /*10c90*/  ISETP.LT.OR P5, PT, R21, 0x72, P5 ;  /* 0x000000721500780c */ /* 0x000fc80002fa1670 */
[----:B------:R-:W-:Y:S02]  /*10ca0*/  FSEL R81, R81, -INF , !P5 ;  /* 0xff80000051517808 */ /* 0x000fe40006800000 */
[----:B------:R-:W-:-:S04]  /*10cb0*/  ISETP.GT.AND P5, PT, R11, 0x79, P3 ;  /* 0x000000790b00780c */ /* 0x000fc80001fa4270 */
[----:B------:R-:W-:-:S04]  /*10cc0*/  ISETP.LT.OR P5, PT, R21, 0x7a, P5 ;  /* 0x0000007a1500780c */ /* 0x000fc80002fa1670 */
[----:B------:R-:W-:Y:S01]  /*10cd0*/  FSEL R85, R85, -INF , !P5 ;  /* 0xff80000055557808 */ /* 0x000fe20006800000 */
[----:B------:R-:W-:Y:S08]  /*10ce0*/  @P4 BRA `(.L_x_1533) ;  /* 0x0000000000584947 */ /* 0x000ff00003800000 */
        /* <DEDUP_REMOVED lines=12> */
.L_x_1535:
[----:B------:R-:W-:-:S05]  /*10db0*/  IMAD.U32 R11, RZ, RZ, UR42 ;  /* 0x0000002aff0b7e24 */ /* 0x000fca000f8e00ff */
[----:B------:R-:W-:-:S13]  /*10dc0*/  ISETP.NE.AND P4, PT, R11, 0x1, PT ;  /* 0x000000010b00780c */ /* 0x000fda0003f85270 */
[----:B0-----:R-:W0:Y:S02]  /*10dd0*/  @P4 LDC.64 R8, c[0x0][0x9e8] ;  /* 0x00027a00ff084b82 */ /* 0x001e240000000a00 */
[----:B0-----:R-:W-:-:S05]  /*10de0*/  @P4 IMAD.HI.U32 R8, R18, R8, RZ ;  /* 0x0000000812084227 */ /* 0x001fca00078e00ff */
[----:B------:R-:W-:-:S07]  /*10df0*/  @P4 SHF.R.U32.HI R18, RZ, R9, R8 ;  /* 0x00000009ff124219 */ /* 0x000fce0000011608 */
.L_x_1536:
[----:B------:R-:W-:Y:S05]  /*10e00*/  BSYNC B0 ;  /* 0x0000000000007941 */ /* 0x000fea0003800000 */
.L_x_1534:
[----:B------:R-:W-:-:S04]  /*10e10*/  IMAD R18, R18, R11, -R145 ;  /* 0x0000000b12127224 */ /* 0x000fc800078e0a91 */
[----:B------:R-:W-:-:S05]  /*10e20*/  IMAD.IADD R18, R18, 0x1, -R22 ;  /* 0x0000000112127824 */ /* 0x000fca00078e0a16 */
[----:B------:R-:W-:Y:S02]  /*10e30*/  VIMNMX R144, R144, R18, !PT ;  /* 0x0000001290907248 */ /* 0x000fe40007fe0100 */
[----:B------:R-:W-:-:S07]  /*10e40*/  VIADDMNMX R143, R18, R11, R143, PT ;  /* 0x0000000b128f7246 */ /* 0x000fce000380018f */
.L_x_1533:
[----:B0-----:R-:W-:Y:S01]  /*10e50*/  @!P1 IMAD R8, R16, 0x8, R2 ;  /* 0x0000000810089824 */ /* 0x001fe200078e0202 */
[----:B------:R-:W2:Y:S01]  /*10e60*/  LDL R145, [R1+0x20] ;  /* 0x0000200001917983 */ /* 0x000ea20000100800 */
[----:B------:R-:W-:Y:S02]  /*10e70*/  UMOV UR41, UR7 ;  /* 0x0000000700297c82 */ /* 0x000fe40008000000 */
[----:B------:R-:W-:-:S05]  /*10e80*/  @!P1 VIADD R8, R8, 0x2d860 ;  /* 0x0002d86008089836 */ /* 0x000fca0000000000 */
[----:B------:R-:W-:-:S04]  /*10e90*/  @!P1 PRMT R8, RZ, 0x654, R8 ;  /* 0x00000654ff089816 */ /* 0x000fc80000000008 */
[----:B------:R0:W-:Y:S02]  /*10ea0*/  @!P1 SYNCS.ARRIVE.TRANS64.RED.A1T0 RZ, [R8+URZ], RZ ;  /* 0x000000ff08ff99a7 */ /* 0x0001e4000810043f */
[----:B0-----:R-:W-:-:S04]  /*10eb0*/  FMNMX.FTZ R8, R24, R0, !PT ;  /* 0x0000000018087209 */ /* 0x001fc80007810000 */
        /* <DEDUP_REMOVED lines=34> */
[----:B0-----:R-:W-:-:S04]  /*110e0*/  FMNMX.FTZ R8, R8, R9, !PT ;  /* 0x0000000908087209 */ /* 0x001fc80007810000 */
[----:B------:R-:W-:-:S04]  /*110f0*/  FSETP.NEU.FTZ.AND P4, PT, R8, -INF , PT ;  /* 0xff8000000800780b */ /* 0x000fc80003f9d000 */
[----:B------:R-:W-:-:S05]  /*11100*/  FSEL R9, R8, RZ, P4 ;  /* 0x000000ff08097208 */ /* 0x000fca0002000000 */
[----:B------:R-:W-:Y:S01]  /*11110*/  FADD.FTZ R9, -R9, R0 ;  /* 0x0000000009097221 */ /* 0x000fe20000010100 */
[----:B------:R-:W-:-:S03]  /*11120*/  FMUL.FTZ R0, R8, UR41 ;  /* 0x0000002908007c20 */ /* 0x000fc60008410000 */
[----:B------:R-:W-:Y:S02]  /*11130*/  FMUL.FTZ R9, R9, UR41 ;  /* 0x0000002909097c20 */ /* 0x000fe40008410000 */
[----:B------:R-:W-:Y:S02]  /*11140*/  FSEL R0, R0, RZ, P4 ;  /* 0x000000ff00007208 */ /* 0x000fe40002000000 */
[----:B------:R-:W-:Y:S02]  /*11150*/  ISETP.GT.AND P4, PT, R144, 0x1, P3 ;  /* 0x000000019000780c */ /* 0x000fe40001f84270 */
[----:B------:R-:W-:Y:S01]  /*11160*/  MUFU.EX2 R9, R9 ;  /* 0x0000000900097308 */ /* 0x000fe20000000800 */
[--C-:B------:R-:W-:Y:S01]  /*11170*/  FFMA.FTZ R24, R24, UR41, -R0.reuse ;  /* 0x0000002918187c23 */ /* 0x100fe20008010800 */
[----:B------:R-:W-:Y:S01]  /*11180*/  ISETP.LT.OR P5, PT, R143, 0x2, P4 ;  /* 0x000000028f00780c */ /* 0x000fe200027a1670 */
[--C-:B------:R-:W-:Y:S01]  /*11190*/  FFMA.FTZ R25, R25, UR41, -R0.reuse ;  /* 0x0000002919197c23 */ /* 0x100fe20008010800 */
[----:B------:R-:W-:Y:S01]  /*111a0*/  ISETP.GT.AND P4, PT, R144, 0x8, P3 ;  /* 0x000000089000780c */ /* 0x000fe20001f84270 */
[--C-:B------:R-:W-:Y:S01]  /*111b0*/  FFMA.FTZ R28, R28, UR41, -R0.reuse ;  /* 0x000000291c1c7c23 */ /* 0x100fe20008010800 */
[----:B------:R-:W-:Y:S01]  /*111c0*/  FSEL R27, R27, -INF , !P5 ;  /* 0xff8000001b1b7808 */ /* 0x000fe20006800000 */
[--C-:B------:R-:W-:Y:S01]  /*111d0*/  FFMA.FTZ R29, R29, UR41, -R0.reuse ;  /* 0x000000291d1d7c23 */ /* 0x100fe20008010800 */
[----:B------:R-:W-:Y:S01]  /*111e0*/  ISETP.GT.AND P5, PT, R144, 0x9, P3 ;  /* 0x000000099000780c */ /* 0x000fe20001fa4270 */
[----:B------:R-:W0:Y:S01]  /*111f0*/  MUFU.EX2 R24, R24 ;  /* 0x0000001800187308 */ /* 0x000e220000000800 */
[C---:B------:R-:W-:Y:S01]  /*11200*/  ISETP.LT.OR P4, PT, R143.reuse, 0x9, P4 ;  /* 0x000000098f00780c */ /* 0x040fe20002781670 */
[--C-:B------:R-:W-:Y:S01]  /*11210*/  FFMA.FTZ R32, R32, UR41, -R0.reuse ;  /* 0x0000002920207c23 */ /* 0x100fe20008010800 */
[----:B------:R-:W-:Y:S01]  /*11220*/  ISETP.LT.OR P5, PT, R143, 0xa, P5 ;  /* 0x0000000a8f00780c */ /* 0x000fe20002fa1670 */
[--C-:B------:R-:W-:Y:S01]  /*11230*/  FFMA.FTZ R33, R33, UR41, -R0.reuse ;  /* 0x0000002921217c23 */ /* 0x100fe20008010800 */
[----:B------:R-:W-:Y:S01]  /*11240*/  FSEL R30, R30, -INF , !P4 ;  /* 0xff8000001e1e7808 */ /* 0x000fe20006000000 */
[--C-:B------:R-:W-:Y:S01]  /*11250*/  FFMA.FTZ R36, R36, UR41, -R0.reuse ;  /* 0x0000002924247c23 */ /* 0x100fe20008010800 */
[----:B------:R-:W-:Y:S01]  /*11260*/  FSEL R31, R31, -INF , !P5 ;  /* 0xff8000001f1f7808 */ /* 0x000fe20006800000 */
[----:B------:R-:W1:Y:S01]  /*11270*/  MUFU.EX2 R25, R25 ;  /* 0x0000001900197308 */ /* 0x000e620000000800 */
[C---:B------:R-:W-:Y:S01]  /*11280*/  ISETP.GT.AND P5, PT, R144.reuse, 0x11, P3 ;  /* 0x000000119000780c */ /* 0x040fe20001fa4270 */
[--C-:B------:R-:W-:Y:S01]  /*11290*/  FFMA.FTZ R37, R37, UR41, -R0.reuse ;  /* 0x0000002925257c23 */ /* 0x100fe20008010800 */
[----:B------:R-:W-:Y:S01]  /*112a0*/  ISETP.GT.AND P4, PT, R144, 0x10, P3 ;  /* 0x000000109000780c */ /* 0x000fe20001f84270 */
[--C-:B------:R-:W-:Y:S01]  /*112b0*/  FFMA.FTZ R40, R40, UR41, -R0.reuse ;  /* 0x0000002928287c23 */ /* 0x100fe20008010800 */
[----:B------:R-:W-:Y:S01]  /*112c0*/  ISETP.LT.OR P5, PT, R143, 0x12, P5 ;  /* 0x000000128f00780c */ /* 0x000fe20002fa1670 */
[----:B------:R-:W-:Y:S01]  /*112d0*/  FFMA.FTZ R41, R41, UR41, -R0 ;  /* 0x0000002929297c23 */ /* 0x000fe20008010800 */
[----:B------:R-:W-:Y:S01]  /*112e0*/  ISETP.LT.OR P4, PT, R143, 0x11, P4 ;  /* 0x000000118f00780c */ /* 0x000fe20002781670 */
[----:B------:R-:W-:Y:S01]  /*112f0*/  MUFU.EX2 R29, R29 ;  /* 0x0000001d001d7308 */ /* 0x000fe20000000800 */
[----:B------:R-:W-:Y:S01]  /*11300*/  FSEL R35, R35, -INF , !P5 ;  /* 0xff80000023237808 */ /* 0x000fe20006800000 */
[----:B0-----:R-:W-:Y:S01]  /*11310*/  FFMA.FTZ R5, R9, R5, R24 ;  /* 0x0000000509057223 */ /* 0x001fe20000010018 */
[----:B------:R-:W-:Y:S01]  /*11320*/  ISETP.GT.AND P5, PT, R144, 0x19, P3 ;  /* 0x000000199000780c */ /* 0x000fe20001fa4270 */
[--C-:B------:R-:W-:Y:S01]  /*11330*/  FFMA.FTZ R44, R44, UR41, -R0.reuse ;  /* 0x000000292c2c7c23 */ /* 0x100fe20008010800 */
[----:B------:R-:W-:Y:S01]  /*11340*/  FSEL R34, R34, -INF , !P4 ;  /* 0xff80000022227808 */ /* 0x000fe20006000000 */
[--C-:B------:R-:W-:Y:S01]  /*11350*/  FFMA.FTZ R45, R45, UR41, -R0.reuse ;  /* 0x000000292d2d7c23 */ /* 0x100fe20008010800 */
[----:B------:R-:W-:Y:S01]  /*11360*/  ISETP.LT.OR P5, PT, R143, 0x1a, P5 ;  /* 0x0000001a8f00780c */ /* 0x000fe20002fa1670 */
[----:B------:R-:W-:Y:S01]  /*11370*/  MUFU.EX2 R32, R32 ;  /* 0x0000002000207308 */ /* 0x000fe20000000800 */
[----:B------:R-:W-:Y:S01]  /*11380*/  ISETP.GT.AND P4, PT, R144, 0x18, P3 ;  /* 0x000000189000780c */ /* 0x000fe20001f84270 */
[----:B-1----:R-:W-:Y:S01]  /*11390*/  FADD.FTZ R5, R25, R5 ;  /* 0x0000000519057221 */ /* 0x002fe20000010000 */
[----:B------:R-:W-:Y:S01]  /*113a0*/  FSEL R39, R39, -INF , !P5 ;  /* 0xff80000027277808 */ /* 0x000fe20006800000 */
[--C-:B------:R-:W-:Y:S01]  /*113b0*/  FFMA.FTZ R48, R48, UR41, -R0.reuse ;  /* 0x0000002930307c23 */ /* 0x100fe20008010800 */
[----:B------:R-:W-:Y:S01]  /*113c0*/  ISETP.GT.AND P5, PT, R144, 0x21, P3 ;  /* 0x000000219000780c */ /* 0x000fe20001fa4270 */
[--C-:B------:R-:W-:Y:S01]  /*113d0*/  FFMA.FTZ R49, R49, UR41, -R0.reuse ;  /* 0x0000002931317c23 */ /* 0x100fe20008010800 */
[C---:B------:R-:W-:Y:S01]  /*113e0*/  ISETP.LT.OR P4, PT, R143.reuse, 0x19, P4 ;  /* 0x000000198f00780c */ /* 0x040fe20002781670 */
[----:B------:R-:W-:Y:S01]  /*113f0*/  MUFU.EX2 R33, R33 ;  /* 0x0000002100217308 */ /* 0x000fe20000000800 */
[----:B------:R-:W-:Y:S01]  /*11400*/  ISETP.LT.OR P5, PT, R143, 0x22, P5 ;  /* 0x000000228f00780c */ /* 0x000fe20002fa1670 */
[--C-:B------:R-:W-:Y:S01]  /*11410*/  FFMA.FTZ R52, R52, UR41, -R0.reuse ;  /* 0x0000002934347c23 */ /* 0x100fe20008010800 */
[----:B------:R-:W-:Y:S01]  /*11420*/  FSEL R38, R38, -INF , !P4 ;  /* 0xff80000026267808 */ /* 0x000fe20006000000 */
[--C-:B------:R-:W-:Y:S01]  /*11430*/  FFMA.FTZ R53, R53, UR41, -R0.reuse ;  /* 0x0000002935357c23 */ /* 0x100fe20008010800 */
[----:B------:R-:W-:Y:S01]  /*11440*/  FSEL R43, R43, -INF , !P5 ;  /* 0xff8000002b2b7808 */ /* 0x000fe20006800000 */
[--C-:B------:R-:W-:Y:S01]  /*11450*/  FFMA.FTZ R56, R56, UR41, -R0.reuse ;  /* 0x0000002938387c23 */ /* 0x100fe20008010800 */
[C---:B------:R-:W-:Y:S01]  /*11460*/  ISETP.GT.AND P5, PT, R144.reuse, 0x29, P3 ;  /* 0x000000299000780c */ /* 0x040fe20001fa4270 */
[----:B------:R-:W-:Y:S01]  /*11470*/  MUFU.EX2 R36, R36 ;  /* 0x0000002400247308 */ /* 0x000fe20000000800 */
[----:B------:R-:W-:Y:S01]  /*11480*/  ISETP.GT.AND P4, PT, R144, 0x20, P3 ;  /* 0x000000209000780c */ /* 0x000fe20001f84270 */
[--C-:B------:R-:W-:Y:S01]  /*11490*/  FFMA.FTZ R57, R57, UR41, -R0.reuse ;  /* 0x0000002939397c23 */ /* 0x100fe20008010800 */
[C---:B------:R-:W-:Y:S01]  /*114a0*/  ISETP.LT.OR P5, PT, R143.reuse, 0x2a, P5 ;  /* 0x0000002a8f00780c */ /* 0x040fe20002fa1670 */
[--C-:B------:R-:W-:Y:S01]  /*114b0*/  FFMA.FTZ R60, R60, UR41, -R0.reuse ;  /* 0x000000293c3c7c23 */ /* 0x100fe20008010800 */
[----:B------:R-:W-:Y:S01]  /*114c0*/  ISETP.LT.OR P4, PT, R143, 0x21, P4 ;  /* 0x000000218f00780c */ /* 0x000fe20002781670 */
[--C-:B------:R-:W-:Y:S01]  /*114d0*/  FFMA.FTZ R61, R61, UR41, -R0.reuse ;  /* 0x000000293d3d7c23 */ /* 0x100fe20008010800 */
[----:B------:R-:W-:Y:S01]  /*114e0*/  FSEL R47, R47, -INF , !P5 ;  /* 0xff8000002f2f7808 */ /* 0x000fe20006800000 */
[----:B------:R-:W-:Y:S01]  /*114f0*/  MUFU.EX2 R37, R37 ;  /* 0x0000002500257308 */ /* 0x000fe20000000800 */
[----:B------:R-:W-:Y:S01]  /*11500*/  ISETP.GT.AND P5, PT, R144, 0x31, P3 ;  /* 0x000000319000780c */ /* 0x000fe20001fa4270 */
[--C-:B------:R-:W-:Y:S01]  /*11510*/  FFMA.FTZ R64, R64, UR41, -R0.reuse ;  /* 0x0000002940407c23 */ /* 0x100fe20008010800 */
[----:B------:R-:W-:Y:S01]  /*11520*/  FSEL R42, R42, -INF , !P4 ;  /* 0xff8000002a2a7808 */ /* 0x000fe20006000000 */
[--C-:B------:R-:W-:Y:S01]  /*11530*/  FFMA.FTZ R65, R65, UR41, -R0.reuse ;  /* 0x0000002941417c23 */ /* 0x100fe20008010800 */
[----:B------:R-:W-:Y:S01]  /*11540*/  ISETP.LT.OR P5, PT, R143, 0x32, P5 ;  /* 0x000000328f00780c */ /* 0x000fe20002fa1670 */
[--C-:B------:R-:W-:Y:S01]  /*11550*/  FFMA.FTZ R68, R68, UR41, -R0.reuse ;  /* 0x0000002944447c23 */ /* 0x100fe20008010800 */
[C---:B------:R-:W-:Y:S01]  /*11560*/  ISETP.GT.AND P4, PT, R144.reuse, 0x28, P3 ;  /* 0x000000289000780c */ /* 0x040fe20001f84270 */
[----:B------:R-:W-:Y:S01]  /*11570*/  MUFU.EX2 R40, R40 ;  /* 0x0000002800287308 */ /* 0x000fe20000000800 */
[----:B------:R-:W-:Y:S01]  /*11580*/  FSEL R51, R51, -INF , !P5 ;  /* 0xff80000033337808 */ /* 0x000fe20006800000 */
[--C-:B------:R-:W-:Y:S01]  /*11590*/  FFMA.FTZ R69, R69, UR41, -R0.reuse ;  /* 0x0000002945457c23 */ /* 0x100fe20008010800 */
[----:B------:R-:W-:Y:S01]  /*115a0*/  ISETP.GT.AND P5, PT, R144, 0x39, P3 ;  /* 0x000000399000780c */ /* 0x000fe20001fa4270 */
[--C-:B------:R-:W-:Y:S01]  /*115b0*/  FFMA.FTZ R72, R72, UR41, -R0.reuse ;  /* 0x0000002948487c23 */ /* 0x100fe20008010800 */
[----:B------:R-:W-:Y:S01]  /*115c0*/  ISETP.LT.OR P4, PT, R143, 0x29, P4 ;  /* 0x000000298f00780c */ /* 0x000fe20002781670 */
[--C-:B------:R-:W-:Y:S01]  /*115d0*/  FFMA.FTZ R73, R73, UR41, -R0.reuse ;  /* 0x0000002949497c23 */ /* 0x100fe20008010800 */
[----:B------:R-:W-:Y:S01]  /*115e0*/  ISETP.LT.OR P5, PT, R143, 0x3a, P5 ;  /* 0x0000003a8f00780c */ /* 0x000fe20002fa1670 */
[----:B------:R-:W-:Y:S01]  /*115f0*/  MUFU.EX2 R41, R41 ;  /* 0x0000002900297308 */ /* 0x000fe20000000800 */
[----:B------:R-:W-:Y:S01]  /*11600*/  FSEL R46, R46, -INF , !P4 ;  /* 0xff8000002e2e7808 */ /* 0x000fe20006000000 */
[--C-:B------:R-:W-:Y:S01]  /*11610*/  FFMA.FTZ R76, R76, UR41, -R0.reuse ;  /* 0x000000294c4c7c23 */ /* 0x100fe20008010800 */
[----:B------:R-:W-:Y:S01]  /*11620*/  FSEL R55, R55, -INF , !P5 ;  /* 0xff80000037377808 */ /* 0x000fe20006800000 */
[--C-:B------:R-:W-:Y:S01]  /*11630*/  FFMA.FTZ R77, R77, UR41, -R0.reuse ;  /* 0x000000294d4d7c23 */ /* 0x100fe20008010800 */
[----:B------:R-:W-:Y:S01]  /*11640*/  ISETP.GT.AND P5, PT, R144, 0x41, P3 ;  /* 0x000000419000780c */ /* 0x000fe20001fa4270 */
[--C-:B------:R-:W-:Y:S01]  /*11650*/  FFMA.FTZ R80, R80, UR41, -R0.reuse ;  /* 0x0000002950507c23 */ /* 0x100fe20008010800 */
[----:B------:R-:W-:Y:S01]  /*11660*/  ISETP.GT.AND P4, PT, R144, 0x30, P3 ;  /* 0x000000309000780c */ /* 0x000fe20001f84270 */
[----:B------:R-:W-:Y:S01]  /*11670*/  MUFU.EX2 R44, R44 ;  /* 0x0000002c002c7308 */ /* 0x000fe20000000800 */
[----:B------:R-:W-:Y:S01]  /*11680*/  ISETP.LT.OR P5, PT, R143, 0x42, P5 ;  /* 0x000000428f00780c */ /* 0x000fe20002fa1670 */
[--C-:B------:R-:W-:Y:S01]  /*11690*/  FFMA.FTZ R81, R81, UR41, -R0.reuse ;  /* 0x0000002951517c23 */ /* 0x100fe20008010800 */
[----:B------:R-:W-:Y:S01]  /*116a0*/  ISETP.LT.OR P4, PT, R143, 0x31, P4 ;  /* 0x000000318f00780c */ /* 0x000fe20002781670 */
[--C-:B------:R-:W-:Y:S01]  /*116b0*/  FFMA.FTZ R84, R84, UR41, -R0.reuse ;  /* 0x0000002954547c23 */ /* 0x100fe20008010800 */
[----:B------:R-:W-:Y:S01]  /*116c0*/  FSEL R59, R59, -INF , !P5 ;  /* 0xff8000003b3b7808 */ /* 0x000fe20006800000 */
[----:B------:R-:W-:Y:S01]  /*116d0*/  FFMA.FTZ R0, R85, UR41, -R0 ;  /* 0x0000002955007c23 */ /* 0x000fe20008010800 */
[----:B------:R-:W-:Y:S01]  /*116e0*/  ISETP.GT.AND P5, PT, R144, 0x49, P3 ;  /* 0x000000499000780c */ /* 0x000fe20001fa4270 */
[----:B------:R-:W-:Y:S01]  /*116f0*/  MUFU.EX2 R45, R45 ;  /* 0x0000002d002d7308 */ /* 0x000fe20000000800 */
[----:B------:R-:W-:-:S02]  /*11700*/  FSEL R50, R50, -INF , !P4 ;  /* 0xff80000032327808 */ /* 0x000fc40006000000 */
[----:B------:R-:W-:Y:S02]  /*11710*/  ISETP.LT.OR P5, PT, R143, 0x4a, P5 ;  /* 0x0000004a8f00780c */ /* 0x000fe40002fa1670 */
[C---:B------:R-:W-:Y:S02]  /*11720*/  ISETP.GT.AND P4, PT, R144.reuse, 0x38, P3 ;  /* 0x000000389000780c */ /* 0x040fe40001f84270 */
[----:B------:R-:W-:Y:S01]  /*11730*/  FSEL R63, R63, -INF , !P5 ;  /* 0xff8000003f3f7808 */ /* 0x000fe20006800000 */
[----:B------:R-:W-:Y:S01]  /*11740*/  MUFU.EX2 R48, R48 ;  /* 0x0000003000307308 */ /* 0x000fe20000000800 */
[----:B------:R-:W-:Y:S02]  /*11750*/  ISETP.GT.AND P5, PT, R144, 0x51, P3 ;  /* 0x000000519000780c */ /* 0x000fe40001fa4270 */
[C---:B------:R-:W-:Y:S02]  /*11760*/  ISETP.LT.OR P4, PT, R143.reuse, 0x39, P4 ;  /* 0x000000398f00780c */ /* 0x040fe40002781670 */
[----:B------:R-:W-:-:S02]  /*11770*/  ISETP.LT.OR P5, PT, R143, 0x52, P5 ;  /* 0x000000528f00780c */ /* 0x000fc40002fa1670 */
[----:B------:R-:W-:Y:S01]  /*11780*/  FSEL R54, R54, -INF , !P4 ;  /* 0xff80000036367808 */ /* 0x000fe20006000000 */
[----:B------:R-:W-:Y:S01]  /*11790*/  MUFU.EX2 R49, R49 ;  /* 0x0000003100317308 */ /* 0x000fe20000000800 */
[----:B------:R-:W-:Y:S02]  /*117a0*/  FSEL R67, R67, -INF , !P5 ;  /* 0xff80000043437808 */ /* 0x000fe40006800000 */
[C---:B------:R-:W-:Y:S02]  /*117b0*/  ISETP.GT.AND P5, PT, R144.reuse, 0x59, P3 ;  /* 0x000000599000780c */ /* 0x040fe40001fa4270 */
[----:B------:R-:W-:Y:S02]  /*117c0*/  ISETP.GT.AND P4, PT, R144, 0x40, P3 ;  /* 0x000000409000780c */ /* 0x000fe40001f84270 */
[C---:B------:R-:W-:Y:S01]  /*117d0*/  ISETP.LT.OR P5, PT, R143.reuse, 0x5a, P5 ;  /* 0x0000005a8f00780c */ /* 0x040fe20002fa1670 */
[----:B------:R-:W-:Y:S01]  /*117e0*/  MUFU.EX2 R52, R52 ;  /* 0x0000003400347308 */ /* 0x000fe20000000800 */
[----:B------:R-:W-:-:S02]  /*117f0*/  ISETP.LT.OR P4, PT, R143, 0x41, P4 ;  /* 0x000000418f00780c */ /* 0x000fc40002781670 */
[----:B------:R-:W-:Y:S02]  /*11800*/  FSEL R71, R71, -INF , !P5 ;  /* 0xff80000047477808 */ /* 0x000fe40006800000 */
[----:B------:R-:W-:Y:S02]  /*11810*/  ISETP.GT.AND P5, PT, R144, 0x61, P3 ;  /* 0x000000619000780c */ /* 0x000fe40001fa4270 */
[----:B------:R-:W-:Y:S01]  /*11820*/  FSEL R58, R58, -INF , !P4 ;  /* 0xff8000003a3a7808 */ /* 0x000fe20006000000 */
[----:B------:R-:W-:Y:S01]  /*11830*/  MUFU.EX2 R53, R53 ;  /* 0x0000003500357308 */ /* 0x000fe20000000800 */
[----:B------:R-:W-:Y:S02]  /*11840*/  ISETP.LT.OR P5, PT, R143, 0x62, P5 ;  /* 0x000000628f00780c */ /* 0x000fe40002fa1670 */
[----:B------:R-:W-:Y:S02]  /*11850*/  ISETP.GT.AND P4, PT, R144, 0x48, P3 ;  /* 0x000000489000780c */ /* 0x000fe40001f84270 */
[----:B------:R-:W-:-:S02]  /*11860*/  FSEL R75, R75, -INF , !P5 ;  /* 0xff8000004b4b7808 */ /* 0x000fc40006800000 */
[----:B------:R-:W-:Y:S01]  /*11870*/  ISETP.GT.AND P5, PT, R144, 0x69, P3 ;  /* 0x000000699000780c */ /* 0x000fe20001fa4270 */
[----:B------:R-:W-:Y:S01]  /*11880*/  MUFU.EX2 R56, R56 ;  /* 0x0000003800387308 */ /* 0x000fe20000000800 */
[C---:B------:R-:W-:Y:S02]  /*11890*/  ISETP.LT.OR P4, PT, R143.reuse, 0x49, P4 ;  /* 0x000000498f00780c */ /* 0x040fe40002781670 */
[----:B------:R-:W-:Y:S02]  /*118a0*/  ISETP.LT.OR P5, PT, R143, 0x6a, P5 ;  /* 0x0000006a8f00780c */ /* 0x000fe40002fa1670 */
[----:B------:R-:W-:Y:S02]  /*118b0*/  FSEL R62, R62, -INF , !P4 ;  /* 0xff8000003e3e7808 */ /* 0x000fe40006000000 */
[----:B------:R-:W-:Y:S01]  /*118c0*/  FSEL R79, R79, -INF , !P5 ;  /* 0xff8000004f4f7808 */ /* 0x000fe20006800000 */
[----:B------:R-:W-:Y:S01]  /*118d0*/  MUFU.EX2 R57, R57 ;  /* 0x0000003900397308 */ /* 0x000fe20000000800 */
[----:B------:R-:W-:-:S02]  /*118e0*/  ISETP.GT.AND P5, PT, R144, RZ, P3 ;  /* 0x000000ff9000720c */ /* 0x000fc40001fa4270 */
[----:B------:R-:W-:Y:S02]  /*118f0*/  ISETP.GT.AND P4, PT, R144, 0x50, P3 ;  /* 0x000000509000780c */ /* 0x000fe40001f84270 */
[C---:B------:R-:W-:Y:S02]  /*11900*/  ISETP.LT.OR P5, PT, R143.reuse, 0x1, P5 ;  /* 0x000000018f00780c */ /* 0x040fe40002fa1670 */
[----:B------:R-:W-:Y:S01]  /*11910*/  ISETP.LT.OR P4, PT, R143, 0x51, P4 ;  /* 0x000000518f00780c */ /* 0x000fe20002781670 */
[----:B------:R-:W-:Y:S01]  /*11920*/  MUFU.EX2 R60, R60 ;  /* 0x0000003c003c7308 */ /* 0x000fe20000000800 */
[----:B------:R-:W-:Y:S02]  /*11930*/  FSEL R18, R26, -INF , !P5 ;  /* 0xff8000001a127808 */ /* 0x000fe40006800000 */
[----:B------:R-:W-:Y:S02]  /*11940*/  FSEL R66, R66, -INF , !P4 ;  /* 0xff80000042427808 */ /* 0x000fe40006000000 */
[----:B------:R-:W-:-:S02]  /*11950*/  FMNMX.FTZ R11, R18, R6, !PT ;  /* 0x00000006120b7209 */ /* 0x000fc40007810000 */
[----:B------:R-:W-:Y:S01]  /*11960*/  ISETP.GT.AND P4, PT, R144, 0x58, P3 ;  /* 0x000000589000780c */ /* 0x000fe20001f84270 */
[----:B------:R-:W0:Y:S01]  /*11970*/  MUFU.EX2 R26, R28 ;  /* 0x0000001c001a7308 */ /* 0x000e220000000800 */
[----:B------:R-:W-:Y:S02]  /*11980*/  FMNMX.FTZ R11, R27, R11, !PT ;  /* 0x0000000b1b0b7209 */ /* 0x000fe40007810000 */
[----:B------:R-:W-:Y:S02]  /*11990*/  ISETP.LT.OR P4, PT, R143, 0x59, P4 ;  /* 0x000000598f00780c */ /* 0x000fe40002781670 */
[----:B------:R-:W-:Y:S02]  /*119a0*/  FMNMX.FTZ R11, R30, R11, !PT ;  /* 0x0000000b1e0b7209 */ /* 0x000fe40007810000 */
[----:B------:R-:W-:Y:S01]  /*119b0*/  FSEL R70, R70, -INF , !P4 ;  /* 0xff80000046467808 */ /* 0x000fe20006000000 */
[----:B------:R-:W-:Y:S01]  /*119c0*/  MUFU.EX2 R61, R61 ;  /* 0x0000003d003d7308 */ /* 0x000fe20000000800 */
[----:B------:R-:W-:-:S02]  /*119d0*/  FMNMX.FTZ R11, R31, R11, !PT ;  /* 0x0000000b1f0b7209 */ /* 0x000fc40007810000 */
[----:B------:R-:W-:Y:S02]  /*119e0*/  ISETP.GT.AND P4, PT, R144, 0x60, P3 ;  /* 0x000000609000780c */ /* 0x000fe40001f84270 */
[----:B------:R-:W-:Y:S02]  /*119f0*/  FMNMX.FTZ R11, R34, R11, !PT ;  /* 0x0000000b220b7209 */ /* 0x000fe40007810000 */
[----:B------:R-:W-:Y:S01]  /*11a00*/  ISETP.LT.OR P4, PT, R143, 0x61, P4 ;  /* 0x000000618f00780c */ /* 0x000fe20002781670 */
[----:B------:R-:W-:Y:S01]  /*11a10*/  MUFU.EX2 R64, R64 ;  /* 0x0000004000407308 */ /* 0x000fe20000000800 */
[----:B------:R-:W-:Y:S01]  /*11a20*/  FMNMX.FTZ R11, R35, R11, !PT ;  /* 0x0000000b230b7209 */ /* 0x000fe20007810000 */
[----:B0-----:R-:W-:Y:S01]  /*11a30*/  FADD.FTZ R5, R26, R5 ;  /* 0x000000051a057221 */ /* 0x001fe20000010000 */
[----:B------:R-:W-:Y:S02]  /*11a40*/  FSEL R74, R74, -INF , !P4 ;  /* 0xff8000004a4a7808 */ /* 0x000fe40006000000 */
[----:B------:R-:W-:Y:S01]  /*11a50*/  FMNMX.FTZ R11, R38, R11, !PT ;  /* 0x0000000b260b7209 */ /* 0x000fe20007810000 */
[----:B------:R-:W-:Y:S01]  /*11a60*/  FADD.FTZ R5, R29, R5 ;  /* 0x000000051d057221 */ /* 0x000fe20000010000 */
[----:B------:R-:W-:Y:S01]  /*11a70*/  ISETP.GT.AND P4, PT, R144, 0x68, P3 ;  /* 0x000000689000780c */ /* 0x000fe20001f84270 */
[----:B------:R-:W-:Y:S01]  /*11a80*/  MUFU.EX2 R65, R65 ;  /* 0x0000004100417308 */ /* 0x000fe20000000800 */
[----:B------:R-:W-:Y:S01]  /*11a90*/  FMNMX.FTZ R11, R39, R11, !PT ;  /* 0x0000000b270b7209 */ /* 0x000fe20007810000 */
[----:B------:R-:W-:Y:S01]  /*11aa0*/  FADD.FTZ R5, R32, R5 ;  /* 0x0000000520057221 */ /* 0x000fe20000010000 */
[----:B------:R-:W-:-:S02]  /*11ab0*/  ISETP.LT.OR P4, PT, R143, 0x69, P4 ;  /* 0x000000698f00780c */ /* 0x000fc40002781670 */
[----:B------:R-:W-:Y:S01]  /*11ac0*/  FMNMX.FTZ R11, R42, R11, !PT ;  /* 0x0000000b2a0b7209 */ /* 0x000fe20007810000 */
[----:B------:R-:W-:Y:S01]  /*11ad0*/  FADD.FTZ R5, R33, R5 ;  /* 0x0000000521057221 */ /* 0x000fe20000010000 */
[----:B------:R-:W-:Y:S01]  /*11ae0*/  FSEL R78, R78, -INF , !P4 ;  /* 0xff8000004e4e7808 */ /* 0x000fe20006000000 */
[----:B------:R-:W-:Y:S01]  /*11af0*/  MUFU.EX2 R68, R68 ;  /* 0x0000004400447308 */ /* 0x000fe20000000800 */
[----:B------:R-:W-:Y:S01]  /*11b00*/  FMNMX.FTZ R11, R43, R11, !PT ;  /* 0x0000000b2b0b7209 */ /* 0x000fe20007810000 */
[----:B------:R-:W-:Y:S01]  /*11b10*/  FADD.FTZ R5, R36, R5 ;  /* 0x0000000524057221 */ /* 0x000fe20000010000 */
[----:B------:R-:W-:Y:S02]  /*11b20*/  ISETP.GT.AND P4, PT, R144, 0x70, P3 ;  /* 0x000000709000780c */ /* 0x000fe40001f84270 */
[----:B------:R-:W-:Y:S01]  /*11b30*/  FMNMX.FTZ R11, R46, R11, !PT ;  /* 0x0000000b2e0b7209 */ /* 0x000fe20007810000 */
[----:B------:R-:W-:Y:S01]  /*11b40*/  FADD.FTZ R5, R37, R5 ;  /* 0x0000000525057221 */ /* 0x000fe20000010000 */
[----:B------:R-:W-:Y:S01]  /*11b50*/  ISETP.LT.OR P4, PT, R143, 0x71, P4 ;  /* 0x000000718f00780c */ /* 0x000fe20002781670 */
[----:B------:R-:W-:Y:S01]  /*11b60*/  MUFU.EX2 R69, R69 ;  /* 0x0000004500457308 */ /* 0x000fe20000000800 */
[----:B------:R-:W-:-:S02]  /*11b70*/  FMNMX.FTZ R11, R47, R11, !PT ;  /* 0x0000000b2f0b7209 */ /* 0x000fc40007810000 */
[----:B------:R-:W-:Y:S02]  /*11b80*/  FSEL R82, R82, -INF , !P4 ;  /* 0xff80000052527808 */ /* 0x000fe40006000000 */
[----:B------:R-:W-:Y:S02]  /*11b90*/  FMNMX.FTZ R11, R50, R11, !PT ;  /* 0x0000000b320b7209 */ /* 0x000fe40007810000 */
[C---:B------:R-:W-:Y:S01]  /*11ba0*/  ISETP.GT.AND P4, PT, R144.reuse, 0x71, P3 ;  /* 0x000000719000780c */ /* 0x040fe20001f84270 */
[----:B------:R-:W-:Y:S01]  /*11bb0*/  MUFU.EX2 R72, R72 ;  /* 0x0000004800487308 */ /* 0x000fe20000000800 */
[----:B------:R-:W-:Y:S02]  /*11bc0*/  FMNMX.FTZ R11, R51, R11, !PT ;  /* 0x0000000b330b7209 */ /* 0x000fe40007810000 */
[----:B------:R-:W-:Y:S02]  /*11bd0*/  ISETP.GT.AND P5, PT, R144, 0x78, P3 ;  /* 0x000000789000780c */ /* 0x000fe40001fa4270 */
[----:B------:R-:W-:-:S02]  /*11be0*/  FMNMX.FTZ R11, R54, R11, !PT ;  /* 0x0000000b360b7209 */ /* 0x000fc40007810000 */
[----:B------:R-:W-:Y:S01]  /*11bf0*/  ISETP.LT.OR P4, PT, R143, 0x72, P4 ;  /* 0x000000728f00780c */ /* 0x000fe20002781670 */
[----:B------:R-:W-:Y:S01]  /*11c00*/  MUFU.EX2 R73, R73 ;  /* 0x0000004900497308 */ /* 0x000fe20000000800 */
[----:B------:R-:W-:Y:S02]  /*11c10*/  FMNMX.FTZ R11, R55, R11, !PT ;  /* 0x0000000b370b7209 */ /* 0x000fe40007810000 */
[----:B------:R-:W-:Y:S02]  /*11c20*/  ISETP.GT.AND P3, PT, R144, 0x79, P3 ;  /* 0x000000799000780c */ /* 0x000fe40001f64270 */
[----:B------:R-:W-:Y:S02]  /*11c30*/  FMNMX.FTZ R11, R58, R11, !PT ;  /* 0x0000000b3a0b7209 */ /* 0x000fe40007810000 */
[----:B------:R-:W-:Y:S01]  /*11c40*/  ISETP.LT.OR P5, PT, R143, 0x79, P5 ;  /* 0x000000798f00780c */ /* 0x000fe20002fa1670 */
[----:B------:R-:W-:Y:S01]  /*11c50*/  MUFU.EX2 R76, R76 ;  /* 0x0000004c004c7308 */ /* 0x000fe20000000800 */
[----:B------:R-:W-:-:S02]  /*11c60*/  FMNMX.FTZ R11, R59, R11, !PT ;  /* 0x0000000b3b0b7209 */ /* 0x000fc40007810000 */
[----:B------:R-:W-:Y:S02]  /*11c70*/  FSEL R83, R83, -INF , !P4 ;  /* 0xff80000053537808 */ /* 0x000fe40006000000 */
[----:B------:R-:W-:Y:S02]  /*11c80*/  FMNMX.FTZ R11, R62, R11, !PT ;  /* 0x0000000b3e0b7209 */ /* 0x000fe40007810000 */
[----:B------:R-:W-:Y:S01]  /*11c90*/  ISETP.LT.OR P3, PT, R143, 0x7a, P3 ;  /* 0x0000007a8f00780c */ /* 0x000fe20001f61670 */
[----:B------:R-:W-:Y:S01]  /*11ca0*/  MUFU.EX2 R77, R77 ;  /* 0x0000004d004d7308 */ /* 0x000fe20000000800 */
[----:B------:R-:W-:Y:S02]  /*11cb0*/  FMNMX.FTZ R11, R63, R11, !PT ;  /* 0x0000000b3f0b7209 */ /* 0x000fe40007810000 */
[----:B------:R-:W-:Y:S02]  /*11cc0*/  FSEL R86, R86, -INF , !P5 ;  /* 0xff80000056567808 */ /* 0x000fe40006800000 */
[----:B------:R-:W-:-:S02]  /*11cd0*/  FMNMX.FTZ R11, R66, R11, !PT ;  /* 0x0000000b420b7209 */ /* 0x000fc40007810000 */
[----:B------:R-:W-:Y:S01]  /*11ce0*/  FSEL R87, R87, -INF , !P3 ;  /* 0xff80000057577808 */ /* 0x000fe20005800000 */
[----:B------:R-:W-:Y:S01]  /*11cf0*/  MUFU.EX2 R80, R80 ;  /* 0x0000005000507308 */ /* 0x000fe20000000800 */
[----:B------:R-:W-:Y:S02]  /*11d00*/  FMNMX.FTZ R11, R67, R11, !PT ;  /* 0x0000000b430b7209 */ /* 0x000fe40007810000 */
[----:B------:R-:W-:Y:S02]  /*11d10*/  F2FP.BF16.F32.PACK_AB R26, R29, R26 ;  /* 0x0000001a1d1a723e */ /* 0x000fe400000010ff */
[----:B------:R-:W-:Y:S02]  /*11d20*/  FMNMX.FTZ R11, R70, R11, !PT ;  /* 0x0000000b460b7209 */ /* 0x000fe40007810000 */
[----:B------:R-:W-:Y:S01]  /*11d30*/  F2FP.BF16.F32.PACK_AB R24, R25, R24 ;  /* 0x000000181918723e */ /* 0x000fe200000010ff */
[----:B------:R-:W-:Y:S01]  /*11d40*/  MUFU.EX2 R81, R81 ;  /* 0x0000005100517308 */ /* 0x000fe20000000800 */
[----:B------:R-:W-:-:S02]  /*11d50*/  FMNMX.FTZ R11, R71, R11, !PT ;  /* 0x0000000b470b7209 */ /* 0x000fc40007810000 */
[----:B------:R-:W-:Y:S02]  /*11d60*/  F2FP.BF16.F32.PACK_AB R32, R33, R32 ;  /* 0x000000202120723e */ /* 0x000fe400000010ff */
[----:B------:R-:W-:-:S03]  /*11d70*/  FMNMX.FTZ R11, R74, R11, !PT ;  /* 0x0000000b4a0b7209 */ /* 0x000fc60007810000 */
[----:B------:R-:W-:Y:S01]  /*11d80*/  MUFU.EX2 R84, R84 ;  /* 0x0000005400547308 */ /* 0x000fe20000000800 */
[----:B------:R-:W-:-:S04]  /*11d90*/  FMNMX.FTZ R11, R75, R11, !PT ;  /* 0x0000000b4b0b7209 */ /* 0x000fc80007810000 */
[----:B------:R-:W-:-:S03]  /*11da0*/  FMNMX.FTZ R11, R78, R11, !PT ;  /* 0x0000000b4e0b7209 */ /* 0x000fc60007810000 */
[----:B------:R-:W-:Y:S01]  /*11db0*/  MUFU.EX2 R0, R0 ;  /* 0x0000000000007308 */ /* 0x000fe20000000800 */
        /* <DEDUP_REMOVED lines=9> */
[C---:B------:R-:W-:Y:S01]  /*11e50*/  FSETP.NEU.FTZ.AND P3, PT, R11.reuse, -INF , PT ;  /* 0xff8000000b00780b */ /* 0x040fe20003f7d000 */
[----:B------:R-:W-:-:S05]  /*11e60*/  FMUL.FTZ R16, R11, UR41 ;  /* 0x000000290b107c20 */ /* 0x000fca0008410000 */
[----:B------:R-:W-:-:S05]  /*11e70*/  FSEL R16, R16, RZ, P3 ;  /* 0x000000ff10107208 */ /* 0x000fca0001800000 */
        /* <DEDUP_REMOVED lines=24> */
[----:B------:R-:W-:-:S06]  /*12000*/  F2FP.BF16.F32.PACK_AB R42, R45, R44 ;  /* 0x0000002c2d2a723e */ /* 0x000fcc00000010ff */
        /* <DEDUP_REMOVED lines=8> */
[----:B0-----:R-:W-:Y:S01]  /*12090*/  FSEL R26, R11, RZ, P3 ;  /* 0x000000ff0b1a7208 */ /* 0x001fe20001800000 */
        /* <DEDUP_REMOVED lines=10> */
[----:B------:R-:W-:Y:S01]  /*12140*/  FFMA.FTZ R26, R50, UR41, -R16 ;  /* 0x00000029321a7c23 */ /* 0x000fe20008010810 */
[----:B------:R-:W-:-:S03]  /*12150*/  F2FP.BF16.F32.PACK_AB R34, R37, R36 ;  /* 0x000000242522723e */ /* 0x000fc600000010ff */
[----:B------:R-:W0:Y:S08]  /*12160*/  MUFU.EX2 R6, R6 ;  /* 0x0000000600067308 */ /* 0x000e300000000800 */
[----:B------:R-:W1:Y:S08]  /*12170*/  MUFU.EX2 R25, R25 ;  /* 0x0000001900197308 */ /* 0x000e700000000800 */
[----:B------:R-:W3:Y:S01]  /*12180*/  MUFU.EX2 R35, R35 ;  /* 0x0000002300237308 */ /* 0x000ee20000000800 */
[----:B0-----:R-:W-:Y:S01]  /*12190*/  FFMA.FTZ R4, R6, R4, R18 ;  /* 0x0000000406047223 */ /* 0x001fe20000010012 */
[----:B------:R-:W-:-:S03]  /*121a0*/  FFMA.FTZ R18, R58, UR41, -R16 ;  /* 0x000000293a127c23 */ /* 0x000fc60008010810 */
[----:B------:R-:W-:Y:S01]  /*121b0*/  FADD.FTZ R4, R21, R4 ;  /* 0x0000000415047221 */ /* 0x000fe20000010000 */
[--C-:B------:R-:W-:Y:S01]  /*121c0*/  FFMA.FTZ R21, R59, UR41, -R16.reuse ;  /* 0x000000293b157c23 */ /* 0x100fe20008010810 */
[----:B------:R-:W-:Y:S01]  /*121d0*/  FFMA.FTZ R16, R87, UR41, -R16 ;  /* 0x0000002957107c23 */ /* 0x000fe20008010810 */
[----:B------:R-:W0:Y:S01]  /*121e0*/  MUFU.EX2 R27, R27 ;  /* 0x0000001b001b7308 */ /* 0x000e220000000800 */
[----:B------:R-:W-:-:S04]  /*121f0*/  FADD.FTZ R28, R28, R4 ;  /* 0x000000041c1c7221 */ /* 0x000fc80000010000 */
[----:B------:R-:W-:Y:S01]  /*12200*/  FADD.FTZ R28, R29, R28 ;  /* 0x0000001c1d1c7221 */ /* 0x000fe20000010000 */
[----:B------:R-:W-:Y:S01]  /*12210*/  FADD.FTZ R29, R40, R5 ;  /* 0x00000005281d7221 */ /* 0x000fe20000010000 */
[C---:B------:R-:W-:Y:S01]  /*12220*/  F2FP.BF16.F32.PACK_AB R40, R41.reuse, R40 ;  /* 0x000000282928723e */ /* 0x040fe200000010ff */
[----:B------:R-:W4:Y:S01]  /*12230*/  MUFU.EX2 R38, R38 ;  /* 0x0000002600267308 */ /* 0x000f220000000800 */
[----:B------:R-:W-:Y:S01]  /*12240*/  FADD.FTZ R28, R24, R28 ;  /* 0x0000001c181c7221 */ /* 0x000fe20000010000 */
[----:B------:R-:W-:-:S03]  /*12250*/  FADD.FTZ R29, R41, R29 ;  /* 0x0000001d291d7221 */ /* 0x000fc60000010000 */
[----:B-1----:R-:W-:Y:S01]  /*12260*/  FADD.FTZ R28, R25, R28 ;  /* 0x0000001c191c7221 */ /* 0x002fe20000010000 */
[----:B------:R-:W-:Y:S02]  /*12270*/  FADD.FTZ R29, R44, R29 ;  /* 0x0000001d2c1d7221 */ /* 0x000fe40000010000 */
[----:B------:R-:W1:Y:S01]  /*12280*/  MUFU.EX2 R43, R43 ;  /* 0x0000002b002b7308 */ /* 0x000e620000000800 */
[----:B---3--:R-:W-:Y:S01]  /*12290*/  FADD.FTZ R33, R35, R28 ;  /* 0x0000001c23217221 */ /* 0x008fe20000010000 */
[----:B------:R-:W-:Y:S01]  /*122a0*/  FADD.FTZ R28, R45, R29 ;  /* 0x0000001d2d1c7221 */ /* 0x000fe20000010000 */
[C---:B0-----:R-:W-:Y:S02]  /*122b0*/  F2FP.BF16.F32.PACK_AB R35, R27.reuse, R35 ;  /* 0x000000231b23723e */ /* 0x041fe400000010ff */
[----:B------:R-:W-:Y:S01]  /*122c0*/  FADD.FTZ R33, R27, R33 ;  /* 0x000000211b217221 */ /* 0x000fe20000010000 */
[----:B------:R-:W-:Y:S01]  /*122d0*/  FADD.FTZ R28, R48, R28 ;  /* 0x0000001c301c7221 */ /* 0x000fe20000010000 */
[----:B------:R-:W3:Y:S01]  /*122e0*/  LDL R27, [R1+0x24] ;  /* 0x00002400011b7983 */ /* 0x000ee20000100800 */
[----:B------:R-:W0:Y:S01]  /*122f0*/  MUFU.EX2 R39, R39 ;  /* 0x0000002700277308 */ /* 0x000e220000000800 */
[----:B------:R-:W-:Y:S01]  /*12300*/  FADD.FTZ R29, R30, R33 ;  /* 0x000000211e1d7221 */ /* 0x000fe20000010000 */
[----:B------:R-:W-:Y:S01]  /*12310*/  F2FP.BF16.F32.PACK_AB R33, R25, R24 ;  /* 0x000000181921723e */ /* 0x000fe200000010ff */
[----:B------:R-:W-:Y:S01]  /*12320*/  FADD.FTZ R28, R49, R28 ;  /* 0x0000001c311c7221 */ /* 0x000fe20000010000 */
[C---:B----4-:R-:W-:Y:S01]  /*12330*/  F2FP.BF16.F32.PACK_AB R41, R38.reuse, R30 ;  /* 0x0000001e2629723e */ /* 0x050fe200000010ff */
[----:B------:R-:W-:-:S02]  /*12340*/  FADD.FTZ R29, R38, R29 ;  /* 0x0000001d261d7221 */ /* 0x000fc40000010000 */
[----:B------:R-:W-:Y:S01]  /*12350*/  FADD.FTZ R28, R52, R28 ;  /* 0x0000001c341c7221 */ /* 0x000fe20000010000 */
[----:B------:R-:W4:Y:S01]  /*12360*/  MUFU.EX2 R26, R26 ;  /* 0x0000001a001a7308 */ /* 0x000f220000000800 */
[----:B-1----:R-:W-:-:S07]  /*12370*/  FADD.FTZ R25, R43, R29 ;  /* 0x0000001d2b197221 */ /* 0x002fce0000010000 */
[----:B------:R-:W1:Y:S01]  /*12380*/  MUFU.EX2 R4, R55 ;  /* 0x0000003700047308 */ /* 0x000e620000000800 */
[----:B0-----:R-:W-:Y:S01]  /*12390*/  FADD.FTZ R25, R39, R25 ;  /* 0x0000001927197221 */ /* 0x001fe20000010000 */
[----:B------:R-:W-:Y:S01]  /*123a0*/  FADD.FTZ R28, R53, R28 ;  /* 0x0000001c351c7221 */ /* 0x000fe20000010000 */
[----:B------:R-:W-:Y:S01]  /*123b0*/  F2FP.BF16.F32.PACK_AB R43, R39, R43 ;  /* 0x0000002b272b723e */ /* 0x000fe200000010ff */
[----:B--2---:R0:W-:Y:S02]  /*123c0*/  STSM.16.M88.4 [R145], R32 ;  /* 0x0000002091007844 */ /* 0x0041e40000000200 */
[----:B------:R-:W-:Y:S02]  /*123d0*/  FADD.FTZ R28, R56, R28 ;  /* 0x0000001c381c7221 */ /* 0x000fe40000010000 */
[----:B------:R-:W2:Y:S01]  /*123e0*/  MUFU.EX2 R18, R18 ;  /* 0x0000001200127308 */ /* 0x000ea20000000800 */
[----:B----4-:R-:W-:Y:S01]  /*123f0*/  FADD.FTZ R25, R26, R25 ;  /* 0x000000191a197221 */ /* 0x010fe20000010000 */
[----:B------:R-:W-:-:S03]  /*12400*/  FADD.FTZ R28, R57, R28 ;  /* 0x0000001c391c7221 */ /* 0x000fc60000010000 */
[----:B------:R-:W-:Y:S01]  /*12410*/  FADD.FTZ R25, R31, R25 ;  /* 0x000000191f197221 */ /* 0x000fe20000010000 */
[----:B------:R-:W-:Y:S02]  /*12420*/  FADD.FTZ R28, R60, R28 ;  /* 0x0000001c3c1c7221 */ /* 0x000fe40000010000 */
[----:B------:R-:W4:Y:S01]  /*12430*/  MUFU.EX2 R21, R21 ;  /* 0x0000001500157308 */ /* 0x000f220000000800 */
[----:B------:R-:W-:-:S04]  /*12440*/  FADD.FTZ R25, R51, R25 ;  /* 0x0000001933197221 */ /* 0x000fc80000010000 */
[----:B-1----:R-:W-:-:S03]  /*12450*/  FADD.FTZ R25, R4, R25 ;  /* 0x0000001904197221 */ /* 0x002fc60000010000 */
[----:B------:R-:W1:Y:S01]  /*12460*/  MUFU.EX2 R59, R62 ;  /* 0x0000003e003b7308 */ /* 0x000e620000000800 */
[----:B--2---:R-:W-:-:S07]  /*12470*/  FADD.FTZ R25, R18, R25 ;  /* 0x0000001912197221 */ /* 0x004fce0000010000 */
[----:B------:R-:W2:Y:S01]  /*12480*/  MUFU.EX2 R5, R66 ;  /* 0x0000004200057308 */ /* 0x000ea20000000800 */
[----:B----4-:R-:W-:Y:S01]  /*12490*/  FADD.FTZ R25, R21, R25 ;  /* 0x0000001915197221 */ /* 0x010fe20000010000 */
[----:B------:R-:W-:-:S06]  /*124a0*/  FADD.FTZ R28, R61, R28 ;  /* 0x0000001c3d1c7221 */ /* 0x000fcc0000010000 */
[----:B------:R-:W4:Y:S01]  /*124b0*/  MUFU.EX2 R67, R67 ;  /* 0x0000004300437308 */ /* 0x000f220000000800 */
[----:B-1----:R-:W-:Y:S01]  /*124c0*/  FADD.FTZ R25, R59, R25 ;  /* 0x000000193b197221 */ /* 0x002fe20000010000 */
[----:B------:R-:W-:-:S06]  /*124d0*/  FADD.FTZ R28, R64, R28 ;  /* 0x0000001c401c7221 */ /* 0x000fcc0000010000 */
[----:B------:R-:W1:Y:S01]  /*124e0*/  MUFU.EX2 R70, R70 ;  /* 0x0000004600467308 */ /* 0x000e620000000800 */
[----:B------:R-:W-:Y:S01]  /*124f0*/  FADD.FTZ R25, R63, R25 ;  /* 0x000000193f197221 */ /* 0x000fe20000010000 */
[----:B------:R-:W-:-:S06]  /*12500*/  FADD.FTZ R28, R65, R28 ;  /* 0x0000001c411c7221 */ /* 0x000fcc0000010000 */
[----:B------:R-:W5:Y:S01]  /*12510*/  MUFU.EX2 R71, R71 ;  /* 0x0000004700477308 */ /* 0x000f620000000800 */
[----:B--2---:R-:W-:Y:S01]  /*12520*/  FADD.FTZ R25, R5, R25 ;  /* 0x0000001905197221 */ /* 0x004fe20000010000 */
[----:B------:R-:W-:-:S06]  /*12530*/  FADD.FTZ R28, R68, R28 ;  /* 0x0000001c441c7221 */ /* 0x000fcc0000010000 */
[----:B------:R-:W2:Y:S01]  /*12540*/  MUFU.EX2 R24, R74 ;  /* 0x0000004a00187308 */ /* 0x000ea20000000800 */
[----:B----4-:R-:W-:Y:S01]  /*12550*/  FADD.FTZ R25, R67, R25 ;  /* 0x0000001943197221 */ /* 0x010fe20000010000 */
[----:B------:R-:W-:-:S06]  /*12560*/  FADD.FTZ R28, R69, R28 ;  /* 0x0000001c451c7221 */ /* 0x000fcc0000010000 */
[----:B------:R-:W4:Y:S01]  /*12570*/  MUFU.EX2 R75, R75 ;  /* 0x0000004b004b7308 */ /* 0x000f220000000800 */
[----:B-1----:R-:W-:Y:S01]  /*12580*/  FADD.FTZ R25, R70, R25 ;  /* 0x0000001946197221 */ /* 0x002fe20000010000 */
[----:B------:R-:W-:-:S06]  /*12590*/  FADD.FTZ R28, R72, R28 ;  /* 0x0000001c481c7221 */ /* 0x000fcc0000010000 */
[----:B------:R-:W1:Y:S01]  /*125a0*/  MUFU.EX2 R78, R78 ;  /* 0x0000004e004e7308 */ /* 0x000e620000000800 */
[----:B-----5:R-:W-:Y:S01]  /*125b0*/  FADD.FTZ R25, R71, R25 ;  /* 0x0000001947197221 */ /* 0x020fe20000010000 */
[----:B------:R-:W-:-:S06]  /*125c0*/  FADD.FTZ R28, R73, R28 ;  /* 0x0000001c491c7221 */ /* 0x000fcc0000010000 */
[----:B------:R-:W5:Y:S01]  /*125d0*/  MUFU.EX2 R79, R79 ;  /* 0x0000004f004f7308 */ /* 0x000f620000000800 */
[----:B--2---:R-:W-:Y:S01]  /*125e0*/  FADD.FTZ R25, R24, R25 ;  /* 0x0000001918197221 */ /* 0x004fe20000010000 */
[----:B------:R-:W-:-:S06]  /*125f0*/  FADD.FTZ R28, R76, R28 ;  /* 0x0000001c4c1c7221 */ /* 0x000fcc0000010000 */
[----:B------:R-:W2:Y:S01]  /*12600*/  MUFU.EX2 R82, R82 ;  /* 0x0000005200527308 */ /* 0x000ea20000000800 */
[----:B----4-:R-:W-:Y:S01]  /*12610*/  FADD.FTZ R25, R75, R25 ;  /* 0x000000194b197221 */ /* 0x010fe20000010000 */
[----:B------:R-:W-:Y:S02]  /*12620*/  F2FP.BF16.F32.PACK_AB R56, R57, R56 ;  /* 0x000000383938723e */ /* 0x000fe400000010ff */
[----:B------:R-:W-:Y:S01]  /*12630*/  F2FP.BF16.F32.PACK_AB R57, R21, R18 ;  /* 0x000000121539723e */ /* 0x000fe200000010ff */
[----:B------:R-:W-:-:S03]  /*12640*/  FADD.FTZ R21, R77, R28 ;  /* 0x0000001c4d157221 */ /* 0x000fc60000010000 */
[----:B------:R-:W4:Y:S01]  /*12650*/  MUFU.EX2 R83, R83 ;  /* 0x0000005300537308 */ /* 0x000f220000000800 */
[----:B------:R-:W-:Y:S01]  /*12660*/  F2FP.BF16.F32.PACK_AB R51, R4, R51 ;  /* 0x000000330433723e */ /* 0x000fe200000010ff */
[----:B-1----:R-:W-:Y:S01]  /*12670*/  FADD.FTZ R4, R78, R25 ;  /* 0x000000194e047221 */ /* 0x002fe20000010000 */
[----:B------:R-:W-:-:S03]  /*12680*/  FADD.FTZ R18, R80, R21 ;  /* 0x0000001550127221 */ /* 0x000fc60000010000 */
[----:B-----5:R-:W-:Y:S01]  /*12690*/  FADD.FTZ R21, R79, R4 ;  /* 0x000000044f157221 */ /* 0x020fe20000010000 */
[----:B------:R-:W-:-:S03]  /*126a0*/  FADD.FTZ R4, R81, R18 ;  /* 0x0000001251047221 */ /* 0x000fc60000010000 */
[----:B--2---:R-:W-:Y:S01]  /*126b0*/  FADD.FTZ R18, R82, R21 ;  /* 0x0000001552127221 */ /* 0x004fe20000010000 */
[----:B------:R-:W-:Y:S02]  /*126c0*/  F2FP.BF16.F32.PACK_AB R64, R65, R64 ;  /* 0x000000404140723e */ /* 0x000fe400000010ff */
[----:B------:R-:W-:Y:S01]  /*126d0*/  F2FP.BF16.F32.PACK_AB R65, R67, R5 ;  /* 0x000000054341723e */ /* 0x000fe200000010ff */
[----:B----4-:R-:W-:Y:S02]  /*126e0*/  FADD.FTZ R5, R83, R18 ;  /* 0x0000001253057221 */ /* 0x010fe40000010000 */
[----:B------:R-:W2:Y:S01]  /*126f0*/  LDL R18, [R1+0x18] ;  /* 0x0000180001127983 */ /* 0x000ea20000100800 */
[----:B------:R-:W-:Y:S08]  /*12700*/  MUFU.EX2 R86, R86 ;  /* 0x0000005600567308 */ /* 0x000ff00000000800 */
[----:B------:R-:W1:Y:S01]  /*12710*/  MUFU.EX2 R16, R16 ;  /* 0x0000001000107308 */ /* 0x000e620000000800 */
[----:B------:R-:W-:-:S02]  /*12720*/  F2FP.BF16.F32.PACK_AB R48, R49, R48 ;  /* 0x000000303130723e */ /* 0x000fc400000010ff */
[----:B------:R-:W-:Y:S02]  /*12730*/  F2FP.BF16.F32.PACK_AB R50, R53, R52 ;  /* 0x000000343532723e */ /* 0x000fe400000010ff */
[----:B------:R-:W-:Y:S02]  /*12740*/  F2FP.BF16.F32.PACK_AB R49, R31, R26 ;  /* 0x0000001a1f31723e */ /* 0x000fe400000010ff */
[----:B------:R-:W-:Y:S02]  /*12750*/  F2FP.BF16.F32.PACK_AB R58, R61, R60 ;  /* 0x0000003c3d3a723e */ /* 0x000fe400000010ff */
[----:B------:R-:W-:Y:S02]  /*12760*/  F2FP.BF16.F32.PACK_AB R59, R63, R59 ;  /* 0x0000003b3f3b723e */ /* 0x000fe400000010ff */
[----:B------:R-:W-:Y:S02]  /*12770*/  F2FP.BF16.F32.PACK_AB R72, R73, R72 ;  /* 0x000000484948723e */ /* 0x000fe400000010ff */
[----:B------:R-:W-:-:S02]  /*12780*/  F2FP.BF16.F32.PACK_AB R66, R69, R68 ;  /* 0x000000444542723e */ /* 0x000fc400000010ff */
[----:B------:R-:W-:Y:S02]  /*12790*/  F2FP.BF16.F32.PACK_AB R80, R81, R80 ;  /* 0x000000505150723e */ /* 0x000fe400000010ff */
[----:B------:R-:W-:Y:S02]  /*127a0*/  F2FP.BF16.F32.PACK_AB R67, R71, R70 ;  /* 0x000000464743723e */ /* 0x000fe400000010ff */
[----:B------:R-:W-:Y:S01]  /*127b0*/  F2FP.BF16.F32.PACK_AB R73, R75, R24 ;  /* 0x000000184b49723e */ /* 0x000fe200000010ff */
[----:B------:R0:W-:Y:S01]  /*127c0*/  STSM.16.M88.4 [R142], R40 ;  /* 0x000000288e007844 */ /* 0x0001e20000000200 */
[----:B------:R-:W-:Y:S02]  /*127d0*/  F2FP.BF16.F32.PACK_AB R74, R77, R76 ;  /* 0x0000004c4d4a723e */ /* 0x000fe400000010ff */
[----:B------:R-:W-:Y:S02]  /*127e0*/  F2FP.BF16.F32.PACK_AB R75, R79, R78 ;  /* 0x0000004e4f4b723e */ /* 0x000fe400000010ff */
[----:B------:R-:W-:Y:S01]  /*127f0*/  F2FP.BF16.F32.PACK_AB R81, R83, R82 ;  /* 0x000000525351723e */ /* 0x000fe200000010ff */
[----:B------:R0:W-:Y:S01]  /*12800*/  STSM.16.M88.4 [R141], R48 ;  /* 0x000000308d007844 */ /* 0x0001e20000000200 */
[----:B------:R-:W-:-:S02]  /*12810*/  F2FP.BF16.F32.PACK_AB R82, R0, R84 ;  /* 0x000000540052723e */ /* 0x000fc400000010ff */
[----:B-1----:R-:W-:Y:S01]  /*12820*/  F2FP.BF16.F32.PACK_AB R83, R16, R86 ;  /* 0x000000561053723e */ /* 0x002fe200000010ff */
[----:B------:R0:W-:Y:S01]  /*12830*/  STSM.16.M88.4 [R140+0x27800], R56 ;  /* 0x027800388c007844 */ /* 0x0001e20000000200 */
[----:B------:R-:W-:Y:S01]  /*12840*/  FADD.FTZ R21, R84, R4 ;  /* 0x0000000454157221 */ /* 0x000fe20000010000 */
[----:B------:R-:W-:Y:S01]  /*12850*/  FADD.FTZ R25, R86, R5 ;  /* 0x0000000556197221 */ /* 0x000fe20000010000 */
[-C--:B------:R-:W-:Y:S01]  /*12860*/  FMUL.FTZ R90, R90, R6.reuse ;  /* 0x000000065a5a7220 */ /* 0x080fe20000410000 */
[-C--:B------:R-:W-:Y:S01]  /*12870*/  FMUL.FTZ R91, R91, R6.reuse ;  /* 0x000000065b5b7220 */ /* 0x080fe20000410000 */
[----:B------:R-:W-:Y:S01]  /*12880*/  FADD.FTZ R5, R0, R21 ;  /* 0x0000001500057221 */ /* 0x000fe20000010000 */
[----:B------:R-:W-:Y:S01]  /*12890*/  FADD.FTZ R4, R16, R25 ;  /* 0x0000001910047221 */ /* 0x000fe20000010000 */
        /* <DEDUP_REMOVED lines=49> */
[----:B---3--:R0:W-:Y:S04]  /*12bb0*/  STSM.16.M88.4 [R27], R64 ;  /* 0x000000401b007844 */ /* 0x0081e80000000200 */
[----:B------:R0:W-:Y:S04]  /*12bc0*/  STSM.16.M88.4 [R142+0x6000], R72 ;  /* 0x006000488e007844 */ /* 0x0001e80000000200 */
[----:B------:R0:W-:Y:S01]  /*12bd0*/  STSM.16.M88.4 [R141+0x6000], R80 ;  /* 0x006000508d007844 */ /* 0x0001e20000000200 */
[----:B------:R1:W-:Y:S06]  /*12be0*/  MEMBAR.ALL.CTA ;  /* 0x0000000000007992 */ /* 0x0003ec0000008000 */
[----:B-1----:R-:W1:Y:S01]  /*12bf0*/  FENCE.VIEW.ASYNC.S ;  /* 0x00000000000073c6 */ /* 0x002e620000000000 */
[C---:B--2---:R-:W-:Y:S01]  /*12c00*/  ISETP.GT.AND P3, PT, R3.reuse, R18, PT ;  /* 0x000000120300720c */ /* 0x044fe20003f64270 */
[----:B------:R-:W-:-:S02]  /*12c10*/  VIADD R3, R3, 0xffffffff ;  /* 0xffffffff03037836 */ /* 0x000fc40000000000 */
[----:B------:R-:W-:Y:S01]  /*12c20*/  IMAD.MOV.U32 R18, RZ, RZ, R7 ;  /* 0x000000ffff127224 */ /* 0x000fe200078e0007 */
[----:B-1----:R-:W-:-:S09]  /*12c30*/  NOP ;  /* 0x0000000000007918 */ /* 0x002fd20000000000 */
[----:B0-----:R-:W-:Y:S05]  /*12c40*/  @P3 BRA `(.L_x_1537) ;  /* 0xffffffcc00103947 */ /* 0x001fea000383ffff */
[----:B------:R-:W-:Y:S02]  /*12c50*/  IMAD.MOV.U32 R6, RZ, RZ, R11 ;  /* 0x000000ffff067224 */ /* 0x000fe400078e000b */
[----:B------:R-:W-:Y:S02]  /*12c60*/  IMAD.MOV.U32 R0, RZ, RZ, R8 ;  /* 0x000000ffff007224 */ /* 0x000fe400078e0008 */
[----:B------:R-:W-:Y:S02]  /*12c70*/  IMAD.MOV.U32 R16, RZ, RZ, R20 ;  /* 0x000000ffff107224 */ /* 0x000fe400078e0014 */
[----:B------:R-:W-:-:S07]  /*12c80*/  IMAD.MOV.U32 R18, RZ, RZ, R7 ;  /* 0x000000ffff127224 */ /* 0x000fce00078e0007 */
.L_x_1519:
[----:B------:R-:W2:Y:S01]  /*12c90*/  LDL R11, [R1+0x1c] ;  /* 0x00001c00010b7983 */ /* 0x000ea20000100800 */
[----:B------:R-:W0:Y:S01]  /*12ca0*/  LDC R7, c[0x0][0x448] ;  /* 0x00011200ff077b82 */ /* 0x000e220000000800 */
[----:B------:R-:W-:-:S07]  /*12cb0*/  IADD3 R20, R139, 0x1, -R138 ;  /* 0x000000018b147810 */ /* 0x000fce0007ffe88a */
[----:B------:R-:W1:Y:S01]  /*12cc0*/  LDC R24, c[0x0][0x9e4] ;  /* 0x00027900ff187b82 */ /* 0x000e620000000800 */
[----:B0-----:R-:W-:Y:S02]  /*12cd0*/  ISETP.NE.AND P5, PT, R7, 0x1, PT ;  /* 0x000000010700780c */ /* 0x001fe40003fa5270 */
[----:B-1----:R-:W-:-:S11]  /*12ce0*/  ISETP.GE.AND P4, PT, R24, 0x1, PT ;  /* 0x000000011800780c */ /* 0x002fd60003f86270 */
[----:B------:R-:W0:Y:S08]  /*12cf0*/  @P5 LDC R8, c[0x0][0x44c] ;  /* 0x00011300ff085b82 */ /* 0x000e300000000800 */
[----:B------:R-:W1:Y:S01]  /*12d00*/  @P5 LDC R9, c[0x0][0x450] ;  /* 0x00011400ff095b82 */ /* 0x000e620000000800 */
[----:B--2---:R-:W-:-:S04]  /*12d10*/  VIADD R7, R11, 0xbf ;  /* 0x000000bf0b077836 */ /* 0x004fc80000000000 */
[----:B0-----:R-:W-:-:S05]  /*12d20*/  @P5 IMAD.HI.U32 R8, R7, R8, RZ ;  /* 0x0000000807085227 */ /* 0x001fca00078e00ff */
[----:B-1----:R-:W-:-:S05]  /*12d30*/  @P5 SHF.R.U32.HI R7, RZ, R9, R8 ;  /* 0x00000009ff075219 */ /* 0x002fca0000011608 */
[----:B------:R-:W-:-:S04]  /*12d40*/  IMAD.IADD R7, R7, 0x1, R20 ;  /* 0x0000000107077824 */ /* 0x000fc800078e0214 */
[----:B------:R-:W-:Y:S01]  /*12d50*/  IMAD.IADD R10, R7, 0x1, -R10 ;  /* 0x00000001070a7824 */ /* 0x000fe200078e0a0a */
        /* <DEDUP_REMOVED lines=11> */
.L_x_1540:
[----:B------:R-:W-:-:S13]  /*12e10*/  ISETP.NE.AND P2, PT, R24, 0x1, PT ;  /* 0x000000011800780c */ /* 0x000fda0003f45270 */
[----:B------:R-:W0:Y:S02]  /*12e20*/  @P2 LDC.64 R8, c[0x0][0x9e8] ;  /* 0x00027a00ff082b82 */ /* 0x000e240000000a00 */
[----:B0-----:R-:W-:-:S05]  /*12e30*/  @P2 IMAD.HI.U32 R8, R7, R8, RZ ;  /* 0x0000000807082227 */ /* 0x001fca00078e00ff */
[----:B------:R-:W-:-:S07]  /*12e40*/  @P2 SHF.R.U32.HI R7, RZ, R9, R8 ;  /* 0x00000009ff072219 */ /* 0x000fce0000011608 */
.L_x_1541:
[----:B------:R-:W-:Y:S05]  /*12e50*/  BSYNC B0 ;  /* 0x0000000000007941 */ /* 0x000fea0003800000 */
.L_x_1539:
[----:B------:R-:W-:-:S05]  /*12e60*/  IMAD R7, R7, R24, RZ ;  /* 0x0000001807077224 */ /* 0x000fca00078e02ff */
[----:B------:R-:W-:-:S07]  /*12e70*/  VIMNMX R10, R10, R7, !PT ;  /* 0x000000070a0a7248 */ /* 0x000fce0007fe0100 */
.L_x_1538:
[----:B------:R-:W2:Y:S01]  /*12e80*/  LDL R8, [R1+0x48] ;  /* 0x0000480001087983 */ /* 0x000ea20000100800 */
[----:B------:R-:W-:-:S05]  /*12e90*/  VIADD R10, R10, 0x7f ;  /* 0x0000007f0a0a7836 */ /* 0x000fca0000000000 */
[----:B------:R-:W-:-:S04]  /*12ea0*/  SHF.R.S32.HI R7, RZ, 0x1f, R10 ;  /* 0x0000001fff077819 */ /* 0x000fc8000001140a */
[----:B------:R-:W-:-:S04]  /*12eb0*/  LEA.HI R7, R7, R10, RZ, 0x7 ;  /* 0x0000000a07077211 */ /* 0x000fc800078f38ff */
[----:B------:R-:W-:-:S04]  /*12ec0*/  SHF.R.S32.HI R7, RZ, 0x7, R7 ;  /* 0x00000007ff077819 */ /* 0x000fc80000011407 */
[----:B--2---:R-:W-:-:S04]  /*12ed0*/  VIMNMX R143, R8, R7, !PT ;  /* 0x00000007088f7248 */ /* 0x004fc80007fe0100 */
[----:B------:R-:W-:-:S13]  /*12ee0*/  ISETP.GE.AND P2, PT, R3, R143, PT ;  /* 0x0000008f0300720c */ /* 0x000fda0003f46270 */
[----:B------:R-:W-:Y:S05]  /*12ef0*/  @!P2 BRA `(.L_x_1542) ;  /* 0x0000002000f0a947 */ /* 0x000fea0003800000 */
[----:B------:R-:W-:Y:S02]  /*12f00*/  IMAD.MOV.U32 R7, RZ, RZ, R6 ;  /* 0x000000ffff077224 */ /* 0x000fe400078e0006 */
[----:B------:R-:W-:Y:S02]  /*12f10*/  IMAD.MOV.U32 R8, RZ, RZ, R0 ;  /* 0x000000ffff087224 */ /* 0x000fe400078e0000 */
[----:B------:R-:W-:Y:S02]  /*12f20*/  IMAD.MOV.U32 R10, RZ, RZ, R18 ;  /* 0x000000ffff0a7224 */ /* 0x000fe400078e0012 */
[----:B------:R-:W-:-:S07]  /*12f30*/  IMAD.MOV.U32 R9, RZ, RZ, R16 ;  /* 0x000000ffff097224 */ /* 0x000fce00078e0010 */
.L_x_1552:
[----:B------:R-:W-:Y:S01]  /*12f40*/  VIADD R16, R9, 0x1 ;  /* 0x0000000109107836 */ /* 0x000fe20000000000 */
[----:B------:R-:W-:Y:S05]  /*12f50*/  YIELD ;  /* 0x0000000000007946 */ /* 0x000fea0003800000 */
[----:B------:R-:W-:-:S04]  /*12f60*/  ISETP.NE.AND P2, PT, R16, 0x2, PT ;  /* 0x000000021000780c */ /* 0x000fc80003f45270 */
[----:B------:R-:W-:Y:S02]  /*12f70*/  SEL R11, RZ, 0x1, P2 ;  /* 0x00000001ff0b7807 */ /* 0x000fe40001000000 */
[----:B------:R-:W-:Y:S02]  /*12f80*/  SEL R16, R16, RZ, P2 ;  /* 0x000000ff10107207 */ /* 0x000fe40001000000 */
[----:B------:R-:W-:Y:S02]  /*12f90*/  ISETP.NE.AND P2, PT, R157, RZ, PT ;  /* 0x000000ff9d00720c */ /* 0x000fe40003f45270 */
[----:B------:R-:W-:-:S11]  /*12fa0*/  LOP3.LUT R18, R10, R11, RZ, 0x3c, !PT ;  /* 0x0000000b0a127212 */ /* 0x000fd600078e3cff */
[----:B------:R-:W-:Y:S05]  /*12fb0*/  @P2 BRA `(.L_x_1543) ;  /* 0x0000000000302947 */ /* 0x000fea0003800000 */
[----:B------:R-:W-:Y:S05]  /*12fc0*/  @!P0 BRA `(.L_x_1544) ;  /* 0x0000000000048947 */ /* 0x000fea0003800000 */
[----:B------:R-:W-:Y:S01]  /*12fd0*/  BPT.TRAP 0x1 ;  /* 0x000000040000795c */ /* 0x000fe20000300000 */
.L_x_1544:
[----:B------:R-:W-:Y:S01]  /*12fe0*/  IMAD R0, R16, 0x8, R2 ;  /* 0x0000000810007824 */ /* 0x000fe200078e0202 */
[----:B------:R-:W-:-:S04]  /*12ff0*/  SHF.L.U32 R11, R18, 0x1f, RZ ;  /* 0x0000001f120b7819 */ /* 0x000fc800000006ff */
[----:B------:R0:W1:Y:S01]  /*13000*/  SYNCS.PHASECHK.TRANS64.TRYWAIT P3, [R0+URZ+0x2d830], R11 ;  /* 0x02d8300b000075a7 */ /* 0x000062000806017f */
[----:B------:R-:W-:Y:S05]  /*13010*/  @!P0 BRA `(.L_x_1545) ;  /* 0x0000000000048947 */ /* 0x000fea0003800000 */
[----:B------:R-:W-:Y:S01]  /*13020*/  BPT.TRAP 0x1 ;  /* 0x000000040000795c */ /* 0x000fe20000300000 */
.L_x_1545:
[----:B------:R-:W-:Y:S04]  /*13030*/  BSSY B0, `(.L_x_1543) ;  /* 0x0000004000007945 */ /* 0x000fe80003800000 */
[----:B-1----:R-:W-:Y:S05]  /*13040*/  @P3 BRA `(.L_x_1546) ;  /* 0x0000000000083947 */ /* 0x002fea0003800000 */
[----:B------:R-:W1:Y:S02]  /*13050*/  SYNCS.PHASECHK.TRANS64.TRYWAIT P3, [R0+URZ+0x2d830], R11 ;  /* 0x02d8300b000075a7 */ /* 0x000e64000806017f */
[----:B-1----:R-:W-:Y:S05]  /*13060*/  @!P3 BRA `(.L_x_1547) ;  /* 0x000001240068b947 */ /* 0x002fea0003800000 */
.L_x_1546:
[----:B------:R-:W-:Y:S05]  /*13070*/  BSYNC B0 ;  /* 0x0000000000007941 */ /* 0x000fea0003800000 */
.L_x_1543:
[----:B------:R-:W2:Y:S01]  /*13080*/  LDL R6, [R1+0x8] ;  /* 0x0000080001067983 */ /* 0x000ea20000100800 */
[----:B01----:R-:W0:Y:S01]  /*13090*/  S2R R0, SR_TID.X ;  /* 0x0000000000007919 */ /* 0x003e220000002100 */
        /* <DEDUP_REMOVED lines=8> */
[----:B------:R-:W-:Y:S01]  /*13120*/  R2UR UR9, R13 ;  /* 0x000000000d0972ca */ /* 0x000fe200000e0000 */
[----:B------:R-:W-:Y:S01]  /*13130*/  IMAD.MOV.U32 R29, RZ, RZ, -0x7fffffe0 ;  /* 0x80000020ff1d7424 */ /* 0x000fe200078e00ff */
[----:B------:R-:W-:Y:S02]  /*13140*/  R2UR UR15, R27 ;  /* 0x000000001b0f72ca */ /* 0x000fe400000e0000 */
[----:B------:R-:W-:Y:S02]  /*13150*/  R2UR UR19, R25 ;  /* 0x00000000191372ca */ /* 0x000fe400000e0000 */
[----:B------:R-:W-:-:S02]  /*13160*/  R2UR UR23, R27 ;  /* 0x000000001b1772ca */ /* 0x000fc400000e0000 */
[----:B------:R-:W-:Y:S02]  /*13170*/  R2UR UR27, R29 ;  /* 0x000000001d1b72ca */ /* 0x000fe400000e0000 */
[----:B------:R-:W-:Y:S02]  /*13180*/  R2UR UR12, R152 ;  /* 0x00000000980c72ca */ /* 0x000fe400000e0000 */
[----:B------:R-:W-:Y:S01]  /*13190*/  R2UR UR13, R153 ;  /* 0x00000000990d72ca */ /* 0x000fe200000e0000 */
[----:B------:R0:W-:Y:S01]  /*131a0*/  BAR.SYNC.DEFER_BLOCKING R0, 0x100 ;  /* 0x000400000000751d */ /* 0x0001e20000010000 */
[----:B------:R-:W-:Y:S01]  /*131b0*/  R2UR UR16, R150 ;  /* 0x00000000961072ca */ /* 0x000fe200000e0000 */
[----:B--2---:R-:W-:-:S04]  /*131c0*/  IMAD R20, R16, 0x600, R6 ;  /* 0x0000060010147824 */ /* 0x004fc800078e0206 */
[C---:B------:R-:W-:Y:S01]  /*131d0*/  VIADD R26, R20.reuse, 0x2 ;  /* 0x00000002141a7836 */ /* 0x040fe20000000000 */
[C---:B------:R-:W-:Y:S01]  /*131e0*/  R2UR UR10, R20.reuse ;  /* 0x00000000140a72ca */ /* 0x040fe200000e0000 */
[C---:B------:R-:W-:Y:S02]  /*131f0*/  VIADD R24, R20.reuse, 0x200 ;  /* 0x0000020014187836 */ /* 0x040fe40000000000 */
[----:B------:R-:W-:Y:S01]  /*13200*/  VIADD R28, R20, 0x400 ;  /* 0x00000400141c7836 */ /* 0x000fe20000000000 */
[----:B------:R-:W-:Y:S01]  /*13210*/  R2UR UR14, R26 ;  /* 0x000000001a0e72ca */ /* 0x000fe200000e0000 */
[----:B------:R-:W-:Y:S01]  /*13220*/  VIADD R26, R20, 0x202 ;  /* 0x00000202141a7836 */ /* 0x000fe20000000000 */
[----:B------:R-:W-:Y:S02]  /*13230*/  R2UR UR18, R24 ;  /* 0x00000000181272ca */ /* 0x000fe400000e0000 */
[----:B------:R-:W-:Y:S02]  /*13240*/  R2UR UR26, R28 ;  /* 0x000000001c1a72ca */ /* 0x000fe400000e0000 */
[----:B------:R-:W-:-:S02]  /*13250*/  R2UR UR22, R26 ;  /* 0x000000001a1672ca */ /* 0x000fc400000e0000 */
[----:B------:R-:W-:-:S06]  /*13260*/  WARPGROUP.ARRIVE ;  /* 0x00000000000079c5 */ /* 0x000fcc0000000000 */
[----:B------:R-:W-:Y:S01]  /*13270*/  HGMMA.64x128x16.F32.BF16 R24, gdesc[UR8], RZ, !UPT, gsb0 ;  /* 0x01e00000081879f0 */ /* 0x000fe2000c0018ff */
[----:B------:R-:W-:Y:S02]  /*13280*/  R2UR UR17, R151 ;  /* 0x00000000971172ca */ /* 0x000fe400000e0000 */
[----:B------:R-:W-:Y:S02]  /*13290*/  WARPGROUP.DEPBAR.LE gsb0, 0x0 ;  /* 0x00008000000079c5 */ /* 0x000fe40000010000 */
[----:B------:R-:W-:-:S07]  /*132a0*/  WARPGROUP.ARRIVE ;  /* 0x00000000000079c5 */ /* 0x000fce0000000000 */
        /* <DEDUP_REMOVED lines=26> */
.L_x_1549:
[----:B------:R-:W-:Y:S01]  /*13450*/  SHF.L.U32 R0, R10, 0x1f, RZ ;  /* 0x0000001f0a007819 */ /* 0x000fe200000006ff */
[----:B------:R-:W-:-:S04]  /*13460*/  IMAD R6, R9, 0x8, R2 ;  /* 0x0000000809067824 */ /* 0x000fc800078e0202 */
[----:B------:R0:W1:Y:S01]  /*13470*/  SYNCS.PHASECHK.TRANS64.TRYWAIT P2, [R6+URZ+0x2d850], R0 ;  /* 0x02d85000060075a7 */ /* 0x000062000804017f */
[----:B------:R-:W-:Y:S05]  /*13480*/  @!P0 BRA `(.L_x_1550) ;  /* 0x0000000000048947 */ /* 0x000fea0003800000 */
[----:B------:R-:W-:Y:S01]  /*13490*/  BPT.TRAP 0x1 ;  /* 0x000000040000795c */ /* 0x000fe20000300000 */
.L_x_1550:
[----:B-1----:R-:W-:Y:S05]  /*134a0*/  @P2 BRA `(.L_x_1548) ;  /* 0x0000000000082947 */ /* 0x002fea0003800000 */
[----:B------:R-:W1:Y:S02]  /*134b0*/  SYNCS.PHASECHK.TRANS64.TRYWAIT P2, [R6+URZ+0x2d850], R0 ;  /* 0x02d85000060075a7 */ /* 0x000e64000804017f */
[----:B-1----:R-:W-:Y:S05]  /*134c0*/  @!P2 BRA `(.L_x_1551) ;  /* 0x000001200064a947 */ /* 0x002fea0003800000 */
.L_x_1548:
[----:B01----:R-:W-:Y:S01]  /*134d0*/  VIADD R0, R2, 0x400 ;  /* 0x0000040002007836 */ /* 0x003fe20000000000 */
[----:B------:R-:W-:Y:S05]  /*134e0*/  WARPSYNC.ALL ;  /* 0x0000000000007948 */ /* 0x000fea0003800000 */
[----:B------:R-:W-:-:S04]  /*134f0*/  SHF.R.U32.HI R0, RZ, 0x4, R0 ;  /* 0x00000004ff007819 */ /* 0x000fc80000011600 */
[----:B------:R-:W-:-:S04]  /*13500*/  LOP3.LUT R0, R0, 0x3fff, RZ, 0xc0, !PT ;  /* 0x00003fff00007812 */ /* 0x000fc800078ec0ff */
[----:B------:R-:W-:Y:S01]  /*13510*/  LOP3.LUT R10, R0, 0x2000000, RZ, 0xfc, !PT ;  /* 0x02000000000a7812 */ /* 0x000fe200078efcff */
[----:B------:R-:W2:Y:S01]  /*13520*/  LDL R144, [R1+0x3c] ;  /* 0x00003c0001907983 */ /* 0x000ea20000100800 */
[----:B------:R-:W-:-:S03]  /*13530*/  FMNMX.FTZ R0, R24, R8, !PT ;  /* 0x0000000818007209 */ /* 0x000fc60007810000 */
[----:B------:R-:W-:Y:S01]  /*13540*/  IMAD R10, R9, 0x600, R10 ;  /* 0x00000600090a7824 */ /* 0x000fe200078e020a */
[----:B------:R-:W-:Y:S01]  /*13550*/  UMOV UR41, UR6 ;  /* 0x0000000600297c82 */ /* 0x000fe20008000000 */
[----:B------:R-:W-:Y:S01]  /*13560*/  IMAD.MOV.U32 R11, RZ, RZ, -0x7fffffe0 ;  /* 0x80000020ff0b7424 */ /* 0x000fe200078e00ff */
[----:B------:R-:W-:Y:S01]  /*13570*/  FMNMX.FTZ R0, R25, R0, !PT ;  /* 0x0000000019007209 */ /* 0x000fe20007810000 */
[C---:B------:R-:W-:Y:S01]  /*13580*/  VIADD R20, R10.reuse, 0x40 ;  /* 0x000000400a147836 */ /* 0x040fe20000000000 */
[----:B------:R-:W-:Y:S01]  /*13590*/  R2UR UR10, R10 ;  /* 0x000000000a0a72ca */ /* 0x000fe200000e0000 */
[----:B------:R-:W-:Y:S01]  /*135a0*/  WARPGROUP.ARRIVE ;  /* 0x00000000000079c5 */ /* 0x000fe20000000000 */
[----:B------:R-:W-:Y:S01]  /*135b0*/  FMNMX.FTZ R0, R28, R0, !PT ;  /* 0x000000001c007209 */ /* 0x000fe20007810000 */
[----:B------:R-:W-:Y:S01]  /*135c0*/  IMAD.MOV.U32 R21, RZ, RZ, -0x7fffffe0 ;  /* 0x80000020ff157424 */ /* 0x000fe200078e00ff */
[----:B------:R-:W-:Y:S01]  /*135d0*/  R2UR UR14, R20 ;  /* 0x00000000140e72ca */ /* 0x000fe200000e0000 */
[----:B------:R-:W-:Y:S01]  /*135e0*/  VIADD R20, R10, 0x80 ;  /* 0x000000800a147836 */ /* 0x000fe20000000000 */
[----:B------:R-:W-:-:S02]  /*135f0*/  FMNMX.FTZ R0, R29, R0, !PT ;  /* 0x000000001d007209 */ /* 0x000fc40007810000 */
[----:B------:R-:W-:Y:S02]  /*13600*/  R2UR UR11, R11 ;  /* 0x000000000b0b72ca */ /* 0x000fe400000e0000 */
[----:B------:R-:W-:Y:S02]  /*13610*/  FMNMX.FTZ R0, R32, R0, !PT ;  /* 0x0000000020007209 */ /* 0x000fe40007810000 */
[----:B------:R-:W-:Y:S01]  /*13620*/  R2UR UR18, R20 ;  /* 0x00000000141272ca */ /* 0x000fe200000e0000 */
[----:B------:R-:W-:Y:S01]  /*13630*/  VIADD R20, R10, 0xc0 ;  /* 0x000000c00a147836 */ /* 0x000fe20000000000 */
[----:B------:R-:W-:Y:S02]  /*13640*/  FMNMX.FTZ R0, R33, R0, !PT ;  /* 0x0000000021007209 */ /* 0x000fe40007810000 */
[----:B------:R-:W-:Y:S02]  /*13650*/  R2UR UR15, R21 ;  /* 0x00000000150f72ca */ /* 0x000fe400000e0000 */
[----:B------:R-:W-:-:S02]  /*13660*/  FMNMX.FTZ R0, R36, R0, !PT ;  /* 0x0000000024007209 */ /* 0x000fc40007810000 */
[----:B------:R-:W-:Y:S01]  /*13670*/  R2UR UR22, R20 ;  /* 0x00000000141672ca */ /* 0x000fe200000e0000 */
[----:B------:R-:W-:Y:S01]  /*13680*/  VIADD R20, R10, 0x100 ;  /* 0x000001000a147836 */ /* 0x000fe20000000000 */
[----:B------:R-:W-:Y:S02]  /*13690*/  FMNMX.FTZ R0, R37, R0, !PT ;  /* 0x0000000025007209 */ /* 0x000fe40007810000 */
[----:B------:R-:W-:Y:S02]  /*136a0*/  R2UR UR19, R21 ;  /* 0x00000000151372ca */ /* 0x000fe400000e0000 */
[----:B------:R-:W-:Y:S02]  /*136b0*/  FMNMX.FTZ R0, R40, R0, !PT ;  /* 0x0000000028007209 */ /* 0x000fe40007810000 */
[----:B------:R-:W-:Y:S01]  /*136c0*/  R2UR UR26, R20 ;  /* 0x00000000141a72ca */ /* 0x000fe200000e0000 */
[----:B------:R-:W-:Y:S01]  /*136d0*/  VIADD R20, R10, 0x140 ;  /* 0x000001400a147836 */ /* 0x000fe20000000000 */
[----:B------:R-:W-:-:S02]  /*136e0*/  FMNMX.FTZ R0, R41, R0, !PT ;  /* 0x0000000029007209 */ /* 0x000fc40007810000 */
[----:B------:R-:W-:Y:S02]  /*136f0*/  R2UR UR23, R21 ;  /* 0x00000000151772ca */ /* 0x000fe400000e0000 */
[----:B------:R-:W-:Y:S02]  /*13700*/  FMNMX.FTZ R0, R44, R0, !PT ;  /* 0x000000002c007209 */ /* 0x000fe40007810000 */
[----:B------:R-:W-:Y:S01]  /*13710*/  R2UR UR30, R20 ;  /* 0x00000000141e72ca */ /* 0x000fe200000e0000 */
[C---:B------:R-:W-:Y:S01]  /*13720*/  VIADD R20, R10.reuse, 0x180 ;  /* 0x000001800a147836 */ /* 0x040fe20000000000 */
[----:B------:R-:W-:Y:S01]  /*13730*/  FMNMX.FTZ R0, R45, R0, !PT ;  /* 0x000000002d007209 */ /* 0x000fe20007810000 */
[----:B------:R-:W-:Y:S01]  /*13740*/  VIADD R10, R10, 0x1c0 ;  /* 0x000001c00a0a7836 */ /* 0x000fe20000000000 */
[----:B------:R-:W-:Y:S02]  /*13750*/  R2UR UR27, R21 ;  /* 0x00000000151b72ca */ /* 0x000fe400000e0000 */
[----:B------:R-:W-:-:S02]  /*13760*/  FMNMX.FTZ R0, R48, R0, !PT ;  /* 0x0000000030007209 */ /* 0x000fc40007810000 */
[----:B------:R-:W-:Y:S02]  /*13770*/  R2UR UR34, R20 ;  /* 0x00000000142272ca */ /* 0x000fe400000e0000 */
[----:B------:R-:W-:Y:S02]  /*13780*/  FMNMX.FTZ R0, R49, R0, !PT ;  /* 0x0000000031007209 */ /* 0x000fe40007810000 */
[----:B------:R-:W-:Y:S02]  /*13790*/  R2UR UR46, R10 ;  /* 0x000000000a2e72ca */ /* 0x000fe400000e0000 */
[----:B------:R-:W-:Y:S02]  /*137a0*/  FMNMX.FTZ R0, R52, R0, !PT ;  /* 0x0000000034007209 */ /* 0x000fe40007810000 */
[----:B------:R-:W-:Y:S02]  /*137b0*/  R2UR UR31, R21 ;  /* 0x00000000151f72ca */ /* 0x000fe400000e0000 */
[----:B------:R-:W-:-:S02]  /*137c0*/  FMNMX.FTZ R0, R53, R0, !PT ;  /* 0x0000000035007209 */ /* 0x000fc40007810000 */
[----:B------:R-:W-:Y:S02]  /*137d0*/  R2UR UR35, R21 ;  /* 0x00000000152372ca */ /* 0x000fe400000e0000 */
[----:B------:R-:W-:Y:S01]  /*137e0*/  FMNMX.FTZ R0, R56, R0, !PT ;  /* 0x0000000038007209 */ /* 0x000fe20007810000 */
[----:B------:R-:W3:Y:S01]  /*137f0*/  LDL R21, [R1+0x20] ;  /* 0x0000200001157983 */ /* 0x000ee20000100800 */
[----:B------:R-:W-:Y:S02]  /*13800*/  R2UR UR47, R11 ;  /* 0x000000000b2f72ca */ /* 0x000fe400000e0000 */
        /* <DEDUP_REMOVED lines=50> */
[----:B0-----:R-:W-:Y:S01]  /*13b30*/  FFMA.FTZ R5, R20, R5, R8 ;  /* 0x0000000514057223 */ /* 0x001fe20000010008 */
[--C-:B------:R-:W-:Y:S01]  /*13b40*/  FFMA.FTZ R72, R72, UR41, -R6.reuse ;  /* 0x0000002948487c23 */ /* 0x100fe20008010806 */
[--C-:B------:R-:W-:Y:S01]  /*13b50*/  FFMA.FTZ R73, R73, UR41, -R6.reuse ;  /* 0x0000002949497c23 */ /* 0x100fe20008010806 */
[--C-:B------:R-:W-:Y:S01]  /*13b60*/  FFMA.FTZ R76, R76, UR41, -R6.reuse ;  /* 0x000000294c4c7c23 */ /* 0x100fe20008010806 */
[--C-:B------:R-:W-:Y:S01]  /*13b70*/  FFMA.FTZ R77, R77, UR41, -R6.reuse ;  /* 0x000000294d4d7c23 */ /* 0x100fe20008010806 */
[--C-:B------:R-:W-:Y:S01]  /*13b80*/  FFMA.FTZ R80, R80, UR41, -R6.reuse ;  /* 0x0000002950507c23 */ /* 0x100fe20008010806 */
[----:B------:R-:W-:Y:S01]  /*13b90*/  FFMA.FTZ R81, R81, UR41, -R6 ;  /* 0x0000002951517c23 */ /* 0x000fe20008010806 */
[----:B------:R-:W0:Y:S01]  /*13ba0*/  MUFU.EX2 R29, R29 ;  /* 0x0000001d001d7308 */ /* 0x000e220000000800 */
[C---:B-1----:R-:W-:Y:S01]  /*13bb0*/  FADD.FTZ R5, R25.reuse, R5 ;  /* 0x0000000519057221 */ /* 0x042fe20000010000 */
[----:B------:R-:W-:Y:S01]  /*13bc0*/  F2FP.BF16.F32.PACK_AB R8, R25, R8 ;  /* 0x000000081908723e */ /* 0x000fe200000010ff */
[----:B------:R-:W-:-:S02]  /*13bd0*/  IMAD.MOV.U32 R25, RZ, RZ, 0x40000040 ;  /* 0x40000040ff197424 */ /* 0x000fc400078e00ff */
[--C-:B------:R-:W-:Y:S01]  /*13be0*/  FFMA.FTZ R84, R84, UR41, -R6.reuse ;  /* 0x0000002954547c23 */ /* 0x100fe20008010806 */
[----:B------:R-:W-:Y:S01]  /*13bf0*/  FFMA.FTZ R85, R85, UR41, -R6 ;  /* 0x0000002955557c23 */ /* 0x000fe20008010806 */
[----:B------:R-:W-:Y:S02]  /*13c00*/  FMNMX.FTZ R6, R26, R7, !PT ;  /* 0x000000071a067209 */ /* 0x000fe40007810000 */
[----:B------:R-:W-:Y:S01]  /*13c10*/  R2UR UR9, R25 ;  /* 0x00000000190972ca */ /* 0x000fe200000e0000 */
[----:B----4-:R-:W-:Y:S01]  /*13c20*/  FADD.FTZ R5, R10, R5 ;  /* 0x000000050a057221 */ /* 0x010fe20000010000 */
[----:B------:R-:W-:Y:S01]  /*13c30*/  FMNMX.FTZ R6, R27, R6, !PT ;  /* 0x000000061b067209 */ /* 0x000fe20007810000 */
[----:B------:R-:W-:-:S03]  /*13c40*/  IMAD.MOV.U32 R25, RZ, RZ, 0x40000040 ;  /* 0x40000040ff197424 */ /* 0x000fc600078e00ff */
[----:B------:R-:W-:Y:S02]  /*13c50*/  FMNMX.FTZ R6, R30, R6, !PT ;  /* 0x000000061e067209 */ /* 0x000fe40007810000 */
[----:B------:R-:W-:Y:S01]  /*13c60*/  R2UR UR45, R25 ;  /* 0x00000000192d72ca */ /* 0x000fe200000e0000 */
[C---:B0-----:R-:W-:Y:S01]  /*13c70*/  FADD.FTZ R5, R29.reuse, R5 ;  /* 0x000000051d057221 */ /* 0x041fe20000010000 */
[----:B------:R-:W-:Y:S01]  /*13c80*/  F2FP.BF16.F32.PACK_AB R10, R29, R10 ;  /* 0x0000000a1d0a723e */ /* 0x000fe200000010ff */
[----:B------:R-:W-:Y:S01]  /*13c90*/  IMAD.MOV.U32 R29, RZ, RZ, 0x40000040 ;  /* 0x40000040ff1d7424 */ /* 0x000fe200078e00ff */
[----:B------:R-:W-:-:S04]  /*13ca0*/  FMNMX.FTZ R6, R31, R6, !PT ;  /* 0x000000061f067209 */ /* 0x000fc80007810000 */
[----:B------:R-:W-:Y:S01]  /*13cb0*/  R2UR UR13, R29 ;  /* 0x000000001d0d72ca */ /* 0x000fe200000e0000 */
        /* <DEDUP_REMOVED lines=14> */
[----:B------:R-:W-:Y:S02]  /*13da0*/  R2UR UR33, R29 ;  /* 0x000000001d2172ca */ /* 0x000fe400000e0000 */
[----:B------:R-:W-:-:S04]  /*13db0*/  FMNMX.FTZ R6, R43, R6, !PT ;  /* 0x000000062b067209 */ /* 0x000fc80007810000 */
[----:B------:R-:W-:-:S04]  /*13dc0*/  FMNMX.FTZ R6, R46, R6, !PT ;  /* 0x000000062e067209 */ /* 0x000fc80007810000 */
[----:B------:R-:W-:-:S04]  /*13dd0*/  FMNMX.FTZ R6, R47, R6, !PT ;  /* 0x000000062f067209 */ /* 0x000fc80007810000 */
[----:B------:R-:W-:Y:S02]  /*13de0*/  FMNMX.FTZ R6, R50, R6, !PT ;  /* 0x0000000632067209 */ /* 0x000fe40007810000 */
[----:B--2---:R-:W-:Y:S02]  /*13df0*/  LOP3.LUT R24, R144, 0x10000, RZ, 0xfc, !PT ;  /* 0x0001000090187812 */ /* 0x004fe400078efcff */
[----:B------:R-:W-:Y:S01]  /*13e00*/  FMNMX.FTZ R6, R51, R6, !PT ;  /* 0x0000000633067209 */ /* 0x000fe20007810000 */
[----:B------:R-:W0:Y:S01]  /*13e10*/  S2R R144, SR_TID.X ;  /* 0x0000000000907919 */ /* 0x000e220000002100 */
[C---:B------:R-:W-:Y:S01]  /*13e20*/  R2UR UR8, R24.reuse ;  /* 0x00000000180872ca */ /* 0x040fe200000e0000 */
[----:B------:R-:W-:Y:S01]  /*13e30*/  VIADD R28, R24, 0x2 ;  /* 0x00000002181c7836 */ /* 0x000fe20000000000 */
[----:B------:R-:W-:-:S04]  /*13e40*/  FMNMX.FTZ R6, R54, R6, !PT ;  /* 0x0000000636067209 */ /* 0x000fc80007810000 */
[----:B------:R-:W-:Y:S01]  /*13e50*/  R2UR UR12, R28 ;  /* 0x000000001c0c72ca */ /* 0x000fe200000e0000 */
[----:B------:R-:W-:Y:S01]  /*13e60*/  VIADD R28, R24, 0x4 ;  /* 0x00000004181c7836 */ /* 0x000fe20000000000 */
[----:B------:R-:W-:-:S04]  /*13e70*/  FMNMX.FTZ R6, R55, R6, !PT ;  /* 0x0000000637067209 */ /* 0x000fc80007810000 */
[----:B------:R-:W-:Y:S01]  /*13e80*/  R2UR UR16, R28 ;  /* 0x000000001c1072ca */ /* 0x000fe200000e0000 */
[----:B------:R-:W-:Y:S01]  /*13e90*/  HGMMA.64x96x16.F32.BF16 R88, gdesc[UR8].tnspB, R88, gsb0 ;  /* 0x41600000085879f0 */ /* 0x000fe20008001858 */
[----:B------:R-:W-:Y:S01]  /*13ea0*/  VIADD R28, R24, 0x6 ;  /* 0x00000006181c7836 */ /* 0x000fe20000000000 */
[----:B------:R-:W-:-:S04]  /*13eb0*/  FMNMX.FTZ R6, R58, R6, !PT ;  /* 0x000000063a067209 */ /* 0x000fc80007810000 */
[----:B------:R-:W-:Y:S01]  /*13ec0*/  R2UR UR20, R28 ;  /* 0x000000001c1472ca */ /* 0x000fe200000e0000 */
[----:B------:R-:W-:Y:S01]  /*13ed0*/  VIADD R28, R24, 0x600 ;  /* 0x00000600181c7836 */ /* 0x000fe20000000000 */
[----:B------:R-:W-:-:S04]  /*13ee0*/  FMNMX.FTZ R6, R59, R6, !PT ;  /* 0x000000063b067209 */ /* 0x000fc80007810000 */
[----:B------:R-:W-:Y:S01]  /*13ef0*/  R2UR UR24, R28 ;  /* 0x000000001c1872ca */ /* 0x000fe200000e0000 */
[----:B------:R-:W-:Y:S01]  /*13f00*/  VIADD R28, R24, 0x602 ;  /* 0x00000602181c7836 */ /* 0x000fe20000000000 */
[----:B------:R-:W-:-:S04]  /*13f10*/  FMNMX.FTZ R6, R62, R6, !PT ;  /* 0x000000063e067209 */ /* 0x000fc80007810000 */
[----:B------:R-:W-:Y:S01]  /*13f20*/  R2UR UR28, R28 ;  /* 0x000000001c1c72ca */ /* 0x000fe200000e0000 */
[C---:B------:R-:W-:Y:S01]  /*13f30*/  VIADD R28, R24.reuse, 0x604 ;  /* 0x00000604181c7836 */ /* 0x040fe20000000000 */
[----:B------:R-:W-:Y:S01]  /*13f40*/  FMNMX.FTZ R6, R63, R6, !PT ;  /* 0x000000063f067209 */ /* 0x000fe20007810000 */
[----:B------:R-:W-:Y:S01]  /*13f50*/  VIADD R24, R24, 0x606 ;  /* 0x0000060618187836 */ /* 0x000fe20000000000 */
[----:B0-----:R-:W-:Y:S02]  /*13f60*/  ISETP.GE.U32.AND P2, PT, R144, 0x180, PT ;  /* 0x000001809000780c */ /* 0x001fe40003f46070 */
[----:B------:R-:W-:Y:S02]  /*13f70*/  R2UR UR32, R28 ;  /* 0x000000001c2072ca */ /* 0x000fe400000e0000 */
[----:B------:R-:W-:Y:S02]  /*13f80*/  FMNMX.FTZ R6, R66, R6, !PT ;  /* 0x0000000642067209 */ /* 0x000fe40007810000 */
[----:B------:R-:W-:-:S02]  /*13f90*/  R2UR UR44, R24 ;  /* 0x00000000182c72ca */ /* 0x000fc400000e0000 */
        /* <DEDUP_REMOVED lines=12> */
[----:B0-----:R-:W-:Y:S01]  /*14060*/  FMNMX.FTZ R6, R6, R11, !PT ;  /* 0x0000000b06067209 */ /* 0x001fe20007810000 */
[----:B------:R-:W-:Y:S02]  /*14070*/  WARPGROUP.DEPBAR.LE gsb0, 0x0 ;  /* 0x00008000000079c5 */ /* 0x000fe40000010000 */
[----:B------:R-:W-:Y:S02]  /*14080*/  WARPGROUP.ARRIVE ;  /* 0x00000000000079c5 */ /* 0x000fe40000000000 */
[----:B------:R-:W0:Y:S04]  /*14090*/  SHFL.BFLY PT, R11, R6, 0x1, 0x1f ;  /* 0x0c201f00060b7f89 */ /* 0x000e2800000e0000 */
[----:B------:R-:W-:Y:S01]  /*140a0*/  HGMMA.64x96x16.F32.BF16 R88, gdesc[UR12].tnspB, R88, gsb0 ;  /* 0x416000000c5879f0 */ /* 0x000fe20008001858 */
[----:B0-----:R-:W-:-:S05]  /*140b0*/  FMNMX.FTZ R6, R6, R11, !PT ;  /* 0x0000000b06067209 */ /* 0x001fca0007810000 */
[C---:B------:R-:W-:Y:S01]  /*140c0*/  FMUL.FTZ R11, R6.reuse, UR41 ;  /* 0x00000029060b7c20 */ /* 0x040fe20008410000 */
[----:B------:R-:W-:Y:S02]  /*140d0*/  @!P1 IMAD R9, R9, 0x8, R2 ;  /* 0x0000000809099824 */ /* 0x000fe400078e0202 */
[----:B------:R-:W-:Y:S01]  /*140e0*/  FADD.FTZ R7, -R6, R7 ;  /* 0x0000000706077221 */ /* 0x000fe20000010100 */
        /* <DEDUP_REMOVED lines=32> */
[----:B------:R-:W-:Y:S01]  /*142f0*/  SHF.R.U32.HI R11, RZ, 0x7, R144 ;  /* 0x00000007ff0b7819 */ /* 0x000fe20000011690 */
[----:B------:R-:W-:Y:S01]  /*14300*/  MUFU.EX2 R26, R26 ;  /* 0x0000001a001a7308 */ /* 0x000fe20000000800 */
[----:B------:R-:W-:-:S02]  /*14310*/  WARPGROUP.DEPBAR.LE gsb0, 0x0 ;  /* 0x00008000000079c5 */ /* 0x000fc40000010000 */
[----:B------:R-:W-:Y:S01]  /*14320*/  WARPGROUP.ARRIVE ;  /* 0x00000000000079c5 */ /* 0x000fe20000000000 */
[----:B------:R-:W-:-:S04]  /*14330*/  VIADD R11, R11, 0x9 ;  /* 0x000000090b0b7836 */ /* 0x000fc80000000000 */
[----:B------:R-:W-:Y:S01]  /*14340*/  MUFU.EX2 R27, R27 ;  /* 0x0000001b001b7308 */ /* 0x000fe20000000800 */
[----:B------:R-:W-:Y:S02]  /*14350*/  @!P1 VIADD R9, R9, 0x2d860 ;  /* 0x0002d86009099836 */ /* 0x000fe40000000000 */
[----:B------:R-:W-:Y:S01]  /*14360*/  FMUL.FTZ R7, R7, UR41 ;  /* 0x0000002907077c20 */ /* 0x000fe20008410000 */
[----:B------:R-:W-:Y:S01]  /*14370*/  HGMMA.64x96x16.F32.BF16 R88, gdesc[UR16].tnspB, R88, gsb0 ;  /* 0x41600000105879f0 */ /* 0x000fe20008001858 */
[----:B------:R-:W-:-:S03]  /*14380*/  SEL R11, R11, 0x9, !P2 ;  /* 0x000000090b0b7807 */ /* 0x000fc60005000000 */
[----:B------:R-:W-:Y:S08]  /*14390*/  MUFU.EX2 R30, R30 ;  /* 0x0000001e001e7308 */ /* 0x000ff00000000800 */
[----:B------:R-:W0:Y:S01]  /*143a0*/  MUFU.EX2 R31, R31 ;  /* 0x0000001f001f7308 */ /* 0x000e220000000800 */
[----:B------:R-:W-:-:S07]  /*143b0*/  @!P1 PRMT R9, RZ, 0x654, R9 ;  /* 0x00000654ff099816 */ /* 0x000fce0000000009 */
[----:B------:R-:W-:Y:S08]  /*143c0*/  MUFU.EX2 R33, R33 ;  /* 0x0000002100217308 */ /* 0x000ff00000000800 */
[----:B------:R-:W-:Y:S01]  /*143d0*/  MUFU.EX2 R7, R7 ;  /* 0x0000000700077308 */ /* 0x000fe20000000800 */
        /* <DEDUP_REMOVED lines=17> */
[----:B-1----:R-:W-:-:S04]  /*144f0*/  @!P1 IMAD R11, R16, 0x8, R2 ;  /* 0x00000008100b9824 */ /* 0x002fc800078e0202 */
[----:B------:R-:W-:-:S05]  /*14500*/  @!P1 VIADD R11, R11, 0x2d840 ;  /* 0x0002d8400b0b9836 */ /* 0x000fca0000000000 */
[----:B------:R-:W-:-:S04]  /*14510*/  @!P1 PRMT R11, RZ, 0x654, R11 ;  /* 0x00000654ff0b9816 */ /* 0x000fc8000000000b */
[----:B------:R0:W-:Y:S01]  /*14520*/  @!P1 SYNCS.ARRIVE.TRANS64.RED.A1T0 RZ, [R11+URZ], RZ ;  /* 0x000000ff0bff99a7 */ /* 0x0001e2000810043f */
[----:B------:R1:W-:Y:S01]  /*14530*/  @!P1 SYNCS.ARRIVE.TRANS64.RED.A1T0 RZ, [R9+URZ], RZ ;  /* 0x000000ff09ff99a7 */ /* 0x0003e2000810043f */
[----:B0-----:R-:W-:Y:S02]  /*14540*/  F2FP.BF16.F32.PACK_AB R11, R31, R30 ;  /* 0x0000001e1f0b723e */ /* 0x001fe400000010ff */
[----:B-1----:R-:W-:-:S05]  /*14550*/  F2FP.BF16.F32.PACK_AB R9, R27, R26 ;  /* 0x0000001a1b09723e */ /* 0x002fca00000010ff */
[----:B------:R0:W-:Y:S02]  /*14560*/  STSM.16.M88.4 [R140+0x21800], R8 ;  /* 0x021800088c007844 */ /* 0x0001e40000000200 */
[----:B0-----:R0:W-:Y:S02]  /*14570*/  MUFU.EX2 R10, R36 ;  /* 0x00000024000a7308 */ /* 0x0011e40000000800 */
[----:B0-----:R-:W2:Y:S06]  /*14580*/  LDL R36, [R1+0x24] ;  /* 0x0000240001247983 */ /* 0x001eac0000100800 */
[----:B------:R-:W0:Y:S08]  /*14590*/  MUFU.EX2 R8, R32 ;  /* 0x0000002000087308 */ /* 0x000e300000000800 */
[----:B------:R-:W-:Y:S08]  /*145a0*/  MUFU.EX2 R37, R37 ;  /* 0x0000002500257308 */ /* 0x000ff00000000800 */
[----:B------:R-:W-:Y:S08]  /*145b0*/  MUFU.EX2 R34, R34 ;  /* 0x0000002200227308 */ /* 0x000ff00000000800 */
[----:B------:R-:W1:Y:S08]  /*145c0*/  MUFU.EX2 R35, R35 ;  /* 0x0000002300237308 */ /* 0x000e700000000800 */
[----:B------:R-:W-:Y:S08]  /*145d0*/  MUFU.EX2 R38, R38 ;  /* 0x0000002600267308 */ /* 0x000ff00000000800 */
[----:B------:R-:W4:Y:S01]  /*145e0*/  MUFU.EX2 R39, R39 ;  /* 0x0000002700277308 */ /* 0x000f220000000800 */
[----:B0-----:R-:W-:Y:S01]  /*145f0*/  FADD.FTZ R5, R8, R5 ;  /* 0x0000000508057221 */ /* 0x001fe20000010000 */
[----:B------:R-:W-:-:S03]  /*14600*/  FFMA.FTZ R4, R7, R4, R26 ;  /* 0x0000000407047223 */ /* 0x000fc6000001001a */
[C---:B------:R-:W-:Y:S01]  /*14610*/  FADD.FTZ R5, R33.reuse, R5 ;  /* 0x0000000521057221 */ /* 0x040fe20000010000 */
[----:B------:R-:W-:Y:S02]  /*14620*/  F2FP.BF16.F32.PACK_AB R8, R33, R8 ;  /* 0x000000082108723e */ /* 0x000fe400000010ff */
[----:B-1----:R-:W-:Y:S01]  /*14630*/  F2FP.BF16.F32.PACK_AB R9, R35, R34 ;  /* 0x000000222309723e */ /* 0x002fe200000010ff */
[----:B------:R-:W-:Y:S01]  /*14640*/  FADD.FTZ R5, R10, R5 ;  /* 0x000000050a057221 */ /* 0x000fe20000010000 */
[----:B------:R-:W-:Y:S01]  /*14650*/  F2FP.BF16.F32.PACK_AB R10, R37, R10 ;  /* 0x0000000a250a723e */ /* 0x000fe200000010ff */
[----:B------:R-:W-:Y:S01]  /*14660*/  FADD.FTZ R4, R27, R4 ;  /* 0x000000041b047221 */ /* 0x000fe20000010000 */
[----:B----4-:R-:W-:-:S03]  /*14670*/  F2FP.BF16.F32.PACK_AB R11, R39, R38 ;  /* 0x00000026270b723e */ /* 0x010fc600000010ff */
[----:B------:R-:W-:Y:S02]  /*14680*/  FADD.FTZ R4, R30, R4 ;  /* 0x000000041e047221 */ /* 0x000fe40000010000 */
[----:B---3--:R0:W-:Y:S01]  /*14690*/  STSM.16.M88.4 [R21], R8 ;  /* 0x0000000815007844 */ /* 0x0081e20000000200 */
[----:B------:R-:W-:Y:S01]  /*146a0*/  MUFU.EX2 R41, R41 ;  /* 0x0000002900297308 */ /* 0x000fe20000000800 */
[----:B------:R-:W-:-:S04]  /*146b0*/  FADD.FTZ R4, R31, R4 ;  /* 0x000000041f047221 */ /* 0x000fc80000010000 */
[----:B------:R-:W-:-:S03]  /*146c0*/  FADD.FTZ R4, R34, R4 ;  /* 0x0000000422047221 */ /* 0x000fc60000010000 */
[----:B0-----:R-:W0:Y:S01]  /*146d0*/  MUFU.EX2 R8, R40 ;  /* 0x0000002800087308 */ /* 0x001e220000000800 */
[----:B------:R-:W-:Y:S01]  /*146e0*/  FADD.FTZ R4, R35, R4 ;  /* 0x0000000423047221 */ /* 0x000fe20000010000 */
[----:B------:R-:W-:-:S06]  /*146f0*/  FADD.FTZ R5, R37, R5 ;  /* 0x0000000525057221 */ /* 0x000fcc0000010000 */
[----:B------:R-:W1:Y:S08]  /*14700*/  MUFU.EX2 R9, R42 ;  /* 0x0000002a00097308 */ /* 0x000e700000000800 */
[----:B------:R-:W3:Y:S01]  /*14710*/  MUFU.EX2 R10, R44 ;  /* 0x0000002c000a7308 */ /* 0x000ee20000000800 */
[----:B------:R-:W-:Y:S01]  /*14720*/  FADD.FTZ R4, R38, R4 ;  /* 0x0000000426047221 */ /* 0x000fe20000010000 */
[----:B0-----:R-:W-:-:S06]  /*14730*/  FADD.FTZ R5, R8, R5 ;  /* 0x0000000508057221 */ /* 0x001fcc0000010000 */
[----:B------:R-:W0:Y:S08]  /*14740*/  MUFU.EX2 R43, R43 ;  /* 0x0000002b002b7308 */ /* 0x000e300000000800 */
[----:B------:R-:W4:Y:S01]  /*14750*/  MUFU.EX2 R45, R45 ;  /* 0x0000002d002d7308 */ /* 0x000f220000000800 */
[----:B------:R-:W-:Y:S01]  /*14760*/  FADD.FTZ R4, R39, R4 ;  /* 0x0000000427047221 */ /* 0x000fe20000010000 */
[----:B------:R-:W-:-:S06]  /*14770*/  FADD.FTZ R5, R41, R5 ;  /* 0x0000000529057221 */ /* 0x000fcc0000010000 */
[----:B------:R-:W5:Y:S08]  /*14780*/  MUFU.EX2 R11, R46 ;  /* 0x0000002e000b7308 */ /* 0x000f700000000800 */
[----:B------:R-:W5:Y:S01]  /*14790*/  MUFU.EX2 R24, R48 ;  /* 0x0000003000187308 */ /* 0x000f620000000800 */
[----:B-1----:R-:W-:Y:S01]  /*147a0*/  FADD.FTZ R4, R9, R4 ;  /* 0x0000000409047221 */ /* 0x002fe20000010000 */
[----:B---3--:R-:W-:-:S06]  /*147b0*/  FADD.FTZ R5, R10, R5 ;  /* 0x000000050a057221 */ /* 0x008fcc0000010000 */
[----:B------:R-:W1:Y:S08]  /*147c0*/  MUFU.EX2 R47, R47 ;  /* 0x0000002f002f7308 */ /* 0x000e700000000800 */
[----:B------:R-:W3:Y:S01]  /*147d0*/  MUFU.EX2 R49, R49 ;  /* 0x0000003100317308 */ /* 0x000ee20000000800 */
[----:B0-----:R-:W-:Y:S01]  /*147e0*/  FADD.FTZ R4, R43, R4 ;  /* 0x000000042b047221 */ /* 0x001fe20000010000 */
[----:B----4-:R-:W-:-:S06]  /*147f0*/  FADD.FTZ R5, R45, R5 ;  /* 0x000000052d057221 */ /* 0x010fcc0000010000 */
[----:B------:R-:W0:Y:S08]  /*14800*/  MUFU.EX2 R25, R50 ;  /* 0x0000003200197308 */ /* 0x000e300000000800 */
[----:B------:R-:W4:Y:S01]  /*14810*/  MUFU.EX2 R26, R52 ;  /* 0x00000034001a7308 */ /* 0x000f220000000800 */
[----:B-----5:R-:W-:Y:S01]  /*14820*/  FADD.FTZ R4, R11, R4 ;  /* 0x000000040b047221 */ /* 0x020fe20000010000 */
[----:B------:R-:W-:-:S06]  /*14830*/  FADD.FTZ R5, R24, R5 ;  /* 0x0000000518057221 */ /* 0x000fcc0000010000 */
[----:B------:R-:W5:Y:S08]  /*14840*/  MUFU.EX2 R51, R51 ;  /* 0x0000003300337308 */ /* 0x000f700000000800 */
[----:B------:R-:W5:Y:S01]  /*14850*/  MUFU.EX2 R53, R53 ;  /* 0x0000003500357308 */ /* 0x000f620000000800 */
[----:B-1----:R-:W-:Y:S01]  /*14860*/  FADD.FTZ R4, R47, R4 ;  /* 0x000000042f047221 */ /* 0x002fe20000010000 */
[----:B---3--:R-:W-:-:S06]  /*14870*/  FADD.FTZ R5, R49, R5 ;  /* 0x0000000531057221 */ /* 0x008fcc0000010000 */
[----:B------:R-:W1:Y:S01]  /*14880*/  MUFU.EX2 R28, R56 ;  /* 0x00000038001c7308 */ /* 0x000e620000000800 */
[----:B0-----:R-:W-:Y:S01]  /*14890*/  FADD.FTZ R4, R25, R4 ;  /* 0x0000000419047221 */ /* 0x001fe20000010000 */
[----:B----4-:R-:W-:-:S06]  /*148a0*/  FADD.FTZ R21, R26, R5 ;  /* 0x000000051a157221 */ /* 0x010fcc0000010000 */
[----:B------:R-:W0:Y:S08]  /*148b0*/  MUFU.EX2 R27, R54 ;  /* 0x00000036001b7308 */ /* 0x000e300000000800 */
[----:B------:R-:W3:Y:S01]  /*148c0*/  MUFU.EX2 R57, R57 ;  /* 0x0000003900397308 */ /* 0x000ee20000000800 */
[----:B-----5:R-:W-:Y:S01]  /*148d0*/  FADD.FTZ R5, R51, R4 ;  /* 0x0000000433057221 */ /* 0x020fe20000010000 */
[----:B------:R-:W-:-:S06]  /*148e0*/  FADD.FTZ R4, R53, R21 ;  /* 0x0000001535047221 */ /* 0x000fcc0000010000 */
[----:B------:R-:W4:Y:S08]  /*148f0*/  MUFU.EX2 R55, R55 ;  /* 0x0000003700377308 */ /* 0x000f300000000800 */
[----:B------:R-:W5:Y:S01]  /*14900*/  MUFU.EX2 R60, R60 ;  /* 0x0000003c003c7308 */ /* 0x000f620000000800 */
[----:B-1----:R-:W-:-:S07]  /*14910*/  FADD.FTZ R4, R28, R4 ;  /* 0x000000041c047221 */ /* 0x002fce0000010000 */
[----:B------:R-:W1:Y:S08]  /*14920*/  MUFU.EX2 R29, R58 ;  /* 0x0000003a001d7308 */ /* 0x000e700000000800 */
[----:B------:R-:W1:Y:S01]  /*14930*/  MUFU.EX2 R61, R61 ;  /* 0x0000003d003d7308 */ /* 0x000e620000000800 */
[----:B0-----:R-:W-:Y:S01]  /*14940*/  FADD.FTZ R5, R27, R5 ;  /* 0x000000051b057221 */ /* 0x001fe20000010000 */
[----:B---3--:R-:W-:-:S06]  /*14950*/  FADD.FTZ R4, R57, R4 ;  /* 0x0000000439047221 */ /* 0x008fcc0000010000 */
[----:B------:R-:W0:Y:S08]  /*14960*/  MUFU.EX2 R59, R59 ;  /* 0x0000003b003b7308 */ /* 0x000e300000000800 */
[----:B------:R-:W3:Y:S01]  /*14970*/  MUFU.EX2 R64, R64 ;  /* 0x0000004000407308 */ /* 0x000ee20000000800 */
[----:B----4-:R-:W-:Y:S01]  /*14980*/  FADD.FTZ R5, R55, R5 ;  /* 0x0000000537057221 */ /* 0x010fe20000010000 */
[----:B-----5:R-:W-:-:S06]  /*14990*/  FADD.FTZ R4, R60, R4 ;  /* 0x000000043c047221 */ /* 0x020fcc0000010000 */
[----:B------:R-:W4:Y:S08]  /*149a0*/  MUFU.EX2 R62, R62 ;  /* 0x0000003e003e7308 */ /* 0x000f300000000800 */
[----:B------:R-:W5:Y:S01]  /*149b0*/  MUFU.EX2 R65, R65 ;  /* 0x0000004100417308 */ /* 0x000f620000000800 */
[----:B-1----:R-:W-:Y:S01]  /*149c0*/  FADD.FTZ R5, R29, R5 ;  /* 0x000000051d057221 */ /* 0x002fe20000010000 */
[----:B------:R-:W-:-:S06]  /*149d0*/  FADD.FTZ R4, R61, R4 ;  /* 0x000000043d047221 */ /* 0x000fcc0000010000 */
[----:B------:R-:W1:Y:S08]  /*149e0*/  MUFU.EX2 R31, R63 ;  /* 0x0000003f001f7308 */ /* 0x000e700000000800 */
[----:B------:R-:W2:Y:S01]  /*149f0*/  MUFU.EX2 R68, R68 ;  /* 0x0000004400447308 */ /* 0x000ea20000000800 */
        /* <DEDUP_REMOVED lines=9> */
[----:B--2---:R-:W-:-:S06]  /*14a90*/  FADD.FTZ R4, R68, R4 ;  /* 0x0000000444047221 */ /* 0x004fcc0000010000 */
        /* <DEDUP_REMOVED lines=13> */
[----:B------:R-:W-:Y:S01]  /*14b70*/  MUFU.EX2 R32, R80 ;  /* 0x0000005000207308 */ /* 0x000fe20000000800 */
[----:B0-----:R-:W-:Y:S01]  /*14b80*/  FADD.FTZ R5, R71, R5 ;  /* 0x0000000547057221 */ /* 0x001fe20000010000 */
[----:B---3--:R-:W-:-:S06]  /*14b90*/  FADD.FTZ R4, R76, R4 ;  /* 0x000000044c047221 */ /* 0x008fcc0000010000 */
[----:B------:R-:W0:Y:S01]  /*14ba0*/  MUFU.EX2 R78, R78 ;  /* 0x0000004e004e7308 */ /* 0x000e220000000800 */
[----:B------:R-:W-:-:S07]  /*14bb0*/  F2FP.BF16.F32.PACK_AB R8, R41, R8 ;  /* 0x000000082908723e */ /* 0x000fce00000010ff */
[----:B------:R-:W2:Y:S01]  /*14bc0*/  MUFU.EX2 R81, R81 ;  /* 0x0000005100517308 */ /* 0x000ea20000000800 */
[----:B------:R-:W-:Y:S02]  /*14bd0*/  F2FP.BF16.F32.PACK_AB R9, R43, R9 ;  /* 0x000000092b09723e */ /* 0x000fe400000010ff */
[----:B------:R-:W-:Y:S02]  /*14be0*/  F2FP.BF16.F32.PACK_AB R10, R45, R10 ;  /* 0x0000000a2d0a723e */ /* 0x000fe400000010ff */
[----:B------:R-:W-:-:S03]  /*14bf0*/  F2FP.BF16.F32.PACK_AB R11, R47, R11 ;  /* 0x0000000b2f0b723e */ /* 0x000fc600000010ff */
[----:B------:R-:W-:Y:S01]  /*14c00*/  MUFU.EX2 R84, R84 ;  /* 0x0000005400547308 */ /* 0x000fe20000000800 */
[----:B------:R-:W-:Y:S01]  /*14c10*/  F2FP.BF16.F32.PACK_AB R24, R49, R24 ;  /* 0x000000183118723e */ /* 0x000fe200000010ff */
[----:B----4-:R-:W-:Y:S01]  /*14c20*/  FADD.FTZ R5, R74, R5 ;  /* 0x000000054a057221 */ /* 0x010fe20000010000 */
[----:B------:R-:W-:Y:S02]  /*14c30*/  F2FP.BF16.F32.PACK_AB R25, R51, R25 ;  /* 0x000000193319723e */ /* 0x000fe400000010ff */
[----:B------:R-:W-:-:S03]  /*14c40*/  F2FP.BF16.F32.PACK_AB R26, R53, R26 ;  /* 0x0000001a351a723e */ /* 0x000fc600000010ff */
[----:B------:R-:W3:Y:S01]  /*14c50*/  MUFU.EX2 R79, R79 ;  /* 0x0000004f004f7308 */ /* 0x000ee20000000800 */
[----:B------:R-:W-:Y:S01]  /*14c60*/  F2FP.BF16.F32.PACK_AB R27, R55, R27 ;  /* 0x0000001b371b723e */ /* 0x000fe200000010ff */
[----:B-----5:R-:W-:Y:S01]  /*14c70*/  FADD.FTZ R21, R77, R4 ;  /* 0x000000044d157221 */ /* 0x020fe20000010000 */
[----:B------:R-:W-:Y:S01]  /*14c80*/  STSM.16.M88.4 [R142], R8 ;  /* 0x000000088e007844 */ /* 0x000fe20000000200 */
[----:B-1----:R-:W-:-:S04]  /*14c90*/  FADD.FTZ R5, R75, R5 ;  /* 0x000000054b057221 */ /* 0x002fc80000010000 */
[----:B------:R-:W-:Y:S01]  /*14ca0*/  MUFU.EX2 R85, R85 ;  /* 0x0000005500557308 */ /* 0x000fe20000000800 */
[----:B------:R1:W-:Y:S07]  /*14cb0*/  STSM.16.M88.4 [R141], R24 ;  /* 0x000000188d007844 */ /* 0x0003ee0000000200 */
[----:B------:R-:W4:Y:S01]  /*14cc0*/  MUFU.EX2 R33, R82 ;  /* 0x0000005200217308 */ /* 0x000f220000000800 */
[----:B0-----:R-:W-:-:S07]  /*14cd0*/  FADD.FTZ R4, R78, R5 ;  /* 0x000000054e047221 */ /* 0x001fce0000010000 */
[----:B------:R-:W0:Y:S01]  /*14ce0*/  MUFU.EX2 R83, R83 ;  /* 0x0000005300537308 */ /* 0x000e220000000800 */
[----:B-1----:R-:W-:-:S07]  /*14cf0*/  FADD.FTZ R26, R32, R21 ;  /* 0x00000015201a7221 */ /* 0x002fce0000010000 */
[----:B------:R-:W-:Y:S08]  /*14d00*/  MUFU.EX2 R86, R86 ;  /* 0x0000005600567308 */ /* 0x000ff00000000800 */
[----:B------:R-:W1:Y:S01]  /*14d10*/  MUFU.EX2 R87, R87 ;  /* 0x0000005700577308 */ /* 0x000e620000000800 */
[----:B--2---:R-:W-:Y:S01]  /*14d20*/  FADD.FTZ R5, R81, R26 ;  /* 0x0000001a51057221 */ /* 0x004fe20000010000 */
[----:B---3--:R-:W-:Y:S01]  /*14d30*/  FADD.FTZ R4, R79, R4 ;  /* 0x000000044f047221 */ /* 0x008fe20000010000 */
[----:B------:R-:W-:-:S02]  /*14d40*/  F2FP.BF16.F32.PACK_AB R28, R57, R28 ;  /* 0x0000001c391c723e */ /* 0x000fc400000010ff */
[----:B------:R-:W-:Y:S01]  /*14d50*/  FADD.FTZ R34, R84, R5 ;  /* 0x0000000554227221 */ /* 0x000fe20000010000 */
[----:B------:R-:W-:Y:S02]  /*14d60*/  F2FP.BF16.F32.PACK_AB R29, R59, R29 ;  /* 0x0000001d3b1d723e */ /* 0x000fe400000010ff */
[----:B------:R-:W-:Y:S02]  /*14d70*/  F2FP.BF16.F32.PACK_AB R30, R61, R60 ;  /* 0x0000003c3d1e723e */ /* 0x000fe400000010ff */
[----:B------:R-:W-:Y:S01]  /*14d80*/  F2FP.BF16.F32.PACK_AB R31, R31, R62 ;  /* 0x0000003e1f1f723e */ /* 0x000fe200000010ff */
[----:B----4-:R-:W-:Y:S01]  /*14d90*/  FADD.FTZ R4, R33, R4 ;  /* 0x0000000421047221 */ /* 0x010fe20000010000 */
[----:B------:R-:W-:Y:S01]  /*14da0*/  F2FP.BF16.F32.PACK_AB R8, R65, R64 ;  /* 0x000000404108723e */ /* 0x000fe200000010ff */
[----:B------:R-:W-:Y:S01]  /*14db0*/  FADD.FTZ R5, R85, R34 ;  /* 0x0000002255057221 */ /* 0x000fe20000010000 */
[----:B------:R-:W-:Y:S02]  /*14dc0*/  F2FP.BF16.F32.PACK_AB R9, R67, R66 ;  /* 0x000000424309723e */ /* 0x000fe400000010ff */
[----:B------:R-:W-:-:S02]  /*14dd0*/  F2FP.BF16.F32.PACK_AB R10, R69, R68 ;  /* 0x00000044450a723e */ /* 0x000fc400000010ff */
[----:B------:R-:W-:Y:S02]  /*14de0*/  F2FP.BF16.F32.PACK_AB R11, R71, R70 ;  /* 0x00000046470b723e */ /* 0x000fe400000010ff */
[----:B------:R-:W-:Y:S02]  /*14df0*/  F2FP.BF16.F32.PACK_AB R24, R73, R72 ;  /* 0x000000484918723e */ /* 0x000fe400000010ff */
[----:B------:R-:W-:Y:S02]  /*14e00*/  F2FP.BF16.F32.PACK_AB R25, R75, R74 ;  /* 0x0000004a4b19723e */ /* 0x000fe400000010ff */
[----:B------:R-:W-:Y:S02]  /*14e10*/  F2FP.BF16.F32.PACK_AB R26, R77, R76 ;  /* 0x0000004c4d1a723e */ /* 0x000fe400000010ff */
[----:B------:R-:W-:Y:S02]  /*14e20*/  F2FP.BF16.F32.PACK_AB R27, R79, R78 ;  /* 0x0000004e4f1b723e */ /* 0x000fe400000010ff */
[----:B------:R-:W-:-:S02]  /*14e30*/  F2FP.BF16.F32.PACK_AB R32, R81, R32 ;  /* 0x000000205120723e */ /* 0x000fc400000010ff */
[----:B0-----:R-:W-:Y:S02]  /*14e40*/  F2FP.BF16.F32.PACK_AB R33, R83, R33 ;  /* 0x000000215321723e */ /* 0x001fe400000010ff */
[----:B------:R-:W-:Y:S02]  /*14e50*/  F2FP.BF16.F32.PACK_AB R34, R85, R84 ;  /* 0x000000545522723e */ /* 0x000fe400000010ff */
[----:B-1----:R-:W-:Y:S01]  /*14e60*/  F2FP.BF16.F32.PACK_AB R35, R87, R86 ;  /* 0x000000565723723e */ /* 0x002fe200000010ff */
[----:B------:R-:W-:Y:S04]  /*14e70*/  STSM.16.M88.4 [R140+0x27800], R28 ;  /* 0x0278001c8c007844 */ /* 0x000fe80000000200 */
[----:B------:R0:W-:Y:S04]  /*14e80*/  STSM.16.M88.4 [R36], R8 ;  /* 0x0000000824007844 */ /* 0x0001e80000000200 */
[----:B------:R1:W-:Y:S04]  /*14e90*/  STSM.16.M88.4 [R142+0x6000], R24 ;  /* 0x006000188e007844 */ /* 0x0003e80000000200 */
[----:B------:R1:W-:Y:S01]  /*14ea0*/  STSM.16.M88.4 [R141+0x6000], R32 ;  /* 0x006000208d007844 */ /* 0x0003e20000000200 */
[----:B------:R-:W-:Y:S01]  /*14eb0*/  @!PT LDS RZ, [RZ] ;  /* 0x00000000fffff984 */ /* 0x000fe20000000800 */
[----:B------:R-:W-:Y:S01]  /*14ec0*/  @!PT LDS RZ, [RZ] ;  /* 0x00000000fffff984 */ /* 0x000fe20000000800 */
[----:B------:R-:W-:Y:S01]  /*14ed0*/  @!PT LDS RZ, [RZ] ;  /* 0x00000000fffff984 */ /* 0x000fe20000000800 */
[----:B------:R-:W-:Y:S01]  /*14ee0*/  @!PT LDS RZ, [RZ] ;  /* 0x00000000fffff984 */ /* 0x000fe20000000800 */
[----:B------:R2:W-:Y:S06]  /*14ef0*/  MEMBAR.ALL.CTA ;  /* 0x0000000000007992 */ /* 0x0005ec0000008000 */
[----:B--2---:R-:W2:Y:S01]  /*14f00*/  FENCE.VIEW.ASYNC.S ;  /* 0x00000000000073c6 */ /* 0x004ea20000000000 */
[----:B------:R-:W-:Y:S01]  /*14f10*/  ISETP.GT.AND P2, PT, R3, R143, PT ;  /* 0x0000008f0300720c */ /* 0x000fe20003f44270 */
[----:B------:R-:W-:Y:S01]  /*14f20*/  FADD.FTZ R21, R83, R4 ;  /* 0x0000000453157221 */ /* 0x000fe20000010000 */
[----:B------:R-:W-:-:S03]  /*14f30*/  FMUL.FTZ R90, R90, R7 ;  /* 0x000000075a5a7220 */ /* 0x000fc60000410000 */
        /* <DEDUP_REMOVED lines=49> */
[----:B------:R-:W-:-:S02]  /*15250*/  VIADD R3, R3, 0xffffffff ;  /* 0xffffffff03037836 */ /* 0x000fc40000000000 */
[----:B0-----:R-:W-:Y:S02]  /*15260*/  IMAD.MOV.U32 R10, RZ, RZ, R18 ;  /* 0x000000ffff0a7224 */ /* 0x001fe400078e0012 */
[----:B------:R-:W-:Y:S02]  /*15270*/  IMAD.MOV.U32 R9, RZ, RZ, R16 ;  /* 0x000000ffff097224 */ /* 0x000fe400078e0010 */
[----:B------:R-:W-:Y:S02]  /*15280*/  IMAD.MOV.U32 R7, RZ, RZ, R6 ;  /* 0x000000ffff077224 */ /* 0x000fe400078e0006 */
[----:B------:R-:W-:Y:S01]  /*15290*/  IMAD.MOV.U32 R8, RZ, RZ, R0 ;  /* 0x000000ffff087224 */ /* 0x000fe200078e0000 */
[----:B--2---:R-:W-:Y:S01]  /*152a0*/  NOP ;  /* 0x0000000000007918 */ /* 0x004fe20000000000 */
[----:B-1----:R-:W-:Y:S05]  /*152b0*/  @P2 BRA `(.L_x_1552) ;  /* 0xffffffdc00202947 */ /* 0x002fea000383ffff */
.L_x_1542:
[----:B------:R-:W2:Y:S02]  /*152c0*/  LDL R7, [R1+0x48] ;  /* 0x0000480001077983 */ /* 0x000ea40000100800 */
[----:B--2---:R-:W-:-:S13]  /*152d0*/  ISETP.GE.AND P2, PT, R3, R7, PT ;  /* 0x000000070300720c */ /* 0x004fda0003f46270 */
[----:B------:R-:W-:Y:S05]  /*152e0*/  @!P2 BRA `(.L_x_1553) ;  /* 0x000000340004a947 */ /* 0x000fea0003800000 */
[----:B------:R-:W-:Y:S02]  /*152f0*/  IMAD.MOV.U32 R7, RZ, RZ, R6 ;  /* 0x000000ffff077224 */ /* 0x000fe400078e0006 */
[----:B------:R-:W-:Y:S02]  /*15300*/  IMAD.MOV.U32 R8, RZ, RZ, R0 ;  /* 0x000000ffff087224 */ /* 0x000fe400078e0000 */
[----:B------:R-:W-:Y:S02]  /*15310*/  IMAD.MOV.U32 R10, RZ, RZ, R18 ;  /* 0x000000ffff0a7224 */ /* 0x000fe400078e0012 */
[----:B------:R-:W-:-:S07]  /*15320*/  IMAD.MOV.U32 R9, RZ, RZ, R16 ;  /* 0x000000ffff097224 */ /* 0x000fce00078e0010 */
.L_x_1571:
        /* <DEDUP_REMOVED lines=10> */
.L_x_1555:
[----:B------:R-:W-:Y:S01]  /*153d0*/  IMAD R0, R16, 0x8, R2 ;  /* 0x0000000810007824 */ /* 0x000fe200078e0202 */
[----:B------:R-:W-:-:S04]  /*153e0*/  SHF.L.U32 R11, R18, 0x1f, RZ ;  /* 0x0000001f120b7819 */ /* 0x000fc800000006ff */
[----:B------:R0:W1:Y:S01]  /*153f0*/  SYNCS.PHASECHK.TRANS64.TRYWAIT P3, [R0+URZ+0x2d830], R11 ;  /* 0x02d8300b000075a7 */ /* 0x000062000806017f */
[----:B------:R-:W-:Y:S05]  /*15400*/  @!P0 BRA `(.L_x_1556) ;  /* 0x0000000000048947 */ /* 0x000fea0003800000 */
[----:B------:R-:W-:Y:S01]  /*15410*/  BPT.TRAP 0x1 ;  /* 0x000000040000795c */ /* 0x000fe20000300000 */
.L_x_1556:
[----:B------:R-:W-:Y:S04]  /*15420*/  BSSY B0, `(.L_x_1554) ;  /* 0x0000004000007945 */ /* 0x000fe80003800000 */
[----:B-1----:R-:W-:Y:S05]  /*15430*/  @P3 BRA `(.L_x_1557) ;  /* 0x0000000000083947 */ /* 0x002fea0003800000 */
[----:B------:R-:W1:Y:S02]  /*15440*/  SYNCS.PHASECHK.TRANS64.TRYWAIT P3, [R0+URZ+0x2d830], R11 ;  /* 0x02d8300b000075a7 */ /* 0x000e64000806017f */
[----:B-1----:R-:W-:Y:S05]  /*15450*/  @!P3 BRA `(.L_x_1558) ;  /* 0x000001000094b947 */ /* 0x002fea0003800000 */
.L_x_1557:
[----:B------:R-:W-:Y:S05]  /*15460*/  BSYNC B0 ;  /* 0x0000000000007941 */ /* 0x000fea0003800000 */
.L_x_1554:
        /* <DEDUP_REMOVED lines=61> */
.L_x_1560:
[----:B------:R-:W-:Y:S01]  /*15840*/  SHF.L.U32 R0, R10, 0x1f, RZ ;  /* 0x0000001f0a007819 */ /* 0x000fe200000006ff */
[----:B------:R-:W-:-:S04]  /*15850*/  IMAD R6, R9, 0x8, R2 ;  /* 0x0000000809067824 */ /* 0x000fc800078e0202 */
[----:B------:R0:W1:Y:S01]  /*15860*/  SYNCS.PHASECHK.TRANS64.TRYWAIT P2, [R6+URZ+0x2d850], R0 ;  /* 0x02d85000060075a7 */ /* 0x000062000804017f */
[----:B------:R-:W-:Y:S05]  /*15870*/  @!P0 BRA `(.L_x_1561) ;  /* 0x0000000000048947 */ /* 0x000fea0003800000 */
[----:B------:R-:W-:Y:S01]  /*15880*/  BPT.TRAP 0x1 ;  /* 0x000000040000795c */ /* 0x000fe20000300000 */
.L_x_1561:
[----:B-1----:R-:W-:Y:S05]  /*15890*/  @P2 BRA `(.L_x_1559) ;  /* 0x0000000000082947 */ /* 0x002fea0003800000 */
[----:B------:R-:W1:Y:S02]  /*158a0*/  SYNCS.PHASECHK.TRANS64.TRYWAIT P2, [R6+URZ+0x2d850], R0 ;  /* 0x02d85000060075a7 */ /* 0x000e64000804017f */
[----:B-1----:R-:W-:Y:S05]  /*158b0*/  @!P2 BRA `(.L_x_1562) ;  /* 0x000000fc0090a947 */ /* 0x002fea0003800000 */
.L_x_1559:
[----:B------:R-:W2:Y:S01]  /*158c0*/  LDL R143, [R1+0x1c] ;  /* 0x00001c00018f7983 */ /* 0x000ea20000100800 */
[----:B------:R-:W3:Y:S03]  /*158d0*/  @P5 LDC R10, c[0x0][0x44c] ;  /* 0x00011300ff0a5b82 */ /* 0x000ee60000000800 */
[----:B------:R-:W2:Y:S05]  /*158e0*/  LDL R20, [R1+0x44] ;  /* 0x0000440001147983 */ /* 0x000eaa0000100800 */
[----:B01----:R-:W0:Y:S01]  /*158f0*/  @P5 LDC R6, c[0x0][0x450] ;  /* 0x00011400ff065b82 */ /* 0x003e220000000800 */
[----:B------:R-:W-:Y:S05]  /*15900*/  WARPSYNC.ALL ;  /* 0x0000000000007948 */ /* 0x000fea0003800000 */
[----:B--2---:R-:W-:-:S02]  /*15910*/  IMAD.IADD R0, R20, 0x1, R143 ;  /* 0x0000000114007824 */ /* 0x004fc400078e028f */
[----:B------:R-:W2:Y:S01]  /*15920*/  LDL R143, [R1+0x3c] ;  /* 0x00003c00018f7983 */ /* 0x000ea20000100800 */
[----:B------:R-:W-:Y:S01]  /*15930*/  IMAD.MOV.U32 R11, RZ, RZ, -0x7fffffe0 ;  /* 0x80000020ff0b7424 */ /* 0x000fe200078e00ff */
[----:B------:R-:W-:Y:S01]  /*15940*/  WARPGROUP.ARRIVE ;  /* 0x00000000000079c5 */ /* 0x000fe20000000000 */
[----:B---3--:R-:W-:-:S03]  /*15950*/  @P5 IMAD.HI.U32 R10, R0, R10, RZ ;  /* 0x0000000a000a5227 */ /* 0x008fc600078e00ff */
[C---:B------:R-:W-:Y:S01]  /*15960*/  R2UR UR11, R11.reuse ;  /* 0x000000000b0b72ca */ /* 0x040fe200000e0000 */
[----:B------:R-:W-:Y:S01]  /*15970*/  IMAD.MOV.U32 R21, RZ, RZ, -0x7fffffe0 ;  /* 0x80000020ff157424 */ /* 0x000fe200078e00ff */
[----:B0-----:R-:W-:Y:S01]  /*15980*/  @P5 SHF.R.U32.HI R0, RZ, R6, R10 ;  /* 0x00000006ff005219 */ /* 0x001fe2000001160a */
[----:B------:R-:W-:Y:S01]  /*15990*/  VIADD R6, R2, 0x400 ;  /* 0x0000040002067836 */ /* 0x000fe20000000000 */
[----:B------:R-:W-:Y:S01]  /*159a0*/  R2UR UR47, R11 ;  /* 0x000000000b2f72ca */ /* 0x000fe200000e0000 */
[----:B------:R-:W-:Y:S01]  /*159b0*/  IMAD.MOV.U32 R11, RZ, RZ, 0x40000040 ;  /* 0x40000040ff0b7424 */ /* 0x000fe200078e00ff */
[----:B------:R-:W-:Y:S01]  /*159c0*/  R2UR UR15, R21 ;  /* 0x00000000150f72ca */ /* 0x000fe200000e0000 */
[----:B------:R-:W0:Y:S01]  /*159d0*/  SHFL.IDX PT, R145, R0, RZ, 0x1c1f ;  /* 0x001c1fff00917589 */ /* 0x000e2200000e0000 */
[----:B------:R-:W-:Y:S01]  /*159e0*/  SHF.R.U32.HI R6, RZ, 0x4, R6 ;  /* 0x00000004ff067819 */ /* 0x000fe20000011606 */
[----:B------:R-:W-:Y:S01]  /*159f0*/  IMAD.SHL.U32 R144, R3, 0x80, RZ ;  /* 0x0000008003907824 */ /* 0x000fe200078e00ff */
[----:B------:R-:W-:Y:S01]  /*15a00*/  R2UR UR9, R11 ;  /* 0x000000000b0972ca */ /* 0x000fe200000e0000 */
[----:B------:R-:W-:Y:S01]  /*15a10*/  IMAD.MOV.U32 R11, RZ, RZ, 0x40000040 ;  /* 0x40000040ff0b7424 */ /* 0x000fe200078e00ff */
[----:B------:R-:W-:-:S02]  /*15a20*/  LOP3.LUT R6, R6, 0x3fff, RZ, 0xc0, !PT ;  /* 0x00003fff06067812 */ /* 0x000fc400078ec0ff */
[C---:B------:R-:W-:Y:S02]  /*15a30*/  R2UR UR19, R21.reuse ;  /* 0x00000000151372ca */ /* 0x040fe400000e0000 */
[----:B------:R-:W-:Y:S02]  /*15a40*/  LOP3.LUT R6, R6, 0x2000000, RZ, 0xfc, !PT ;  /* 0x0200000006067812 */ /* 0x000fe400078efcff */
[C---:B------:R-:W-:Y:S02]  /*15a50*/  R2UR UR23, R21.reuse ;  /* 0x00000000151772ca */ /* 0x040fe400000e0000 */
[----:B------:R-:W-:Y:S01]  /*15a60*/  R2UR UR27, R21 ;  /* 0x00000000151b72ca */ /* 0x000fe200000e0000 */
[----:B------:R-:W-:Y:S01]  /*15a70*/  IMAD R10, R9, 0x600, R6 ;  /* 0x00000600090a7824 */ /* 0x000fe200078e0206 */
[C---:B------:R-:W-:Y:S02]  /*15a80*/  R2UR UR31, R21.reuse ;  /* 0x00000000151f72ca */ /* 0x040fe400000e0000 */
[----:B------:R-:W-:Y:S01]  /*15a90*/  R2UR UR35, R21 ;  /* 0x00000000152372ca */ /* 0x000fe200000e0000 */
[C---:B------:R-:W-:Y:S01]  /*15aa0*/  VIADD R20, R10.reuse, 0x40 ;  /* 0x000000400a147836 */ /* 0x040fe20000000000 */
[----:B------:R-:W-:Y:S01]  /*15ab0*/  R2UR UR10, R10 ;  /* 0x000000000a0a72ca */ /* 0x000fe200000e0000 */
[----:B------:R-:W-:Y:S01]  /*15ac0*/  IMAD.MOV.U32 R21, RZ, RZ, 0x40000040 ;  /* 0x40000040ff157424 */ /* 0x000fe200078e00ff */
[----:B------:R-:W-:-:S02]  /*15ad0*/  R2UR UR45, R11 ;  /* 0x000000000b2d72ca */ /* 0x000fc400000e0000 */
[----:B------:R-:W-:Y:S01]  /*15ae0*/  R2UR UR14, R20 ;  /* 0x00000000140e72ca */ /* 0x000fe200000e0000 */
[----:B------:R-:W-:Y:S01]  /*15af0*/  VIADD R20, R10, 0x80 ;  /* 0x000000800a147836 */ /* 0x000fe20000000000 */
[----:B------:R-:W-:Y:S01]  /*15b00*/  R2UR UR13, R21 ;  /* 0x00000000150d72ca */ /* 0x000fe200000e0000 */
[----:B------:R-:W-:-:S03]  /*15b10*/  IMAD.MOV.U32 R21, RZ, RZ, 0x40000040 ;  /* 0x40000040ff157424 */ /* 0x000fc600078e00ff */
        /* <DEDUP_REMOVED lines=13> */
[C---:B------:R-:W-:Y:S01]  /*15bf0*/  VIADD R20, R10.reuse, 0x180 ;  /* 0x000001800a147836 */ /* 0x040fe20000000000 */
[----:B------:R-:W-:Y:S01]  /*15c00*/  R2UR UR29, R21 ;  /* 0x00000000151d72ca */ /* 0x000fe200000e0000 */
[----:B------:R-:W-:Y:S02]  /*15c10*/  VIADD R10, R10, 0x1c0 ;  /* 0x000001c00a0a7836 */ /* 0x000fe40000000000 */
[----:B------:R-:W-:Y:S01]  /*15c20*/  IMAD.MOV.U32 R21, RZ, RZ, 0x40000040 ;  /* 0x40000040ff157424 */ /* 0x000fe200078e00ff */
[----:B------:R-:W-:Y:S02]  /*15c30*/  R2UR UR34, R20 ;  /* 0x00000000142272ca */ /* 0x000fe400000e0000 */
[----:B------:R-:W-:Y:S02]  /*15c40*/  R2UR UR46, R10 ;  /* 0x000000000a2e72ca */ /* 0x000fe400000e0000 */
[----:B------:R-:W-:-:S02]  /*15c50*/  R2UR UR33, R21 ;  /* 0x00000000152172ca */ /* 0x000fc400000e0000 */
[----:B------:R-:W-:-:S04]  /*15c60*/  IADD3 R21, -R22, 0x1, -R144 ;  /* 0x0000000116157810 */ /* 0x000fc80007ffe990 */
[----:B------:R-:W-:Y:S02]  /*15c70*/  IADD3 R21, -R138, R21, R139 ;  /* 0x000000158a157210 */ /* 0x000fe40007ffe18b */
[----:B--2---:R-:W-:Y:S02]  /*15c80*/  LOP3.LUT R10, R143, 0x10000, RZ, 0xfc, !PT ;  /* 0x000100008f0a7812 */ /* 0x004fe400078efcff */
[----:B------:R-:W1:Y:S02]  /*15c90*/  S2R R143, SR_TID.X ;  /* 0x00000000008f7919 */ /* 0x000e640000002100 */
[C---:B------:R-:W-:Y:S01]  /*15ca0*/  R2UR UR8, R10.reuse ;  /* 0x000000000a0872ca */ /* 0x040fe200000e0000 */
[----:B------:R-:W-:-:S05]  /*15cb0*/  VIADD R20, R10, 0x2 ;  /* 0x000000020a147836 */ /* 0x000fca0000000000 */
[----:B------:R-:W-:Y:S01]  /*15cc0*/  R2UR UR12, R20 ;  /* 0x00000000140c72ca */ /* 0x000fe200000e0000 */
[----:B------:R-:W-:-:S05]  /*15cd0*/  VIADD R20, R10, 0x4 ;  /* 0x000000040a147836 */ /* 0x000fca0000000000 */
[----:B------:R-:W-:Y:S01]  /*15ce0*/  R2UR UR16, R20 ;  /* 0x00000000141072ca */ /* 0x000fe200000e0000 */
[----:B------:R-:W-:Y:S01]  /*15cf0*/  HGMMA.64x96x16.F32.BF16 R88, gdesc[UR8].tnspB, R88, gsb0 ;  /* 0x41600000085879f0 */ /* 0x000fe20008001858 */
[----:B------:R-:W-:Y:S01]  /*15d00*/  VIADD R20, R10, 0x6 ;  /* 0x000000060a147836 */ /* 0x000fe20000000000 */
[----:B------:R-:W-:-:S04]  /*15d10*/  ULOP3.LUT UR8, URZ, UR49, URZ, 0x33, !UPT ;  /* 0x000000313f087292 */ /* 0x000fc8000f8e333f */
[----:B------:R-:W-:Y:S01]  /*15d20*/  R2UR UR20, R20 ;  /* 0x00000000141472ca */ /* 0x000fe200000e0000 */
[----:B------:R-:W-:-:S05]  /*15d30*/  VIADD R20, R10, 0x600 ;  /* 0x000006000a147836 */ /* 0x000fca0000000000 */
[----:B------:R-:W-:Y:S01]  /*15d40*/  R2UR UR24, R20 ;  /* 0x00000000141872ca */ /* 0x000fe200000e0000 */
[----:B------:R-:W-:Y:S01]  /*15d50*/  VIADD R20, R10, 0x602 ;  /* 0x000006020a147836 */ /* 0x000fe20000000000 */
[----:B-1----:R-:W-:-:S04]  /*15d60*/  SHF.R.U32.HI R6, RZ, 0x7, R143 ;  /* 0x00000007ff067819 */ /* 0x002fc8000001168f */
[----:B------:R-:W-:Y:S01]  /*15d70*/  R2UR UR28, R20 ;  /* 0x00000000141c72ca */ /* 0x000fe200000e0000 */
[C---:B------:R-:W-:Y:S01]  /*15d80*/  VIADD R20, R10.reuse, 0x604 ;  /* 0x000006040a147836 */ /* 0x040fe20000000000 */
[----:B------:R-:W-:Y:S01]  /*15d90*/  ISETP.GE.U32.AND P2, PT, R143, 0x180, PT ;  /* 0x000001808f00780c */ /* 0x000fe20003f46070 */
[----:B------:R-:W-:Y:S02]  /*15da0*/  VIADD R10, R10, 0x606 ;  /* 0x000006060a0a7836 */ /* 0x000fe40000000000 */
[----:B------:R-:W-:Y:S01]  /*15db0*/  VIADD R6, R6, 0x9 ;  /* 0x0000000906067836 */ /* 0x000fe20000000000 */
[----:B------:R-:W-:Y:S01]  /*15dc0*/  R2UR UR32, R20 ;  /* 0x00000000142072ca */ /* 0x000fe200000e0000 */
[C---:B------:R-:W-:Y:S01]  /*15dd0*/  VIADD R143, R21.reuse, UR48 ;  /* 0x00000030158f7c36 */ /* 0x040fe20008000000 */
[----:B------:R-:W-:Y:S01]  /*15de0*/  R2UR UR44, R10 ;  /* 0x000000000a2c72ca */ /* 0x000fe200000e0000 */
[----:B------:R-:W-:Y:S01]  /*15df0*/  @!P1 IMAD R10, R16, 0x8, R2 ;  /* 0x00000008100a9824 */ /* 0x000fe200078e0202 */
[----:B------:R-:W-:Y:S01]  /*15e00*/  SEL R6, R6, 0x9, !P2 ;  /* 0x0000000906067807 */ /* 0x000fe20005000000 */
[----:B------:R-:W-:-:S02]  /*15e10*/  VIADD R21, R21, UR8 ;  /* 0x0000000815157c36 */ /* 0x000fc40008000000 */
[----:B------:R-:W-:Y:S02]  /*15e20*/  @!P1 VIADD R10, R10, 0x2d840 ;  /* 0x0002d8400a0a9836 */ /* 0x000fe40000000000 */
[----:B0-----:R-:W-:-:S03]  /*15e30*/  IMAD.IADD R20, R145, 0x1, R143 ;  /* 0x0000000191147824 */ /* 0x001fc600078e028f */
[----:B------:R-:W-:Y:S01]  /*15e40*/  @!P1 PRMT R10, RZ, 0x654, R10 ;  /* 0x00000654ff0a9816 */ /* 0x000fe2000000000a */
        /* <DEDUP_REMOVED lines=23> */
[----:B------:R1:W-:Y:S01]  /*15fc0*/  @!P1 SYNCS.ARRIVE.TRANS64.RED.A1T0 RZ, [R10+URZ], RZ ;  /* 0x000000ff0aff99a7 */ /* 0x0003e2000810043f */
[----:B0-----:R-:W-:Y:S01]  /*15fd0*/  IMAD.IADD R6, R145, 0x1, R21 ;  /* 0x0000000191067824 */ /* 0x001fe200078e0215 */
[----:B-1----:R-:W-:Y:S06]  /*15fe0*/  @!P4 BRA `(.L_x_1563) ;  /* 0x000000000058c947 */ /* 0x002fec0003800000 */
[----:B------:R-:W-:Y:S01]  /*15ff0*/  IADD3 R145, -R138, R139, R145 ;  /* 0x0000008b8a917210 */ /* 0x000fe20007ffe191 */
[----:B------:R-:W-:Y:S03]  /*16000*/  BSSY B0, `(.L_x_1564) ;  /* 0x0000010000007945 */ /* 0x000fe60003800000 */
        /* <DEDUP_REMOVED lines=10> */
.L_x_1565:
[----:B------:R-:W-:-:S05]  /*160b0*/  IMAD.U32 R154, RZ, RZ, UR5 ;  /* 0x00000005ff9a7e24 */ /* 0x000fca000f8e00ff */
[----:B------:R-:W-:-:S13]  /*160c0*/  ISETP.NE.AND P2, PT, R154, 0x1, PT ;  /* 0x000000019a00780c */ /* 0x000fda0003f45270 */
[----:B------:R-:W0:Y:S02]  /*160d0*/  @P2 LDC.64 R10, c[0x0][0x9e8] ;  /* 0x00027a00ff0a2b82 */ /* 0x000e240000000a00 */
[----:B0-----:R-:W-:-:S05]  /*160e0*/  @P2 IMAD.HI.U32 R10, R145, R10, RZ ;  /* 0x0000000a910a2227 */ /* 0x001fca00078e00ff */
[----:B------:R-:W-:-:S07]  /*160f0*/  @P2 SHF.R.U32.HI R145, RZ, R11, R10 ;  /* 0x0000000bff912219 */ /* 0x000fce000001160a */
.L_x_1566:
[----:B------:R-:W-:Y:S05]  /*16100*/  BSYNC B0 ;  /* 0x0000000000007941 */ /* 0x000fea0003800000 */
.L_x_1564:
[----:B------:R-:W-:-:S04]  /*16110*/  IMAD R145, R145, R154, -R144 ;  /* 0x0000009a91917224 */ /* 0x000fc800078e0a90 */
[----:B------:R-:W-:-:S05]  /*16120*/  IMAD.IADD R145, R145, 0x1, -R22 ;  /* 0x0000000191917824 */ /* 0x000fca00078e0a16 */
[----:B------:R-:W-:Y:S02]  /*16130*/  VIMNMX R6, R6, R145, !PT ;  /* 0x0000009106067248 */ /* 0x000fe40007fe0100 */
[----:B------:R-:W-:-:S07]  /*16140*/  VIADDMNMX R20, R145, R154, R20, PT ;  /* 0x0000009a91147246 */ /* 0x000fce0003800114 */
.L_x_1563:
[----:B------:R-:W-:Y:S01]  /*16150*/  ISETP.GT.AND P3, PT, R3, -0x1, PT ;  /* 0xffffffff0300780c */ /* 0x000fe20003f64270 */
[----:B------:R-:W0:Y:S03]  /*16160*/  SHFL.IDX PT, R0, R0, 0x1, 0x1c1f ;  /* 0x003c1f0000007f89 */ /* 0x000e2600000e0000 */
[----:B------:R-:W-:-:S04]  /*16170*/  ISETP.GT.AND P2, PT, R6, RZ, P3 ;  /* 0x000000ff0600720c */ /* 0x000fc80001f44270 */
[----:B------:R-:W-:-:S04]  /*16180*/  ISETP.LT.OR P2, PT, R20, 0x1, P2 ;  /* 0x000000011400780c */ /* 0x000fc80001741670 */
[----:B------:R-:W-:Y:S02]  /*16190*/  FSEL R24, R24, -INF , !P2 ;  /* 0xff80000018187808 */ /* 0x000fe40005000000 */
[----:B------:R-:W-:-:S04]  /*161a0*/  ISETP.GT.AND P2, PT, R6, 0x1, P3 ;  /* 0x000000010600780c */ /* 0x000fc80001f44270 */
[----:B------:R-:W-:-:S04]  /*161b0*/  ISETP.LT.OR P2, PT, R20, 0x2, P2 ;  /* 0x000000021400780c */ /* 0x000fc80001741670 */
[----:B------:R-:W-:Y:S02]  /*161c0*/  FSEL R25, R25, -INF , !P2 ;  /* 0xff80000019197808 */ /* 0x000fe40005000000 */
[----:B------:R-:W-:Y:S01]  /*161d0*/  ISETP.GT.AND P2, PT, R6, 0x8, P3 ;  /* 0x000000080600780c */ /* 0x000fe20001f44270 */
[--C-:B0-----:R-:W-:Y:S02]  /*161e0*/  IMAD.IADD R143, R143, 0x1, R0.reuse ;  /* 0x000000018f8f7824 */ /* 0x101fe400078e0200 */
[----:B------:R-:W-:Y:S01]  /*161f0*/  IMAD.IADD R21, R21, 0x1, R0 ;  /* 0x0000000115157824 */ /* 0x000fe200078e0200 */
[----:B------:R-:W-:-:S04]  /*16200*/  ISETP.LT.OR P2, PT, R20, 0x9, P2 ;  /* 0x000000091400780c */ /* 0x000fc80001741670 */
[----:B------:R-:W-:Y:S02]  /*16210*/  FSEL R28, R28, -INF , !P2 ;  /* 0xff8000001c1c7808 */ /* 0x000fe40005000000 */
[----:B------:R-:W-:-:S04]  /*16220*/  ISETP.GT.AND P2, PT, R6, 0x9, P3 ;  /* 0x000000090600780c */ /* 0x000fc80001f44270 */
        /* <DEDUP_REMOVED lines=85> */
[----:B------:R-:W-:Y:S01]  /*16780*/  FSEL R85, R85, -INF , !P2 ;  /* 0xff80000055557808 */ /* 0x000fe20005000000 */
[----:B------:R-:W-:Y:S08]  /*16790*/  @!P4 BRA `(.L_x_1567) ;  /* 0x000000000058c947 */ /* 0x000ff00003800000 */
        /* <DEDUP_REMOVED lines=12> */
.L_x_1569:
[----:B------:R-:W-:-:S05]  /*16860*/  IMAD.U32 R6, RZ, RZ, UR5 ;  /* 0x00000005ff067e24 */ /* 0x000fca000f8e00ff */
[----:B------:R-:W-:-:S13]  /*16870*/  ISETP.NE.AND P2, PT, R6, 0x1, PT ;  /* 0x000000010600780c */ /* 0x000fda0003f45270 */
[----:B------:R-:W0:Y:S02]  /*16880*/  @P2 LDC.64 R10, c[0x0][0x9e8] ;  /* 0x00027a00ff0a2b82 */ /* 0x000e240000000a00 */
[----:B0-----:R-:W-:-:S05]  /*16890*/  @P2 IMAD.HI.U32 R10, R0, R10, RZ ;  /* 0x0000000a000a2227 */ /* 0x001fca00078e00ff */
[----:B------:R-:W-:-:S07]  /*168a0*/  @P2 SHF.R.U32.HI R0, RZ, R11, R10 ;  /* 0x0000000bff002219 */ /* 0x000fce000001160a */
.L_x_1570:
[----:B------:R-:W-:Y:S05]  /*168b0*/  BSYNC B0 ;  /* 0x0000000000007941 */ /* 0x000fea0003800000 */
.L_x_1568:
[----:B------:R-:W-:-:S04]  /*168c0*/  IMAD R0, R0, R6, -R144 ;  /* 0x0000000600007224 */ /* 0x000fc800078e0a90 */
[----:B------:R-:W-:-:S05]  /*168d0*/  IMAD.IADD R0, R0, 0x1, -R22 ;  /* 0x0000000100007824 */ /* 0x000fca00078e0a16 */
[----:B------:R-:W-:Y:S02]  /*168e0*/  VIMNMX R21, R21, R0, !PT ;  /* 0x0000000015157248 */ /* 0x000fe40007fe0100 */
[----:B------:R-:W-:-:S07]  /*168f0*/  VIADDMNMX R143, R0, R6, R143, PT ;  /* 0x00000006008f7246 */ /* 0x000fce000380018f */
.L_x_1567:
[----:B------:R-:W-:Y:S01]  /*16900*/  @!P1 IMAD R0, R9, 0x8, R2 ;  /* 0x0000000809009824 */ /* 0x000fe200078e0202 */
        /* <DEDUP_REMOVED lines=47> */
[----:B------:R-:W-:Y:S01]  /*16c00*/  ISETP.GT.AND P2, PT, R21, 0x1, P3 ;  /* 0x000000011500780c */ /* 0x000fe20001f44270 */
[----:B------:R-:W-:Y:S02]  /*16c10*/  MUFU.EX2 R20, R8 ;  /* 0x0000000800147308 */ /* 0x000fe40000000800 */
        /* <DEDUP_REMOVED lines=46> */
[----:B------:R-:W0:Y:S01]  /*16f00*/  MUFU.EX2 R24, R24 ;  /* 0x0000001800187308 */ /* 0x000e220000000800 */
[----:B------:R-:W-:-:S04]  /*16f10*/  ISETP.GT.AND P2, PT, R21, 0x18, P3 ;  /* 0x000000181500780c */ /* 0x000fc80001f44270 */
[----:B------:R-:W-:-:S03]  /*16f20*/  ISETP.LT.OR P2, PT, R143, 0x19, P2 ;  /* 0x000000198f00780c */ /* 0x000fc60001741670 */
[----:B------:R-:W1:Y:S01]  /*16f30*/  MUFU.EX2 R8, R25 ;  /* 0x0000001900087308 */ /* 0x000e620000000800 */
[----:B------:R-:W-:Y:S02]  /*16f40*/  FSEL R38, R38, -INF , !P2 ;  /* 0xff80000026267808 */ /* 0x000fe40005000000 */
[----:B------:R-:W-:-:S04]  /*16f50*/  ISETP.GT.AND P2, PT, R21, 0x19, P3 ;  /* 0x000000191500780c */ /* 0x000fc80001f44270 */
[----:B------:R-:W-:Y:S01]  /*16f60*/  ISETP.LT.OR P2, PT, R143, 0x1a, P2 ;  /* 0x0000001a8f00780c */ /* 0x000fe20001741670 */
[----:B------:R-:W3:Y:S01]  /*16f70*/  MUFU.EX2 R10, R28 ;  /* 0x0000001c000a7308 */ /* 0x000ee20000000800 */
[----:B0-----:R-:W-:Y:S02]  /*16f80*/  FFMA.FTZ R5, R20, R5, R24 ;  /* 0x0000000514057223 */ /* 0x001fe40000010018 */
[----:B------:R-:W-:Y:S02]  /*16f90*/  FSEL R39, R39, -INF , !P2 ;  /* 0xff80000027277808 */ /* 0x000fe40005000000 */
[----:B------:R-:W-:-:S03]  /*16fa0*/  ISETP.GT.AND P2, PT, R21, 0x20, P3 ;  /* 0x000000201500780c */ /* 0x000fc60001f44270 */
[----:B------:R-:W0:Y:S01]  /*16fb0*/  MUFU.EX2 R29, R29 ;  /* 0x0000001d001d7308 */ /* 0x000e220000000800 */
[----:B------:R-:W-:Y:S01]  /*16fc0*/  ISETP.LT.OR P2, PT, R143, 0x21, P2 ;  /* 0x000000218f00780c */ /* 0x000fe20001741670 */
[C---:B-1----:R-:W-:Y:S01]  /*16fd0*/  FADD.FTZ R5, R8.reuse, R5 ;  /* 0x0000000508057221 */ /* 0x042fe20000010000 */
[----:B------:R-:W-:Y:S02]  /*16fe0*/  F2FP.BF16.F32.PACK_AB R8, R8, R24 ;  /* 0x000000180808723e */ /* 0x000fe400000010ff */
[----:B------:R-:W-:Y:S02]  /*16ff0*/  FSEL R42, R42, -INF , !P2 ;  /* 0xff8000002a2a7808 */ /* 0x000fe40005000000 */
[----:B------:R-:W-:Y:S01]  /*17000*/  ISETP.GT.AND P2, PT, R21, 0x21, P3 ;  /* 0x000000211500780c */ /* 0x000fe20001f44270 */
[----:B------:R-:W1:Y:S01]  /*17010*/  MUFU.EX2 R32, R32 ;  /* 0x0000002000207308 */ /* 0x000e620000000800 */
[----:B---3--:R-:W-:Y:S02]  /*17020*/  FADD.FTZ R5, R10, R5 ;  /* 0x000000050a057221 */ /* 0x008fe40000010000 */
[----:B------:R-:W-:-:S04]  /*17030*/  ISETP.LT.OR P2, PT, R143, 0x22, P2 ;  /* 0x000000228f00780c */ /* 0x000fc80001741670 */
[----:B------:R-:W-:Y:S01]  /*17040*/  FSEL R43, R43, -INF , !P2 ;  /* 0xff8000002b2b7808 */ /* 0x000fe20005000000 */
[----:B------:R-:W3:Y:S01]  /*17050*/  MUFU.EX2 R33, R33 ;  /* 0x0000002100217308 */ /* 0x000ee20000000800 */
[----:B------:R-:W-:Y:S01]  /*17060*/  ISETP.GT.AND P2, PT, R21, 0x28, P3 ;  /* 0x000000281500780c */ /* 0x000fe20001f44270 */
[C---:B0-----:R-:W-:Y:S01]  /*17070*/  FADD.FTZ R5, R29.reuse, R5 ;  /* 0x000000051d057221 */ /* 0x041fe20000010000 */
[----:B------:R-:W-:Y:S02]  /*17080*/  F2FP.BF16.F32.PACK_AB R10, R29, R10 ;  /* 0x0000000a1d0a723e */ /* 0x000fe400000010ff */
[----:B------:R-:W-:-:S03]  /*17090*/  ISETP.LT.OR P2, PT, R143, 0x29, P2 ;  /* 0x000000298f00780c */ /* 0x000fc60001741670 */
[----:B------:R-:W0:Y:S01]  /*170a0*/  MUFU.EX2 R36, R36 ;  /* 0x0000002400247308 */ /* 0x000e220000000800 */
[----:B------:R-:W-:Y:S01]  /*170b0*/  FSEL R46, R46, -INF , !P2 ;  /* 0xff8000002e2e7808 */ /* 0x000fe20005000000 */
[----:B-1----:R-:W-:Y:S01]  /*170c0*/  FADD.FTZ R5, R32, R5 ;  /* 0x0000000520057221 */ /* 0x002fe20000010000 */
[----:B------:R-:W-:-:S04]  /*170d0*/  ISETP.GT.AND P2, PT, R21, 0x29, P3 ;  /* 0x000000291500780c */ /* 0x000fc80001f44270 */
[----:B------:R-:W-:Y:S01]  /*170e0*/  ISETP.LT.OR P2, PT, R143, 0x2a, P2 ;  /* 0x0000002a8f00780c */ /* 0x000fe20001741670 */
[----:B------:R-:W1:Y:S01]  /*170f0*/  MUFU.EX2 R37, R37 ;  /* 0x0000002500257308 */ /* 0x000e620000000800 */
[C---:B---3--:R-:W-:Y:S01]  /*17100*/  FADD.FTZ R5, R33.reuse, R5 ;  /* 0x0000000521057221 */ /* 0x048fe20000010000 */
[----:B------:R-:W-:Y:S02]  /*17110*/  F2FP.BF16.F32.PACK_AB R32, R33, R32 ;  /* 0x000000202120723e */ /* 0x000fe400000010ff */
[----:B------:R-:W-:Y:S02]  /*17120*/  FSEL R47, R47, -INF , !P2 ;  /* 0xff8000002f2f7808 */ /* 0x000fe40005000000 */
[----:B------:R-:W-:Y:S02]  /*17130*/  ISETP.GT.AND P2, PT, R21, 0x30, P3 ;  /* 0x000000301500780c */ /* 0x000fe40001f44270 */
[----:B------:R-:W-:Y:S01]  /*17140*/  MUFU.EX2 R40, R40 ;  /* 0x0000002800287308 */ /* 0x000fe20000000800 */
[----:B0-----:R-:W-:Y:S01]  /*17150*/  FADD.FTZ R5, R36, R5 ;  /* 0x0000000524057221 */ /* 0x001fe20000010000 */
[----:B------:R-:W-:-:S04]  /*17160*/  ISETP.LT.OR P2, PT, R143, 0x31, P2 ;  /* 0x000000318f00780c */ /* 0x000fc80001741670 */
[----:B------:R-:W-:Y:S02]  /*17170*/  FSEL R50, R50, -INF , !P2 ;  /* 0xff80000032327808 */ /* 0x000fe40005000000 */
[----:B------:R-:W-:Y:S01]  /*17180*/  ISETP.GT.AND P2, PT, R21, 0x31, P3 ;  /* 0x000000311500780c */ /* 0x000fe20001f44270 */
[----:B------:R-:W-:Y:S01]  /*17190*/  MUFU.EX2 R41, R41 ;  /* 0x0000002900297308 */ /* 0x000fe20000000800 */
[----:B-1----:R-:W-:Y:S02]  /*171a0*/  FADD.FTZ R5, R37, R5 ;  /* 0x0000000525057221 */ /* 0x002fe40000010000 */
[----:B------:R-:W-:-:S04]  /*171b0*/  ISETP.LT.OR P2, PT, R143, 0x32, P2 ;  /* 0x000000328f00780c */ /* 0x000fc80001741670 */
[----:B------:R-:W-:Y:S01]  /*171c0*/  FSEL R51, R51, -INF , !P2 ;  /* 0xff80000033337808 */ /* 0x000fe20005000000 */
[----:B------:R-:W-:Y:S01]  /*171d0*/  MUFU.EX2 R44, R44 ;  /* 0x0000002c002c7308 */ /* 0x000fe20000000800 */
[----:B------:R-:W-:-:S04]  /*171e0*/  ISETP.GT.AND P2, PT, R21, 0x38, P3 ;  /* 0x000000381500780c */ /* 0x000fc80001f44270 */
[----:B------:R-:W-:-:S03]  /*171f0*/  ISETP.LT.OR P2, PT, R143, 0x39, P2 ;  /* 0x000000398f00780c */ /* 0x000fc60001741670 */
[----:B------:R-:W0:Y:S01]  /*17200*/  MUFU.EX2 R45, R45 ;  /* 0x0000002d002d7308 */ /* 0x000e220000000800 */
[----:B------:R-:W-:Y:S02]  /*17210*/  FSEL R54, R54, -INF , !P2 ;  /* 0xff80000036367808 */ /* 0x000fe40005000000 */
[----:B------:R-:W-:-:S04]  /*17220*/  ISETP.GT.AND P2, PT, R21, 0x39, P3 ;  /* 0x000000391500780c */ /* 0x000fc80001f44270 */
[----:B------:R-:W-:Y:S01]  /*17230*/  ISETP.LT.OR P2, PT, R143, 0x3a, P2 ;  /* 0x0000003a8f00780c */ /* 0x000fe20001741670 */
[----:B------:R-:W-:Y:S03]  /*17240*/  MUFU.EX2 R48, R48 ;  /* 0x0000003000307308 */ /* 0x000fe60000000800 */
[----:B------:R-:W-:Y:S02]  /*17250*/  FSEL R55, R55, -INF , !P2 ;  /* 0xff80000037377808 */ /* 0x000fe40005000000 */
[----:B------:R-:W-:-:S03]  /*17260*/  ISETP.GT.AND P2, PT, R21, 0x40, P3 ;  /* 0x000000401500780c */ /* 0x000fc60001f44270 */
[----:B------:R-:W-:Y:S01]  /*17270*/  MUFU.EX2 R49, R49 ;  /* 0x0000003100317308 */ /* 0x000fe20000000800 */
[----:B------:R-:W-:-:S04]  /*17280*/  ISETP.LT.OR P2, PT, R143, 0x41, P2 ;  /* 0x000000418f00780c */ /* 0x000fc80001741670 */
[----:B------:R-:W-:Y:S02]  /*17290*/  FSEL R58, R58, -INF , !P2 ;  /* 0xff8000003a3a7808 */ /* 0x000fe40005000000 */
[----:B------:R-:W-:Y:S01]  /*172a0*/  ISETP.GT.AND P2, PT, R21, 0x41, P3 ;  /* 0x000000411500780c */ /* 0x000fe20001f44270 */
[----:B------:R-:W-:Y:S03]  /*172b0*/  MUFU.EX2 R52, R52 ;  /* 0x0000003400347308 */ /* 0x000fe60000000800 */
[----:B------:R-:W-:-:S04]  /*172c0*/  ISETP.LT.OR P2, PT, R143, 0x42, P2 ;  /* 0x000000428f00780c */ /* 0x000fc80001741670 */
[----:B------:R-:W-:Y:S01]  /*172d0*/  FSEL R59, R59, -INF , !P2 ;  /* 0xff8000003b3b7808 */ /* 0x000fe20005000000 */
[----:B------:R-:W-:Y:S01]  /*172e0*/  MUFU.EX2 R53, R53 ;  /* 0x0000003500357308 */ /* 0x000fe20000000800 */
[----:B------:R-:W-:-:S04]  /*172f0*/  ISETP.GT.AND P2, PT, R21, 0x48, P3 ;  /* 0x000000481500780c */ /* 0x000fc80001f44270 */
[----:B------:R-:W-:-:S03]  /*17300*/  ISETP.LT.OR P2, PT, R143, 0x49, P2 ;  /* 0x000000498f00780c */ /* 0x000fc60001741670 */
[----:B------:R-:W-:Y:S01]  /*17310*/  MUFU.EX2 R56, R56 ;  /* 0x0000003800387308 */ /* 0x000fe20000000800 */
        /* <DEDUP_REMOVED lines=48> */
[----:B------:R-:W-:-:S04]  /*17620*/  ISETP.GT.AND P2, PT, R21, RZ, P3 ;  /* 0x000000ff1500720c */ /* 0x000fc80001f44270 */
[----:B------:R-:W-:-:S03]  /*17630*/  ISETP.LT.OR P2, PT, R143, 0x1, P2 ;  /* 0x000000018f00780c */ /* 0x000fc60001741670 */
[----:B------:R-:W-:Y:S01]  /*17640*/  MUFU.EX2 R85, R85 ;  /* 0x0000005500557308 */ /* 0x000fe20000000800 */
[----:B------:R-:W-:Y:S02]  /*17650*/  FSEL R26, R26, -INF , !P2 ;  /* 0xff8000001a1a7808 */ /* 0x000fe40005000000 */
        /* <DEDUP_REMOVED lines=38> */
[----:B------:R-:W1:Y:S02]  /*178c0*/  SHFL.BFLY PT, R9, R6, 0x2, 0x1f ;  /* 0x0c401f0006097f89 */ /* 0x000e6400000e0000 */
[----:B-1----:R-:W-:-:S05]  /*178d0*/  FMNMX.FTZ R6, R6, R9, !PT ;  /* 0x0000000906067209 */ /* 0x002fca0007810000 */
[----:B------:R-:W1:Y:S02]  /*178e0*/  SHFL.BFLY PT, R9, R6, 0x1, 0x1f ;  /* 0x0c201f0006097f89 */ /* 0x000e6400000e0000 */
[----:B-1----:R-:W-:-:S04]  /*178f0*/  FMNMX.FTZ R6, R6, R9, !PT ;  /* 0x0000000906067209 */ /* 0x002fc80007810000 */
        /* <DEDUP_REMOVED lines=29> */
[----:B------:R-:W-:Y:S01]  /*17ad0*/  FFMA.FTZ R86, R86, UR41, -R24 ;  /* 0x0000002956567c23 */ /* 0x000fe20008010818 */
[----:B0-----:R-:W-:-:S03]  /*17ae0*/  F2FP.BF16.F32.PACK_AB R42, R45, R44 ;  /* 0x0000002c2d2a723e */ /* 0x001fc600000010ff */
[----:B------:R-:W0:Y:S01]  /*17af0*/  MUFU.EX2 R27, R27 ;  /* 0x0000001b001b7308 */ /* 0x000e220000000800 */
[----:B-1----:R-:W-:-:S07]  /*17b00*/  F2FP.BF16.F32.PACK_AB R9, R25, R21 ;  /* 0x000000151909723e */ /* 0x002fce00000010ff */
[----:B------:R-:W-:Y:S08]  /*17b10*/  MUFU.EX2 R28, R28 ;  /* 0x0000001c001c7308 */ /* 0x000ff00000000800 */
[----:B------:R-:W-:Y:S01]  /*17b20*/  MUFU.EX2 R30, R30 ;  /* 0x0000001e001e7308 */ /* 0x000fe20000000800 */
[----:B0-----:R-:W-:-:S05]  /*17b30*/  F2FP.BF16.F32.PACK_AB R11, R27, R26 ;  /* 0x0000001a1b0b723e */ /* 0x001fca00000010ff */
        /* <DEDUP_REMOVED lines=8> */
[----:B------:R-:W-:-:S02]  /*17bc0*/  FADD.FTZ R10, -R10, R7 ;  /* 0x000000070a0a7221 */ /* 0x000fc40000010100 */
[----:B------:R-:W-:Y:S01]  /*17bd0*/  MUFU.EX2 R29, R29 ;  /* 0x0000001d001d7308 */ /* 0x000fe20000000800 */
[----:B------:R-:W-:Y:S01]  /*17be0*/  F2FP.BF16.F32.PACK_AB R34, R37, R36 ;  /* 0x000000242522723e */ /* 0x000fe200000010ff */
[----:B------:R-:W-:Y:S01]  /*17bf0*/  FMUL.FTZ R7, R10, UR41 ;  /* 0x000000290a077c20 */ /* 0x000fe20008410000 */
[----:B------:R-:W-:-:S05]  /*17c00*/  FFMA.FTZ R10, R50, UR41, -R24 ;  /* 0x00000029320a7c23 */ /* 0x000fca0008010818 */
[----:B------:R-:W-:Y:S08]  /*17c10*/  MUFU.EX2 R8, R8 ;  /* 0x0000000800087308 */ /* 0x000ff00000000800 */
        /* <DEDUP_REMOVED lines=15> */
[----:B------:R-:W-:Y:S01]  /*17d10*/  FADD.FTZ R27, R41, R27 ;  /* 0x0000001b291b7221 */ /* 0x000fe20000010000 */
[----:B------:R-:W-:Y:S02]  /*17d20*/  F2FP.BF16.F32.PACK_AB R41, R30, R28 ;  /* 0x0000001c1e29723e */ /* 0x000fe400000010ff */
[----:B-1----:R-:W-:Y:S01]  /*17d30*/  FADD.FTZ R26, R9, R26 ;  /* 0x0000001a091a7221 */ /* 0x002fe20000010000 */
[----:B------:R-:W-:Y:S02]  /*17d40*/  FADD.FTZ R27, R44, R27 ;  /* 0x0000001b2c1b7221 */ /* 0x000fe40000010000 */
[----:B------:R-:W1:Y:S01]  /*17d50*/  MUFU.EX2 R51, R51 ;  /* 0x0000003300337308 */ /* 0x000e620000000800 */
[----:B---3--:R-:W-:Y:S01]  /*17d60*/  FADD.FTZ R33, R35, R26 ;  /* 0x0000001a23217221 */ /* 0x008fe20000010000 */
[----:B------:R-:W-:Y:S01]  /*17d70*/  FADD.FTZ R26, R45, R27 ;  /* 0x0000001b2d1a7221 */ /* 0x000fe20000010000 */
[----:B0-----:R-:W-:-:S02]  /*17d80*/  F2FP.BF16.F32.PACK_AB R35, R11, R35 ;  /* 0x000000230b23723e */ /* 0x001fc400000010ff */
[----:B------:R-:W-:Y:S01]  /*17d90*/  FADD.FTZ R33, R11, R33 ;  /* 0x000000210b217221 */ /* 0x000fe20000010000 */
[----:B------:R-:W-:Y:S02]  /*17da0*/  FADD.FTZ R26, R48, R26 ;  /* 0x0000001a301a7221 */ /* 0x000fe40000010000 */
[----:B------:R-:W0:Y:S01]  /*17db0*/  MUFU.EX2 R4, R55 ;  /* 0x0000003700047308 */ /* 0x000e220000000800 */
[----:B------:R-:W-:Y:S01]  /*17dc0*/  FADD.FTZ R27, R28, R33 ;  /* 0x000000211c1b7221 */ /* 0x000fe20000010000 */
[----:B------:R-:W-:Y:S01]  /*17dd0*/  F2FP.BF16.F32.PACK_AB R33, R9, R8 ;  /* 0x000000080921723e */ /* 0x000fe200000010ff */
[----:B------:R-:W-:Y:S02]  /*17de0*/  FADD.FTZ R26, R49, R26 ;  /* 0x0000001a311a7221 */ /* 0x000fe40000010000 */
[----:B------:R-:W-:Y:S02]  /*17df0*/  FADD.FTZ R27, R30, R27 ;  /* 0x0000001b1e1b7221 */ /* 0x000fe40000010000 */
[----:B------:R-:W-:Y:S01]  /*17e00*/  FADD.FTZ R26, R52, R26 ;  /* 0x0000001a341a7221 */ /* 0x000fe20000010000 */
[----:B------:R-:W3:Y:S01]  /*17e10*/  MUFU.EX2 R21, R21 ;  /* 0x0000001500157308 */ /* 0x000ee20000000800 */
[----:B------:R-:W-:-:S07]  /*17e20*/  FADD.FTZ R9, R43, R27 ;  /* 0x0000001b2b097221 */ /* 0x000fce0000010000 */
[----:B------:R-:W5:Y:S01]  /*17e30*/  MUFU.EX2 R25, R25 ;  /* 0x0000001900197308 */ /* 0x000f620000000800 */
[----:B------:R-:W-:Y:S01]  /*17e40*/  FADD.FTZ R9, R31, R9 ;  /* 0x000000091f097221 */ /* 0x000fe20000010000 */
[----:B------:R-:W-:Y:S01]  /*17e50*/  FADD.FTZ R26, R53, R26 ;  /* 0x0000001a351a7221 */ /* 0x000fe20000010000 */
[----:B------:R-:W2:Y:S05]  /*17e60*/  LDL R27, [R1+0x24] ;  /* 0x00002400011b7983 */ /* 0x000eaa0000100800 */
[----:B------:R-:W5:Y:S01]  /*17e70*/  MUFU.EX2 R59, R62 ;  /* 0x0000003e003b7308 */ /* 0x000f620000000800 */
[----:B----4-:R-:W-:Y:S01]  /*17e80*/  FADD.FTZ R9, R10, R9 ;  /* 0x000000090a097221 */ /* 0x010fe20000010000 */
[----:B------:R-:W-:-:S06]  /*17e90*/  FADD.FTZ R26, R56, R26 ;  /* 0x0000001a381a7221 */ /* 0x000fcc0000010000 */
[----:B------:R-:W4:Y:S01]  /*17ea0*/  MUFU.EX2 R63, R63 ;  /* 0x0000003f003f7308 */ /* 0x000f220000000800 */
[----:B------:R-:W-:Y:S01]  /*17eb0*/  FADD.FTZ R9, R29, R9 ;  /* 0x000000091d097221 */ /* 0x000fe20000010000 */
[----:B------:R-:W-:-:S06]  /*17ec0*/  FADD.FTZ R26, R57, R26 ;  /* 0x0000001a391a7221 */ /* 0x000fcc0000010000 */
[----:B------:R-:W4:Y:S01]  /*17ed0*/  MUFU.EX2 R5, R66 ;  /* 0x0000004200057308 */ /* 0x000f220000000800 */
[----:B-1----:R-:W-:Y:S01]  /*17ee0*/  FADD.FTZ R9, R51, R9 ;  /* 0x0000000933097221 */ /* 0x002fe20000010000 */
[----:B------:R-:W-:-:S06]  /*17ef0*/  FADD.FTZ R26, R60, R26 ;  /* 0x0000001a3c1a7221 */ /* 0x000fcc0000010000 */
[----:B------:R-:W1:Y:S01]  /*17f00*/  MUFU.EX2 R67, R67 ;  /* 0x0000004300437308 */ /* 0x000e620000000800 */
[----:B0-----:R-:W-:-:S07]  /*17f10*/  FADD.FTZ R9, R4, R9 ;  /* 0x0000000904097221 */ /* 0x001fce0000010000 */
[----:B------:R-:W0:Y:S01]  /*17f20*/  MUFU.EX2 R70, R70 ;  /* 0x0000004600467308 */ /* 0x000e220000000800 */
[----:B---3--:R-:W-:Y:S01]  /*17f30*/  FADD.FTZ R9, R21, R9 ;  /* 0x0000000915097221 */ /* 0x008fe20000010000 */
[----:B------:R-:W-:-:S06]  /*17f40*/  FADD.FTZ R26, R61, R26 ;  /* 0x0000001a3d1a7221 */ /* 0x000fcc0000010000 */
[----:B------:R-:W3:Y:S01]  /*17f50*/  MUFU.EX2 R71, R71 ;  /* 0x0000004700477308 */ /* 0x000ee20000000800 */
[----:B-----5:R-:W-:Y:S01]  /*17f60*/  FADD.FTZ R9, R25, R9 ;  /* 0x0000000919097221 */ /* 0x020fe20000010000 */
[----:B------:R-:W-:-:S06]  /*17f70*/  FADD.FTZ R26, R64, R26 ;  /* 0x0000001a401a7221 */ /* 0x000fcc0000010000 */
[----:B------:R-:W-:Y:S01]  /*17f80*/  MUFU.EX2 R75, R75 ;  /* 0x0000004b004b7308 */ /* 0x000fe20000000800 */
[----:B------:R-:W-:Y:S01]  /*17f90*/  FADD.FTZ R9, R59, R9 ;  /* 0x000000093b097221 */ /* 0x000fe20000010000 */
[----:B------:R-:W-:-:S06]  /*17fa0*/  FADD.FTZ R26, R65, R26 ;  /* 0x0000001a411a7221 */ /* 0x000fcc0000010000 */
[----:B------:R-:W-:Y:S01]  /*17fb0*/  MUFU.EX2 R78, R78 ;  /* 0x0000004e004e7308 */ /* 0x000fe20000000800 */
[----:B----4-:R-:W-:Y:S01]  /*17fc0*/  FADD.FTZ R9, R63, R9 ;  /* 0x000000093f097221 */ /* 0x010fe20000010000 */
[----:B------:R-:W-:-:S06]  /*17fd0*/  FADD.FTZ R26, R68, R26 ;  /* 0x0000001a441a7221 */ /* 0x000fcc0000010000 */
[----:B------:R-:W-:Y:S01]  /*17fe0*/  MUFU.EX2 R79, R79 ;  /* 0x0000004f004f7308 */ /* 0x000fe20000000800 */
[----:B------:R-:W-:-:S07]  /*17ff0*/  FADD.FTZ R9, R5, R9 ;  /* 0x0000000905097221 */ /* 0x000fce0000010000 */
[----:B------:R-:W4:Y:S01]  /*18000*/  MUFU.EX2 R8, R74 ;  /* 0x0000004a00087308 */ /* 0x000f220000000800 */
[----:B-1----:R-:W-:Y:S01]  /*18010*/  FADD.FTZ R9, R67, R9 ;  /* 0x0000000943097221 */ /* 0x002fe20000010000 */
[----:B------:R-:W-:-:S06]  /*18020*/  FADD.FTZ R26, R69, R26 ;  /* 0x0000001a451a7221 */ /* 0x000fcc0000010000 */
[----:B------:R-:W1:Y:S01]  /*18030*/  MUFU.EX2 R82, R82 ;  /* 0x0000005200527308 */ /* 0x000e620000000800 */
[----:B0-----:R-:W-:Y:S01]  /*18040*/  FADD.FTZ R9, R70, R9 ;  /* 0x0000000946097221 */ /* 0x001fe20000010000 */
[----:B------:R-:W-:-:S06]  /*18050*/  FADD.FTZ R26, R72, R26 ;  /* 0x0000001a481a7221 */ /* 0x000fcc0000010000 */
[----:B------:R-:W0:Y:S01]  /*18060*/  MUFU.EX2 R83, R83 ;  /* 0x0000005300537308 */ /* 0x000e220000000800 */
[----:B---3--:R-:W-:Y:S01]  /*18070*/  FADD.FTZ R9, R71, R9 ;  /* 0x0000000947097221 */ /* 0x008fe20000010000 */
[C---:B------:R-:W-:Y:S01]  /*18080*/  FADD.FTZ R26, R73.reuse, R26 ;  /* 0x0000001a491a7221 */ /* 0x040fe20000010000 */
[----:B------:R-:W-:Y:S01]  /*18090*/  F2FP.BF16.F32.PACK_AB R72, R73, R72 ;  /* 0x000000484948723e */ /* 0x000fe200000010ff */
[----:B--2---:R2:W-:Y:S01]  /*180a0*/  STSM.16.M88.4 [R144], R32 ;  /* 0x0000002090007844 */ /* 0x0045e20000000200 */
[----:B----4-:R-:W-:Y:S01]  /*180b0*/  FADD.FTZ R9, R8, R9 ;  /* 0x0000000908097221 */ /* 0x010fe20000010000 */
[C---:B------:R-:W-:Y:S02]  /*180c0*/  F2FP.BF16.F32.PACK_AB R73, R75.reuse, R8 ;  /* 0x000000084b49723e */ /* 0x040fe400000010ff */
[----:B------:R-:W3:Y:S01]  /*180d0*/  LDL R8, [R1+0x48] ;  /* 0x0000480001087983 */ /* 0x000ee20000100800 */
[----:B------:R-:W-:Y:S01]  /*180e0*/  FADD.FTZ R26, R76, R26 ;  /* 0x0000001a4c1a7221 */ /* 0x000fe20000010000 */
[----:B------:R-:W-:Y:S01]  /*180f0*/  MUFU.EX2 R86, R86 ;  /* 0x0000005600567308 */ /* 0x000fe20000000800 */
[----:B------:R-:W-:Y:S01]  /*18100*/  FADD.FTZ R9, R75, R9 ;  /* 0x000000094b097221 */ /* 0x000fe20000010000 */
[----:B------:R-:W-:Y:S01]  /*18110*/  F2FP.BF16.F32.PACK_AB R51, R4, R51 ;  /* 0x000000330433723e */ /* 0x000fe200000010ff */
[----:B------:R-:W-:-:S05]  /*18120*/  FADD.FTZ R11, R77, R26 ;  /* 0x0000001a4d0b7221 */ /* 0x000fca0000010000 */
[----:B------:R-:W4:Y:S01]  /*18130*/  MUFU.EX2 R24, R24 ;  /* 0x0000001800187308 */ /* 0x000f220000000800 */
[----:B------:R-:W-:Y:S01]  /*18140*/  FADD.FTZ R4, R78, R9 ;  /* 0x000000094e047221 */ /* 0x000fe20000010000 */
[----:B------:R-:W-:Y:S02]  /*18150*/  F2FP.BF16.F32.PACK_AB R48, R49, R48 ;  /* 0x000000303130723e */ /* 0x000fe400000010ff */
[----:B------:R-:W-:Y:S01]  /*18160*/  F2FP.BF16.F32.PACK_AB R49, R29, R10 ;  /* 0x0000000a1d31723e */ /* 0x000fe200000010ff */
[----:B------:R-:W-:Y:S01]  /*18170*/  FADD.FTZ R10, R80, R11 ;  /* 0x0000000b500a7221 */ /* 0x000fe20000010000 */
[----:B------:R-:W-:Y:S01]  /*18180*/  FADD.FTZ R11, R79, R4 ;  /* 0x000000044f0b7221 */ /* 0x000fe20000010000 */
[----:B------:R-:W-:Y:S02]  /*18190*/  F2FP.BF16.F32.PACK_AB R43, R31, R43 ;  /* 0x0000002b1f2b723e */ /* 0x000fe400000010ff */
[----:B------:R-:W-:Y:S01]  /*181a0*/  F2FP.BF16.F32.PACK_AB R50, R53, R52 ;  /* 0x000000343532723e */ /* 0x000fe200000010ff */
[----:B-1----:R-:W-:Y:S01]  /*181b0*/  FADD.FTZ R4, R82, R11 ;  /* 0x0000000b52047221 */ /* 0x002fe20000010000 */
[----:B------:R-:W-:-:S02]  /*181c0*/  F2FP.BF16.F32.PACK_AB R56, R57, R56 ;  /* 0x000000383938723e */ /* 0x000fc400000010ff */
[----:B------:R-:W-:Y:S01]  /*181d0*/  F2FP.BF16.F32.PACK_AB R64, R65, R64 ;  /* 0x000000404140723e */ /* 0x000fe200000010ff */
[----:B------:R-:W-:Y:S01]  /*181e0*/  FADD.FTZ R9, R81, R10 ;  /* 0x0000000a51097221 */ /* 0x000fe20000010000 */
[----:B------:R-:W-:Y:S02]  /*181f0*/  F2FP.BF16.F32.PACK_AB R58, R61, R60 ;  /* 0x0000003c3d3a723e */ /* 0x000fe400000010ff */
[----:B------:R-:W-:Y:S02]  /*18200*/  F2FP.BF16.F32.PACK_AB R57, R25, R21 ;  /* 0x000000151939723e */ /* 0x000fe400000010ff */
[----:B------:R-:W-:Y:S02]  /*18210*/  F2FP.BF16.F32.PACK_AB R59, R63, R59 ;  /* 0x0000003b3f3b723e */ /* 0x000fe400000010ff */
[----:B------:R-:W-:Y:S01]  /*18220*/  F2FP.BF16.F32.PACK_AB R65, R67, R5 ;  /* 0x000000054341723e */ /* 0x000fe200000010ff */
[----:B0-----:R-:W-:Y:S01]  /*18230*/  FADD.FTZ R5, R83, R4 ;  /* 0x0000000453057221 */ /* 0x001fe20000010000 */
[----:B------:R-:W-:-:S02]  /*18240*/  F2FP.BF16.F32.PACK_AB R66, R69, R68 ;  /* 0x000000444542723e */ /* 0x000fc400000010ff */
        /* <DEDUP_REMOVED lines=8> */
[----:B----4-:R-:W-:Y:S01]  /*182d0*/  F2FP.BF16.F32.PACK_AB R83, R24, R86 ;  /* 0x000000561853723e */ /* 0x010fe200000010ff */
[----:B------:R2:W-:Y:S01]  /*182e0*/  STSM.16.M88.4 [R140+0x27800], R56 ;  /* 0x027800388c007844 */ /* 0x0005e20000000200 */
[----:B------:R-:W-:Y:S01]  /*182f0*/  FADD.FTZ R84, R84, R9 ;  /* 0x0000000954547221 */ /* 0x000fe20000010000 */
[----:B------:R-:W-:Y:S01]  /*18300*/  FADD.FTZ R9, R86, R5 ;  /* 0x0000000556097221 */ /* 0x000fe20000010000 */
[-C--:B------:R-:W-:Y:S01]  /*18310*/  FMUL.FTZ R90, R90, R7.reuse ;  /* 0x000000075a5a7220 */ /* 0x080fe20000410000 */
[-C--:B------:R-:W-:Y:S01]  /*18320*/  FMUL.FTZ R91, R91, R7.reuse ;  /* 0x000000075b5b7220 */ /* 0x080fe20000410000 */
[-C--:B------:R-:W-:Y:S01]  /*18330*/  FMUL.FTZ R94, R94, R7.reuse ;  /* 0x000000075e5e7220 */ /* 0x080fe20000410000 */
        /* <DEDUP_REMOVED lines=50> */
[----:B------:R2:W-:Y:S04]  /*18660*/  STSM.16.M88.4 [R27], R64 ;  /* 0x000000401b007844 */ /* 0x0005e80000000200 */
[----:B------:R2:W-:Y:S04]  /*18670*/  STSM.16.M88.4 [R142+0x6000], R72 ;  /* 0x006000488e007844 */ /* 0x0005e80000000200 */
[----:B------:R2:W-:Y:S01]  /*18680*/  STSM.16.M88.4 [R141+0x6000], R80 ;  /* 0x006000508d007844 */ /* 0x0005e20000000200 */
[----:B------:R0:W-:Y:S06]  /*18690*/  MEMBAR.ALL.CTA ;  /* 0x0000000000007992 */ /* 0x0001ec0000008000 */
[----:B0-----:R-:W0:Y:S01]  /*186a0*/  FENCE.VIEW.ASYNC.S ;  /* 0x00000000000073c6 */ /* 0x001e220000000000 */
[C---:B---3--:R-:W-:Y:S01]  /*186b0*/  ISETP.GT.AND P2, PT, R3.reuse, R8, PT ;  /* 0x000000080300720c */ /* 0x048fe20003f44270 */
[----:B------:R-:W-:-:S02]  /*186c0*/  VIADD R3, R3, 0xffffffff ;  /* 0xffffffff03037836 */ /* 0x000fc40000000000 */
[----:B------:R-:W-:Y:S01]  /*186d0*/  IMAD.MOV.U32 R8, RZ, RZ, R0 ;  /* 0x000000ffff087224 */ /* 0x000fe200078e0000 */
[----:B0-----:R-:W-:-:S09]  /*186e0*/  NOP ;  /* 0x0000000000007918 */ /* 0x001fd20000000000 */
[----:B--2---:R-:W-:Y:S05]  /*186f0*/  @P2 BRA `(.L_x_1571) ;  /* 0xffffffcc000c2947 */ /* 0x004fea000383ffff */
.L_x_1553:
[----:B------:R-:W-:Y:S05]  /*18700*/  WARPSYNC.ALL ;  /* 0x0000000000007948 */ /* 0x000fea0003800000 */
[----:B------:R-:W-:Y:S06]  /*18710*/  BAR.ARV 0x8, 0x200 ;  /* 0x0208000000007b1d */ /* 0x000fec0000002000 */
[----:B------:R-:W-:Y:S05]  /*18720*/  @!P0 BRA `(.L_x_1572) ;  /* 0x0000000000048947 */ /* 0x000fea0003800000 */
[----:B------:R-:W-:Y:S01]  /*18730*/  BPT.TRAP 0x1 ;  /* 0x000000040000795c */ /* 0x000fe20000300000 */
.L_x_1572:
[----:B------:R-:W-:Y:S01]  /*18740*/  IMAD R7, R16, 0x8, R2 ;  /* 0x0000000810077824 */ /* 0x000fe200078e0202 */
[----:B------:R-:W-:-:S04]  /*18750*/  SHF.L.U32 R10, R18, 0x1f, RZ ;  /* 0x0000001f120a7819 */ /* 0x000fc800000006ff */
[----:B------:R0:W1:Y:S01]  /*18760*/  SYNCS.PHASECHK.TRANS64.TRYWAIT P2, [R7+URZ+0x2d850], R10 ;  /* 0x02d8500a070075a7 */ /* 0x000062000804017f */
[----:B------:R-:W-:Y:S05]  /*18770*/  @!P0 BRA `(.L_x_1573) ;  /* 0x0000000000048947 */ /* 0x000fea0003800000 */
[----:B------:R-:W-:Y:S01]  /*18780*/  BPT.TRAP 0x1 ;  /* 0x000000040000795c */ /* 0x000fe20000300000 */
.L_x_1573:
[----:B------:R-:W2:Y:S01]  /*18790*/  LDL.LU R3, [R1+0x3c] ;  /* 0x00003c0001037983 */ /* 0x000ea20000300800 */
[----:B------:R-:W-:Y:S02]  /*187a0*/  VIADD R2, R2, 0x400 ;  /* 0x0000040002027836 */ /* 0x000fe40000000000 */
[----:B------:R-:W-:-:S03]  /*187b0*/  IMAD.MOV.U32 R9, RZ, RZ, 0x40000040 ;  /* 0x40000040ff097424 */ /* 0x000fc600078e00ff */
[----:B------:R-:W-:-:S04]  /*187c0*/  SHF.R.U32.HI R2, RZ, 0x4, R2 ;  /* 0x00000004ff027819 */ /* 0x000fc80000011602 */
[----:B------:R-:W-:Y:S02]  /*187d0*/  LOP3.LUT R2, R2, 0x3fff, RZ, 0xc0, !PT ;  /* 0x00003fff02027812 */ /* 0x000fe400078ec0ff */
[----:B--2---:R-:W-:Y:S02]  /*187e0*/  LOP3.LUT R8, R3, 0x10000, RZ, 0xfc, !PT ;  /* 0x0001000003087812 */ /* 0x004fe400078efcff */
[----:B------:R-:W-:Y:S01]  /*187f0*/  LOP3.LUT R3, R2, 0x2000000, RZ, 0xfc, !PT ;  /* 0x0200000002037812 */ /* 0x000fe200078efcff */
[----:B-1----:R-:W-:Y:S06]  /*18800*/  @P2 BRA `(.L_x_1574) ;  /* 0x0000000000082947 */ /* 0x002fec0003800000 */
[----:B------:R-:W1:Y:S02]  /*18810*/  SYNCS.PHASECHK.TRANS64.TRYWAIT P0, [R7+URZ+0x2d850], R10 ;  /* 0x02d8500a070075a7 */ /* 0x000e64000800017f */
[----:B-1----:R-:W-:Y:S05]  /*18820*/  @!P0 BRA `(.L_x_1575) ;  /* 0x000000cc00c88947 */ /* 0x002fea0003800000 */
.L_x_1574:
[----:B------:R-:W-:Y:S01]  /*18830*/  IMAD R2, R16, 0x600, R3 ;  /* 0x0000060010027824 */ /* 0x000fe200078e0203 */
[----:B------:R-:W2:Y:S01]  /*18840*/  LDL.LU R15, [R1+0x5c] ;  /* 0x00005c00010f7983 */ /* 0x000ea20000300800 */
[----:B------:R-:W-:Y:S01]  /*18850*/  IMAD.MOV.U32 R3, RZ, RZ, -0x7fffffe0 ;  /* 0x80000020ff037424 */ /* 0x000fe200078e00ff */
[----:B------:R-:W-:Y:S05]  /*18860*/  WARPSYNC.ALL ;  /* 0x0000000000007948 */ /* 0x000fea0003800000 */
[C---:B------:R-:W-:Y:S01]  /*18870*/  R2UR UR4, R8.reuse ;  /* 0x00000000080472ca */ /* 0x040fe200000e0000 */
[----:B------:R-:W-:Y:S01]  /*18880*/  WARPGROUP.ARRIVE ;  /* 0x00000000000079c5 */ /* 0x000fe20000000000 */
[----:B------:R-:W-:Y:S01]  /*18890*/  R2UR UR5, R9 ;  /* 0x00000000090572ca */ /* 0x000fe200000e0000 */
[----:B01----:R-:W-:Y:S01]  /*188a0*/  VIADD R10, R8, 0x2 ;  /* 0x00000002080a7836 */ /* 0x003fe20000000000 */
[C---:B------:R-:W-:Y:S01]  /*188b0*/  R2UR UR6, R2.reuse ;  /* 0x00000000020672ca */ /* 0x040fe200000e0000 */
[----:B------:R-:W-:Y:S01]  /*188c0*/  VIADD R12, R2, 0x40 ;  /* 0x00000040020c7836 */ /* 0x000fe20000000000 */
[----:B------:R-:W-:Y:S01]  /*188d0*/  R2UR UR7, R3 ;  /* 0x00000000030772ca */ /* 0x000fe200000e0000 */
[----:B------:R-:W-:-:S02]  /*188e0*/  IMAD.MOV.U32 R11, RZ, RZ, 0x40000040 ;  /* 0x40000040ff0b7424 */ /* 0x000fc400078e00ff */
[----:B------:R-:W-:Y:S02]  /*188f0*/  IMAD.MOV.U32 R13, RZ, RZ, -0x7fffffe0 ;  /* 0x80000020ff0d7424 */ /* 0x000fe400078e00ff */
[----:B------:R-:W-:Y:S02]  /*18900*/  IMAD.MOV.U32 R9, RZ, RZ, 0x40000040 ;  /* 0x40000040ff097424 */ /* 0x000fe400078e00ff */
[----:B------:R-:W-:Y:S02]  /*18910*/  IMAD.MOV.U32 R3, RZ, RZ, -0x7fffffe0 ;  /* 0x80000020ff037424 */ /* 0x000fe400078e00ff */
[----:B------:R-:W-:Y:S02]  /*18920*/  VIADD R16, R16, 0x1 ;  /* 0x0000000110107836 */ /* 0x000fe40000000000 */
[----:B------:R-:W-:Y:S02]  /*18930*/  IMAD.U32 R14, RZ, RZ, UR41 ;  /* 0x00000029ff0e7e24 */ /* 0x000fe4000f8e00ff */
[----:B------:R-:W-:Y:S01]  /*18940*/  HGMMA.64x96x16.F32.BF16 R88, gdesc[UR4].tnspB, R88, gsb0 ;  /* 0x41600000045879f0 */ /* 0x000fe20008001858 */
[----:B------:R-:W-:Y:S01]  /*18950*/  R2UR UR4, R10 ;  /* 0x000000000a0472ca */ /* 0x000fe200000e0000 */
[----:B------:R-:W-:Y:S01]  /*18960*/  VIADD R10, R8, 0x4 ;  /* 0x00000004080a7836 */ /* 0x000fe20000000000 */
[----:B------:R-:W-:Y:S01]  /*18970*/  R2UR UR5, R11 ;  /* 0x000000000b0572ca */ /* 0x000fe200000e0000 */
[----:B------:R-:W-:Y:S01]  /*18980*/  IMAD.MOV.U32 R11, RZ, RZ, 0x40000040 ;  /* 0x40000040ff0b7424 */ /* 0x000fe200078e00ff */
[----:B------:R-:W-:Y:S01]  /*18990*/  R2UR UR6, R12 ;  /* 0x000000000c0672ca */ /* 0x000fe200000e0000 */
[----:B------:R-:W-:Y:S01]  /*189a0*/  VIADD R12, R2, 0x80 ;  /* 0x00000080020c7836 */ /* 0x000fe20000000000 */
[----:B------:R-:W-:Y:S01]  /*189b0*/  R2UR UR7, R13 ;  /* 0x000000000d0772ca */ /* 0x000fe200000e0000 */
[----:B------:R-:W-:Y:S01]  /*189c0*/  IMAD.MOV.U32 R13, RZ, RZ, -0x7fffffe0 ;  /* 0x80000020ff0d7424 */ /* 0x000fe200078e00ff */
[----:B------:R-:W-:-:S04]  /*189d0*/  ISETP.NE.AND P2, PT, R16, 0x2, PT ;  /* 0x000000021000780c */ /* 0x000fc80003f45270 */
[----:B------:R-:W-:Y:S01]  /*189e0*/  SEL R16, R16, RZ, P2 ;  /* 0x000000ff10107207 */ /* 0x000fe20001000000 */
[----:B------:R-:W-:Y:S02]  /*189f0*/  WARPGROUP.DEPBAR.LE gsb0, 0x0 ;  /* 0x00008000000079c5 */ /* 0x000fe40000010000 */
[----:B------:R-:W-:-:S06]  /*18a00*/  WARPGROUP.ARRIVE ;  /* 0x00000000000079c5 */ /* 0x000fcc0000000000 */
        /* <DEDUP_REMOVED lines=19> */
[----:B------:R-:W-:Y:S02]  /*18b40*/  IMAD.MOV.U32 R13, RZ, RZ, -0x7fffffe0 ;  /* 0x80000020ff0d7424 */ /* 0x000fe400078e00ff */
[----:B--2---:R-:W-:-:S05]  /*18b50*/  VIADD R15, R15, 0x1 ;  /* 0x000000010f0f7836 */ /* 0x004fca0000000000 */
[----:B------:R-:W-:Y:S01]  /*18b60*/  STL [R1+0x5c], R15 ;  /* 0x00005c0f01007387 */ /* 0x000fe20000100800 */
        /* <DEDUP_REMOVED lines=28> */
[----:B------:R-:W-:Y:S01]  /*18d30*/  R2UR UR5, R11 ;  /* 0x000000000b0572ca */ /* 0x000fe200000e0000 */
[----:B------:R-:W-:Y:S01]  /*18d40*/  @!P1 VIADD R11, R7, 0x2d860 ;  /* 0x0002d860070b9836 */ /* 0x000fe20000000000 */
[----:B------:R-:W-:Y:S01]  /*18d50*/  R2UR UR6, R12 ;  /* 0x000000000c0672ca */ /* 0x000fe200000e0000 */
[----:B------:R-:W-:Y:S01]  /*18d60*/  IMAD.U32 R7, RZ, RZ, UR41 ;  /* 0x00000029ff077e24 */ /* 0x000fe2000f8e00ff */
[----:B------:R-:W-:Y:S02]  /*18d70*/  R2UR UR7, R13 ;  /* 0x000000000d0772ca */ /* 0x000fe400000e0000 */
[----:B------:R-:W-:Y:S01]  /*18d80*/  @!P1 PRMT R11, RZ, 0x654, R11 ;  /* 0x00000654ff0b9816 */ /* 0x000fe2000000000b */
[----:B------:R-:W-:-:S02]  /*18d90*/  WARPGROUP.DEPBAR.LE gsb0, 0x0 ;  /* 0x00008000000079c5 */ /* 0x000fc40000010000 */
[----:B------:R-:W-:-:S08]  /*18da0*/  WARPGROUP.ARRIVE ;  /* 0x00000000000079c5 */ /* 0x000fd00000000000 */
[----:B------:R-:W-:Y:S01]  /*18db0*/  HGMMA.64x96x16.F32.BF16 R88, gdesc[UR4].tnspB, R88, gsb0 ;  /* 0x41600000045879f0 */ /* 0x000fe20008001858 */
[----:B------:R-:W-:Y:S02]  /*18dc0*/  R2UR UR4, R8 ;  /* 0x00000000080472ca */ /* 0x000fe400000e0000 */
[----:B------:R-:W-:Y:S02]  /*18dd0*/  R2UR UR5, R9 ;  /* 0x00000000090572ca */ /* 0x000fe400000e0000 */
[----:B------:R-:W-:Y:S02]  /*18de0*/  R2UR UR6, R2 ;  /* 0x00000000020672ca */ /* 0x000fe400000e0000 */
[----:B------:R-:W-:Y:S01]  /*18df0*/  R2UR UR7, R3 ;  /* 0x00000000030772ca */ /* 0x000fe200000e0000 */
[----:B------:R-:W0:Y:S04]  /*18e00*/  SHFL.BFLY PT, R2, R5, 0x2, 0x1f ;  /* 0x0c401f0005027f89 */ /* 0x000e2800000e0000 */
[----:B------:R-:W1:Y:S01]  /*18e10*/  SHFL.BFLY PT, R3, R4, 0x2, 0x1f ;  /* 0x0c401f0004037f89 */ /* 0x000e6200000e0000 */
[----:B0-----:R-:W-:Y:S01]  /*18e20*/  FADD.FTZ R2, R2, R5 ;  /* 0x0000000502027221 */ /* 0x001fe20000010000 */
[----:B------:R-:W-:-:S02]  /*18e30*/  IMAD.MOV.U32 R5, RZ, RZ, RZ ;  /* 0x000000ffff057224 */ /* 0x000fc400078e00ff */
[----:B-1----:R-:W-:Y:S01]  /*18e40*/  FADD.FTZ R8, R3, R4 ;  /* 0x0000000403087221 */ /* 0x002fe20000010000 */
[----:B------:R-:W-:Y:S01]  /*18e50*/  IMAD.MOV.U32 R4, RZ, RZ, -0x800000 ;  /* 0xff800000ff047424 */ /* 0x000fe200078e00ff */
[----:B------:R-:W0:Y:S04]  /*18e60*/  SHFL.BFLY PT, R3, R2, 0x1, 0x1f ;  /* 0x0c201f0002037f89 */ /* 0x000e2800000e0000 */
[----:B------:R-:W1:Y:S01]  /*18e70*/  SHFL.BFLY PT, R9, R8, 0x1, 0x1f ;  /* 0x0c201f0008097f89 */ /* 0x000e6200000e0000 */
[----:B0-----:R-:W-:Y:S01]  /*18e80*/  FADD.FTZ R12, R2, R3 ;  /* 0x00000003020c7221 */ /* 0x001fe20000010000 */
[----:B------:R-:W-:Y:S01]  /*18e90*/  IMAD.MOV.U32 R2, RZ, RZ, RZ ;  /* 0x000000ffff027224 */ /* 0x000fe200078e00ff */
[----:B------:R-:W-:Y:S01]  /*18ea0*/  SEL R3, RZ, 0x1, P2 ;  /* 0x00000001ff037807 */ /* 0x000fe20001000000 */
[----:B-1----:R-:W-:-:S02]  /*18eb0*/  FADD.FTZ R13, R8, R9 ;  /* 0x00000009080d7221 */ /* 0x002fc40000010000 */
[----:B------:R-:W-:Y:S02]  /*18ec0*/  FSETP.NE.FTZ.AND P0, PT, R12, RZ, PT ;  /* 0x000000ff0c00720b */ /* 0x000fe40003f15000 */
[----:B------:R-:W-:Y:S01]  /*18ed0*/  LOP3.LUT R18, R18, R3, RZ, 0x3c, !PT ;  /* 0x0000000312127212 */ /* 0x000fe200078e3cff */
[----:B------:R-:W-:Y:S01]  /*18ee0*/  IMAD.MOV.U32 R3, RZ, RZ, -0x800000 ;  /* 0xff800000ff037424 */ /* 0x000fe200078e00ff */
[----:B------:R-:W-:-:S09]  /*18ef0*/  FSETP.NE.FTZ.AND P3, PT, R13, RZ, PT ;  /* 0x000000ff0d00720b */ /* 0x000fd20003f75000 */
[----:B------:R-:W0:Y:S01]  /*18f00*/  @P0 MUFU.LG2 R9, R12 ;  /* 0x0000000c00090308 */ /* 0x000e220000000c00 */
[----:B------:R-:W-:-:S03]  /*18f10*/  @P0 FMUL.FTZ R7, R7, 0.69314718246459960938 ;  /* 0x3f31721807070820 */ /* 0x000fc60000410000 */
[----:B------:R-:W-:-:S04]  /*18f20*/  @P3 FMUL.FTZ R14, R14, 0.69314718246459960938 ;  /* 0x3f3172180e0e3820 */ /* 0x000fc80000410000 */
[----:B------:R-:W1:Y:S08]  /*18f30*/  @P3 MUFU.LG2 R10, R13 ;  /* 0x0000000d000a3308 */ /* 0x000e700000000c00 */
[----:B------:R-:W2:Y:S01]  /*18f40*/  @P0 MUFU.RCP R5, R12 ;  /* 0x0000000c00050308 */ /* 0x000ea20000001000 */
[----:B0-----:R-:W-:-:S04]  /*18f50*/  @P0 FMUL.FTZ R8, R9, 0.69314718246459960938 ;  /* 0x3f31721809080820 */ /* 0x001fc80000410000 */
[----:B------:R-:W-:Y:S01]  /*18f60*/  @P0 FFMA.FTZ R3, R7, R0, R8 ;  /* 0x0000000007030223 */ /* 0x000fe20000010008 */
[----:B------:R-:W-:Y:S02]  /*18f70*/  WARPGROUP.DEPBAR.LE gsb0, 0x0 ;  /* 0x00008000000079c5 */ /* 0x000fe40000010000 */
[----:B------:R-:W-:Y:S01]  /*18f80*/  WARPGROUP.ARRIVE ;  /* 0x00000000000079c5 */ /* 0x000fe20000000000 */
[----:B------:R-:W0:Y:S01]  /*18f90*/  @P3 MUFU.RCP R2, R13 ;  /* 0x0000000d00023308 */ /* 0x000e220000001000 */
[----:B-1----:R-:W-:Y:S01]  /*18fa0*/  @P3 FMUL.FTZ R9, R10, 0.69314718246459960938 ;  /* 0x3f3172180a093820 */ /* 0x002fe20000410000 */
[----:B------:R-:W-:-:S03]  /*18fb0*/  PLOP3.LUT P0, PT, PT, PT, PT, 0x8, 0x0 ;  /* 0x000000000000781c */ /* 0x000fc60003f0e170 */
[----:B------:R-:W-:Y:S01]  /*18fc0*/  HGMMA.64x96x16.F32.BF16 R88, gdesc[UR4].tnspB, R88, gsb0 ;  /* 0x41600000045879f0 */ /* 0x000fe20008001858 */
[----:B------:R-:W-:Y:S02]  /*18fd0*/  @P3 FFMA.FTZ R4, R14, R6, R9 ;  /* 0x000000060e043223 */ /* 0x000fe40000010009 */
        /* <DEDUP_REMOVED lines=50> */
.L_x_1466:
[----:B------:R-:W-:Y:S05]  /*19300*/  WARPSYNC.ALL ;  /* 0x0000000000007948 */ /* 0x000fea0003800000 */
[----:B------:R-:W0:Y:S08]  /*19310*/  S2UR UR5, SR_CgaCtaId ;  /* 0x00000000000579c3 */ /* 0x000e300000008800 */
[----:B------:R-:W-:Y:S06]  /*19320*/  BAR.SYNC.DEFER_BLOCKING 0x5, 0x200 ;  /* 0x0148000000007b1d */ /* 0x000fec0000010000 */
[----:B------:R-:W-:Y:S01]  /*19330*/  UMOV UR4, 0x400 ;  /* 0x0000040000047882 */ /* 0x000fe20000000000 */
[----:B------:R-:W-:Y:S01]  /*19340*/  BSSY B0, `(.L_x_1576) ;  /* 0x00002c5000007945 */ /* 0x000fe20003800000 */
[----:B0-----:R-:W-:-:S06]  /*19350*/  ULEA UR4, UR5, UR4, 0x18 ;  /* 0x0000000405047291 */ /* 0x001fcc000f8ec03f */
[----:B------:R-:W-:-:S05]  /*19360*/  IMAD.U32 R2, RZ, RZ, UR4 ;  /* 0x00000004ff027e24 */ /* 0x000fca000f8e00ff */
[----:B------:R0:W1:Y:S01]  /*19370*/  LDS.128 R72, [R2+0x2d8d0] ;  /* 0x02d8d00002487984 */ /* 0x0000620000000c00 */
[----:B------:R-:W-:Y:S06]  /*19380*/  BAR.ARV 0x4, 0x200 ;  /* 0x0108000000007b1d */ /* 0x000fec0000002000 */
[----:B------:R-:W-:Y:S05]  /*19390*/  @P0 BRA `(.L_x_1577) ;  /* 0x0000002000240947 */ /* 0x000fea0003800000 */
[----:B------:R-:W2:Y:S01]  /*193a0*/  LDL R0, [R1+0x6c] ;  /* 0x00006c0001007983 */ /* 0x000ea20000100800 */
[----:B------:R-:W-:Y:S01]  /*193b0*/  ULDC UR4, c[0x0][0xad4] ;  /* 0x0002b50000047ab9 */ /* 0x000fe20000000800 */
[----:B------:R-:W3:Y:S02]  /*193c0*/  LDC R44, c[0x0][0xbe8] ;  /* 0x0002fa00ff2c7b82 */ /* 0x000ee40000000800 */
[----:B------:R-:W4:Y:S04]  /*193d0*/  LDL.LU R36, [R1+0x54] ;  /* 0x0000540001247983 */ /* 0x000f280000300800 */
[----:B------:R-:W3:Y:S01]  /*193e0*/  LDL R42, [R1+0x58] ;  /* 0x00005800012a7983 */ /* 0x000ee20000100800 */
[----:B------:R-:W0:Y:S01]  /*193f0*/  S2R R5, SR_SWINHI ;  /* 0x0000000000057919 */ /* 0x000e220000002f00 */
[----:B------:R-:W-:-:S02]  /*19400*/  MOV R34, R2 ;  /* 0x0000000200227202 */ /* 0x000fc40000000f00 */
[----:B0-----:R-:W-:-:S03]  /*19410*/  MOV R35, R5 ;  /* 0x0000000500237202 */ /* 0x001fc60000000f00 */
[----:B--2---:R-:W-:-:S03]  /*19420*/  IMAD.WIDE R8, R0, 0x2, R34 ;  /* 0x0000000200087825 */ /* 0x004fc600078e0222 */
[C---:B------:R-:W-:Y:S02]  /*19430*/  LOP3.LUT R5, R8.reuse, 0x180, RZ, 0xc0, !PT ;  /* 0x0000018008057812 */ /* 0x040fe400078ec0ff */
[C---:B------:R-:W-:Y:S02]  /*19440*/  IADD3 R10, P2, R8.reuse, 0x3020, RZ ;  /* 0x00003020080a7810 */ /* 0x040fe40007f5e0ff */
[----:B------:R-:W-:Y:S02]  /*19450*/  SHF.R.U64 R5, R5, 0x3, RZ ;  /* 0x0000000305057819 */ /* 0x000fe400000012ff */
[C---:B------:R-:W-:Y:S02]  /*19460*/  IADD3 R11, P4, R8.reuse, 0x20, RZ ;  /* 0x00000020080b7810 */ /* 0x040fe40007f9e0ff */
[C---:B------:R-:W-:Y:S02]  /*19470*/  IADD3 R31, P3, R8.reuse, 0x3000, RZ ;  /* 0x00003000081f7810 */ /* 0x040fe40007f7e0ff */
[----:B------:R-:W-:-:S02]  /*19480*/  IADD3 R12, P1, R8, 0x6000, RZ ;  /* 0x00006000080c7810 */ /* 0x000fc40007f3e0ff */
[----:B------:R-:W-:Y:S02]  /*19490*/  IADD3 R37, P0, R8, 0x6020, RZ ;  /* 0x0000602008257810 */ /* 0x000fe40007f1e0ff */
[----:B------:R-:W-:Y:S02]  /*194a0*/  LOP3.LUT R8, R5, R8, RZ, 0x3c, !PT ;  /* 0x0000000805087212 */ /* 0x000fe400078e3cff */
[----:B------:R-:W-:Y:S01]  /*194b0*/  LOP3.LUT R5, R10, 0x180, RZ, 0xc0, !PT ;  /* 0x000001800a057812 */ /* 0x000fe200078ec0ff */
[----:B------:R-:W-:Y:S01]  /*194c0*/  IMAD.X R15, RZ, RZ, R9, P0 ;  /* 0x000000ffff0f7224 */ /* 0x000fe200000e0609 */
[----:B----4-:R-:W-:Y:S02]  /*194d0*/  ISETP.NE.AND P0, PT, R36, RZ, PT ;  /* 0x000000ff2400720c */ /* 0x010fe40003f05270 */
[----:B------:R-:W-:-:S04]  /*194e0*/  SHF.R.U64 R5, R5, 0x3, RZ ;  /* 0x0000000305057819 */ /* 0x000fc800000012ff */
[----:B------:R-:W-:Y:S02]  /*194f0*/  LOP3.LUT R28, R5, R10, RZ, 0x3c, !PT ;  /* 0x0000000a051c7212 */ /* 0x000fe400078e3cff */
[----:B------:R-:W-:Y:S01]  /*19500*/  SEL R5, R36, UR4, P0 ;  /* 0x0000000424057c07 */ /* 0x000fe20008000000 */
[----:B------:R-:W-:Y:S05]  /*19510*/  WARPSYNC.ALL ;  /* 0x0000000000007948 */ /* 0x000fea0003800000 */
[----:B------:R-:W-:Y:S01]  /*19520*/  LOP3.LUT R0, R11, 0x180, RZ, 0xc0, !PT ;  /* 0x000001800b007812 */ /* 0x000fe200078ec0ff */
[--C-:B------:R-:W-:Y:S01]  /*19530*/  IMAD.X R25, RZ, RZ, R9.reuse, P4 ;  /* 0x000000ffff197224 */ /* 0x100fe200020e0609 */
[----:B------:R-:W-:Y:S01]  /*19540*/  LOP3.LUT R14, R37, 0x180, RZ, 0xc0, !PT ;  /* 0x00000180250e7812 */ /* 0x000fe200078ec0ff */
[--C-:B------:R-:W-:Y:S01]  /*19550*/  IMAD.X R27, RZ, RZ, R9.reuse, P3 ;  /* 0x000000ffff1b7224 */ /* 0x100fe200018e0609 */
[----:B------:R-:W-:Y:S01]  /*19560*/  SHF.R.U64 R0, R0, 0x3, RZ ;  /* 0x0000000300007819 */ /* 0x000fe200000012ff */
[--C-:B------:R-:W-:Y:S01]  /*19570*/  IMAD.X R29, RZ, RZ, R9.reuse, P2 ;  /* 0x000000ffff1d7224 */ /* 0x100fe200010e0609 */
[----:B------:R-:W-:Y:S01]  /*19580*/  MOV R30, R8 ;  /* 0x00000008001e7202 */ /* 0x000fe20000000f00 */
[----:B------:R-:W-:Y:S01]  /*19590*/  IMAD.X R13, RZ, RZ, R9, P1 ;  /* 0x000000ffff0d7224 */ /* 0x000fe200008e0609 */
[----:B------:R-:W-:Y:S01]  /*195a0*/  LOP3.LUT R24, R0, R11, RZ, 0x3c, !PT ;  /* 0x0000000b00187212 */ /* 0x000fe200078e3cff */
[----:B------:R-:W-:Y:S01]  /*195b0*/  ULDC.64 UR4, c[0x0][0xc00] ;  /* 0x0003000000047ab9 */ /* 0x000fe20000000a00 */
[----:B------:R-:W-:Y:S01]  /*195c0*/  LOP3.LUT R0, R31, 0x180, RZ, 0xc0, !PT ;  /* 0x000001801f007812 */ /* 0x000fe200078ec0ff */
[----:B------:R-:W-:Y:S01]  /*195d0*/  ULDC.64 UR6, c[0x0][0xc08] ;  /* 0x0003020000067ab9 */ /* 0x000fe20000000a00 */
[----:B------:R-:W-:-:S02]  /*195e0*/  LOP3.LUT R11, R12, 0x180, RZ, 0xc0, !PT ;  /* 0x000001800c0b7812 */ /* 0x000fc400078ec0ff */
[----:B------:R-:W-:Y:S02]  /*195f0*/  SHF.R.U64 R0, R0, 0x3, RZ ;  /* 0x0000000300007819 */ /* 0x000fe400000012ff */
[----:B------:R-:W-:Y:S02]  /*19600*/  SHF.R.U64 R11, R11, 0x3, RZ ;  /* 0x000000030b0b7819 */ /* 0x000fe400000012ff */
[----:B------:R-:W-:Y:S02]  /*19610*/  LOP3.LUT R26, R0, R31, RZ, 0x3c, !PT ;  /* 0x0000001f001a7212 */ /* 0x000fe400078e3cff */
[----:B------:R-:W-:Y:S02]  /*19620*/  SHF.R.U64 R14, R14, 0x3, RZ ;  /* 0x000000030e0e7819 */ /* 0x000fe400000012ff */
[----:B------:R-:W-:Y:S02]  /*19630*/  LOP3.LUT R12, R11, R12, RZ, 0x3c, !PT ;  /* 0x0000000c0b0c7212 */ /* 0x000fe400078e3cff */
[----:B------:R-:W-:-:S02]  /*19640*/  F2FP.BF16.F32.PACK_AB R8, R7, R6 ;  /* 0x000000060708723e */ /* 0x000fc400000010ff */
[----:B------:R-:W-:Y:S02]  /*19650*/  F2FP.BF16.F32.PACK_AB R9, R91, R90 ;  /* 0x0000005a5b09723e */ /* 0x000fe400000010ff */
[----:B------:R-:W-:Y:S02]  /*19660*/  F2FP.BF16.F32.PACK_AB R10, R93, R92 ;  /* 0x0000005c5d0a723e */ /* 0x000fe400000010ff */
[----:B------:R-:W-:Y:S01]  /*19670*/  F2FP.BF16.F32.PACK_AB R11, R95, R94 ;  /* 0x0000005e5f0b723e */ /* 0x000fe200000010ff */
[----:B------:R-:W-:Y:S01]  /*19680*/  BAR.SYNC.DEFER_BLOCKING 0x1, 0x180 ;  /* 0x0046000000007b1d */ /* 0x000fe20000010000 */
[----:B------:R-:W-:Y:S02]  /*19690*/  MOV R41, R24 ;  /* 0x0000001800297202 */ /* 0x000fe40000000f00 */
[----:B------:R-:W-:Y:S02]  /*196a0*/  MOV R0, R26 ;  /* 0x0000001a00007202 */ /* 0x000fe40000000f00 */
[----:B------:R-:W-:-:S02]  /*196b0*/  LOP3.LUT R14, R14, R37, RZ, 0x3c, !PT ;  /* 0x000000250e0e7212 */ /* 0x000fc400078e3cff */
[----:B------:R-:W-:Y:S01]  /*196c0*/  F2FP.BF16.F32.PACK_AB R24, R97, R96 ;  /* 0x000000606118723e */ /* 0x000fe200000010ff */
[----:B------:R-:W3:Y:S01]  /*196d0*/  LDC.64 R36, c[0x0][0xc00] ;  /* 0x00030000ff247b82 */ /* 0x000ee20000000a00 */
[----:B------:R-:W-:Y:S02]  /*196e0*/  F2FP.BF16.F32.PACK_AB R25, R99, R98 ;  /* 0x000000626319723e */ /* 0x000fe400000010ff */
[----:B------:R-:W-:Y:S02]  /*196f0*/  F2FP.BF16.F32.PACK_AB R26, R101, R100 ;  /* 0x00000064651a723e */ /* 0x000fe400000010ff */
[----:B------:R-:W-:Y:S02]  /*19700*/  F2FP.BF16.F32.PACK_AB R27, R103, R102 ;  /* 0x00000066671b723e */ /* 0x000fe400000010ff */
[----:B------:R-:W-:Y:S02]  /*19710*/  MOV R40, R28 ;  /* 0x0000001c00287202 */ /* 0x000fe40000000f00 */
[----:B------:R-:W-:-:S02]  /*19720*/  F2FP.BF16.F32.PACK_AB R28, R105, R104 ;  /* 0x00000068691c723e */ /* 0x000fc400000010ff */
[----:B------:R-:W-:Y:S02]  /*19730*/  F2FP.BF16.F32.PACK_AB R29, R33, R32 ;  /* 0x00000020211d723e */ /* 0x000fe400000010ff */
[----:B------:R-:W-:Y:S01]  /*19740*/  F2FP.BF16.F32.PACK_AB R31, R111, R110 ;  /* 0x0000006e6f1f723e */ /* 0x000fe200000010ff */
[----:B------:R0:W-:Y:S01]  /*19750*/  STSM.16.M88.4 [R30], R8 ;  /* 0x000000081e007844 */ /* 0x0001e20000000200 */
[----:B------:R-:W-:Y:S02]  /*19760*/  MOV R39, R12 ;  /* 0x0000000c00277202 */ /* 0x000fe40000000f00 */
[----:B------:R-:W-:Y:S01]  /*19770*/  MOV R38, R14 ;  /* 0x0000000e00267202 */ /* 0x000fe20000000f00 */
[----:B------:R2:W-:Y:S01]  /*19780*/  STSM.16.M88.4 [R41], R24 ;  /* 0x0000001829007844 */ /* 0x0005e20000000200 */
        /* <DEDUP_REMOVED lines=8> */
[----:B------:R-:W-:Y:S02]  /*19810*/  F2FP.BF16.F32.PACK_AB R11, R119, R118 ;  /* 0x00000076770b723e */ /* 0x000fe400000010ff */
[----:B--2---:R-:W-:Y:S02]  /*19820*/  F2FP.BF16.F32.PACK_AB R24, R129, R128 ;  /* 0x000000808118723e */ /* 0x004fe400000010ff */
[----:B------:R-:W-:Y:S02]  /*19830*/  F2FP.BF16.F32.PACK_AB R25, R131, R130 ;  /* 0x000000828319723e */ /* 0x000fe400000010ff */
[----:B------:R-:W-:Y:S02]  /*19840*/  F2FP.BF16.F32.PACK_AB R26, R133, R132 ;  /* 0x00000084851a723e */ /* 0x000fe400000010ff */
[----:B------:R-:W-:Y:S01]  /*19850*/  F2FP.BF16.F32.PACK_AB R27, R135, R134 ;  /* 0x00000086871b723e */ /* 0x000fe200000010ff */
[----:B------:R0:W-:Y:S04]  /*19860*/  STSM.16.M88.4 [R0], R28 ;  /* 0x0000001c00007844 */ /* 0x0001e80000000200 */
[----:B------:R2:W-:Y:S04]  /*19870*/  STSM.16.M88.4 [R40], R8 ;  /* 0x0000000828007844 */ /* 0x0005e80000000200 */
[----:B------:R4:W-:Y:S04]  /*19880*/  STSM.16.M88.4 [R39], R12 ;  /* 0x0000000c27007844 */ /* 0x0009e80000000200 */
[----:B------:R1:W-:Y:S01]  /*19890*/  STSM.16.M88.4 [R38], R24 ;  /* 0x0000001826007844 */ /* 0x0003e20000000200 */
[----:B------:R-:W-:Y:S01]  /*198a0*/  BAR.SYNC.DEFER_BLOCKING 0x1, 0x180 ;  /* 0x0046000000007b1d */ /* 0x000fe20000010000 */
[----:B------:R-:W-:-:S04]  /*198b0*/  ISETP.NE.U32.AND P3, PT, RZ, UR4, PT ;  /* 0x00000004ff007c0c */ /* 0x000fc8000bf65070 */
[----:B------:R-:W-:Y:S01]  /*198c0*/  ISETP.NE.AND.EX P3, PT, RZ, UR5, PT, P3 ;  /* 0x00000005ff007c0c */ /* 0x000fe2000bf65330 */
[----:B0-----:R-:W-:Y:S02]  /*198d0*/  IMAD.MOV.U32 R0, RZ, RZ, RZ ;  /* 0x000000ffff007224 */ /* 0x001fe400078e00ff */
[----:B---3--:R-:W-:-:S10]  /*198e0*/  IMAD.WIDE R28, R42, 0x4, R36 ;  /* 0x000000042a1c7825 */ /* 0x008fd400078e0224 */
[----:B------:R-:W5:Y:S01]  /*198f0*/  @P3 LDG.E R0, desc[UR38][R28.64] ;  /* 0x000000261c003981 */ /* 0x000f62000c1e1900 */
[----:B------:R-:W-:-:S04]  /*19900*/  ISETP.NE.U32.AND P0, PT, RZ, UR6, PT ;  /* 0x00000006ff007c0c */ /* 0x000fc8000bf05070 */
[----:B------:R-:W-:-:S13]  /*19910*/  ISETP.NE.AND.EX P0, PT, RZ, UR7, PT, P0 ;  /* 0x00000007ff007c0c */ /* 0x000fda000bf05300 */
[----:B--2---:R-:W0:Y:S01]  /*19920*/  @P0 LDC.64 R8, c[0x0][0xc08] ;  /* 0x00030200ff080b82 */ /* 0x004e220000000a00 */
[----:B------:R-:W-:Y:S01]  /*19930*/  ULDC UR6, c[0x0][0xa88] ;  /* 0x0002a20000067ab9 */ /* 0x000fe20000000800 */
[----:B----4-:R-:W-:Y:S01]  /*19940*/  IMAD.MOV.U32 R14, RZ, RZ, 0x9b8 ;  /* 0x000009b8ff0e7424 */ /* 0x010fe200078e00ff */
[----:B------:R-:W-:Y:S01]  /*19950*/  ISETP.GT.AND P1, PT, R5, 0x1, PT ;  /* 0x000000010500780c */ /* 0x000fe20003f24270 */
[----:B------:R-:W-:-:S03]  /*19960*/  IMAD.U32 R31, RZ, RZ, UR6 ;  /* 0x00000006ff1f7e24 */ /* 0x000fc6000f8e00ff */
[----:B------:R-:W-:-:S04]  /*19970*/  SEL R14, R14, 0x978, P1 ;  /* 0x000009780e0e7807 */ /* 0x000fc80000800000 */
[----:B------:R2:W3:Y:S01]  /*19980*/  LDC.64 R10, c[0x0][R14+0x218] ;  /* 0x000086000e0a7b82 */ /* 0x0004e20000000a00 */
[----:B0-----:R-:W-:-:S07]  /*19990*/  @P0 IMAD.WIDE R8, R42, 0x4, R8 ;  /* 0x000000042a080825 */ /* 0x001fce00078e0208 */
[----:B------:R2:W0:Y:S01]  /*199a0*/  LDC.64 R12, c[0x0][R14+0x228] ;  /* 0x00008a000e0c7b82 */ /* 0x0004220000000a00 */
[----:B------:R4:W5:Y:S07]  /*199b0*/  @P0 LDG.E R31, desc[UR38][R8.64] ;  /* 0x00000026081f0981 */ /* 0x00096e000c1e1900 */
[----:B----4-:R2:W4:Y:S01]  /*199c0*/  LDC.64 R8, c[0x0][R14+0x220] ;  /* 0x000088000e087b82 */ /* 0x0105220000000a00 */
[----:B------:R-:W-:Y:S01]  /*199d0*/  ISETP.NE.AND P2, PT, R44, 0x1, PT ;  /* 0x000000012c00780c */ /* 0x000fe20003f45270 */
[----:B-1-3--:R-:W-:-:S12]  /*199e0*/  @P0 BRA `(.L_x_1578) ;  /* 0x0000000000100947 */ /* 0x00afd80003800000 */
[----:B------:R-:W-:Y:S05]  /*199f0*/  @!P3 BRA `(.L_x_1578) ;  /* 0x00000000000cb947 */ /* 0x000fea0003800000 */
[----:B------:R-:W3:Y:S04]  /*19a00*/  LDG.E R24, desc[UR38][R28.64] ;  /* 0x000000261c187981 */ /* 0x000ee8000c1e1900 */
[----:B-----5:R-:W3:Y:S02]  /*19a10*/  LDG.E R31, desc[UR38][R28.64+0x4] ;  /* 0x000004261c1f7981 */ /* 0x020ee4000c1e1900 */
[----:B---3--:R-:W-:-:S07]  /*19a20*/  IMAD.IADD R31, R31, 0x1, -R24 ;  /* 0x000000011f1f7824 */ /* 0x008fce00078e0a18 */
.L_x_1578:
[----:B------:R-:W3:Y:S04]  /*19a30*/  LDL R51, [R1+0x50] ;  /* 0x0000500001337983 */ /* 0x000ee80000100800 */
[----:B------:R-:W3:Y:S04]  /*19a40*/  LDL R28, [R1+0x44] ;  /* 0x00004400011c7983 */ /* 0x000ee80000100800 */
[----:B------:R-:W3:Y:S04]  /*19a50*/  LDL R52, [R1+0x1c] ;  /* 0x00001c0001347983 */ /* 0x000ee80000100800 */
[----:B------:R-:W3:Y:S01]  /*19a60*/  LDL R50, [R1+0x60] ;  /* 0x0000600001327983 */ /* 0x000ee20000100800 */
[----:B--2---:R-:W1:Y:S03]  /*19a70*/  LDC.64 R14, c[0x0][R14+0x210] ;  /* 0x000084000e0e7b82 */ /* 0x004e660000000a00 */
[----:B------:R-:W2:Y:S04]  /*19a80*/  LDL R36, [R1+0x68] ;  /* 0x0000680001247983 */ /* 0x000ea80000100800 */
[----:B------:R-:W2:Y:S01]  /*19a90*/  LDL R30, [R1+0x64] ;  /* 0x00006400011e7983 */ /* 0x000ea20000100800 */
[----:B------:R-:W-:Y:S01]  /*19aa0*/  ISETP.NE.U32.AND P0, PT, RZ, UR4, PT ;  /* 0x00000004ff007c0c */ /* 0x000fe2000bf05070 */
[----:B------:R-:W0:Y:S03]  /*19ab0*/  @P2 LDC R26, c[0x0][0xbec] ;  /* 0x0002fb00ff1a2b82 */ /* 0x000e260000000800 */
[----:B------:R-:W-:-:S02]  /*19ac0*/  ISETP.NE.AND.EX P0, PT, RZ, UR5, PT, P0 ;  /* 0x00000005ff007c0c */ /* 0x000fc4000bf05300 */
[----:B------:R-:W-:-:S03]  /*19ad0*/  SHF.R.S32.HI R5, RZ, 0x1f, R42 ;  /* 0x0000001fff057819 */ /* 0x000fc6000001142a */
[----:B------:R-:W1:Y:S01]  /*19ae0*/  @P2 LDC R39, c[0x0][0xbf0] ;  /* 0x0002fc00ff272b82 */ /* 0x000e620000000800 */
[----:B------:R-:W-:-:S07]  /*19af0*/  SEL R45, R42, RZ, !P0 ;  /* 0x000000ff2a2d7207 */ /* 0x000fce0004000000 */
[----:B------:R-:W0:Y:S01]  /*19b00*/  LDC.64 R24, c[0x0][0xba8] ;  /* 0x0002ea00ff187b82 */ /* 0x000e220000000a00 */
[----:B------:R-:W-:Y:S01]  /*19b10*/  SEL R5, R5, RZ, !P0 ;  /* 0x000000ff05057207 */ /* 0x000fe20004000000 */
[----:B----4-:R-:W-:-:S04]  /*19b20*/  IMAD R9, R9, R45, RZ ;  /* 0x0000002d09097224 */ /* 0x010fc800078e02ff */
[C---:B------:R-:W-:Y:S02]  /*19b30*/  IMAD R37, R8.reuse, R5, R9 ;  /* 0x0000000508257224 */ /* 0x040fe400078e0209 */
[----:B------:R-:W-:Y:S01]  /*19b40*/  IMAD.WIDE.U32 R8, R8, R45, RZ ;  /* 0x0000002d08087225 */ /* 0x000fe200078e00ff */
[----:B-----5:R-:W-:Y:S01]  /*19b50*/  SHF.R.S32.HI R47, RZ, 0x1f, R0 ;  /* 0x0000001fff2f7819 */ /* 0x020fe20000011400 */
[----:B0-----:R-:W0:Y:S08]  /*19b60*/  @!P1 LDC R24, c[0x0][0xb50] ;  /* 0x0002d400ff189b82 */ /* 0x001e300000000800 */
[----:B------:R-:W4:Y:S01]  /*19b70*/  @!P1 LDC R25, c[0x0][0xb54] ;  /* 0x0002d500ff199b82 */ /* 0x000f220000000800 */
[----:B------:R-:W-:-:S02]  /*19b80*/  IMAD R46, R31, R44, RZ ;  /* 0x0000002c1f2e7224 */ /* 0x000fc400078e02ff */
[-C--:B---3--:R-:W-:Y:S02]  /*19b90*/  IMAD R27, R11, R51.reuse, RZ ;  /* 0x000000330b1b7224 */ /* 0x088fe400078e02ff */
[----:B------:R-:W-:-:S04]  /*19ba0*/  IMAD.WIDE.U32 R10, R10, R51, RZ ;  /* 0x000000330a0a7225 */ /* 0x000fc800078e00ff */
[----:B------:R-:W-:Y:S01]  /*19bb0*/  IMAD.IADD R29, R28, 0x1, R52 ;  /* 0x000000011c1d7824 */ /* 0x000fe200078e0234 */
[----:B------:R-:W-:Y:S01]  /*19bc0*/  IADD3 R10, P0, P3, R8, R10, R0 ;  /* 0x0000000a080a7210 */ /* 0x000fe20007b1e000 */
[----:B------:R-:W-:Y:S02]  /*19bd0*/  IMAD.IADD R28, R11, 0x1, R27 ;  /* 0x000000010b1c7824 */ /* 0x000fe400078e021b */
[----:B------:R-:W-:Y:S01]  /*19be0*/  @P2 IMAD.HI.U32 R8, R29, R26, RZ ;  /* 0x0000001a1d082227 */ /* 0x000fe200078e00ff */
[----:B------:R-:W-:-:S03]  /*19bf0*/  SEL R5, R50, RZ, P1 ;  /* 0x000000ff32057207 */ /* 0x000fc60000800000 */
[----:B------:R-:W-:Y:S02]  /*19c00*/  IMAD.IADD R11, R9, 0x1, R37 ;  /* 0x00000001090b7824 */ /* 0x000fe400078e0225 */
[----:B------:R-:W-:Y:S01]  /*19c10*/  IMAD.MOV.U32 R9, RZ, RZ, R29 ;  /* 0x000000ffff097224 */ /* 0x000fe200078e001d */
[----:B-1----:R-:W-:Y:S01]  /*19c20*/  @P2 SHF.R.U32.HI R9, RZ, R39, R8 ;  /* 0x00000027ff092219 */ /* 0x002fe20000011608 */
[-C--:B------:R-:W-:Y:S02]  /*19c30*/  IMAD R27, R13, R5.reuse, RZ ;  /* 0x000000050d1b7224 */ /* 0x080fe400078e02ff */
[----:B------:R-:W-:-:S04]  /*19c40*/  IMAD.WIDE.U32 R12, R12, R5, RZ ;  /* 0x000000050c0c7225 */ /* 0x000fc800078e00ff */
[----:B------:R-:W-:Y:S01]  /*19c50*/  IMAD.MOV R5, RZ, RZ, -R9 ;  /* 0x000000ffff057224 */ /* 0x000fe200078e0a09 */
[----:B------:R-:W-:Y:S01]  /*19c60*/  IADD3.X R11, R11, R28, R47, P0, P3 ;  /* 0x0000001c0b0b7210 */ /* 0x000fe200007e642f */
[----:B------:R-:W-:Y:S01]  /*19c70*/  IMAD.IADD R27, R13, 0x1, R27 ;  /* 0x000000010d1b7824 */ /* 0x000fe200078e021b */
[----:B------:R-:W-:Y:S01]  /*19c80*/  IADD3 R12, P0, P3, R9, R10, R12 ;  /* 0x0000000a090c7210 */ /* 0x000fe20007b1e00c */
[----:B------:R-:W-:Y:S01]  /*19c90*/  IMAD R5, R44, R5, R29 ;  /* 0x000000052c057224 */ /* 0x000fe200078e021d */
[----:B------:R-:W-:-:S04]  /*19ca0*/  SHF.R.S32.HI R8, RZ, 0x1f, R9 ;  /* 0x0000001fff087819 */ /* 0x000fc80000011409 */
[----:B------:R-:W-:Y:S01]  /*19cb0*/  IADD3.X R13, R8, R11, R27, P0, P3 ;  /* 0x0000000b080d7210 */ /* 0x000fe200007e641b */
[-C--:B------:R-:W-:Y:S01]  /*19cc0*/  IMAD R8, R15, R5.reuse, RZ ;  /* 0x000000050f087224 */ /* 0x080fe200078e02ff */
[----:B------:R-:W-:Y:S01]  /*19cd0*/  SHF.R.S32.HI R9, RZ, 0x1f, R5 ;  /* 0x0000001fff097819 */ /* 0x000fe20000011405 */
[----:B------:R-:W-:-:S04]  /*19ce0*/  IMAD.WIDE.U32 R12, R14, R5, R12 ;  /* 0x000000050e0c7225 */ /* 0x000fc800078e000c */
[----:B------:R-:W-:Y:S01]  /*19cf0*/  IMAD R9, R14, R9, R8 ;  /* 0x000000090e097224 */ /* 0x000fe200078e0208 */
[----:B0-----:R-:W-:-:S03]  /*19d00*/  LEA R24, P0, R12, R24, 0x2 ;  /* 0x000000180c187211 */ /* 0x001fc600078010ff */
[----:B------:R-:W-:-:S05]  /*19d10*/  IMAD.IADD R5, R13, 0x1, R9 ;  /* 0x000000010d057824 */ /* 0x000fca00078e0209 */
[----:B----4-:R-:W-:Y:S01]  /*19d20*/  LEA.HI.X R5, R12, R25, R5, 0x2, P0 ;  /* 0x000000190c057211 */ /* 0x010fe200000f1405 */
[----:B------:R-:W-:Y:S01]  /*19d30*/  SHFL.IDX PT, R8, R24, RZ, 0x1c1f ;  /* 0x001c1fff18087589 */ /* 0x000fe200000e0000 */
[----:B--2---:R-:W-:-:S03]  /*19d40*/  IMAD.IADD R25, R36, 0x1, R52 ;  /* 0x0000000124197824 */ /* 0x004fc600078e0234 */
[----:B------:R-:W0:Y:S04]  /*19d50*/  SHFL.IDX PT, R9, R5, RZ, 0x1c1f ;  /* 0x001c1fff05097589 */ /* 0x000e2800000e0000 */
[----:B------:R-:W-:Y:S04]  /*19d60*/  SHFL.IDX PT, R10, R24, 0x1, 0x1c1f ;  /* 0x003c1f00180a7f89 */ /* 0x000fe800000e0000 */
[----:B------:R-:W1:Y:S01]  /*19d70*/  SHFL.IDX PT, R11, R5, 0x1, 0x1c1f ;  /* 0x003c1f00050b7f89 */ /* 0x000e6200000e0000 */
        /* <DEDUP_REMOVED lines=9> */
[----:B------:R-:W-:Y:S01]  /*19e10*/  ULDC.64 UR4, c[0x0][0xaa0] ;  /* 0x0002a80000047ab9 */ /* 0x000fe20000000a00 */
        /* <DEDUP_REMOVED lines=9> */
[C---:B------:R-:W-:Y:S01]  /*19eb0*/  IADD3 R6, P5, R34.reuse, 0x7800, RZ ;  /* 0x0000780022067810 */ /* 0x040fe20007fbe0ff */
[----:B------:R-:W-:Y:S01]  /*19ec0*/  IMAD R47, R47, UR4, RZ ;  /* 0x000000042f2f7c24 */ /* 0x000fe2000f8e02ff */
[----:B------:R-:W-:Y:S02]  /*19ed0*/  IADD3 R25, P0, R34, 0x1800, RZ ;  /* 0x0000180022197810 */ /* 0x000fe40007f1e0ff */
[----:B------:R-:W-:Y:S02]  /*19ee0*/  LOP3.LUT R3, R6, 0x180, RZ, 0xc0, !PT ;  /* 0x0000018006037812 */ /* 0x000fe400078ec0ff */
[----:B------:R-:W-:Y:S01]  /*19ef0*/  IADD3 R29, P1, R34, 0x3000, RZ ;  /* 0x00003000221d7810 */ /* 0x000fe20007f3e0ff */
[----:B------:R-:W-:Y:S01]  /*19f00*/  IMAD.WIDE.U32 R12, R0, UR4, RZ ;  /* 0x00000004000c7c25 */ /* 0x000fe2000f8e00ff */
[----:B------:R-:W-:Y:S02]  /*19f10*/  SHF.R.U64 R3, R3, 0x3, RZ ;  /* 0x0000000303037819 */ /* 0x000fe400000012ff */
[----:B------:R-:W-:Y:S01]  /*19f20*/  IADD3 R33, P3, R34, 0x4800, RZ ;  /* 0x0000480022217810 */ /* 0x000fe20007f7e0ff */
[----:B------:R-:W-:Y:S01]  /*19f30*/  IMAD.X R41, RZ, RZ, R35, P5 ;  /* 0x000000ffff297224 */ /* 0x000fe200028e0623 */
[----:B------:R-:W-:-:S02]  /*19f40*/  LOP3.LUT R40, R3, R6, RZ, 0x3c, !PT ;  /* 0x0000000603287212 */ /* 0x000fc400078e3cff */
[----:B------:R-:W1:Y:S01]  /*19f50*/  @P2 LDC R3, c[0x0][0xbec] ;  /* 0x0002fb00ff032b82 */ /* 0x000e620000000800 */
[----:B------:R-:W-:Y:S01]  /*19f60*/  IADD3 R37, P4, R34, 0x6000, RZ ;  /* 0x0000600022257810 */ /* 0x000fe20007f9e0ff */
[----:B------:R-:W-:Y:S01]  /*19f70*/  IMAD R47, R0, UR5, R47 ;  /* 0x00000005002f7c24 */ /* 0x000fe2000f8e022f */
[----:B------:R-:W-:Y:S01]  /*19f80*/  LOP3.LUT R24, R25, 0x180, RZ, 0xc0, !PT ;  /* 0x0000018019187812 */ /* 0x000fe200078ec0ff */
[----:B------:R-:W-:Y:S01]  /*19f90*/  IMAD R0, R15, 0x60, R10 ;  /* 0x000000600f007824 */ /* 0x000fe200078e020a */
[----:B------:R-:W-:Y:S01]  /*19fa0*/  LOP3.LUT R28, R29, 0x180, RZ, 0xc0, !PT ;  /* 0x000001801d1c7812 */ /* 0x000fe200078ec0ff */
[----:B------:R-:W5:Y:S01]  /*19fb0*/  LD.E.128 R40, desc[UR38][R40.64] ;  /* 0x0000002628287980 */ /* 0x000f62000c101d00 */
[----:B------:R-:W-:Y:S02]  /*19fc0*/  LOP3.LUT R32, R33, 0x180, RZ, 0xc0, !PT ;  /* 0x0000018021207812 */ /* 0x000fe400078ec0ff */
[----:B------:R-:W-:Y:S02]  /*19fd0*/  LOP3.LUT R36, R37, 0x180, RZ, 0xc0, !PT ;  /* 0x0000018025247812 */ /* 0x000fe400078ec0ff */
[----:B------:R-:W-:Y:S01]  /*19fe0*/  LOP3.LUT R5, R34, 0x180, RZ, 0xc0, !PT ;  /* 0x0000018022057812 */ /* 0x000fe200078ec0ff */
[----:B------:R-:W-:Y:S01]  /*19ff0*/  IMAD.IADD R13, R13, 0x1, R47 ;  /* 0x000000010d0d7824 */ /* 0x000fe200078e022f */
[----:B------:R-:W-:Y:S01]  /*1a000*/  SHF.R.U64 R24, R24, 0x3, RZ ;  /* 0x0000000318187819 */ /* 0x000fe200000012ff */
[----:B------:R-:W-:Y:S01]  /*1a010*/  ULDC.64 UR4, c[0x0][0xae8] ;  /* 0x0002ba0000047ab9 */ /* 0x000fe20000000a00 */
[----:B------:R-:W-:Y:S01]  /*1a020*/  SHF.R.U64 R28, R28, 0x3, RZ ;  /* 0x000000031c1c7819 */ /* 0x000fe200000012ff */
[----:B------:R-:W-:Y:S01]  /*1a030*/  IMAD.IADD R14, R52, 0x1, R0 ;  /* 0x00000001340e7824 */ /* 0x000fe200078e0200 */
[----:B------:R-:W-:-:S02]  /*1a040*/  SHF.R.U64 R32, R32, 0x3, RZ ;  /* 0x0000000320207819 */ /* 0x000fc400000012ff */
[----:B------:R-:W-:Y:S02]  /*1a050*/  SHF.R.U64 R36, R36, 0x3, RZ ;  /* 0x0000000324247819 */ /* 0x000fe400000012ff */
[----:B------:R-:W-:Y:S01]  /*1a060*/  SHF.R.U64 R5, R5, 0x3, RZ ;  /* 0x0000000305057819 */ /* 0x000fe200000012ff */
[----:B------:R-:W-:Y:S01]  /*1a070*/  IMAD.WIDE.U32 R12, R51, UR4, R12 ;  /* 0x00000004330c7c25 */ /* 0x000fe2000f8e000c */
[----:B------:R-:W-:Y:S02]  /*1a080*/  LOP3.LUT R24, R24, R25, RZ, 0x3c, !PT ;  /* 0x0000001918187212 */ /* 0x000fe400078e3cff */
[----:B------:R-:W-:Y:S01]  /*1a090*/  LOP3.LUT R28, R28, R29, RZ, 0x3c, !PT ;  /* 0x0000001d1c1c7212 */ /* 0x000fe200078e3cff */
[----:B-1----:R-:W-:Y:S01]  /*1a0a0*/  @P2 IMAD.HI.U32 R0, R14, R3, RZ ;  /* 0x000000030e002227 */ /* 0x002fe200078e00ff */
[----:B------:R-:W-:Y:S02]  /*1a0b0*/  LOP3.LUT R32, R32, R33, RZ, 0x3c, !PT ;  /* 0x0000002120207212 */ /* 0x000fe400078e3cff */
[----:B------:R-:W-:Y:S01]  /*1a0c0*/  LOP3.LUT R36, R36, R37, RZ, 0x3c, !PT ;  /* 0x0000002524247212 */ /* 0x000fe200078e3cff */
[--C-:B------:R-:W-:Y:S01]  /*1a0d0*/  IMAD.X R25, RZ, RZ, R35.reuse, P0 ;  /* 0x000000ffff197224 */ /* 0x100fe200000e0623 */
[----:B------:R-:W-:Y:S01]  /*1a0e0*/  LOP3.LUT R4, R5, R34, RZ, 0x3c, !PT ;  /* 0x0000002205047212 */ /* 0x000fe200078e3cff */
[----:B------:R-:W-:Y:S01]  /*1a0f0*/  IMAD.X R29, RZ, RZ, R35, P1 ;  /* 0x000000ffff1d7224 */ /* 0x000fe200008e0623 */
[----:B------:R-:W-:Y:S01]  /*1a100*/  SHF.R.S32.HI R8, RZ, 0x1f, R45 ;  /* 0x0000001fff087819 */ /* 0x000fe2000001142d */
[----:B------:R-:W-:-:S02]  /*1a110*/  IMAD.X R33, RZ, RZ, R35, P3 ;  /* 0x000000ffff217224 */ /* 0x000fc400018e0623 */
[--C-:B------:R-:W-:Y:S01]  /*1a120*/  IMAD.X R37, RZ, RZ, R35.reuse, P4 ;  /* 0x000000ffff257224 */ /* 0x100fe200020e0623 */
[----:B------:R-:W5:Y:S01]  /*1a130*/  LD.E.128 R24, desc[UR38][R24.64] ;  /* 0x0000002618187980 */ /* 0x000f62000c101d00 */
[----:B------:R-:W-:Y:S02]  /*1a140*/  IMAD.MOV.U32 R5, RZ, RZ, R35 ;  /* 0x000000ffff057224 */ /* 0x000fe400078e0023 */
[----:B------:R-:W-:Y:S01]  /*1a150*/  IMAD R13, R51, UR5, R13 ;  /* 0x00000005330d7c24 */ /* 0x000fe2000f8e020d */
[----:B------:R-:W-:Y:S01]  /*1a160*/  ULDC.64 UR4, c[0x0][0xaf0] ;  /* 0x0002bc0000047ab9 */ /* 0x000fe20000000a00 */
[----:B------:R-:W-:Y:S01]  /*1a170*/  IMAD.MOV.U32 R3, RZ, RZ, R14 ;  /* 0x000000ffff037224 */ /* 0x000fe200078e000e */
[----:B0-----:R-:W-:Y:S01]  /*1a180*/  @P2 SHF.R.U32.HI R3, RZ, R11, R0 ;  /* 0x0000000bff032219 */ /* 0x001fe20000011600 */
[----:B------:R-:W-:Y:S01]  /*1a190*/  IMAD R8, R8, UR4, RZ ;  /* 0x0000000408087c24 */ /* 0x000fe2000f8e02ff */
[----:B------:R-:W5:Y:S01]  /*1a1a0*/  LD.E.128 R4, desc[UR38][R4.64] ;  /* 0x0000002604047980 */ /* 0x000f62000c101d00 */
[----:B------:R-:W-:Y:S01]  /*1a1b0*/  IMAD.WIDE.U32 R12, R45, UR4, R12 ;  /* 0x000000042d0c7c25 */ /* 0x000fe2000f8e000c */
[----:B------:R-:W-:-:S02]  /*1a1c0*/  SHF.R.S32.HI R0, RZ, 0x1f, R3 ;  /* 0x0000001fff007819 */ /* 0x000fc40000011403 */
[----:B------:R-:W5:Y:S01]  /*1a1d0*/  LD.E.128 R28, desc[UR38][R28.64] ;  /* 0x000000261c1c7980 */ /* 0x000f62000c101d00 */
[----:B------:R-:W-:Y:S01]  /*1a1e0*/  IMAD R11, R45, UR5, R8 ;  /* 0x000000052d0b7c24 */ /* 0x000fe2000f8e0208 */
[----:B------:R-:W-:Y:S02]  /*1a1f0*/  ULDC.64 UR4, c[0x0][0xae0] ;  /* 0x0002b80000047ab9 */ /* 0x000fe40000000a00 */
[----:B------:R-:W5:Y:S01]  /*1a200*/  LD.E.128 R32, desc[UR38][R32.64] ;  /* 0x0000002620207980 */ /* 0x000f62000c101d00 */
[----:B------:R-:W-:-:S03]  /*1a210*/  IMAD.MOV R15, RZ, RZ, -R3 ;  /* 0x000000ffff0f7224 */ /* 0x000fc600078e0a03 */
[----:B------:R-:W5:Y:S01]  /*1a220*/  LD.E.128 R36, desc[UR38][R36.64] ;  /* 0x0000002624247980 */ /* 0x000f62000c101d00 */
        /* <DEDUP_REMOVED lines=8> */
[----:B------:R-:W-:Y:S02]  /*1a2b0*/  IMAD R11, R44, R15, R14 ;  /* 0x0000000f2c0b7224 */ /* 0x000fe400078e020e */
[----:B------:R-:W-:-:S04]  /*1a2c0*/  IMAD.WIDE.U32 R12, R3, UR4, R12 ;  /* 0x00000004030c7c25 */ /* 0x000fc8000f8e000c */
[----:B------:R-:W-:Y:S01]  /*1a2d0*/  IMAD R15, R3, UR5, R0 ;  /* 0x00000005030f7c24 */ /* 0x000fe2000f8e0200 */
[----:B------:R-:W-:Y:S01]  /*1a2e0*/  SHF.R.S32.HI R3, RZ, 0x1f, R11 ;  /* 0x0000001fff037819 */ /* 0x000fe2000001140b */
        /* <DEDUP_REMOVED lines=20> */
.L_x_1804:
[----:B------:R-:W-:Y:S01]  /*1a430*/  IMAD.IADD R45, R10, 0x1, R52 ;  /* 0x000000010a2d7824 */ /* 0x000fe200078e0234 */
        /* <DEDUP_REMOVED lines=16> */
.L_x_1582:
[----:B------:R-:W-:Y:S05]  /*1a540*/  BSYNC B1 ;  /* 0x0000000000017941 */ /* 0x000fea0003800000 */
.L_x_1581:
[----:B------:R-:W-:-:S03]  /*1a550*/  UMOV UR4, 0xffffffff ;  /* 0xffffffff00047882 */ /* 0x000fc60000000000 */
[----:B------:R-:W-:Y:S05]  /*1a560*/  BRA.DIV UR4, `(.L_x_1583) ;  /* 0x000000b204c07947 */ /* 0x000fea000b800000 */
[----:B-1----:R1:W4:Y:S04]  /*1a570*/  SHFL.IDX PT, R3, R8, 0x1, 0x1c1f ;  /* 0x003c1f0008037f89 */ /* 0x00232800000e0000 */
[----:B--2---:R1:W2:Y:S02]  /*1a580*/  SHFL.IDX PT, R14, R0, 0x1, 0x1c1f ;  /* 0x003c1f00000e7f89 */ /* 0x0042a400000e0000 */
.L_x_1808:
[----:B---3-5:R-:W-:-:S05]  /*1a590*/  VIADD R5, R45, 0x60 ;  /* 0x000000602d057836 */ /* 0x028fca0000000000 */
[----:B------:R-:W-:-:S13]  /*1a5a0*/  ISETP.GE.AND P0, PT, R5, R46, PT ;  /* 0x0000002e0500720c */ /* 0x000fda0003f06270 */
[----:B------:R-:W-:Y:S05]  /*1a5b0*/  @P0 BRA `(.L_x_1584) ;  /* 0x0000001800740947 */ /* 0x000fea0003800000 */
[----:B------:R-:W-:Y:S02]  /*1a5c0*/  ULDC UR4, c[0x0][0xac8] ;  /* 0x0002b20000047ab9 */ /* 0x000fe40000000800 */
[----:B------:R-:W-:Y:S02]  /*1a5d0*/  ISETP.GE.AND P1, PT, R9, UR4, PT ;  /* 0x0000000409007c0c */ /* 0x000fe4000bf26270 */
[----:B------:R-:W-:-:S11]  /*1a5e0*/  ISETP.GE.AND P2, PT, R48, UR4, PT ;  /* 0x0000000430007c0c */ /* 0x000fd6000bf46270 */
[----:B----4-:R-:W-:Y:S02]  /*1a5f0*/  @!P1 IMAD.MOV.U32 R15, RZ, RZ, R3 ;  /* 0x000000ffff0f9224 */ /* 0x010fe400078e0003 */
[----:B--2---:R-:W-:Y:S01]  /*1a600*/  @!P2 LEA R6, P0, R48, R14, 0x1 ;  /* 0x0000000e3006a211 */ /* 0x004fe200078008ff */
[----:B------:R-:W-:-:S03]  /*1a610*/  @!P1 IMAD.WIDE R4, R9, 0x2, R14 ;  /* 0x0000000209049825 */ /* 0x000fc600078e020e */
        /* <DEDUP_REMOVED lines=9> */
.L_x_1579:
        /* <DEDUP_REMOVED lines=9> */
[----:B------:R-:W-:Y:S02]  /*1a740*/  IMAD.MOV.U32 R3, RZ, RZ, R29 ;  /* 0x000000ffff037224 */ /* 0x000fe400078e001d */
[----:B------:R-:W-:-:S04]  /*1a750*/  IMAD.WIDE.U32 R4, R51, UR4, R4 ;  /* 0x0000000433047c25 */ /* 0x000fc8000f8e0004 */
[----:B------:R-:W-:Y:S01]  /*1a760*/  IMAD R5, R51, UR5, R5 ;  /* 0x0000000533057c24 */ /* 0x000fe2000f8e0205 */
[----:B------:R-:W-:Y:S02]  /*1a770*/  ULDC.64 UR4, c[0x0][0xb40] ;  /* 0x0002d00000047ab9 */ /* 0x000fe40000000a00 */
        /* <DEDUP_REMOVED lines=33> */
.L_x_1811:
[----:B------:R-:W-:Y:S01]  /*1a990*/  ISETP.GE.AND P0, PT, R25, R46, PT ;  /* 0x0000002e1900720c */ /* 0x000fe20003f06270 */
[----:B------:R-:W-:-:S12]  /*1a9a0*/  BSSY B1, `(.L_x_1586) ;  /* 0x0000051000017945 */ /* 0x000fd80003800000 */
[----:B------:R-:W-:Y:S05]  /*1a9b0*/  @P0 BRA `(.L_x_1587) ;  /* 0x00000004003c0947 */ /* 0x000fea0003800000 */
[----:B------:R-:W-:Y:S01]  /*1a9c0*/  ULDC UR4, c[0x0][0xac8] ;  /* 0x0002b20000047ab9 */ /* 0x000fe20000000800 */
[C---:B------:R-:W-:Y:S01]  /*1a9d0*/  VIADD R15, R22.reuse, 0x8 ;  /* 0x00000008160f7836 */ /* 0x040fe20000000000 */
[C---:B------:R-:W-:Y:S01]  /*1a9e0*/  ISETP.GE.AND P0, PT, R22.reuse, UR4, PT ;  /* 0x0000000416007c0c */ /* 0x040fe2000bf06270 */
[C---:B------:R-:W-:Y:S01]  /*1a9f0*/  VIADD R12, R22.reuse, 0x10 ;  /* 0x00000010160c7836 */ /* 0x040fe20000000000 */
[----:B------:R-:W-:Y:S01]  /*1aa00*/  SHF.R.S32.HI R8, RZ, 0x1f, R22 ;  /* 0x0000001fff087819 */ /* 0x000fe20000011416 */
[C---:B------:R-:W-:Y:S01]  /*1aa10*/  VIADD R29, R22.reuse, 0x20 ;  /* 0x00000020161d7836 */ /* 0x040fe20000000000 */
[----:B------:R-:W-:Y:S01]  /*1aa20*/  ISETP.GE.AND P1, PT, R15, UR4, PT ;  /* 0x000000040f007c0c */ /* 0x000fe2000bf26270 */
[----:B------:R-:W-:Y:S01]  /*1aa30*/  VIADD R24, R22, 0x8 ;  /* 0x0000000816187836 */ /* 0x000fe20000000000 */
[----:B------:R-:W-:Y:S01]  /*1aa40*/  ISETP.GE.AND P4, PT, R12, UR4, PT ;  /* 0x000000040c007c0c */ /* 0x000fe2000bf86270 */
[C---:B------:R-:W-:Y:S02]  /*1aa50*/  VIADD R13, R22.reuse, 0x10 ;  /* 0x00000010160d7836 */ /* 0x040fe40000000000 */
[C---:B------:R-:W-:Y:S01]  /*1aa60*/  VIADD R30, R22.reuse, 0x18 ;  /* 0x00000018161e7836 */ /* 0x040fe20000000000 */
[----:B------:R-:W-:Y:S01]  /*1aa70*/  SHF.R.S32.HI R24, RZ, 0x1f, R24 ;  /* 0x0000001fff187819 */ /* 0x000fe20000011418 */
[C---:B------:R-:W-:Y:S01]  /*1aa80*/  VIADD R28, R22.reuse, 0x28 ;  /* 0x00000028161c7836 */ /* 0x040fe20000000000 */
[----:B------:R-:W-:Y:S01]  /*1aa90*/  SHF.R.S32.HI R13, RZ, 0x1f, R13 ;  /* 0x0000001fff0d7819 */ /* 0x000fe2000001140d */
[C---:B------:R-:W-:Y:S01]  /*1aaa0*/  VIADD R31, R22.reuse, 0x20 ;  /* 0x00000020161f7836 */ /* 0x040fe20000000000 */
[C---:B--2---:R-:W-:Y:S01]  /*1aab0*/  @!P0 LEA R4, P2, R22.reuse, R14, 0x2 ;  /* 0x0000000e16048211 */ /* 0x044fe200078410ff */
[----:B------:R-:W-:Y:S01]  /*1aac0*/  VIADD R34, R22, 0x18 ;  /* 0x0000001816227836 */ /* 0x000fe20000000000 */
[----:B------:R-:W-:-:S02]  /*1aad0*/  ISETP.GE.AND P3, PT, R30, UR4, PT ;  /* 0x000000041e007c0c */ /* 0x000fc4000bf66270 */
[-C--:B-1----:R-:W-:Y:S02]  /*1aae0*/  @!P0 LEA.HI.X R5, R22, R3.reuse, R8, 0x2, P2 ;  /* 0x0000000316058211 */ /* 0x082fe400010f1408 */
[-C--:B------:R-:W-:Y:S02]  /*1aaf0*/  @!P1 LEA R8, P2, R15, R14.reuse, 0x2 ;  /* 0x0000000e0f089211 */ /* 0x080fe400078410ff */
[----:B------:R-:W-:Y:S01]  /*1ab00*/  @!P4 LEA R10, P5, R12, R14, 0x2 ;  /* 0x0000000e0c0ac211 */ /* 0x000fe200078a10ff */
[----:B------:R1:W-:Y:S01]  /*1ab10*/  @!P0 ST.E.64 desc[UR38][R4.64], R6 ;  /* 0x0000000604008985 */ /* 0x0003e2000c101b26 */
[----:B------:R-:W-:Y:S02]  /*1ab20*/  ISETP.GE.AND P0, PT, R29, UR4, PT ;  /* 0x000000041d007c0c */ /* 0x000fe4000bf06270 */
[-C--:B------:R-:W-:Y:S01]  /*1ab30*/  @!P1 LEA.HI.X R9, R15, R3.reuse, R24, 0x2, P2 ;  /* 0x000000030f099211 */ /* 0x080fe200010f1418 */
[----:B------:R-:W-:Y:S01]  /*1ab40*/  VIADD R15, R22, 0x30 ;  /* 0x00000030160f7836 */ /* 0x000fe20000000000 */
[----:B------:R-:W-:-:S02]  /*1ab50*/  @!P4 LEA.HI.X R11, R12, R3, R13, 0x2, P5 ;  /* 0x000000030c0bc211 */ /* 0x000fc400028f140d */
[----:B------:R-:W-:Y:S01]  /*1ab60*/  ISETP.GE.AND P2, PT, R28, UR4, PT ;  /* 0x000000041c007c0c */ /* 0x000fe2000bf46270 */
[----:B------:R2:W-:Y:S01]  /*1ab70*/  @!P1 ST.E.64 desc[UR38][R8.64], R92 ;  /* 0x0000005c08009985 */ /* 0x0005e2000c101b26 */
[----:B------:R-:W-:Y:S02]  /*1ab80*/  SHF.R.S32.HI R31, RZ, 0x1f, R31 ;  /* 0x0000001fff1f7819 */ /* 0x000fe4000001141f */
[-C--:B------:R-:W-:Y:S01]  /*1ab90*/  @!P3 LEA R12, P5, R30, R14.reuse, 0x2 ;  /* 0x0000000e1e0cb211 */ /* 0x080fe200078a10ff */
[----:B------:R-:W-:Y:S01]  /*1aba0*/  @!P4 ST.E.64 desc[UR38][R10.64], R96 ;  /* 0x000000600a00c985 */ /* 0x000fe2000c101b26 */
[----:B------:R-:W-:Y:S02]  /*1abb0*/  SHF.R.S32.HI R34, RZ, 0x1f, R34 ;  /* 0x0000001fff227819 */ /* 0x000fe40000011422 */
[----:B------:R-:W-:Y:S02]  /*1abc0*/  @!P0 LEA R24, P4, R29, R14, 0x2 ;  /* 0x0000000e1d188211 */ /* 0x000fe400078810ff */
[----:B------:R-:W-:-:S02]  /*1abd0*/  ISETP.GE.AND P1, PT, R15, UR4, PT ;  /* 0x000000040f007c0c */ /* 0x000fc4000bf26270 */
[-C--:B------:R-:W-:Y:S01]  /*1abe0*/  @!P0 LEA.HI.X R25, R29, R3.reuse, R31, 0x2, P4 ;  /* 0x000000031d198211 */ /* 0x080fe200020f141f */
[----:B------:R-:W-:Y:S01]  /*1abf0*/  VIADD R31, R22, 0x28 ;  /* 0x00000028161f7836 */ /* 0x000fe20000000000 */
[-C--:B------:R-:W-:Y:S01]  /*1ac00*/  @!P3 LEA.HI.X R13, R30, R3.reuse, R34, 0x2, P5 ;  /* 0x000000031e0db211 */ /* 0x080fe200028f1422 */
[----:B------:R-:W-:Y:S01]  /*1ac10*/  VIADD R30, R22, 0x38 ;  /* 0x00000038161e7836 */ /* 0x000fe20000000000 */
[-C--:B-1----:R-:W-:Y:S01]  /*1ac20*/  @!P2 LEA R4, P5, R28, R14.reuse, 0x2 ;  /* 0x0000000e1c04a211 */ /* 0x082fe200078a10ff */
[----:B------:R-:W-:Y:S01]  /*1ac30*/  VIADD R29, R22, 0x40 ;  /* 0x00000040161d7836 */ /* 0x000fe20000000000 */
[----:B------:R-:W-:Y:S01]  /*1ac40*/  SHF.R.S32.HI R31, RZ, 0x1f, R31 ;  /* 0x0000001fff1f7819 */ /* 0x000fe2000001141f */
[----:B------:R1:W-:Y:S01]  /*1ac50*/  @!P3 ST.E.64 desc[UR38][R12.64], R100 ;  /* 0x000000640c00b985 */ /* 0x0003e2000c101b26 */
[----:B------:R-:W-:Y:S01]  /*1ac60*/  ISETP.GE.AND P3, PT, R30, UR4, PT ;  /* 0x000000041e007c0c */ /* 0x000fe2000bf66270 */
[----:B--2---:R-:W-:Y:S01]  /*1ac70*/  VIADD R9, R22, 0x48 ;  /* 0x0000004816097836 */ /* 0x004fe20000000000 */
[----:B------:R-:W-:Y:S01]  /*1ac80*/  @!P2 LEA.HI.X R5, R28, R3, R31, 0x2, P5 ;  /* 0x000000031c05a211 */ /* 0x000fe200028f141f */
[C---:B------:R-:W-:Y:S01]  /*1ac90*/  VIADD R28, R22.reuse, 0x30 ;  /* 0x00000030161c7836 */ /* 0x040fe20000000000 */
[----:B------:R-:W-:Y:S01]  /*1aca0*/  @!P0 ST.E.64 desc[UR38][R24.64], R104 ;  /* 0x0000006818008985 */ /* 0x000fe2000c101b26 */
[----:B------:R-:W-:Y:S01]  /*1acb0*/  @!P1 LEA R6, P4, R15, R14, 0x2 ;  /* 0x0000000e0f069211 */ /* 0x000fe200078810ff */
[----:B------:R-:W-:Y:S01]  /*1acc0*/  VIADD R31, R22, 0x38 ;  /* 0x00000038161f7836 */ /* 0x000fe20000000000 */
[----:B------:R-:W-:Y:S01]  /*1acd0*/  ISETP.GE.AND P0, PT, R29, UR4, PT ;  /* 0x000000041d007c0c */ /* 0x000fe2000bf06270 */
[----:B------:R2:W-:Y:S01]  /*1ace0*/  @!P2 ST.E.64 desc[UR38][R4.64], R108 ;  /* 0x0000006c0400a985 */ /* 0x0005e2000c101b26 */
[----:B------:R-:W-:-:S02]  /*1acf0*/  SHF.R.S32.HI R28, RZ, 0x1f, R28 ;  /* 0x0000001fff1c7819 */ /* 0x000fc4000001141c */
[----:B------:R-:W-:Y:S02]  /*1ad00*/  ISETP.GE.AND P2, PT, R9, UR4, PT ;  /* 0x0000000409007c0c */ /* 0x000fe4000bf46270 */
[----:B------:R-:W-:Y:S01]  /*1ad10*/  @!P1 LEA.HI.X R7, R15, R3, R28, 0x2, P4 ;  /* 0x000000030f079211 */ /* 0x000fe200020f141c */
[----:B------:R-:W-:Y:S01]  /*1ad20*/  VIADD R15, R22, 0x50 ;  /* 0x00000050160f7836 */ /* 0x000fe20000000000 */
[----:B-1----:R-:W-:Y:S01]  /*1ad30*/  @!P3 LEA R12, P5, R30, R14, 0x2 ;  /* 0x0000000e1e0cb211 */ /* 0x002fe200078a10ff */
[----:B------:R-:W-:Y:S01]  /*1ad40*/  VIADD R28, R22, 0x58 ;  /* 0x00000058161c7836 */ /* 0x000fe20000000000 */
[----:B------:R-:W-:Y:S01]  /*1ad50*/  SHF.R.S32.HI R31, RZ, 0x1f, R31 ;  /* 0x0000001fff1f7819 */ /* 0x000fe2000001141f */
[----:B------:R1:W-:Y:S01]  /*1ad60*/  @!P1 ST.E.64 desc[UR38][R6.64], R20 ;  /* 0x0000001406009985 */ /* 0x0003e2000c101b26 */
[----:B------:R-:W-:Y:S02]  /*1ad70*/  ISETP.GE.AND P1, PT, R15, UR4, PT ;  /* 0x000000040f007c0c */ /* 0x000fe4000bf26270 */
[----:B------:R-:W-:-:S02]  /*1ad80*/  SHF.R.S32.HI R8, RZ, 0x1f, R29 ;  /* 0x0000001fff087819 */ /* 0x000fc4000001141d */
[CC--:B------:R-:W-:Y:S02]  /*1ad90*/  @!P0 LEA R10, P4, R29.reuse, R14.reuse, 0x2 ;  /* 0x0000000e1d0a8211 */ /* 0x0c0fe400078810ff */
[-C--:B------:R-:W-:Y:S02]  /*1ada0*/  @!P3 LEA.HI.X R13, R30, R3.reuse, R31, 0x2, P5 ;  /* 0x000000031e0db211 */ /* 0x080fe400028f141f */
[----:B------:R-:W-:Y:S02]  /*1adb0*/  ISETP.GE.AND P5, PT, R28, UR4, PT ;  /* 0x000000041c007c0c */ /* 0x000fe4000bfa6270 */
[----:B------:R-:W-:Y:S01]  /*1adc0*/  @!P0 LEA.HI.X R11, R29, R3, R8, 0x2, P4 ;  /* 0x000000031d0b8211 */ /* 0x000fe200020f1408 */
[----:B------:R3:W-:Y:S01]  /*1add0*/  @!P3 ST.E.64 desc[UR38][R12.64], R116 ;  /* 0x000000740c00b985 */ /* 0x0007e2000c101b26 */
[----:B--2---:R-:W-:Y:S02]  /*1ade0*/  SHF.R.S32.HI R4, RZ, 0x1f, R9 ;  /* 0x0000001fff047819 */ /* 0x004fe40000011409 */
[----:B------:R-:W-:Y:S01]  /*1adf0*/  @!P2 LEA R8, P4, R9, R14, 0x2 ;  /* 0x0000000e0908a211 */ /* 0x000fe200078810ff */
[----:B------:R3:W-:Y:S01]  /*1ae00*/  @!P0 ST.E.64 desc[UR38][R10.64], R120 ;  /* 0x000000780a008985 */ /* 0x0007e2000c101b26 */
[----:B-1----:R-:W-:-:S02]  /*1ae10*/  SHF.R.S32.HI R6, RZ, 0x1f, R15 ;  /* 0x0000001fff067819 */ /* 0x002fc4000001140f */
[----:B------:R-:W-:Y:S02]  /*1ae20*/  @!P2 LEA.HI.X R9, R9, R3, R4, 0x2, P4 ;  /* 0x000000030909a211 */ /* 0x000fe400020f1404 */
[----:B------:R-:W-:-:S03]  /*1ae30*/  @!P1 LEA R4, P4, R15, R14, 0x2 ;  /* 0x0000000e0f049211 */ /* 0x000fc600078810ff */
[----:B------:R3:W-:Y:S01]  /*1ae40*/  @!P2 ST.E.64 desc[UR38][R8.64], R124 ;  /* 0x0000007c0800a985 */ /* 0x0007e2000c101b26 */
[-C--:B------:R-:W-:Y:S02]  /*1ae50*/  @!P1 LEA.HI.X R5, R15, R3.reuse, R6, 0x2, P4 ;  /* 0x000000030f059211 */ /* 0x080fe400020f1406 */
[----:B------:R-:W-:Y:S02]  /*1ae60*/  SHF.R.S32.HI R6, RZ, 0x1f, R28 ;  /* 0x0000001fff067819 */ /* 0x000fe4000001141c */
[C---:B------:R-:W-:Y:S01]  /*1ae70*/  @!P5 LEA R14, P4, R28.reuse, R14, 0x2 ;  /* 0x0000000e1c0ed211 */ /* 0x040fe200078810ff */
[----:B------:R3:W-:Y:S03]  /*1ae80*/  @!P1 ST.E.64 desc[UR38][R4.64], R128 ;  /* 0x0000008004009985 */ /* 0x0007e6000c101b26 */
[----:B------:R-:W-:-:S05]  /*1ae90*/  @!P5 LEA.HI.X R15, R28, R3, R6, 0x2, P4 ;  /* 0x000000031c0fd211 */ /* 0x000fca00020f1406 */
[----:B------:R3:W-:Y:S04]  /*1aea0*/  @!P5 ST.E.64 desc[UR38][R14.64], R132 ;  /* 0x000000840e00d985 */ /* 0x0007e8000c101b26 */
.L_x_1587:
[----:B------:R-:W-:Y:S05]  /*1aeb0*/  BSYNC B1 ;  /* 0x0000000000017941 */ /* 0x000fea0003800000 */
.L_x_1586:
[----:B------:R-:W-:-:S03]  /*1aec0*/  UMOV UR4, 0xffffffff ;  /* 0xffffffff00047882 */ /* 0x000fc60000000000 */
[----:B------:R-:W-:Y:S05]  /*1aed0*/  BRA.DIV UR4, `(.L_x_1588) ;  /* 0x000000aa04e07947 */ /* 0x000fea000b800000 */
[----:B-1----:R1:W4:Y:S04]  /*1aee0*/  SHFL.IDX PT, R3, R26, 0x1, 0x1c1f ;  /* 0x003c1f001a037f89 */ /* 0x00232800000e0000 */
[----:B--23--:R1:W2:Y:S02]  /*1aef0*/  SHFL.IDX PT, R14, R0, 0x1, 0x1c1f ;  /* 0x003c1f00000e7f89 */ /* 0x00c2a400000e0000 */
.L_x_1815:
[----:B------:R-:W-:-:S13]  /*1af00*/  ISETP.GE.AND P0, PT, R27, R46, PT ;  /* 0x0000002e1b00720c */ /* 0x000fda0003f06270 */
[----:B------:R-:W-:Y:S05]  /*1af10*/  @P0 BRA `(.L_x_1584) ;  /* 0x00000010001c0947 */ /* 0x000fea0003800000 */
[C---:B------:R-:W-:Y:S01]  /*1af20*/  VIADD R11, R22.reuse, 0x8 ;  /* 0x00000008160b7836 */ /* 0x040fe20000000000 */
[----:B------:R-:W-:Y:S01]  /*1af30*/  ULDC UR4, c[0x0][0xac8] ;  /* 0x0002b20000047ab9 */ /* 0x000fe20000000800 */
[C---:B------:R-:W-:Y:S01]  /*1af40*/  VIADD R10, R22.reuse, 0x10 ;  /* 0x00000010160a7836 */ /* 0x040fe20000000000 */
[C---:B------:R-:W-:Y:S01]  /*1af50*/  ISETP.GE.AND P5, PT, R22.reuse, UR4, PT ;  /* 0x0000000416007c0c */ /* 0x040fe2000bfa6270 */
[C---:B------:R-:W-:Y:S01]  /*1af60*/  VIADD R13, R22.reuse, 0x8 ;  /* 0x00000008160d7836 */ /* 0x040fe20000000000 */
[----:B------:R-:W-:Y:S01]  /*1af70*/  ISETP.GE.AND P3, PT, R11, UR4, PT ;  /* 0x000000040b007c0c */ /* 0x000fe2000bf66270 */
[----:B------:R-:W-:Y:S01]  /*1af80*/  VIADD R12, R22, 0x18 ;  /* 0x00000018160c7836 */ /* 0x000fe20000000000 */
[----:B------:R-:W-:Y:S01]  /*1af90*/  ISETP.GE.AND P4, PT, R10, UR4, PT ;  /* 0x000000040a007c0c */ /* 0x000fe2000bf86270 */
[C---:B------:R-:W-:Y:S01]  /*1afa0*/  VIADD R20, R22.reuse, 0x20 ;  /* 0x0000002016147836 */ /* 0x040fe20000000000 */
[----:B01----:R-:W-:Y:S01]  /*1afb0*/  SHF.R.S32.HI R0, RZ, 0x1f, R22 ;  /* 0x0000001fff007819 */ /* 0x003fe20000011416 */
[C---:B------:R-:W-:Y:S01]  /*1afc0*/  VIADD R26, R22.reuse, 0x30 ;  /* 0x00000030161a7836 */ /* 0x040fe20000000000 */
[----:B------:R-:W-:Y:S01]  /*1afd0*/  SHF.R.S32.HI R13, RZ, 0x1f, R13 ;  /* 0x0000001fff0d7819 */ /* 0x000fe2000001140d */
[----:B------:R-:W-:Y:S01]  /*1afe0*/  VIADD R24, R22, 0x38 ;  /* 0x0000003816187836 */ /* 0x000fe20000000000 */
[----:B------:R-:W-:Y:S01]  /*1aff0*/  ISETP.GE.AND P2, PT, R12, UR4, PT ;  /* 0x000000040c007c0c */ /* 0x000fe2000bf46270 */
[----:B------:R-:W-:-:S02]  /*1b000*/  VIADD R15, R22, 0x28 ;  /* 0x00000028160f7836 */ /* 0x000fc40000000000 */
[CC--:B--2---:R-:W-:Y:S01]  /*1b010*/  @!P5 LEA R4, P0, R22.reuse, R14.reuse, 0x2 ;  /* 0x0000000e1604d211 */ /* 0x0c4fe200078010ff */
[C---:B------:R-:W-:Y:S01]  /*1b020*/  VIADD R25, R22.reuse, 0x20 ;  /* 0x0000002016197836 */ /* 0x040fe20000000000 */
[CC--:B------:R-:W-:Y:S01]  /*1b030*/  @!P3 LEA R6, P1, R11.reuse, R14.reuse, 0x2 ;  /* 0x0000000e0b06b211 */ /* 0x0c0fe200078210ff */
[C---:B------:R-:W-:Y:S01]  /*1b040*/  VIADD R21, R22.reuse, 0x40 ;  /* 0x0000004016157836 */ /* 0x040fe20000000000 */
[CC--:B----4-:R-:W-:Y:S01]  /*1b050*/  @!P5 LEA.HI.X R5, R22.reuse, R3.reuse, R0, 0x2, P0 ;  /* 0x000000031605d211 */ /* 0x0d0fe200000f1400 */
[C---:B------:R-:W-:Y:S01]  /*1b060*/  VIADD R0, R22.reuse, 0x28 ;  /* 0x0000002816007836 */ /* 0x040fe20000000000 */
[-C--:B------:R-:W-:Y:S01]  /*1b070*/  @!P3 LEA.HI.X R7, R11, R3.reuse, R13, 0x2, P1 ;  /* 0x000000030b07b211 */ /* 0x080fe200008f140d */
[----:B------:R-:W-:Y:S01]  /*1b080*/  VIADD R11, R22, 0x10 ;  /* 0x00000010160b7836 */ /* 0x000fe20000000000 */
[----:B------:R-:W-:Y:S01]  /*1b090*/  ISETP.GE.AND P0, PT, R20, UR4, PT ;  /* 0x0000000414007c0c */ /* 0x000fe2000bf06270 */
[----:B------:R0:W-:Y:S01]  /*1b0a0*/  @!P5 ST.E.64 desc[UR38][R4.64], R90 ;  /* 0x0000005a0400d985 */ /* 0x0001e2000c101b26 */
[----:B------:R-:W-:Y:S01]  /*1b0b0*/  @!P4 LEA R8, P5, R10, R14, 0x2 ;  /* 0x0000000e0a08c211 */ /* 0x000fe200078a10ff */
[----:B------:R-:W-:Y:S01]  /*1b0c0*/  VIADD R13, R22, 0x18 ;  /* 0x00000018160d7836 */ /* 0x000fe20000000000 */
[----:B------:R-:W-:Y:S01]  /*1b0d0*/  SHF.R.S32.HI R11, RZ, 0x1f, R11 ;  /* 0x0000001fff0b7819 */ /* 0x000fe2000001140b */
[----:B------:R1:W-:Y:S01]  /*1b0e0*/  @!P3 ST.E.64 desc[UR38][R6.64], R94 ;  /* 0x0000005e0600b985 */ /* 0x0003e2000c101b26 */
[----:B------:R-:W-:Y:S01]  /*1b0f0*/  ISETP.GE.AND P1, PT, R0, UR4, PT ;  /* 0x0000000400007c0c */ /* 0x000fe2000bf26270 */
[----:B------:R-:W-:Y:S01]  /*1b100*/  VIADD R28, R22, 0x30 ;  /* 0x00000030161c7836 */ /* 0x000fe20000000000 */
[----:B------:R-:W-:-:S02]  /*1b110*/  @!P4 LEA.HI.X R9, R10, R3, R11, 0x2, P5 ;  /* 0x000000030a09c211 */ /* 0x000fc400028f140b */
[----:B------:R-:W-:Y:S02]  /*1b120*/  SHF.R.S32.HI R13, RZ, 0x1f, R13 ;  /* 0x0000001fff0d7819 */ /* 0x000fe4000001140d */
[CC--:B------:R-:W-:Y:S01]  /*1b130*/  @!P2 LEA R10, P5, R12.reuse, R14.reuse, 0x2 ;  /* 0x0000000e0c0aa211 */ /* 0x0c0fe200078a10ff */
[----:B------:R2:W-:Y:S01]  /*1b140*/  @!P4 ST.E.64 desc[UR38][R8.64], R98 ;  /* 0x000000620800c985 */ /* 0x0005e2000c101b26 */
[----:B------:R-:W-:Y:S02]  /*1b150*/  SHF.R.S32.HI R25, RZ, 0x1f, R25 ;  /* 0x0000001fff197819 */ /* 0x000fe40000011419 */
[----:B------:R-:W-:Y:S02]  /*1b160*/  @!P2 LEA.HI.X R11, R12, R3, R13, 0x2, P5 ;  /* 0x000000030c0ba211 */ /* 0x000fe400028f140d */
[-C--:B------:R-:W-:Y:S02]  /*1b170*/  @!P0 LEA R12, P4, R20, R14.reuse, 0x2 ;  /* 0x0000000e140c8211 */ /* 0x080fe400078810ff */
[----:B0-----:R-:W-:Y:S01]  /*1b180*/  @!P1 LEA R4, P5, R0, R14, 0x2 ;  /* 0x0000000e00049211 */ /* 0x001fe200078a10ff */
[----:B------:R0:W-:Y:S01]  /*1b190*/  @!P2 ST.E.64 desc[UR38][R10.64], R102 ;  /* 0x000000660a00a985 */ /* 0x0001e2000c101b26 */
[----:B------:R-:W-:-:S02]  /*1b1a0*/  ISETP.GE.AND P2, PT, R26, UR4, PT ;  /* 0x000000041a007c0c */ /* 0x000fc4000bf46270 */
[----:B------:R-:W-:Y:S02]  /*1b1b0*/  SHF.R.S32.HI R15, RZ, 0x1f, R15 ;  /* 0x0000001fff0f7819 */ /* 0x000fe4000001140f */
[----:B------:R-:W-:Y:S02]  /*1b1c0*/  ISETP.GE.AND P3, PT, R24, UR4, PT ;  /* 0x0000000418007c0c */ /* 0x000fe4000bf66270 */
[-C--:B------:R-:W-:Y:S01]  /*1b1d0*/  @!P0 LEA.HI.X R13, R20, R3.reuse, R25, 0x2, P4 ;  /* 0x00000003140d8211 */ /* 0x080fe200020f1419 */
[----:B------:R-:W-:Y:S01]  /*1b1e0*/  VIADD R25, R22, 0x38 ;  /* 0x0000003816197836 */ /* 0x000fe20000000000 */
[----:B------:R-:W-:Y:S01]  /*1b1f0*/  @!P1 LEA.HI.X R5, R0, R3, R15, 0x2, P5 ;  /* 0x0000000300059211 */ /* 0x000fe200028f140f */
[C---:B------:R-:W-:Y:S01]  /*1b200*/  VIADD R15, R22.reuse, 0x48 ;  /* 0x00000048160f7836 */ /* 0x040fe20000000000 */
[----:B------:R-:W-:Y:S01]  /*1b210*/  ISETP.GE.AND P4, PT, R21, UR4, PT ;  /* 0x0000000415007c0c */ /* 0x000fe2000bf86270 */
[----:B------:R3:W-:Y:S01]  /*1b220*/  @!P0 ST.E.64 desc[UR38][R12.64], R32 ;  /* 0x000000200c008985 */ /* 0x0007e2000c101b26 */
[----:B------:R-:W-:Y:S01]  /*1b230*/  VIADD R20, R22, 0x50 ;  /* 0x0000005016147836 */ /* 0x000fe20000000000 */
[----:B-1----:R-:W-:-:S02]  /*1b240*/  @!P2 LEA R6, P5, R26, R14, 0x2 ;  /* 0x0000000e1a06a211 */ /* 0x002fc400078a10ff */
[----:B------:R-:W-:Y:S01]  /*1b250*/  ISETP.GE.AND P0, PT, R15, UR4, PT ;  /* 0x000000040f007c0c */ /* 0x000fe2000bf06270 */
[----:B------:R1:W-:Y:S01]  /*1b260*/  @!P1 ST.E.64 desc[UR38][R4.64], R110 ;  /* 0x0000006e04009985 */ /* 0x0003e2000c101b26 */
[----:B------:R-:W-:Y:S02]  /*1b270*/  SHF.R.S32.HI R28, RZ, 0x1f, R28 ;  /* 0x0000001fff1c7819 */ /* 0x000fe4000001141c */
[----:B--2---:R-:W-:Y:S02]  /*1b280*/  @!P3 LEA R8, P1, R24, R14, 0x2 ;  /* 0x0000000e1808b211 */ /* 0x004fe400078210ff */
[----:B------:R-:W-:Y:S02]  /*1b290*/  SHF.R.S32.HI R25, RZ, 0x1f, R25 ;  /* 0x0000001fff197819 */ /* 0x000fe40000011419 */
[----:B------:R-:W-:Y:S02]  /*1b2a0*/  @!P2 LEA.HI.X R7, R26, R3, R28, 0x2, P5 ;  /* 0x000000031a07a211 */ /* 0x000fe400028f141c */
[----:B------:R-:W-:-:S02]  /*1b2b0*/  ISETP.GE.AND P5, PT, R20, UR4, PT ;  /* 0x0000000414007c0c */ /* 0x000fc4000bfa6270 */
[-C--:B------:R-:W-:Y:S01]  /*1b2c0*/  @!P3 LEA.HI.X R9, R24, R3.reuse, R25, 0x2, P1 ;  /* 0x000000031809b211 */ /* 0x080fe200008f1419 */
[----:B------:R2:W-:Y:S01]  /*1b2d0*/  @!P2 ST.E.64 desc[UR38][R6.64], R114 ;  /* 0x000000720600a985 */ /* 0x0005e2000c101b26 */
[----:B------:R-:W-:Y:S02]  /*1b2e0*/  SHF.R.S32.HI R0, RZ, 0x1f, R21 ;  /* 0x0000001fff007819 */ /* 0x000fe40000011415 */
[CC--:B0-----:R-:W-:Y:S01]  /*1b2f0*/  @!P4 LEA R10, P1, R21.reuse, R14.reuse, 0x2 ;  /* 0x0000000e150ac211 */ /* 0x0c1fe200078210ff */
[----:B------:R2:W-:Y:S01]  /*1b300*/  @!P3 ST.E.64 desc[UR38][R8.64], R118 ;  /* 0x000000760800b985 */ /* 0x0005e2000c101b26 */
[----:B---3--:R-:W-:Y:S02]  /*1b310*/  SHF.R.S32.HI R12, RZ, 0x1f, R15 ;  /* 0x0000001fff0c7819 */ /* 0x008fe4000001140f */
[----:B------:R-:W-:Y:S02]  /*1b320*/  @!P4 LEA.HI.X R11, R21, R3, R0, 0x2, P1 ;  /* 0x00000003150bc211 */ /* 0x000fe400008f1400 */
[----:B-1----:R-:W-:-:S02]  /*1b330*/  @!P0 LEA R4, P1, R15, R14, 0x2 ;  /* 0x0000000e0f048211 */ /* 0x002fc400078210ff */
[----:B------:R-:W-:Y:S01]  /*1b340*/  SHF.R.S32.HI R0, RZ, 0x1f, R20 ;  /* 0x0000001fff007819 */ /* 0x000fe20000011414 */
[----:B------:R2:W-:Y:S01]  /*1b350*/  @!P4 ST.E.64 desc[UR38][R10.64], R122 ;  /* 0x0000007a0a00c985 */ /* 0x0005e2000c101b26 */
[----:B------:R-:W-:Y:S02]  /*1b360*/  @!P0 LEA.HI.X R5, R15, R3, R12, 0x2, P1 ;  /* 0x000000030f058211 */ /* 0x000fe400008f140c */
[----:B------:R-:W-:-:S03]  /*1b370*/  @!P5 LEA R12, P1, R20, R14, 0x2 ;  /* 0x0000000e140cd211 */ /* 0x000fc600078210ff */
[----:B------:R2:W-:Y:S01]  /*1b380*/  @!P0 ST.E.64 desc[UR38][R4.64], R126 ;  /* 0x0000007e04008985 */ /* 0x0005e2000c101b26 */
[----:B------:R-:W-:Y:S01]  /*1b390*/  @!P5 LEA.HI.X R13, R20, R3, R0, 0x2, P1 ;  /* 0x00000003140dd211 */ /* 0x000fe200008f1400 */
[----:B------:R-:W-:-:S04]  /*1b3a0*/  VIADD R0, R22, 0x58 ;  /* 0x0000005816007836 */ /* 0x000fc80000000000 */
[----:B------:R2:W-:Y:S01]  /*1b3b0*/  @!P5 ST.E.64 desc[UR38][R12.64], R130 ;  /* 0x000000820c00d985 */ /* 0x0005e2000c101b26 */
[----:B------:R-:W-:-:S13]  /*1b3c0*/  ISETP.GE.AND P0, PT, R0, UR4, PT ;  /* 0x0000000400007c0c */ /* 0x000fda000bf06270 */
[----:B--2---:R-:W-:Y:S05]  /*1b3d0*/  @P0 BRA `(.L_x_1584) ;  /* 0x0000000800ec0947 */ /* 0x004fea0003800000 */
[----:B------:R-:W-:Y:S02]  /*1b3e0*/  LEA R14, P0, R0, R14, 0x2 ;  /* 0x0000000e000e7211 */ /* 0x000fe400078010ff */
[----:B------:R-:W-:-:S04]  /*1b3f0*/  SHF.R.S32.HI R4, RZ, 0x1f, R0 ;  /* 0x0000001fff047819 */ /* 0x000fc80000011400 */
[----:B------:R-:W-:-:S05]  /*1b400*/  LEA.HI.X R15, R0, R3, R4, 0x2, P0 ;  /* 0x00000003000f7211 */ /* 0x000fca00000f1404 */
[----:B------:R0:W-:Y:S01]  /*1b410*/  ST.E.64 desc[UR38][R14.64], R134 ;  /* 0x000000860e007985 */ /* 0x0001e2000c101b26 */
[----:B------:R-:W-:Y:S05]  /*1b420*/  BRA `(.L_x_1584) ;  /* 0x0000000800d87947 */ /* 0x000fea0003800000 */
.L_x_1577:
[----:B------:R-:W2:Y:S01]  /*1b430*/  LDL R0, [R1+0x58] ;  /* 0x0000580001007983 */ /* 0x000ea20000100800 */
[----:B------:R-:W-:Y:S01]  /*1b440*/  ULDC.64 UR4, c[0x0][0xc08] ;  /* 0x0003020000047ab9 */ /* 0x000fe20000000a00 */
[----:B------:R-:W2:Y:S01]  /*1b450*/  LDC.64 R4, c[0x0][0xc00] ;  /* 0x00030000ff047b82 */ /* 0x000ea20000000a00 */
[----:B------:R-:W-:Y:S01]  /*1b460*/  ISETP.NE.U32.AND P0, PT, RZ, UR4, PT ;  /* 0x00000004ff007c0c */ /* 0x000fe2000bf05070 */
[----:B------:R-:W3:Y:S01]  /*1b470*/  LDL R8, [R1+0x54] ;  /* 0x0000540001087983 */ /* 0x000ee20000100800 */
[----:B------:R-:W-:Y:S02]  /*1b480*/  IMAD.MOV.U32 R3, RZ, RZ, RZ ;  /* 0x000000ffff037224 */ /* 0x000fe400078e00ff */
[----:B------:R-:W-:Y:S01]  /*1b490*/  ISETP.NE.AND.EX P1, PT, RZ, UR5, PT, P0 ;  /* 0x00000005ff007c0c */ /* 0x000fe2000bf25300 */
[----:B------:R-:W-:Y:S02]  /*1b4a0*/  ULDC.64 UR4, c[0x0][0xc00] ;  /* 0x0003000000047ab9 */ /* 0x000fe40000000a00 */
[----:B------:R-:W-:-:S04]  /*1b4b0*/  ISETP.NE.U32.AND P0, PT, RZ, UR4, PT ;  /* 0x00000004ff007c0c */ /* 0x000fc8000bf05070 */
[----:B------:R-:W-:-:S06]  /*1b4c0*/  ISETP.NE.AND.EX P0, PT, RZ, UR5, PT, P0 ;  /* 0x00000005ff007c0c */ /* 0x000fcc000bf05300 */
[----:B------:R-:W4:Y:S01]  /*1b4d0*/  @P1 LDC.64 R6, c[0x0][0xc08] ;  /* 0x00030200ff061b82 */ /* 0x000f220000000a00 */
[----:B------:R-:W-:Y:S02]  /*1b4e0*/  ULDC UR4, c[0x0][0xa88] ;  /* 0x0002a20000047ab9 */ /* 0x000fe40000000800 */
[----:B------:R-:W-:Y:S01]  /*1b4f0*/  IMAD.U32 R10, RZ, RZ, UR4 ;  /* 0x00000004ff0a7e24 */ /* 0x000fe2000f8e00ff */
[----:B------:R-:W0:Y:S01]  /*1b500*/  S2R R9, SR_TID.X ;  /* 0x0000000000097919 */ /* 0x000e220000002100 */
[----:B--2---:R-:W-:-:S04]  /*1b510*/  IMAD.WIDE R4, R0, 0x4, R4 ;  /* 0x0000000400047825 */ /* 0x004fc800078e0204 */
[----:B----4-:R-:W-:Y:S01]  /*1b520*/  @P1 IMAD.WIDE R6, R0, 0x4, R6 ;  /* 0x0000000400061825 */ /* 0x010fe200078e0206 */
[----:B------:R2:W5:Y:S04]  /*1b530*/  @P0 LDG.E R3, desc[UR38][R4.64] ;  /* 0x0000002604030981 */ /* 0x000568000c1e1900 */
[----:B------:R2:W5:Y:S01]  /*1b540*/  @P1 LDG.E R10, desc[UR38][R6.64] ;  /* 0x00000026060a1981 */ /* 0x000562000c1e1900 */
[----:B---3--:R-:W-:Y:S01]  /*1b550*/  ISETP.NE.AND P2, PT, R8, RZ, PT ;  /* 0x000000ff0800720c */ /* 0x008fe20003f45270 */
[----:B0-----:R-:W-:Y:S01]  /*1b560*/  VIADD R30, R9, 0xffffff80 ;  /* 0xffffff80091e7836 */ /* 0x001fe20000000000 */
[----:B------:R-:W-:-:S04]  /*1b570*/  SHF.R.S32.HI R28, RZ, 0x1f, R0 ;  /* 0x0000001fff1c7819 */ /* 0x000fc80000011400 */
[----:B------:R-:W-:-:S07]  /*1b580*/  ISETP.GT.AND P3, PT, R30, 0xbf, PT ;  /* 0x000000bf1e00780c */ /* 0x000fce0003f64270 */
[----:B------:R-:W0:Y:S02]  /*1b590*/  @!P2 LDC R8, c[0x0][0xad4] ;  /* 0x0002b500ff08ab82 */ /* 0x000e240000000800 */
[----:B0-----:R2:W-:Y:S01]  /*1b5a0*/  @!P2 STL [R1+0x54], R8 ;  /* 0x000054080100a387 */ /* 0x0015e20000100800 */
[----:B------:R-:W-:Y:S01]  /*1b5b0*/  ISETP.GT.AND P2, PT, R8, 0x1, PT ;  /* 0x000000010800780c */ /* 0x000fe20003f44270 */
[----:B------:R-:W-:-:S12]  /*1b5c0*/  @P1 BRA `(.L_x_1589) ;  /* 0x0000000000101947 */ /* 0x000fd80003800000 */
[----:B------:R-:W-:Y:S05]  /*1b5d0*/  @!P0 BRA `(.L_x_1589) ;  /* 0x00000000000c8947 */ /* 0x000fea0003800000 */
[----:B--2---:R-:W2:Y:S04]  /*1b5e0*/  LDG.E R7, desc[UR38][R4.64] ;  /* 0x0000002604077981 */ /* 0x004ea8000c1e1900 */
[----:B-----5:R-:W2:Y:S02]  /*1b5f0*/  LDG.E R10, desc[UR38][R4.64+0x4] ;  /* 0x00000426040a7981 */ /* 0x020ea4000c1e1900 */
[----:B--2---:R-:W-:-:S07]  /*1b600*/  IMAD.IADD R10, R10, 0x1, -R7 ;  /* 0x000000010a0a7824 */ /* 0x004fce00078e0a07 */
.L_x_1589:
[----:B------:R-:W-:Y:S01]  /*1b610*/  BSSY B1, `(.L_x_1590) ;  /* 0x0000038000017945 */ /* 0x000fe20003800000 */
[----:B------:R-:W-:Y:S02]  /*1b620*/  SEL R29, R0, RZ, !P0 ;  /* 0x000000ff001d7207 */ /* 0x000fe40004000000 */
[----:B------:R-:W-:Y:S02]  /*1b630*/  SEL R28, R28, RZ, !P0 ;  /* 0x000000ff1c1c7207 */ /* 0x000fe40004000000 */
[----:B-----5:R-:W-:Y:S01]  /*1b640*/  SHF.R.S32.HI R26, RZ, 0x1f, R3 ;  /* 0x0000001fff1a7819 */ /* 0x020fe20000011403 */
[----:B------:R-:W-:Y:S06]  /*1b650*/  @P3 BRA `(.L_x_1591) ;  /* 0x0000000000cc3947 */ /* 0x000fec0003800000 */
[----:B--2---:R-:W2:Y:S01]  /*1b660*/  LDL R4, [R1+0x1c] ;  /* 0x00001c0001047983 */ /* 0x004ea20000100800 */
[----:B------:R-:W0:Y:S02]  /*1b670*/  LDC R33, c[0x0][0xbe8] ;  /* 0x0002fa00ff217b82 */ /* 0x000e240000000800 */
[----:B0-----:R-:W-:Y:S01]  /*1b680*/  IMAD R0, R10, R33, RZ ;  /* 0x000000210a007224 */ /* 0x001fe200078e02ff */
[----:B--2---:R-:W-:-:S04]  /*1b690*/  IADD3 R31, R4, -0x80, R9 ;  /* 0xffffff80041f7810 */ /* 0x004fc80007ffe009 */
[----:B------:R-:W-:-:S13]  /*1b6a0*/  ISETP.GE.AND P0, PT, R31, R0, PT ;  /* 0x000000001f00720c */ /* 0x000fda0003f06270 */
[----:B------:R-:W-:Y:S05]  /*1b6b0*/  @P0 BRA `(.L_x_1591) ;  /* 0x0000000000b40947 */ /* 0x000fea0003800000 */
[----:B------:R-:W2:Y:S01]  /*1b6c0*/  LDL R20, [R1+0x50] ;  /* 0x0000500001147983 */ /* 0x000ea20000100800 */
[----:B------:R-:W-:Y:S01]  /*1b6d0*/  IMAD.MOV.U32 R24, RZ, RZ, 0x9b8 ;  /* 0x000009b8ff187424 */ /* 0x000fe200078e00ff */
[----:B------:R-:W-:Y:S01]  /*1b6e0*/  ISETP.GT.AND P0, PT, R8, 0x1, PT ;  /* 0x000000010800780c */ /* 0x000fe20003f04270 */
[----:B------:R-:W0:Y:S01]  /*1b6f0*/  LDC.64 R4, c[0x0][0xba8] ;  /* 0x0002ea00ff047b82 */ /* 0x000e220000000a00 */
[----:B------:R-:W3:Y:S01]  /*1b700*/  LDL.LU R32, [R1+0x60] ;  /* 0x0000600001207983 */ /* 0x000ee20000300800 */
[----:B------:R-:W-:Y:S01]  /*1b710*/  ISETP.NE.AND P1, PT, R33, 0x1, PT ;  /* 0x000000012100780c */ /* 0x000fe20003f25270 */
[----:B------:R-:W-:Y:S01]  /*1b720*/  IMAD.MOV.U32 R25, RZ, RZ, R31 ;  /* 0x000000ffff197224 */ /* 0x000fe200078e001f */
[----:B------:R-:W-:-:S04]  /*1b730*/  SEL R24, R24, 0x978, P0 ;  /* 0x0000097818187807 */ /* 0x000fc80000000000 */
[----:B------:R-:W4:Y:S08]  /*1b740*/  LDC.64 R14, c[0x0][R24+0x220] ;  /* 0x00008800180e7b82 */ /* 0x000f300000000a00 */
[----:B------:R-:W2:Y:S08]  /*1b750*/  LDC.64 R12, c[0x0][R24+0x218] ;  /* 0x00008600180c7b82 */ /* 0x000eb00000000a00 */
[----:B------:R-:W5:Y:S08]  /*1b760*/  LDC.64 R8, c[0x0][R24+0x228] ;  /* 0x00008a0018087b82 */ /* 0x000f700000000a00 */
[----:B------:R-:W1:Y:S08]  /*1b770*/  LDC.64 R6, c[0x0][R24+0x210] ;  /* 0x0000840018067b82 */ /* 0x000e700000000a00 */
[----:B------:R-:W5:Y:S08]  /*1b780*/  @P1 LDC R0, c[0x0][0xbec] ;  /* 0x0002fb00ff001b82 */ /* 0x000f700000000800 */
[----:B------:R-:W1:Y:S01]  /*1b790*/  @P1 LDC R35, c[0x0][0xbf0] ;  /* 0x0002fc00ff231b82 */ /* 0x000e620000000800 */
[----:B----4-:R-:W-:-:S07]  /*1b7a0*/  IMAD R11, R15, R29, RZ ;  /* 0x0000001d0f0b7224 */ /* 0x010fce00078e02ff */
[----:B0-----:R-:W0:Y:S01]  /*1b7b0*/  @!P0 LDC R4, c[0x0][0xb50] ;  /* 0x0002d400ff048b82 */ /* 0x001e220000000800 */
[----:B------:R-:W-:Y:S02]  /*1b7c0*/  IMAD R15, R14, R28, R11 ;  /* 0x0000001c0e0f7224 */ /* 0x000fe400078e020b */
[----:B-----5:R-:W-:-:S05]  /*1b7d0*/  @P1 IMAD.HI.U32 R0, R31, R0, RZ ;  /* 0x000000001f001227 */ /* 0x020fca00078e00ff */
[----:B------:R-:W4:Y:S01]  /*1b7e0*/  @!P0 LDC R5, c[0x0][0xb54] ;  /* 0x0002d500ff058b82 */ /* 0x000f220000000800 */
[----:B-1----:R-:W-:-:S05]  /*1b7f0*/  @P1 SHF.R.U32.HI R25, RZ, R35, R0 ;  /* 0x00000023ff191219 */ /* 0x002fca0000011600 */
[----:B------:R-:W-:Y:S02]  /*1b800*/  IMAD.MOV R0, RZ, RZ, -R25 ;  /* 0x000000ffff007224 */ /* 0x000fe400078e0a19 */
[-C--:B--2---:R-:W-:Y:S02]  /*1b810*/  IMAD R27, R13, R20.reuse, RZ ;  /* 0x000000140d1b7224 */ /* 0x084fe400078e02ff */
[----:B------:R-:W-:Y:S01]  /*1b820*/  IMAD.WIDE.U32 R12, R12, R20, RZ ;  /* 0x000000140c0c7225 */ /* 0x000fe200078e00ff */
[----:B---3--:R-:W-:-:S03]  /*1b830*/  SEL R11, R32, RZ, P0 ;  /* 0x000000ff200b7207 */ /* 0x008fc60000000000 */
[----:B------:R-:W-:-:S04]  /*1b840*/  IMAD.WIDE.U32 R20, R14, R29, RZ ;  /* 0x0000001d0e147225 */ /* 0x000fc800078e00ff */
[----:B------:R-:W-:Y:S01]  /*1b850*/  IMAD.IADD R27, R13, 0x1, R27 ;  /* 0x000000010d1b7824 */ /* 0x000fe200078e021b */
[----:B------:R-:W-:Y:S01]  /*1b860*/  IADD3 R12, P1, P3, R20, R12, R3 ;  /* 0x0000000c140c7210 */ /* 0x000fe20007b3e003 */
[----:B------:R-:W-:Y:S02]  /*1b870*/  IMAD.IADD R15, R21, 0x1, R15 ;  /* 0x00000001150f7824 */ /* 0x000fe400078e020f */
[-C--:B------:R-:W-:Y:S02]  /*1b880*/  IMAD R13, R9, R11.reuse, RZ ;  /* 0x0000000b090d7224 */ /* 0x080fe400078e02ff */
[----:B------:R-:W-:-:S04]  /*1b890*/  IMAD.WIDE.U32 R8, R8, R11, RZ ;  /* 0x0000000b08087225 */ /* 0x000fc800078e00ff */
[----:B------:R-:W-:Y:S01]  /*1b8a0*/  IMAD R11, R33, R0, R31 ;  /* 0x00000000210b7224 */ /* 0x000fe200078e021f */
[----:B------:R-:W-:Y:S01]  /*1b8b0*/  IADD3.X R0, R15, R27, R26, P1, P3 ;  /* 0x0000001b0f007210 */ /* 0x000fe20000fe641a */
[----:B------:R-:W-:Y:S01]  /*1b8c0*/  IMAD.IADD R13, R9, 0x1, R13 ;  /* 0x00000001090d7824 */ /* 0x000fe200078e020d */
[----:B------:R-:W-:Y:S02]  /*1b8d0*/  IADD3 R8, P0, P1, R25, R12, R8 ;  /* 0x0000000c19087210 */ /* 0x000fe4000791e008 */
[----:B------:R-:W-:-:S04]  /*1b8e0*/  SHF.R.S32.HI R25, RZ, 0x1f, R25 ;  /* 0x0000001fff197819 */ /* 0x000fc80000011419 */
[----:B------:R-:W-:Y:S01]  /*1b8f0*/  IADD3.X R9, R25, R0, R13, P0, P1 ;  /* 0x0000000019097210 */ /* 0x000fe200007e240d */
[----:B------:R-:W-:Y:S01]  /*1b900*/  IMAD R0, R7, R11, RZ ;  /* 0x0000000b07007224 */ /* 0x000fe200078e02ff */
[----:B------:R-:W-:-:S05]  /*1b910*/  SHF.R.S32.HI R13, RZ, 0x1f, R11 ;  /* 0x0000001fff0d7819 */ /* 0x000fca000001140b */
[C---:B------:R-:W-:Y:S02]  /*1b920*/  IMAD R13, R6.reuse, R13, R0 ;  /* 0x0000000d060d7224 */ /* 0x040fe400078e0200 */
[----:B------:R-:W-:-:S04]  /*1b930*/  IMAD.WIDE.U32 R6, R6, R11, R8 ;  /* 0x0000000b06067225 */ /* 0x000fc800078e0008 */
[----:B------:R-:W-:Y:S01]  /*1b940*/  IMAD.IADD R0, R7, 0x1, R13 ;  /* 0x0000000107007824 */ /* 0x000fe200078e020d */
[----:B0-----:R-:W-:Y:S01]  /*1b950*/  LEA R4, P0, R6, R4, 0x2 ;  /* 0x0000000406047211 */ /* 0x001fe200078010ff */
[----:B------:R-:W-:-:S03]  /*1b960*/  IMAD.MOV.U32 R7, RZ, RZ, -0x800000 ;  /* 0xff800000ff077424 */ /* 0x000fc600078e00ff */
[----:B----4-:R-:W-:-:S05]  /*1b970*/  LEA.HI.X R5, R6, R5, R0, 0x2, P0 ;  /* 0x0000000506057211 */ /* 0x010fca00000f1400 */
[----:B------:R0:W-:Y:S04]  /*1b980*/  STG.E desc[UR38][R4.64], R7 ;  /* 0x0000000704007986 */ /* 0x0001e8000c101926 */
.L_x_1591:
[----:B------:R-:W-:Y:S05]  /*1b990*/  BSYNC B1 ;  /* 0x0000000000017941 */ /* 0x000fea0003800000 */
.L_x_1590:
[----:B------:R-:W-:Y:S05]  /*1b9a0*/  @P2 BRA `(.L_x_1584) ;  /* 0x0000000400782947 */ /* 0x000fea0003800000 */
[----:B------:R-:W3:Y:S01]  /*1b9b0*/  LDL.LU R12, [R1+0x50] ;  /* 0x00005000010c7983 */ /* 0x000ee20000300800 */
[----:B------:R-:W4:Y:S01]  /*1b9c0*/  LDC R21, c[0x0][0xbe8] ;  /* 0x0002fa00ff157b82 */ /* 0x000f220000000800 */
[----:B0-2---:R-:W-:Y:S01]  /*1b9d0*/  SHF.R.S32.HI R5, RZ, 0x1f, R30 ;  /* 0x0000001fff057819 */ /* 0x005fe2000001141e */
[----:B------:R-:W-:Y:S01]  /*1b9e0*/  ULDC.64 UR4, c[0x0][0xaa0] ;  /* 0x0002a80000047ab9 */ /* 0x000fe20000000a00 */
[----:B------:R-:W2:Y:S01]  /*1b9f0*/  LDL R27, [R1+0x1c] ;  /* 0x00001c00011b7983 */ /* 0x000ea20000100800 */
        /* <DEDUP_REMOVED lines=13> */
[----:B----4-:R-:W-:-:S13]  /*1bad0*/  ISETP.NE.AND P0, PT, R21, 0x1, PT ;  /* 0x000000011500780c */ /* 0x010fda0003f05270 */
[----:B------:R-:W0:Y:S08]  /*1bae0*/  @P0 LDC R8, c[0x0][0xbec] ;  /* 0x0002fb00ff080b82 */ /* 0x000e300000000800 */
[----:B------:R-:W4:Y:S01]  /*1baf0*/  @P0 LDC R11, c[0x0][0xbf0] ;  /* 0x0002fc00ff0b0b82 */ /* 0x000f220000000800 */
[----:B---3--:R-:W-:-:S04]  /*1bb00*/  IMAD.WIDE.U32 R4, R12, UR4, R4 ;  /* 0x000000040c047c25 */ /* 0x008fc8000f8e0004 */
[----:B--2---:R-:W-:Y:S02]  /*1bb10*/  IMAD.IADD R9, R27, 0x1, R0 ;  /* 0x000000011b097824 */ /* 0x004fe400078e0200 */
[----:B------:R-:W-:Y:S01]  /*1bb20*/  IMAD R5, R12, UR5, R5 ;  /* 0x000000050c057c24 */ /* 0x000fe2000f8e0205 */
[----:B------:R-:W-:Y:S01]  /*1bb30*/  ULDC.64 UR4, c[0x0][0xae0] ;  /* 0x0002b80000047ab9 */ /* 0x000fe20000000a00 */
[----:B0-----:R-:W-:-:S04]  /*1bb40*/  @P0 IMAD.HI.U32 R0, R9, R8, RZ ;  /* 0x0000000809000227 */ /* 0x001fc800078e00ff */
[----:B------:R-:W-:Y:S01]  /*1bb50*/  IMAD.MOV.U32 R3, RZ, RZ, R9 ;  /* 0x000000ffff037224 */ /* 0x000fe200078e0009 */
[----:B----4-:R-:W-:Y:S01]  /*1bb60*/  @P0 SHF.R.U32.HI R3, RZ, R11, R0 ;  /* 0x0000000bff030219 */ /* 0x010fe20000011600 */
        /* <DEDUP_REMOVED lines=27> */
.L_x_1818:
[----:B------:R-:W-:Y:S01]  /*1bd20*/  IMAD R21, R10, R21, RZ ;  /* 0x000000150a157224 */ /* 0x000fe200078e02ff */
[----:B------:R-:W-:Y:S01]  /*1bd30*/  BSSY B1, `(.L_x_1593) ;  /* 0x0000011000017945 */ /* 0x000fe20003800000 */
[----:B------:R-:W-:-:S05]  /*1bd40*/  IMAD.IADD R6, R25, 0x1, R27 ;  /* 0x0000000119067824 */ /* 0x000fca00078e021b */
[----:B------:R-:W-:-:S13]  /*1bd50*/  ISETP.GE.AND P0, PT, R6, R21, PT ;  /* 0x000000150600720c */ /* 0x000fda0003f06270 */
[----:B------:R-:W-:Y:S05]  /*1bd60*/  @P0 BRA `(.L_x_1594) ;  /* 0x0000000000340947 */ /* 0x000fea0003800000 */
[----:B------:R-:W-:Y:S02]  /*1bd70*/  ULDC UR4, c[0x0][0xac8] ;  /* 0x0002b20000047ab9 */ /* 0x000fe40000000800 */
[----:B------:R-:W-:Y:S02]  /*1bd80*/  ISETP.GE.AND P2, PT, R9, UR4, PT ;  /* 0x0000000409007c0c */ /* 0x000fe4000bf46270 */
[----:B------:R-:W-:Y:S02]  /*1bd90*/  ISETP.GE.AND P3, PT, R7, UR4, PT ;  /* 0x0000000407007c0c */ /* 0x000fe4000bf66270 */
[----:B------:R-:W-:-:S09]  /*1bda0*/  ISETP.GE.AND P4, PT, R20, UR4, PT ;  /* 0x0000000414007c0c */ /* 0x000fd2000bf86270 */
[----:B--2---:R-:W-:Y:S02]  /*1bdb0*/  @!P2 IMAD.MOV.U32 R15, RZ, RZ, R3 ;  /* 0x000000ffff0fa224 */ /* 0x004fe400078e0003 */
[-C--:B---3--:R-:W-:Y:S02]  /*1bdc0*/  @!P3 LEA R12, P0, R7, R14.reuse, 0x1 ;  /* 0x0000000e070cb211 */ /* 0x088fe400078008ff */
[C---:B------:R-:W-:Y:S01]  /*1bdd0*/  @!P4 LEA R26, P1, R20.reuse, R14, 0x1 ;  /* 0x0000000e141ac211 */ /* 0x040fe200078208ff */
[----:B------:R-:W-:Y:S01]  /*1bde0*/  @!P2 IMAD.WIDE R10, R9, 0x2, R14 ;  /* 0x00000002090aa825 */ /* 0x000fe200078e020e */
[-C--:B------:R-:W-:Y:S02]  /*1bdf0*/  @!P3 LEA.HI.X R13, R7, R3.reuse, R8, 0x1, P0 ;  /* 0x00000003070db211 */ /* 0x080fe400000f0c08 */
[----:B------:R-:W-:Y:S02]  /*1be00*/  @!P4 LEA.HI.X R27, R20, R3, R24, 0x1, P1 ;  /* 0x00000003141bc211 */ /* 0x000fe400008f0c18 */
[----:B------:R4:W-:Y:S04]  /*1be10*/  @!P2 ST.E.128 desc[UR38][R10.64], RZ ;  /* 0x000000ff0a00a985 */ /* 0x0009e8000c101d26 */
[----:B------:R4:W-:Y:S04]  /*1be20*/  @!P3 ST.E.128 desc[UR38][R12.64], RZ ;  /* 0x000000ff0c00b985 */ /* 0x0009e8000c101d26 */
[----:B------:R4:W-:Y:S02]  /*1be30*/  @!P4 ST.E.128 desc[UR38][R26.64], RZ ;  /* 0x000000ff1a00c985 */ /* 0x0009e4000c101d26 */
.L_x_1594:
[----:B------:R-:W-:Y:S05]  /*1be40*/  BSYNC B1 ;  /* 0x0000000000017941 */ /* 0x000fea0003800000 */
.L_x_1593:
[----:B------:R-:W-:-:S03]  /*1be50*/  UMOV UR4, 0xffffffff ;  /* 0xffffffff00047882 */ /* 0x000fc60000000000 */
[----:B------:R-:W-:Y:S05]  /*1be60*/  BRA.DIV UR4, `(.L_x_1595) ;  /* 0x0000009e04787947 */ /* 0x000fea000b800000 */
[----:B--2---:R2:W0:Y:S04]  /*1be70*/  SHFL.IDX PT, R3, R4, 0x1, 0x1c1f ;  /* 0x003c1f0004037f89 */ /* 0x00442800000e0000 */
[----:B---3--:R2:W3:Y:S02]  /*1be80*/  SHFL.IDX PT, R14, R0, 0x1, 0x1c1f ;  /* 0x003c1f00000e7f89 */ /* 0x0084e400000e0000 */
.L_x_1822:
[----:B0-2---:R-:W-:-:S05]  /*1be90*/  VIADD R0, R6, 0x60 ;  /* 0x0000006006007836 */ /* 0x005fca0000000000 */
[----:B------:R-:W-:-:S13]  /*1bea0*/  ISETP.GE.AND P0, PT, R0, R21, PT ;  /* 0x000000150000720c */ /* 0x000fda0003f06270 */
[----:B------:R-:W-:Y:S05]  /*1beb0*/  @P0 BRA `(.L_x_1584) ;  /* 0x0000000000340947 */ /* 0x000fea0003800000 */
[----:B------:R-:W-:Y:S02]  /*1bec0*/  ULDC UR4, c[0x0][0xac8] ;  /* 0x0002b20000047ab9 */ /* 0x000fe40000000800 */
[----:B------:R-:W-:Y:S02]  /*1bed0*/  ISETP.GE.AND P2, PT, R9, UR4, PT ;  /* 0x0000000409007c0c */ /* 0x000fe4000bf46270 */
[----:B------:R-:W-:Y:S02]  /*1bee0*/  ISETP.GE.AND P3, PT, R7, UR4, PT ;  /* 0x0000000407007c0c */ /* 0x000fe4000bf66270 */
[----:B------:R-:W-:-:S09]  /*1bef0*/  ISETP.GE.AND P4, PT, R20, UR4, PT ;  /* 0x0000000414007c0c */ /* 0x000fd2000bf86270 */
[----:B------:R-:W-:Y:S02]  /*1bf00*/  @!P2 IMAD.MOV.U32 R15, RZ, RZ, R3 ;  /* 0x000000ffff0fa224 */ /* 0x000fe400078e0003 */
[-C--:B---3--:R-:W-:Y:S02]  /*1bf10*/  @!P3 LEA R6, P0, R7, R14.reuse, 0x1 ;  /* 0x0000000e0706b211 */ /* 0x088fe400078008ff */
[C---:B----4-:R-:W-:Y:S01]  /*1bf20*/  @!P4 LEA R10, P1, R20.reuse, R14, 0x1 ;  /* 0x0000000e140ac211 */ /* 0x050fe200078208ff */
[----:B------:R-:W-:Y:S01]  /*1bf30*/  @!P2 IMAD.WIDE R4, R9, 0x2, R14 ;  /* 0x000000020904a825 */ /* 0x000fe200078e020e */
[-C--:B------:R-:W-:Y:S02]  /*1bf40*/  @!P3 LEA.HI.X R7, R7, R3.reuse, R8, 0x1, P0 ;  /* 0x000000030707b211 */ /* 0x080fe400000f0c08 */
[----:B------:R-:W-:Y:S02]  /*1bf50*/  @!P4 LEA.HI.X R11, R20, R3, R24, 0x1, P1 ;  /* 0x00000003140bc211 */ /* 0x000fe400008f0c18 */
[----:B------:R0:W-:Y:S04]  /*1bf60*/  @!P2 ST.E.128 desc[UR38][R4.64], RZ ;  /* 0x000000ff0400a985 */ /* 0x0001e8000c101d26 */
[----:B------:R0:W-:Y:S04]  /*1bf70*/  @!P3 ST.E.128 desc[UR38][R6.64], RZ ;  /* 0x000000ff0600b985 */ /* 0x0001e8000c101d26 */
[----:B------:R0:W-:Y:S02]  /*1bf80*/  @!P4 ST.E.128 desc[UR38][R10.64], RZ ;  /* 0x000000ff0a00c985 */ /* 0x0001e4000c101d26 */
.L_x_1584:
[----:B------:R-:W-:Y:S05]  /*1bf90*/  BSYNC B0 ;  /* 0x0000000000007941 */ /* 0x000fea0003800000 */
.L_x_1576:
[----:B------:R-:W-:Y:S02]  /*1bfa0*/  ULDC UR4, c[0x0][0xc3c] ;  /* 0x00030f0000047ab9 */ /* 0x000fe40000000800 */
[----:B-1----:R-:W-:-:S13]  /*1bfb0*/  ISETP.GE.AND P0, PT, R75, UR4, PT ;  /* 0x000000044b007c0c */ /* 0x002fda000bf06270 */
[----:B------:R-:W-:Y:S05]  /*1bfc0*/  @!P0 BRA `(.L_x_1596) ;  /* 0xfffffe5000ec8947 */ /* 0x000fea000383ffff */
[----:B------:R-:W-:Y:S05]  /*1bfd0*/  BRA `(.L_x_1380) ;  /* 0x0000008c00c87947 */ /* 0x000fea0003800000 */
.L_x_1378:
[----:B------:R-:W-:-:S08]  /*1bfe0*/  NOP ;  /* 0x0000000000007918 */ /* 0x000fd00000000000 */
[----:B------:R-:W0:-:S00]  /*1bff0*/  USETMAXREG.DEALLOC.CTAPOOL 0x20 ;  /* 0x00000020000079c8 */ /* 0x000e0000080e0500 */
        /* <DEDUP_REMOVED lines=14> */
.L_x_1597:
[----:B------:R-:W0:Y:S01]  /*1c0e0*/  S2R R0, SR_TID.X ;  /* 0x0000000000007919 */ /* 0x000e220000002100 */
[----:B------:R-:W-:Y:S01]  /*1c0f0*/  ULDC UR4, c[0x0][0xc3c] ;  /* 0x00030f0000047ab9 */ /* 0x000fe20000000800 */
[----:B------:R-:W-:Y:S01]  /*1c100*/  IMAD.MOV.U32 R6, RZ, RZ, RZ ;  /* 0x000000ffff067224 */ /* 0x000fe200078e00ff */
[----:B------:R-:W1:Y:S01]  /*1c110*/  S2UR UR6, SR_CTAID.X ;  /* 0x00000000000679c3 */ /* 0x000e620000002500 */
[----:B------:R-:W-:Y:S01]  /*1c120*/  ULDC UR5, c[0x0][0xc38] ;  /* 0x00030e0000057ab9 */ /* 0x000fe20000000800 */
[----:B0-----:R-:W-:-:S04]  /*1c130*/  LOP3.LUT R0, R0, 0x1f, RZ, 0xc0, !PT ;  /* 0x0000001f00007812 */ /* 0x001fc800078ec0ff */
[----:B------:R-:W-:-:S04]  /*1c140*/  ISETP.NE.AND P0, PT, R0, 0x1f, PT ;  /* 0x0000001f0000780c */ /* 0x000fc80003f05270 */
[----:B------:R-:W-:-:S13]  /*1c150*/  ISETP.GE.OR P1, PT, R0, UR4, !P0 ;  /* 0x0000000400007c0c */ /* 0x000fda000c726670 */
[----:B------:R-:W0:Y:S08]  /*1c160*/  @!P1 LDC.64 R4, c[0x0][0xc80] ;  /* 0x00032000ff049b82 */ /* 0x000e300000000a00 */
[----:B------:R-:W2:Y:S01]  /*1c170*/  @!P1 LDC.64 R2, c[0x0][0xc78] ;  /* 0x00031e00ff029b82 */ /* 0x000ea20000000a00 */
[----:B0-----:R-:W-:-:S05]  /*1c180*/  @!P1 IMAD.WIDE.U32 R4, R0, 0x4, R4 ;  /* 0x0000000400049825 */ /* 0x001fca00078e0004 */
[----:B------:R-:W3:Y:S01]  /*1c190*/  @!P1 LDG.E R25, desc[UR38][R4.64] ;  /* 0x0000002604199981 */ /* 0x000ee2000c1e1900 */
[----:B--2---:R-:W-:-:S05]  /*1c1a0*/  @!P1 IMAD.WIDE.U32 R2, R0, 0x4, R2 ;  /* 0x0000000400029825 */ /* 0x004fca00078e0002 */
        /* <DEDUP_REMOVED lines=25> */
[----:B-1----:R-:W-:Y:S01]  /*1c340*/  ISETP.GT.AND P6, PT, R7, UR6, PT ;  /* 0x0000000607007c0c */ /* 0x002fe2000bfc4270 */
[----:B------:R-:W-:-:S12]  /*1c350*/  IMAD.MOV.U32 R4, RZ, RZ, R7 ;  /* 0x000000ffff047224 */ /* 0x000fd800078e0007 */
[----:B------:R-:W-:Y:S05]  /*1c360*/  @P6 BRA `(.L_x_1599) ;  /* 0x0000000000a06947 */ /* 0x000fea0003800000 */
[----:B------:R-:W-:Y:S01]  /*1c370*/  IMAD.MOV.U32 R7, RZ, RZ, R4 ;  /* 0x000000ffff077224 */ /* 0x000fe200078e0004 */
[----:B------:R-:W-:Y:S01]  /*1c380*/  UMOV UR4, URZ ;  /* 0x0000003f00047c82 */ /* 0x000fe20008000000 */
[----:B------:R-:W-:-:S05]  /*1c390*/  ULDC UR5, c[0x0][0xc38] ;  /* 0x00030e0000057ab9 */ /* 0x000fca0000000800 */
.L_x_1601:
        /* <DEDUP_REMOVED lines=37> */
.L_x_1599:
        /* <DEDUP_REMOVED lines=13> */
.L_x_1602:
        /* <DEDUP_REMOVED lines=62> */
.L_x_1603:
        /* <DEDUP_REMOVED lines=62> */
.L_x_1604:
[----:B------:R-:W-:-:S05]  /*1ce80*/  LOP3.LUT R2, RZ, R2, RZ, 0x33, !PT ;  /* 0x00000002ff027212 */ /* 0x000fca00078e33ff */
[----:B------:R-:W-:Y:S01]  /*1ce90*/  IMAD.IADD R25, R25, 0x1, R2 ;  /* 0x0000000119197824 */ /* 0x000fe200078e0202 */
[----:B------:R-:W-:Y:S06]  /*1cea0*/  BRA `(.L_x_1605) ;  /* 0x00000000000c7947 */ /* 0x000fec0003800000 */
.L_x_1600:
[----:B------:R-:W-:Y:S02]  /*1ceb0*/  IMAD.MOV.U32 R25, RZ, RZ, RZ ;  /* 0x000000ffff197224 */ /* 0x000fe400078e00ff */
[----:B------:R-:W-:Y:S02]  /*1cec0*/  IMAD.U32 R24, RZ, RZ, UR6 ;  /* 0x00000006ff187e24 */ /* 0x000fe4000f8e00ff */
[----:B------:R-:W-:-:S07]  /*1ced0*/  IMAD.MOV.U32 R26, RZ, RZ, RZ ;  /* 0x000000ffff1a7224 */ /* 0x000fce00078e00ff */
.L_x_1605:
[----:B------:R-:W-:-:S13]  /*1cee0*/  ISETP.NE.AND P0, PT, R0, RZ, PT ;  /* 0x000000ff0000720c */ /* 0x000fda0003f05270 */
[----:B------:R-:W0:Y:S01]  /*1cef0*/  @!P0 S2R R3, SR_CgaCtaId ;  /* 0x0000000000038919 */ /* 0x000e220000008800 */
[----:B------:R-:W-:-:S04]  /*1cf00*/  @!P0 MOV R0, 0x400 ;  /* 0x0000040000008802 */ /* 0x000fc80000000f00 */
[----:B0-----:R-:W-:-:S05]  /*1cf10*/  @!P0 LEA R0, R3, R0, 0x18 ;  /* 0x0000000003008211 */ /* 0x001fca00078ec0ff */
[----:B------:R1:W-:Y:S01]  /*1cf20*/  @!P0 STS.128 [R0+0x2d8d0], R24 ;  /* 0x02d8d01800008388 */ /* 0x0003e20000000c00 */
[----:B------:R-:W-:Y:S06]  /*1cf30*/  BAR.ARV 0x5, 0x200 ;  /* 0x0148000000007b1d */ /* 0x000fec0000002000 */
.L_x_1598:
        /* <DEDUP_REMOVED lines=11> */
[----:B------:R-:W-:Y:S01]  /*1cff0*/  IMAD.MOV.U32 R29, RZ, RZ, RZ ;  /* 0x000000ffff1d7224 */ /* 0x000fe200078e00ff */
[----:B------:R-:W-:Y:S01]  /*1d000*/  ULDC.64 UR40, c[0x0][0x198] ;  /* 0x0000660000287ab9 */ /* 0x000fe20000000a00 */
[----:B------:R-:W-:Y:S01]  /*1d010*/  IMAD.MOV.U32 R18, RZ, RZ, RZ ;  /* 0x000000ffff127224 */ /* 0x000fe200078e00ff */
[----:B------:R-:W-:Y:S01]  /*1d020*/  ULDC UR37, c[0x0][0xc] ;  /* 0x0000030000257ab9 */ /* 0x000fe20000000800 */
[----:B------:R-:W-:Y:S01]  /*1d030*/  IMAD.MOV.U32 R28, RZ, RZ, 0x1 ;  /* 0x00000001ff1c7424 */ /* 0x000fe200078e00ff */
        /* <DEDUP_REMOVED lines=12> */
[----:B------:R-:W-:Y:S01]  /*1d100*/  SHF.R.U32.HI R3, RZ, 0x2, R5 ;  /* 0x00000002ff037819 */ /* 0x000fe20000011605 */
[----:B------:R-:W-:-:S03]  /*1d110*/  IMAD.MOV.U32 R5, RZ, RZ, 0x1 ;  /* 0x00000001ff057424 */ /* 0x000fc600078e00ff */
[----:B------:R-:W-:Y:S01]  /*1d120*/  LOP3.LUT R2, R3, 0x60, R2, 0xf8, !PT ;  /* 0x0000006003027812 */ /* 0x000fe200078ef802 */
[----:B------:R-:W-:Y:S01]  /*1d130*/  IMAD R3, R4, 0x2, R17 ;  /* 0x0000000204037824 */ /* 0x000fe200078e0211 */
[----:B------:R3:W-:Y:S01]  /*1d140*/  STL [R1], R5 ;  /* 0x0000000501007387 */ /* 0x0007e20000100800 */
[C---:B------:R-:W-:Y:S02]  /*1d150*/  LOP3.LUT R2, R0.reuse, 0x20, RZ, 0xfc, !PT ;  /* 0x0000002000027812 */ /* 0x040fe400078efcff */
[----:B------:R-:W-:Y:S01]  /*1d160*/  LOP3.LUT R0, R0, 0x40, RZ, 0xfc, !PT ;  /* 0x0000004000007812 */ /* 0x000fe200078efcff */
[----:B------:R3:W-:Y:S06]  /*1d170*/  STL [R1+0xc], R3 ;  /* 0x00000c0301007387 */ /* 0x0007ec0000100800 */
.L_x_1770:
[----:B------:R-:W-:Y:S05]  /*1d180*/  YIELD ;  /* 0x0000000000007946 */ /* 0x000fea0003800000 */
[----:B------:R-:W-:Y:S01]  /*1d190*/  ULDC.64 UR4, c[0x0][0xa28] ;  /* 0x00028a0000047ab9 */ /* 0x000fe20000000a00 */
[----:B------:R-:W-:Y:S02]  /*1d1a0*/  CS2R R6, SRZ ;  /* 0x0000000000067805 */ /* 0x000fe4000001ff00 */
[----:B------:R-:W-:Y:S01]  /*1d1b0*/  ISETP.NE.U32.AND P0, PT, RZ, UR4, PT ;  /* 0x00000004ff007c0c */ /* 0x000fe2000bf05070 */
[----:B0-----:R-:W0:Y:S01]  /*1d1c0*/  LDC.64 R10, c[0x0][0xa00] ;  /* 0x00028000ff0a7b82 */ /* 0x001e220000000a00 */
[----:B------:R-:W-:Y:S01]  /*1d1d0*/  IMAD.MOV.U32 R0, RZ, RZ, RZ ;  /* 0x000000ffff007224 */ /* 0x000fe200078e00ff */
[----:B------:R-:W-:Y:S01]  /*1d1e0*/  ULDC.64 UR6, c[0x0][0xa08] ;  /* 0x0002820000067ab9 */ /* 0x000fe20000000a00 */
[----:B------:R-:W-:Y:S01]  /*1d1f0*/  ISETP.NE.AND.EX P0, PT, RZ, UR5, PT, P0 ;  /* 0x00000005ff007c0c */ /* 0x000fe2000bf05300 */
[----:B------:R-:W-:Y:S01]  /*1d200*/  ULDC.64 UR4, c[0x0][0xa18] ;  /* 0x0002860000047ab9 */ /* 0x000fe20000000a00 */
[----:B------:R-:W-:-:S03]  /*1d210*/  ULDC.64 UR8, c[0x0][0xa10] ;  /* 0x0002840000087ab9 */ /* 0x000fc60000000a00 */
[----:B-1-3--:R-:W1:Y:S08]  /*1d220*/  LDC.64 R4, c[0x0][0xa08] ;  /* 0x00028200ff047b82 */ /* 0x00ae700000000a00 */
[----:B--2---:R-:W2:Y:S02]  /*1d230*/  @P0 LDC.64 R2, c[0x0][0xa28] ;  /* 0x00028a00ff020b82 */ /* 0x004ea40000000a00 */
[----:B--2---:R-:W-:-:S05]  /*1d240*/  @P0 IMAD.WIDE R2, R27, 0x4, R2 ;  /* 0x000000041b020825 */ /* 0x004fca00078e0202 */
[----:B------:R2:W5:Y:S01]  /*1d250*/  @P0 LDG.E R7, desc[UR38][R2.64] ;  /* 0x0000002602070981 */ /* 0x000562000c1e1900 */
[----:B------:R-:W-:Y:S01]  /*1d260*/  ISETP.NE.U32.AND P0, PT, RZ, UR4, PT ;  /* 0x00000004ff007c0c */ /* 0x000fe2000bf05070 */
[C---:B0-----:R-:W-:Y:S01]  /*1d270*/  IMAD.WIDE R10, R27.reuse, 0x4, R10 ;  /* 0x000000041b0a7825 */ /* 0x041fe200078e020a */
[----:B------:R-:W-:Y:S02]  /*1d280*/  ISETP.NE.U32.AND P2, PT, RZ, UR6, PT ;  /* 0x00000006ff007c0c */ /* 0x000fe4000bf45070 */
[----:B------:R-:W-:Y:S01]  /*1d290*/  ISETP.NE.AND.EX P0, PT, RZ, UR5, PT, P0 ;  /* 0x00000005ff007c0c */ /* 0x000fe2000bf05300 */
[----:B------:R-:W-:Y:S01]  /*1d2a0*/  ULDC.64 UR4, c[0x0][0xa00] ;  /* 0x0002800000047ab9 */ /* 0x000fe20000000a00 */
[----:B------:R-:W-:Y:S01]  /*1d2b0*/  ISETP.NE.U32.AND P4, PT, RZ, UR8, PT ;  /* 0x00000008ff007c0c */ /* 0x000fe2000bf85070 */
[----:B------:R-:W-:Y:S01]  /*1d2c0*/  IMAD.MOV.U32 R12, RZ, RZ, RZ ;  /* 0x000000ffff0c7224 */ /* 0x000fe200078e00ff */
[----:B------:R-:W-:Y:S01]  /*1d2d0*/  ISETP.NE.U32.AND P1, PT, RZ, UR4, PT ;  /* 0x00000004ff007c0c */ /* 0x000fe2000bf25070 */
[----:B--2---:R-:W0:Y:S01]  /*1d2e0*/  LDC.64 R2, c[0x0][0xa10] ;  /* 0x00028400ff027b82 */ /* 0x004e220000000a00 */
[----:B-1----:R-:W-:-:S02]  /*1d2f0*/  IMAD.WIDE R4, R27, 0x4, R4 ;  /* 0x000000041b047825 */ /* 0x002fc400078e0204 */
[----:B------:R-:W-:-:S05]  /*1d300*/  ISETP.NE.AND.EX P3, PT, RZ, UR5, PT, P1 ;  /* 0x00000005ff007c0c */ /* 0x000fca000bf65310 */
[----:B------:R-:W1:Y:S01]  /*1d310*/  @P0 LDC.64 R8, c[0x0][0xa18] ;  /* 0x00028600ff080b82 */ /* 0x000e620000000a00 */
[----:B------:R-:W-:Y:S01]  /*1d320*/  ULDC UR4, c[0x0][0x288] ;  /* 0x0000a20000047ab9 */ /* 0x000fe20000000800 */
[----:B------:R-:W-:Y:S02]  /*1d330*/  ISETP.NE.AND.EX P1, PT, RZ, UR7, PT, P2 ;  /* 0x00000007ff007c0c */ /* 0x000fe4000bf25320 */
[----:B------:R-:W-:-:S04]  /*1d340*/  ISETP.NE.AND.EX P2, PT, RZ, UR9, PT, P4 ;  /* 0x00000009ff007c0c */ /* 0x000fc8000bf45340 */
[----:B------:R-:W2:Y:S07]  /*1d350*/  @P3 LDG.E R0, desc[UR38][R10.64] ;  /* 0x000000260a003981 */ /* 0x000eae000c1e1900 */
[----:B------:R-:W5:Y:S01]  /*1d360*/  @P1 LDG.E R12, desc[UR38][R4.64] ;  /* 0x00000026040c1981 */ /* 0x000f62000c1e1900 */
        /* <DEDUP_REMOVED lines=13> */
[----:B------:R-:W-:Y:S02]  /*1d440*/  ULDC UR5, c[0x0][0x348] ;  /* 0x0000d20000057ab9 */ /* 0x000fe40000000800 */
[----:B0-----:R-:W-:Y:S02]  /*1d450*/  IMAD.U32 R8, RZ, RZ, UR5 ;  /* 0x00000005ff087e24 */ /* 0x001fe4000f8e00ff */
[----:B------:R-:W-:Y:S01]  /*1d460*/  IMAD.U32 R9, RZ, RZ, UR4 ;  /* 0x00000004ff097e24 */ /* 0x000fe2000f8e00ff */
[----:B--2---:R0:W-:Y:S01]  /*1d470*/  STL [R1+0x18], R0 ;  /* 0x0000180001007387 */ /* 0x0041e20000100800 */
[----:B------:R-:W-:Y:S01]  /*1d480*/  IMAD.MOV.U32 R13, RZ, RZ, R0 ;  /* 0x000000ffff0d7224 */ /* 0x000fe200078e0000 */
[----:B------:R-:W-:Y:S06]  /*1d490*/  @P0 BRA `(.L_x_1607) ;  /* 0x0000000000140947 */ /* 0x000fec0003800000 */
[----:B------:R-:W-:Y:S05]  /*1d4a0*/  @!P3 BRA `(.L_x_1607) ;  /* 0x000000000010b947 */ /* 0x000fea0003800000 */
[----:B0-----:R-:W2:Y:S04]  /*1d4b0*/  LDG.E R0, desc[UR38][R10.64] ;  /* 0x000000260a007981 */ /* 0x001ea8000c1e1900 */
[----:B------:R-:W2:Y:S02]  /*1d4c0*/  LDG.E R10, desc[UR38][R10.64+0x4] ;  /* 0x000004260a0a7981 */ /* 0x000ea4000c1e1900 */
[----:B--2---:R-:W-:-:S05]  /*1d4d0*/  IMAD.IADD R13, R10, 0x1, -R0 ;  /* 0x000000010a0d7824 */ /* 0x004fca00078e0a00 */
[----:B------:R1:W-:Y:S02]  /*1d4e0*/  STL [R1+0x18], R13 ;  /* 0x0000180d01007387 */ /* 0x0003e40000100800 */
.L_x_1607:
        /* <DEDUP_REMOVED lines=14> */
.L_x_1608:
[----:B------:R-:W-:Y:S05]  /*1d5d0*/  @!P1 BRA `(.L_x_1609) ;  /* 0x00000000000c9947 */ /* 0x000fea0003800000 */
[----:B------:R-:W2:Y:S04]  /*1d5e0*/  LDG.E R9, desc[UR38][R4.64] ;  /* 0x0000002604097981 */ /* 0x000ea8000c1e1900 */
[----:B------:R-:W2:Y:S02]  /*1d5f0*/  LDG.E R4, desc[UR38][R4.64+0x4] ;  /* 0x0000042604047981 */ /* 0x000ea4000c1e1900 */
[----:B--2---:R-:W-:-:S07]  /*1d600*/  IMAD.IADD R9, R4, 0x1, -R9 ;  /* 0x0000000104097824 */ /* 0x004fce00078e0a09 */
.L_x_1609:
[----:B0-----:R-:W2:Y:S04]  /*1d610*/  @P2 LDG.E R4, desc[UR38][R2.64] ;  /* 0x0000002602042981 */ /* 0x001ea8000c1e1900 */
[----:B------:R0:W2:Y:S01]  /*1d620*/  @P2 LDG.E R5, desc[UR38][R2.64+0x4] ;  /* 0x0000042602052981 */ /* 0x0000a2000c1e1900 */
[----:B------:R-:W-:Y:S02]  /*1d630*/  IMAD R14, R25, 0xc0, RZ ;  /* 0x000000c0190e7824 */ /* 0x000fe400078e02ff */
[----:B-----5:R-:W-:Y:S02]  /*1d640*/  IMAD.IADD R7, R9, 0x1, -R7 ;  /* 0x0000000109077824 */ /* 0x020fe400078e0a07 */
[----:B------:R-:W-:Y:S01]  /*1d650*/  VIADD R10, R14, 0xbf ;  /* 0x000000bf0e0a7836 */ /* 0x000fe20000000000 */
[----:B------:R3:W-:Y:S01]  /*1d660*/  STL [R1+0x10], R14 ;  /* 0x0000100e01007387 */ /* 0x0007e20000100800 */
[----:B0-----:R-:W0:Y:S02]  /*1d670*/  LDC R2, c[0x0][0x448] ;  /* 0x00011200ff027b82 */ /* 0x001e240000000800 */
[----:B0-----:R-:W-:-:S13]  /*1d680*/  ISETP.NE.AND P1, PT, R2, 0x1, PT ;  /* 0x000000010200780c */ /* 0x001fda0003f25270 */
[----:B------:R-:W0:Y:S08]  /*1d690*/  @P1 LDC R3, c[0x0][0x44c] ;  /* 0x00011300ff031b82 */ /* 0x000e300000000800 */
[----:B------:R-:W4:Y:S01]  /*1d6a0*/  @P1 LDC R2, c[0x0][0x450] ;  /* 0x00011400ff021b82 */ /* 0x000f220000000800 */
[----:B0-----:R-:W-:-:S05]  /*1d6b0*/  @P1 IMAD.HI.U32 R3, R10, R3, RZ ;  /* 0x000000030a031227 */ /* 0x001fca00078e00ff */
[----:B----4-:R-:W-:Y:S01]  /*1d6c0*/  @P1 SHF.R.U32.HI R10, RZ, R2, R3 ;  /* 0x00000002ff0a1219 */ /* 0x010fe20000011603 */
[----:B--2---:R-:W-:-:S04]  /*1d6d0*/  @P2 IMAD.IADD R8, R5, 0x1, -R4 ;  /* 0x0000000105082824 */ /* 0x004fc800078e0a04 */
[----:B------:R-:W-:-:S04]  /*1d6e0*/  IMAD.IADD R19, R7, 0x1, R8 ;  /* 0x0000000107137824 */ /* 0x000fc800078e0208 */
[C---:B------:R-:W-:Y:S01]  /*1d6f0*/  VIADD R4, R19.reuse, 0x7f ;  /* 0x0000007f13047836 */ /* 0x040fe20000000000 */
[----:B------:R-:W-:-:S04]  /*1d700*/  IADD3 R9, R19, 0x1, -R13 ;  /* 0x0000000113097810 */ /* 0x000fc80007ffe80d */
[----:B------:R-:W-:Y:S01]  /*1d710*/  SHF.R.S32.HI R2, RZ, 0x1f, R4 ;  /* 0x0000001fff027819 */ /* 0x000fe20000011404 */
[----:B------:R-:W-:-:S03]  /*1d720*/  IMAD.IADD R10, R9, 0x1, R10 ;  /* 0x00000001090a7824 */ /* 0x000fc600078e020a */
[----:B------:R-:W-:Y:S02]  /*1d730*/  LEA.HI R4, R2, R4, RZ, 0x7 ;  /* 0x0000000402047211 */ /* 0x000fe400078f38ff */
[----:B------:R-:W0:Y:S02]  /*1d740*/  LDC.64 R2, c[0x0][0x9e0] ;  /* 0x00027800ff027b82 */ /* 0x000e240000000a00 */
[----:B------:R-:W-:-:S05]  /*1d750*/  SHF.R.S32.HI R12, RZ, 0x7, R4 ;  /* 0x00000007ff0c7819 */ /* 0x000fca0000011404 */
[----:B------:R3:W-:Y:S01]  /*1d760*/  STL [R1+0x44], R12 ;  /* 0x0000440c01007387 */ /* 0x0007e20000100800 */
[----:B0-----:R-:W-:Y:S01]  /*1d770*/  ISETP.GE.AND P3, PT, R3, 0x1, PT ;  /* 0x000000010300780c */ /* 0x001fe20003f66270 */
[----:B------:R-:W-:-:S12]  /*1d780*/  IMAD.IADD R2, R10, 0x1, R2 ;  /* 0x000000010a027824 */ /* 0x000fd800078e0202 */
[----:B---3--:R-:W-:Y:S05]  /*1d790*/  @!P3 BRA `(.L_x_1610) ;  /* 0x000000000048b947 */ /* 0x008fea0003800000 */
        /* <DEDUP_REMOVED lines=11> */
.L_x_1612:
[----:B------:R-:W-:-:S13]  /*1d850*/  ISETP.NE.AND P0, PT, R3, 0x1, PT ;  /* 0x000000010300780c */ /* 0x000fda0003f05270 */
[----:B------:R-:W0:Y:S02]  /*1d860*/  @P0 LDC.64 R4, c[0x0][0x9e8] ;  /* 0x00027a00ff040b82 */ /* 0x000e240000000a00 */
[----:B0-----:R-:W-:-:S05]  /*1d870*/  @P0 IMAD.HI.U32 R4, R11, R4, RZ ;  /* 0x000000040b040227 */ /* 0x001fca00078e00ff */
[----:B------:R-:W-:-:S07]  /*1d880*/  @P0 SHF.R.U32.HI R11, RZ, R5, R4 ;  /* 0x00000005ff0b0219 */ /* 0x000fce0000011604 */
.L_x_1613:
[----:B------:R-:W-:Y:S05]  /*1d890*/  BSYNC B0 ;  /* 0x0000000000007941 */ /* 0x000fea0003800000 */
.L_x_1611:
[----:B------:R-:W-:-:S05]  /*1d8a0*/  IMAD R11, R11, R3, R3 ;  /* 0x000000030b0b7224 */ /* 0x000fca00078e0203 */
[----:B------:R-:W-:-:S07]  /*1d8b0*/  VIMNMX R2, R2, R11, PT ;  /* 0x0000000b02027248 */ /* 0x000fce0003fe0100 */
.L_x_1610:
[----:B------:R-:W0:Y:S01]  /*1d8c0*/  @P1 LDC R10, c[0x0][0x44c] ;  /* 0x00011300ff0a1b82 */ /* 0x000e220000000800 */
[----:B------:R-:W-:Y:S01]  /*1d8d0*/  VIADD R2, R2, 0x7f ;  /* 0x0000007f02027836 */ /* 0x000fe20000000000 */
[----:B------:R-:W-:Y:S01]  /*1d8e0*/  ULDC UR4, c[0x0][0x9dc] ;  /* 0x0002770000047ab9 */ /* 0x000fe20000000800 */
[----:B------:R-:W-:Y:S02]  /*1d8f0*/  IMAD.MOV.U32 R4, RZ, RZ, R14 ;  /* 0x000000ffff047224 */ /* 0x000fe400078e000e */
[----:B------:R-:W-:-:S03]  /*1d900*/  IMAD.IADD R19, R19, 0x1, -R13 ;  /* 0x0000000113137824 */ /* 0x000fc600078e0a0d */
[----:B------:R-:W2:Y:S01]  /*1d910*/  @P1 LDC R5, c[0x0][0x450] ;  /* 0x00011400ff051b82 */ /* 0x000ea20000000800 */
[----:B0-----:R-:W-:-:S05]  /*1d920*/  @P1 IMAD.HI.U32 R10, R14, R10, RZ ;  /* 0x0000000a0e0a1227 */ /* 0x001fca00078e00ff */
[----:B--2---:R-:W-:Y:S02]  /*1d930*/  @P1 SHF.R.U32.HI R4, RZ, R5, R10 ;  /* 0x00000005ff041219 */ /* 0x004fe4000001160a */
[----:B------:R-:W-:-:S03]  /*1d940*/  SHF.R.S32.HI R5, RZ, 0x1f, R2 ;  /* 0x0000001fff057819 */ /* 0x000fc60000011402 */
[----:B------:R-:W-:Y:S01]  /*1d950*/  IMAD.IADD R11, R19, 0x1, R4 ;  /* 0x00000001130b7824 */ /* 0x000fe200078e0204 */
[----:B------:R-:W-:-:S03]  /*1d960*/  LEA.HI R5, R5, R2, RZ, 0x7 ;  /* 0x0000000205057211 */ /* 0x000fc600078f38ff */
[----:B------:R-:W-:Y:S01]  /*1d970*/  VIADD R2, R11, -UR4 ;  /* 0x800000040b027c36 */ /* 0x000fe20008000000 */
[----:B------:R-:W-:-:S04]  /*1d980*/  SHF.R.S32.HI R5, RZ, 0x7, R5 ;  /* 0x00000007ff057819 */ /* 0x000fc80000011405 */
[----:B------:R-:W-:Y:S01]  /*1d990*/  VIMNMX R10, R12, R5, PT ;  /* 0x000000050c0a7248 */ /* 0x000fe20003fe0100 */
        /* <DEDUP_REMOVED lines=11> */
.L_x_1616:
[----:B------:R-:W-:-:S13]  /*1da50*/  ISETP.NE.AND P0, PT, R3, 0x1, PT ;  /* 0x000000010300780c */ /* 0x000fda0003f05270 */
[----:B------:R-:W0:Y:S02]  /*1da60*/  @P0 LDC.64 R4, c[0x0][0x9e8] ;  /* 0x00027a00ff040b82 */ /* 0x000e240000000a00 */
[----:B0-----:R-:W-:-:S05]  /*1da70*/  @P0 IMAD.HI.U32 R4, R11, R4, RZ ;  /* 0x000000040b040227 */ /* 0x001fca00078e00ff */
[----:B------:R-:W-:-:S07]  /*1da80*/  @P0 SHF.R.U32.HI R11, RZ, R5, R4 ;  /* 0x00000005ff0b0219 */ /* 0x000fce0000011604 */
.L_x_1617:
[----:B------:R-:W-:Y:S05]  /*1da90*/  BSYNC B0 ;  /* 0x0000000000007941 */ /* 0x000fea0003800000 */
.L_x_1615:
[----:B------:R-:W-:-:S05]  /*1daa0*/  IMAD R3, R11, R3, RZ ;  /* 0x000000030b037224 */ /* 0x000fca00078e02ff */
[----:B------:R-:W-:-:S07]  /*1dab0*/  VIMNMX R2, R2, R3, !PT ;  /* 0x0000000302027248 */ /* 0x000fce0007fe0100 */
.L_x_1614:
[----:B------:R-:W-:Y:S01]  /*1dac0*/  SHF.R.S32.HI R3, RZ, 0x1f, R2 ;  /* 0x0000001fff037819 */ /* 0x000fe20000011402 */
[----:B------:R-:W-:Y:S01]  /*1dad0*/  BSSY B0, `(.L_x_1618) ;  /* 0x0000027000007945 */ /* 0x000fe20003800000 */
[----:B------:R-:W-:Y:S01]  /*1dae0*/  LOP3.LUT R14, R0, 0xff, RZ, 0xc0, !PT ;  /* 0x000000ff000e7812 */ /* 0x000fe200078ec0ff */
[----:B-1----:R-:W-:Y:S01]  /*1daf0*/  IMAD.MOV.U32 R13, RZ, RZ, RZ ;  /* 0x000000ffff0d7224 */ /* 0x002fe200078e00ff */
[----:B------:R-:W-:Y:S02]  /*1db00*/  LEA.HI R3, R3, R2, RZ, 0x7 ;  /* 0x0000000203037211 */ /* 0x000fe400078f38ff */
[----:B------:R-:W-:Y:S01]  /*1db10*/  SHF.R.U32.HI R0, RZ, 0x10, R0 ;  /* 0x00000010ff007819 */ /* 0x000fe20000011600 */
[----:B------:R0:W-:Y:S01]  /*1db20*/  STL [R1+0x38], R14 ;  /* 0x0000380e01007387 */ /* 0x0001e20000100800 */
[----:B------:R-:W-:-:S04]  /*1db30*/  SHF.R.S32.HI R3, RZ, 0x7, R3 ;  /* 0x00000007ff037819 */ /* 0x000fc80000011403 */
[----:B------:R-:W-:-:S04]  /*1db40*/  VIMNMX R4, RZ, R3, !PT ;  /* 0x00000003ff047248 */ /* 0x000fc80007fe0100 */
[----:B------:R-:W-:-:S13]  /*1db50*/  ISETP.GT.AND P0, PT, R10, R4, PT ;  /* 0x000000040a00720c */ /* 0x000fda0003f04270 */
[----:B0-----:R-:W-:Y:S05]  /*1db60*/  @!P0 BRA `(.L_x_1619) ;  /* 0x0000000000748947 */ /* 0x001fea0003800000 */
[----:B------:R-:W-:Y:S01]  /*1db70*/  ISETP.NE.AND P0, PT, R0, RZ, PT ;  /* 0x000000ff0000720c */ /* 0x000fe20003f05270 */
[----:B------:R-:W-:-:S03]  /*1db80*/  ULDC UR4, c[0x0][0x9f0] ;  /* 0x00027c0000047ab9 */ /* 0x000fc60000000800 */
[----:B------:R-:W-:-:S04]  /*1db90*/  SEL R5, R0, UR4, P0 ;  /* 0x0000000400057c07 */ /* 0x000fc80008000000 */
[----:B------:R-:W-:Y:S02]  /*1dba0*/  IABS R12, R5 ;  /* 0x00000005000c7213 */ /* 0x000fe40000000000 */
[----:B------:R-:W-:Y:S02]  /*1dbb0*/  IADD3 R11, R5, -0x1, R10 ;  /* 0xffffffff050b7810 */ /* 0x000fe40007ffe00a */
[----:B------:R-:W0:Y:S03]  /*1dbc0*/  I2F.RP R2, R12 ;  /* 0x0000000c00027306 */ /* 0x000e260000209400 */
[----:B------:R-:W-:-:S05]  /*1dbd0*/  IMAD.IADD R11, R11, 0x1, -R4 ;  /* 0x000000010b0b7824 */ /* 0x000fca00078e0a04 */
[----:B0-----:R-:W0:Y:S02]  /*1dbe0*/  MUFU.RCP R2, R2 ;  /* 0x0000000200027308 */ /* 0x001e240000001000 */
[----:B0-----:R-:W-:-:S06]  /*1dbf0*/  VIADD R2, R2, 0xffffffe ;  /* 0x0ffffffe02027836 */ /* 0x001fcc0000000000 */
[----:B------:R0:W1:Y:S02]  /*1dc00*/  F2I.FTZ.U32.TRUNC.NTZ R3, R2 ;  /* 0x0000000200037305 */ /* 0x000064000021f000 */
[----:B0-----:R-:W-:-:S04]  /*1dc10*/  LOP3.LUT R2, R11, R5, RZ, 0x3c, !PT ;  /* 0x000000050b027212 */ /* 0x001fc800078e3cff */
[----:B------:R-:W-:Y:S01]  /*1dc20*/  ISETP.GE.AND P3, PT, R2, RZ, PT ;  /* 0x000000ff0200720c */ /* 0x000fe20003f66270 */
[----:B-1----:R-:W-:-:S04]  /*1dc30*/  IMAD.MOV R2, RZ, RZ, -R3 ;  /* 0x000000ffff027224 */ /* 0x002fc800078e0a03 */
[----:B------:R-:W-:Y:S02]  /*1dc40*/  IMAD R13, R2, R12, RZ ;  /* 0x0000000c020d7224 */ /* 0x000fe400078e02ff */
[----:B------:R-:W-:-:S04]  /*1dc50*/  IMAD.MOV.U32 R2, RZ, RZ, RZ ;  /* 0x000000ffff027224 */ /* 0x000fc800078e00ff */
[----:B------:R-:W-:Y:S01]  /*1dc60*/  IMAD.HI.U32 R13, R3, R13, R2 ;  /* 0x0000000d030d7227 */ /* 0x000fe200078e0002 */
[----:B------:R-:W-:Y:S02]  /*1dc70*/  IABS R2, R11 ;  /* 0x0000000b00027213 */ /* 0x000fe40000000000 */
[----:B------:R-:W-:-:S03]  /*1dc80*/  IABS R3, R5 ;  /* 0x0000000500037213 */ /* 0x000fc60000000000 */
[----:B------:R-:W-:-:S04]  /*1dc90*/  IMAD.HI.U32 R13, R13, R2, RZ ;  /* 0x000000020d0d7227 */ /* 0x000fc800078e00ff */
[----:B------:R-:W-:-:S04]  /*1dca0*/  IMAD.MOV R3, RZ, RZ, -R3 ;  /* 0x000000ffff037224 */ /* 0x000fc800078e0a03 */
        /* <DEDUP_REMOVED lines=9> */
.L_x_1619:
[----:B------:R-:W-:Y:S05]  /*1dd40*/  BSYNC B0 ;  /* 0x0000000000007941 */ /* 0x000fea0003800000 */
.L_x_1618:
[-C--:B------:R-:W-:Y:S01]  /*1dd50*/  IMAD R4, R14, R13.reuse, R4 ;  /* 0x0000000d0e047224 */ /* 0x080fe200078e0204 */
[----:B------:R-:W-:Y:S04]  /*1dd60*/  BSSY B0, `(.L_x_1620) ;  /* 0x0000156000007945 */ /* 0x000fe80003800000 */
[C---:B------:R-:W-:Y:S01]  /*1dd70*/  VIADDMNMX R10, R4.reuse, R13, R10, PT ;  /* 0x0000000d040a7246 */ /* 0x040fe2000380010a */
[----:B------:R-:W-:-:S04]  /*1dd80*/  IMAD R4, R4, 0x80, -R7 ;  /* 0x0000008004047824 */ /* 0x000fc800078e0a07 */
[----:B------:R-:W-:Y:S01]  /*1dd90*/  IMAD R10, R10, 0x80, -R7 ;  /* 0x000000800a0a7824 */ /* 0x000fe200078e0a07 */
[----:B------:R-:W-:-:S04]  /*1dda0*/  VIMNMX R4, RZ, R4, !PT ;  /* 0x00000004ff047248 */ /* 0x000fc80007fe0100 */
[----:B------:R-:W-:-:S04]  /*1ddb0*/  VIMNMX R10, R10, R8, PT ;  /* 0x000000080a0a7248 */ /* 0x000fc80003fe0100 */
[----:B------:R-:W-:Y:S02]  /*1ddc0*/  ISETP.GT.AND P0, PT, R10, R4, PT ;  /* 0x000000040a00720c */ /* 0x000fe40003f04270 */
[----:B------:R-:W-:-:S11]  /*1ddd0*/  SHF.R.U32.HI R4, RZ, 0x7, R4 ;  /* 0x00000007ff047819 */ /* 0x000fd60000011604 */
[----:B------:R-:W-:-:S05]  /*1dde0*/  @P0 VIADD R2, R10, 0x7f ;  /* 0x0000007f0a020836 */ /* 0x000fca0000000000 */
[----:B------:R-:W-:-:S04]  /*1ddf0*/  @P0 SHF.R.S32.HI R3, RZ, 0x1f, R2 ;  /* 0x0000001fff030819 */ /* 0x000fc80000011402 */
[----:B------:R-:W-:Y:S01]  /*1de00*/  @P0 LEA.HI R2, R3, R2, RZ, 0x7 ;  /* 0x0000000203020211 */ /* 0x000fe200078f38ff */
[----:B------:R-:W-:-:S03]  /*1de10*/  IMAD.MOV.U32 R3, RZ, RZ, R4 ;  /* 0x000000ffff037224 */ /* 0x000fc600078e0004 */
[----:B------:R-:W-:Y:S02]  /*1de20*/  @P0 SHF.R.S32.HI R3, RZ, 0x7, R2 ;  /* 0x00000007ff030819 */ /* 0x000fe40000011402 */
[----:B------:R-:W-:Y:S02]  /*1de30*/  PLOP3.LUT P0, PT, PT, PT, PT, 0x80, 0x0 ;  /* 0x000000000000781c */ /* 0x000fe40003f0f070 */
[----:B------:R-:W-:-:S13]  /*1de40*/  ISETP.GT.AND P1, PT, R3, R4, PT ;  /* 0x000000040300720c */ /* 0x000fda0003f24270 */
[----:B------:R-:W-:Y:S05]  /*1de50*/  @!P1 BRA `(.L_x_1621) ;  /* 0x0000001400189947 */ /* 0x000fea0003800000 */
[----:B------:R-:W-:Y:S01]  /*1de60*/  UMOV UR4, 0xffffffff ;  /* 0xffffffff00047882 */ /* 0x000fe20000000000 */
[----:B------:R-:W-:Y:S02]  /*1de70*/  SEL R2, R27, RZ, !P2 ;  /* 0x000000ff1b027207 */ /* 0x000fe40005000000 */
[----:B------:R-:W-:Y:S05]  /*1de80*/  BRA.DIV UR4, `(.L_x_1622) ;  /* 0x0000007e04b87947 */ /* 0x000fea000b800000 */
[----:B------:R-:W0:Y:S02]  /*1de90*/  S2R R5, SR_TID.X ;  /* 0x0000000000057919 */ /* 0x000e240000002100 */
[----:B0-----:R-:W-:-:S04]  /*1dea0*/  SHF.R.U32.HI R5, RZ, 0x5, R5 ;  /* 0x00000005ff057819 */ /* 0x001fc80000011605 */
[----:B------:R-:W-:-:S05]  /*1deb0*/  LOP3.LUT R5, R5, 0x3, RZ, 0xc0, !PT ;  /* 0x0000000305057812 */ /* 0x000fca00078ec0ff */
[----:B------:R0:W1:Y:S02]  /*1dec0*/  SHFL.IDX PT, R14, R5, RZ, 0x1f ;  /* 0x00001fff050e7589 */ /* 0x00006400000e0000 */
.L_x_1825:
[----:B-1----:R-:W-:Y:S02]  /*1ded0*/  ISETP.NE.AND P0, PT, R14, RZ, PT ;  /* 0x000000ff0e00720c */ /* 0x002fe40003f05270 */
[----:B------:R-:W-:-:S11]  /*1dee0*/  PLOP3.LUT P6, PT, PT, PT, PT, 0x8, 0x0 ;  /* 0x000000000000781c */ /* 0x000fd60003fce170 */
[----:B------:R-:W-:Y:S05]  /*1def0*/  @P0 BRA `(.L_x_1623) ;  /* 0x00000000000c0947 */ /* 0x000fea0003800000 */
[----:B------:R-:W-:-:S03]  /*1df00*/  UMOV UR4, 0xffffffff ;  /* 0xffffffff00047882 */ /* 0x000fc60000000000 */
[----:B------:R-:W-:Y:S05]  /*1df10*/  BRA.DIV UR4, `(.L_x_1624) ;  /* 0x0000007e04c87947 */ /* 0x000fea000b800000 */
[----:B------:R-:W-:-:S13]  /*1df20*/  ELECT P6, URZ, PT ;  /* 0x00000000003f782f */ /* 0x000fda00038c0000 */
.L_x_1623:
[----:B0-----:R-:W2:Y:S01]  /*1df30*/  LDL R5, [R1+0x2c] ;  /* 0x00002c0001057983 */ /* 0x001ea20000100800 */
[----:B------:R-:W-:Y:S01]  /*1df40*/  BSSY B1, `(.L_x_1625) ;  /* 0x0000008000017945 */ /* 0x000fe20003800000 */
[----:B--2---:R-:W-:-:S05]  /*1df50*/  VIADD R5, R5, 0x1 ;  /* 0x0000000105057836 */ /* 0x004fca0000000000 */
[----:B------:R-:W-:-:S04]  /*1df60*/  LEA.HI R7, R5, R5, RZ, 0x1 ;  /* 0x0000000505077211 */ /* 0x000fc800078f08ff */
[----:B------:R-:W-:-:S05]  /*1df70*/  LOP3.LUT R7, R7, 0xfffffffe, RZ, 0xc0, !PT ;  /* 0xfffffffe07077812 */ /* 0x000fca00078ec0ff */
[----:B------:R-:W-:-:S05]  /*1df80*/  IMAD.IADD R5, R5, 0x1, -R7 ;  /* 0x0000000105057824 */ /* 0x000fca00078e0a07 */
[----:B------:R-:W-:-:S04]  /*1df90*/  SHF.L.U32 R5, R5, 0x1f, RZ ;  /* 0x0000001f05057819 */ /* 0x000fc800000006ff */
[----:B------:R-:W0:Y:S02]  /*1dfa0*/  SYNCS.PHASECHK.TRANS64.TRYWAIT P0, [R17+URZ+0x2d820], R5 ;  /* 0x02d82005110075a7 */ /* 0x000e24000800017f */
[----:B0-----:R-:W-:Y:S05]  /*1dfb0*/  @!P0 BRA `(.L_x_1626) ;  /* 0x0000007c00c08947 */ /* 0x001fea0003800000 */
.L_x_1828:
[----:B------:R-:W-:Y:S05]  /*1dfc0*/  BSYNC B1 ;  /* 0x0000000000017941 */ /* 0x000fea0003800000 */
.L_x_1625:
[----:B------:R-:W-:Y:S04]  /*1dfd0*/  BSSY B1, `(.L_x_1627) ;  /* 0x000008c000017945 */ /* 0x000fe80003800000 */
[----:B------:R-:W-:Y:S05]  /*1dfe0*/  @!P6 BRA `(.L_x_1628) ;  /* 0x000000080028e947 */ /* 0x000fea0003800000 */
[----:B------:R-:W2:Y:S01]  /*1dff0*/  LDL R8, [R1] ;  /* 0x0000000001087983 */ /* 0x000ea20000100800 */
        /* <DEDUP_REMOVED lines=8> */
.L_x_1829:
[----:B------:R-:W-:Y:S05]  /*1e080*/  BSYNC B2 ;  /* 0x0000000000027941 */ /* 0x000fea0003800000 */
.L_x_1629:
[----:B------:R-:W-:Y:S04]  /*1e090*/  BSSY B2, `(.L_x_1631) ;  /* 0x0000009000027945 */ /* 0x000fe80003800000 */
[----:B------:R-:W-:Y:S05]  /*1e0a0*/  @P1 BRA `(.L_x_1632) ;  /* 0x00000000001c1947 */ /* 0x000fea0003800000 */
[----:B0-----:R-:W0:Y:S02]  /*1e0b0*/  S2R R5, SR_TID.X ;  /* 0x0000000000057919 */ /* 0x001e240000002100 */
[----:B0-----:R-:W-:Y:S01]  /*1e0c0*/  LOP3.LUT R7, R5, 0x1f, RZ, 0xc0, !PT ;  /* 0x0000001f05077812 */ /* 0x001fe200078ec0ff */
[----:B------:R-:W-:-:S03]  /*1e0d0*/  IMAD.MOV.U32 R5, RZ, RZ, 0x6000 ;  /* 0x00006000ff057424 */ /* 0x000fc600078e00ff */
[----:B------:R-:W-:Y:S01]  /*1e0e0*/  ISETP.NE.AND P0, PT, R7, RZ, PT ;  /* 0x000000ff0700720c */ /* 0x000fe20003f05270 */
[----:B------:R2:W-:-:S12]  /*1e0f0*/  SYNCS.ARRIVE.TRANS64 RZ, [R11+URZ+0x2d890], R5 ;  /* 0x02d890050bff79a7 */ /* 0x0005d8000800003f */
[----:B--2---:R-:W-:Y:S05]  /*1e100*/  @!P0 BRA `(.L_x_1632) ;  /* 0x0000000000048947 */ /* 0x004fea0003800000 */
[----:B------:R-:W-:Y:S01]  /*1e110*/  BPT.TRAP 0x1 ;  /* 0x000000040000795c */ /* 0x000fe20000300000 */
.L_x_1632:
[----:B------:R-:W-:Y:S05]  /*1e120*/  BSYNC B2 ;  /* 0x0000000000027941 */ /* 0x000fea0003800000 */
.L_x_1631:
        /* <DEDUP_REMOVED lines=8> */
[----:B0-----:R-:W-:Y:S01]  /*1e1b0*/  VIADD R5, R11, 0x2d890 ;  /* 0x0002d8900b057836 */ /* 0x001fe20000000000 */
[----:B------:R-:W-:Y:S01]  /*1e1c0*/  UMOV UR6, 0x0 ;  /* 0x0000000000067882 */ /* 0x000fe20000000000 */
[----:B------:R-:W-:Y:S01]  /*1e1d0*/  VIADD R12, R8, 0x15400 ;  /* 0x00015400080c7836 */ /* 0x000fe20000000000 */
[----:B------:R-:W-:-:S09]  /*1e1e0*/  UMOV UR7, 0x12f00000 ;  /* 0x12f0000000077882 */ /* 0x000fd20000000000 */
.L_x_1633:
        /* <DEDUP_REMOVED lines=16> */
.L_x_1634:
        /* <DEDUP_REMOVED lines=16> */
.L_x_1635:
        /* <DEDUP_REMOVED lines=13> */
.L_x_1830:
[----:B------:R-:W-:Y:S05]  /*1e4c0*/  BSYNC B2 ;  /* 0x0000000000027941 */ /* 0x000fea0003800000 */
.L_x_1636:
[----:B------:R-:W-:Y:S01]  /*1e4d0*/  BSSY B2, `(.L_x_1638) ;  /* 0x000000b000027945 */ /* 0x000fe20003800000 */
[----:B------:R-:W-:Y:S02]  /*1e4e0*/  IMAD.MOV.U32 R12, RZ, RZ, 0x0 ;  /* 0x00000000ff0c7424 */ /* 0x000fe400078e00ff */
[----:B------:R-:W-:Y:S01]  /*1e4f0*/  IMAD.MOV.U32 R13, RZ, RZ, 0x12f00000 ;  /* 0x12f00000ff0d7424 */ /* 0x000fe200078e00ff */
[----:B------:R-:W-:Y:S06]  /*1e500*/  @P1 BRA `(.L_x_1639) ;  /* 0x00000000001c1947 */ /* 0x000fec0003800000 */
[----:B------:R-:W2:Y:S02]  /*1e510*/  S2R R5, SR_TID.X ;  /* 0x0000000000057919 */ /* 0x000ea40000002100 */
[----:B--2---:R-:W-:Y:S01]  /*1e520*/  LOP3.LUT R21, R5, 0x1f, RZ, 0xc0, !PT ;  /* 0x0000001f05157812 */ /* 0x004fe200078ec0ff */
[----:B------:R-:W-:-:S03]  /*1e530*/  IMAD.MOV.U32 R5, RZ, RZ, 0x6000 ;  /* 0x00006000ff057424 */ /* 0x000fc600078e00ff */
[----:B------:R-:W-:Y:S01]  /*1e540*/  ISETP.NE.AND P0, PT, R21, RZ, PT ;  /* 0x000000ff1500720c */ /* 0x000fe20003f05270 */
[----:B------:R2:W-:-:S12]  /*1e550*/  SYNCS.ARRIVE.TRANS64 RZ, [R11+URZ+0x2d8b0], R5 ;  /* 0x02d8b0050bff79a7 */ /* 0x0005d8000800003f */
[----:B--2---:R-:W-:Y:S05]  /*1e560*/  @!P0 BRA `(.L_x_1639) ;  /* 0x0000000000048947 */ /* 0x004fea0003800000 */
[----:B------:R-:W-:Y:S01]  /*1e570*/  BPT.TRAP 0x1 ;  /* 0x000000040000795c */ /* 0x000fe20000300000 */
.L_x_1639:
[----:B------:R-:W-:Y:S05]  /*1e580*/  BSYNC B2 ;  /* 0x0000000000027941 */ /* 0x000fea0003800000 */
.L_x_1638:
[----:B------:R-:W-:Y:S01]  /*1e590*/  R2UR UR10, R20 ;  /* 0x00000000140a72ca */ /* 0x000fe200000e0000 */
[----:B------:R-:W-:Y:S01]  /*1e5a0*/  UIADD3 UR4, UP0, UR40, 0x670, URZ ;  /* 0x0000067028047890 */ /* 0x000fe2000ff1e03f */
[----:B------:R-:W-:Y:S01]  /*1e5b0*/  R2UR UR6, R12 ;  /* 0x000000000c0672ca */ /* 0x000fe200000e0000 */
[----:B01----:R-:W-:Y:S01]  /*1e5c0*/  VIADD R11, R11, 0x2d8b0 ;  /* 0x0002d8b00b0b7836 */ /* 0x003fe20000000000 */
[----:B------:R-:W-:Y:S01]  /*1e5d0*/  R2UR UR7, R13 ;  /* 0x000000000d0772ca */ /* 0x000fe200000e0000 */
[----:B------:R-:W-:Y:S01]  /*1e5e0*/  VIADD R5, R8, 0x400 ;  /* 0x0000040008057836 */ /* 0x000fe20000000000 */
[----:B------:R-:W-:Y:S01]  /*1e5f0*/  PLOP3.LUT P0, PT, PT, PT, PT, 0x80, 0x0 ;  /* 0x000000000000781c */ /* 0x000fe20003f0f070 */
[----:B------:R-:W-:-:S12]  /*1e600*/  UIADD3.X UR5, URZ, UR41, URZ, UP0, !UPT ;  /* 0x000000293f057290 */ /* 0x000fd800087fe43f */
.L_x_1640:
        /* <DEDUP_REMOVED lines=15> */
.L_x_1641:
        /* <DEDUP_REMOVED lines=15> */
.L_x_1642:
        /* <DEDUP_REMOVED lines=10> */
.L_x_1628:
[----:B------:R-:W-:Y:S05]  /*1e890*/  BSYNC B1 ;  /* 0x0000000000017941 */ /* 0x000fea0003800000 */
.L_x_1627:
[----:B0-----:R-:W2:Y:S01]  /*1e8a0*/  LDL.LU R5, [R1] ;  /* 0x0000000001057983 */ /* 0x001ea20000300800 */
[----:B------:R-:W-:Y:S01]  /*1e8b0*/  VIADD R29, R29, 0x1 ;  /* 0x000000011d1d7836 */ /* 0x000fe20000000000 */
[----:B------:R-:W-:Y:S01]  /*1e8c0*/  PLOP3.LUT P0, PT, PT, PT, PT, 0x8, 0x0 ;  /* 0x000000000000781c */ /* 0x000fe20003f0e170 */
[----:B------:R-:W-:-:S03]  /*1e8d0*/  VIADD R11, R3, 0xfffffffe ;  /* 0xfffffffe030b7836 */ /* 0x000fc60000000000 */
[----:B------:R-:W-:Y:S02]  /*1e8e0*/  ISETP.NE.AND P1, PT, R29, 0x2, PT ;  /* 0x000000021d00780c */ /* 0x000fe40003f25270 */
[----:B------:R-:W-:Y:S02]  /*1e8f0*/  ISETP.GE.AND P2, PT, R11, R4, PT ;  /* 0x000000040b00720c */ /* 0x000fe40003f46270 */
[----:B------:R-:W-:Y:S02]  /*1e900*/  SEL R3, RZ, 0x1, P1 ;  /* 0x00000001ff037807 */ /* 0x000fe40000800000 */
[----:B------:R-:W-:Y:S02]  /*1e910*/  SEL R29, R29, RZ, P1 ;  /* 0x000000ff1d1d7207 */ /* 0x000fe40000800000 */
[----:B--2---:R-:W-:-:S05]  /*1e920*/  LOP3.LUT R5, R5, R3, RZ, 0x3c, !PT ;  /* 0x0000000305057212 */ /* 0x004fca00078e3cff */
[----:B------:R0:W-:Y:S02]  /*1e930*/  STL [R1], R5 ;  /* 0x0000000501007387 */ /* 0x0001e40000100800 */
[----:B------:R-:W-:Y:S05]  /*1e940*/  @!P2 BRA `(.L_x_1621) ;  /* 0x00000008005ca947 */ /* 0x000fea0003800000 */
.L_x_1659:
[----:B------:R-:W-:Y:S05]  /*1e950*/  YIELD ;  /* 0x0000000000007946 */ /* 0x000fea0003800000 */
[----:B------:R-:W-:Y:S04]  /*1e960*/  BSSY B1, `(.L_x_1643) ;  /* 0x000008b000017945 */ /* 0x000fe80003800000 */
[----:B-1----:R-:W-:Y:S05]  /*1e970*/  @!P6 BRA `(.L_x_1644) ;  /* 0x000000080024e947 */ /* 0x002fea0003800000 */
[----:B0-----:R-:W2:Y:S01]  /*1e980*/  LDL R5, [R1] ;  /* 0x0000000001057983 */ /* 0x001ea20000100800 */
[----:B------:R-:W-:Y:S01]  /*1e990*/  IMAD R10, R29, 0x8, R17 ;  /* 0x000000081d0a7824 */ /* 0x000fe200078e0211 */
[----:B------:R-:W0:Y:S01]  /*1e9a0*/  S2R R3, SR_TID.X ;  /* 0x0000000000037919 */ /* 0x000e220000002100 */
[----:B------:R-:W-:Y:S01]  /*1e9b0*/  BSSY B2, `(.L_x_1645) ;  /* 0x0000006000027945 */ /* 0x000fe20003800000 */
[----:B0-----:R-:W-:-:S04]  /*1e9c0*/  LOP3.LUT R3, R3, 0x7f, RZ, 0xc0, !PT ;  /* 0x0000007f03037812 */ /* 0x001fc800078ec0ff */
[----:B------:R-:W-:Y:S02]  /*1e9d0*/  ISETP.NE.AND P2, PT, R3, RZ, PT ;  /* 0x000000ff0300720c */ /* 0x000fe40003f45270 */
[----:B--2---:R-:W-:-:S04]  /*1e9e0*/  SHF.L.U32 R8, R5, 0x1f, RZ ;  /* 0x0000001f05087819 */ /* 0x004fc800000006ff */
[----:B------:R-:W0:Y:S02]  /*1e9f0*/  SYNCS.PHASECHK.TRANS64.TRYWAIT P1, [R10+URZ+0x2d8a0], R8 ;  /* 0x02d8a0080a0075a7 */ /* 0x000e24000802017f */
[----:B0-----:R-:W-:Y:S05]  /*1ea00*/  @!P1 BRA `(.L_x_1646) ;  /* 0x0000007400689947 */ /* 0x001fea0003800000 */
.L_x_1831:
[----:B------:R-:W-:Y:S05]  /*1ea10*/  BSYNC B2 ;  /* 0x0000000000027941 */ /* 0x000fea0003800000 */
.L_x_1645:
[----:B------:R-:W-:Y:S04]  /*1ea20*/  BSSY B2, `(.L_x_1647) ;  /* 0x0000009000027945 */ /* 0x000fe80003800000 */
[----:B------:R-:W-:Y:S05]  /*1ea30*/  @P2 BRA `(.L_x_1648) ;  /* 0x00000000001c2947 */ /* 0x000fea0003800000 */
[----:B------:R-:W1:Y:S02]  /*1ea40*/  S2R R3, SR_TID.X ;  /* 0x0000000000037919 */ /* 0x000e640000002100 */
[----:B-1----:R-:W-:Y:S01]  /*1ea50*/  LOP3.LUT R5, R3, 0x1f, RZ, 0xc0, !PT ;  /* 0x0000001f03057812 */ /* 0x002fe200078ec0ff */
[----:B------:R-:W-:-:S03]  /*1ea60*/  IMAD.MOV.U32 R3, RZ, RZ, 0x6000 ;  /* 0x00006000ff037424 */ /* 0x000fc600078e00ff */
[----:B------:R-:W-:Y:S01]  /*1ea70*/  ISETP.NE.AND P1, PT, R5, RZ, PT ;  /* 0x000000ff0500720c */ /* 0x000fe20003f25270 */
[----:B------:R1:W-:-:S12]  /*1ea80*/  SYNCS.ARRIVE.TRANS64 RZ, [R10+URZ+0x2d890], R3 ;  /* 0x02d890030aff79a7 */ /* 0x0003d8000800003f */
[----:B-1----:R-:W-:Y:S05]  /*1ea90*/  @!P1 BRA `(.L_x_1648) ;  /* 0x0000000000049947 */ /* 0x002fea0003800000 */
[----:B------:R-:W-:Y:S01]  /*1eaa0*/  BPT.TRAP 0x1 ;  /* 0x000000040000795c */ /* 0x000fe20000300000 */
.L_x_1648:
[----:B------:R-:W-:Y:S05]  /*1eab0*/  BSYNC B2 ;  /* 0x0000000000027941 */ /* 0x000fea0003800000 */
.L_x_1647:
        /* <DEDUP_REMOVED lines=11> */
.L_x_1649:
        /* <DEDUP_REMOVED lines=10> */
[----:B------:R-:W-:Y:S01]  /*1ec10*/  IMAD.MOV.U32 R20, RZ, RZ, 0x20 ;  /* 0x00000020ff147424 */ /* 0x000fe200078e00ff */
[----:B------:R-:W-:Y:S01]  /*1ec20*/  PLOP3.LUT P1, PT, PT, PT, PT, 0x80, 0x0 ;  /* 0x000000000000781c */ /* 0x000fe20003f2f070 */
[----:B------:R-:W-:Y:S01]  /*1ec30*/  VIADD R12, R7, 0x17400 ;  /* 0x00017400070c7836 */ /* 0x000fe20000000000 */
[----:B------:R-:W-:Y:S01]  /*1ec40*/  UMOV UR6, 0x0 ;  /* 0x0000000000067882 */ /* 0x000fe20000000000 */
[----:B------:R-:W-:Y:S01]  /*1ec50*/  UMOV UR7, 0x12f00000 ;  /* 0x12f0000000077882 */ /* 0x000fe20000000000 */
[----:B------:R-:W-:-:S15]  /*1ec60*/  R2UR UR10, R20 ;  /* 0x00000000140a72ca */ /* 0x000fde00000e0000 */
.L_x_1650:
        /* <DEDUP_REMOVED lines=16> */
.L_x_1651:
        /* <DEDUP_REMOVED lines=10> */
[----:B------:R-:W1:Y:S01]  /*1ee10*/  SYNCS.PHASECHK.TRANS64.TRYWAIT P1, [R10+URZ+0x2d8c0], R8 ;  /* 0x02d8c0080a0075a7 */ /* 0x000e62000802017f */
[----:B------:R-:W-:Y:S04]  /*1ee20*/  BSSY B2, `(.L_x_1652) ;  /* 0x0000002000027945 */ /* 0x000fe80003800000 */
[----:B-1----:R-:W-:Y:S05]  /*1ee30*/  @!P1 BRA `(.L_x_1653) ;  /* 0x0000007000709947 */ /* 0x002fea0003800000 */
.L_x_1832:
[----:B------:R-:W-:Y:S05]  /*1ee40*/  BSYNC B2 ;  /* 0x0000000000027941 */ /* 0x000fea0003800000 */
.L_x_1652:
        /* <DEDUP_REMOVED lines=11> */
.L_x_1655:
[----:B------:R-:W-:Y:S05]  /*1ef00*/  BSYNC B2 ;  /* 0x0000000000027941 */ /* 0x000fea0003800000 */
.L_x_1654:
        /* <DEDUP_REMOVED lines=8> */
.L_x_1656:
        /* <DEDUP_REMOVED lines=15> */
.L_x_1657:
        /* <DEDUP_REMOVED lines=15> */
.L_x_1658:
        /* <DEDUP_REMOVED lines=10> */
.L_x_1644:
[----:B------:R-:W-:Y:S05]  /*1f210*/  BSYNC B1 ;  /* 0x0000000000017941 */ /* 0x000fea0003800000 */
.L_x_1643:
        /* <DEDUP_REMOVED lines=10> */
.L_x_1621:
[----:B------:R-:W-:Y:S05]  /*1f2c0*/  BSYNC B0 ;  /* 0x0000000000007941 */ /* 0x000fea0003800000 */
.L_x_1620:
[----:B------:R-:W2:Y:S01]  /*1f2d0*/  LDL R7, [R1+0x10] ;  /* 0x0000100001077983 */ /* 0x000ea20000100800 */
[----:B------:R-:W3:Y:S01]  /*1f2e0*/  LDC R2, c[0x0][0x448] ;  /* 0x00011200ff027b82 */ /* 0x000ee20000000800 */
[----:B------:R-:W-:Y:S07]  /*1f2f0*/  @!P0 WARPSYNC.ALL ;  /* 0x0000000000008948 */ /* 0x000fee0003800000 */
[----:B------:R-:W-:Y:S01]  /*1f300*/  @!P0 BAR.SYNC.DEFER_BLOCKING 0xc, 0x200 ;  /* 0x0308000000008b1d */ /* 0x000fe20000010000 */
[----:B---3--:R-:W-:-:S13]  /*1f310*/  ISETP.NE.AND P1, PT, R2, 0x1, PT ;  /* 0x000000010200780c */ /* 0x008fda0003f25270 */
[----:B------:R-:W3:Y:S08]  /*1f320*/  @P1 LDC R4, c[0x0][0x44c] ;  /* 0x00011300ff041b82 */ /* 0x000ef00000000800 */
[----:B------:R-:W4:Y:S01]  /*1f330*/  @P1 LDC R2, c[0x0][0x450] ;  /* 0x00011400ff021b82 */ /* 0x000f220000000800 */
[----:B--2---:R-:W-:-:S04]  /*1f340*/  VIADD R3, R7, 0xbf ;  /* 0x000000bf07037836 */ /* 0x004fc80000000000 */
[----:B---3--:R-:W-:-:S05]  /*1f350*/  @P1 IMAD.HI.U32 R4, R3, R4, RZ ;  /* 0x0000000403041227 */ /* 0x008fca00078e00ff */
[----:B----4-:R-:W-:-:S05]  /*1f360*/  @P1 SHF.R.U32.HI R3, RZ, R2, R4 ;  /* 0x00000002ff031219 */ /* 0x010fca0000011604 */
[----:B------:R-:W-:Y:S02]  /*1f370*/  IMAD.IADD R9, R9, 0x1, R3 ;  /* 0x0000000109097824 */ /* 0x000fe400078e0203 */
[----:B------:R-:W2:Y:S02]  /*1f380*/  LDC.64 R2, c[0x0][0x9e0] ;  /* 0x00027800ff027b82 */ /* 0x000ea40000000a00 */
[----:B--2---:R-:W-:Y:S01]  /*1f390*/  ISETP.GE.AND P2, PT, R3, 0x1, PT ;  /* 0x000000010300780c */ /* 0x004fe20003f46270 */
[----:B------:R-:W-:-:S12]  /*1f3a0*/  IMAD.IADD R2, R9, 0x1, R2 ;  /* 0x0000000109027824 */ /* 0x000fd800078e0202 */
[----:B------:R-:W-:Y:S05]  /*1f3b0*/  @!P2 BRA `(.L_x_1660) ;  /* 0x000000000048a947 */ /* 0x000fea0003800000 */
[C---:B------:R-:W-:Y:S01]  /*1f3c0*/  ISETP.GT.AND P0, PT, R9.reuse, RZ, PT ;  /* 0x000000ff0900720c */ /* 0x040fe20003f04270 */
[----:B------:R-:W-:Y:S01]  /*1f3d0*/  BSSY B0, `(.L_x_1661) ;  /* 0x000000e000007945 */ /* 0x000fe20003800000 */
[----:B------:R-:W-:-:S11]  /*1f3e0*/  VIADD R6, R9, 0xffffffff ;  /* 0xffffffff09067836 */ /* 0x000fd60000000000 */
[----:B------:R-:W-:Y:S05]  /*1f3f0*/  @P0 BRA `(.L_x_1662) ;  /* 0x00000000001c0947 */ /* 0x000fea0003800000 */
[----:B------:R-:W-:Y:S01]  /*1f400*/  ISETP.NE.AND P0, PT, R3, 0x1, PT ;  /* 0x000000010300780c */ /* 0x000fe20003f05270 */
[----:B------:R-:W-:-:S12]  /*1f410*/  IMAD.MOV R6, RZ, RZ, -R9 ;  /* 0x000000ffff067224 */ /* 0x000fd800078e0a09 */
[----:B0-----:R-:W0:Y:S02]  /*1f420*/  @P0 LDC.64 R4, c[0x0][0x9e8] ;  /* 0x00027a00ff040b82 */ /* 0x001e240000000a00 */
[----:B0-----:R-:W-:-:S05]  /*1f430*/  @P0 IMAD.HI.U32 R4, R6, R4, RZ ;  /* 0x0000000406040227 */ /* 0x001fca00078e00ff */
[----:B------:R-:W-:-:S04]  /*1f440*/  @P0 SHF.R.U32.HI R6, RZ, R5, R4 ;  /* 0x00000005ff060219 */ /* 0x000fc80000011604 */
[----:B------:R-:W-:Y:S01]  /*1f450*/  LOP3.LUT R6, RZ, R6, RZ, 0x33, !PT ;  /* 0x00000006ff067212 */ /* 0x000fe200078e33ff */
[----:B------:R-:W-:Y:S06]  /*1f460*/  BRA `(.L_x_1663) ;  /* 0x0000000000107947 */ /* 0x000fec0003800000 */
.L_x_1662:
[----:B------:R-:W-:-:S13]  /*1f470*/  ISETP.NE.AND P0, PT, R3, 0x1, PT ;  /* 0x000000010300780c */ /* 0x000fda0003f05270 */
[----:B0-----:R-:W0:Y:S02]  /*1f480*/  @P0 LDC.64 R4, c[0x0][0x9e8] ;  /* 0x00027a00ff040b82 */ /* 0x001e240000000a00 */
[----:B0-----:R-:W-:-:S05]  /*1f490*/  @P0 IMAD.HI.U32 R4, R6, R4, RZ ;  /* 0x0000000406040227 */ /* 0x001fca00078e00ff */
[----:B------:R-:W-:-:S07]  /*1f4a0*/  @P0 SHF.R.U32.HI R6, RZ, R5, R4 ;  /* 0x00000005ff060219 */ /* 0x000fce0000011604 */
.L_x_1663:
[----:B------:R-:W-:Y:S05]  /*1f4b0*/  BSYNC B0 ;  /* 0x0000000000007941 */ /* 0x000fea0003800000 */
.L_x_1661:
[----:B------:R-:W-:-:S05]  /*1f4c0*/  IMAD R6, R6, R3, R3 ;  /* 0x0000000306067224 */ /* 0x000fca00078e0203 */
[----:B------:R-:W-:-:S07]  /*1f4d0*/  VIMNMX R2, R2, R6, PT ;  /* 0x0000000602027248 */ /* 0x000fce0003fe0100 */
.L_x_1660:
[----:B-1----:R-:W2:Y:S01]  /*1f4e0*/  LDL R8, [R1+0x44] ;  /* 0x0000440001087983 */ /* 0x002ea20000100800 */
[----:B0-----:R-:W0:Y:S01]  /*1f4f0*/  @P1 LDC R5, c[0x0][0x44c] ;  /* 0x00011300ff051b82 */ /* 0x001e220000000800 */
[----:B------:R-:W-:Y:S01]  /*1f500*/  VIADD R2, R2, 0x7f ;  /* 0x0000007f02027836 */ /* 0x000fe20000000000 */
[----:B------:R-:W-:Y:S01]  /*1f510*/  ULDC UR4, c[0x0][0x9dc] ;  /* 0x0002770000047ab9 */ /* 0x000fe20000000800 */
[----:B------:R-:W-:-:S05]  /*1f520*/  IMAD.MOV.U32 R6, RZ, RZ, R7 ;  /* 0x000000ffff067224 */ /* 0x000fca00078e0007 */
[----:B------:R-:W1:Y:S01]  /*1f530*/  @P1 LDC R4, c[0x0][0x450] ;  /* 0x00011400ff041b82 */ /* 0x000e620000000800 */
[----:B0-----:R-:W-:-:S05]  /*1f540*/  @P1 IMAD.HI.U32 R5, R7, R5, RZ ;  /* 0x0000000507051227 */ /* 0x001fca00078e00ff */
[----:B-1----:R-:W-:Y:S02]  /*1f550*/  @P1 SHF.R.U32.HI R6, RZ, R4, R5 ;  /* 0x00000004ff061219 */ /* 0x002fe40000011605 */
[----:B------:R-:W-:-:S03]  /*1f560*/  SHF.R.S32.HI R4, RZ, 0x1f, R2 ;  /* 0x0000001fff047819 */ /* 0x000fc60000011402 */
[----:B------:R-:W-:Y:S01]  /*1f570*/  IMAD.IADD R7, R19, 0x1, R6 ;  /* 0x0000000113077824 */ /* 0x000fe200078e0206 */
[----:B------:R-:W-:-:S03]  /*1f580*/  LEA.HI R4, R4, R2, RZ, 0x7 ;  /* 0x0000000204047211 */ /* 0x000fc600078f38ff */
[----:B------:R-:W-:Y:S01]  /*1f590*/  VIADD R2, R7, -UR4 ;  /* 0x8000000407027c36 */ /* 0x000fe20008000000 */
[----:B------:R-:W-:-:S05]  /*1f5a0*/  SHF.R.S32.HI R9, RZ, 0x7, R4 ;  /* 0x00000007ff097819 */ /* 0x000fca0000011404 */
[----:B------:R0:W-:Y:S01]  /*1f5b0*/  STL [R1+0x48], R9 ;  /* 0x0000480901007387 */ /* 0x0001e20000100800 */
[----:B--2---:R-:W-:Y:S01]  /*1f5c0*/  VIMNMX R6, R8, R9, PT ;  /* 0x0000000908067248 */ /* 0x004fe20003fe0100 */
[----:B0-----:R-:W-:Y:S06]  /*1f5d0*/  @!P2 BRA `(.L_x_1664) ;  /* 0x000000000044a947 */ /* 0x001fec0003800000 */
        /* <DEDUP_REMOVED lines=10> */
.L_x_1666:
[----:B------:R-:W-:-:S13]  /*1f680*/  ISETP.NE.AND P0, PT, R3, 0x1, PT ;  /* 0x000000010300780c */ /* 0x000fda0003f05270 */
[----:B------:R-:W0:Y:S02]  /*1f690*/  @P0 LDC.64 R4, c[0x0][0x9e8] ;  /* 0x00027a00ff040b82 */ /* 0x000e240000000a00 */
[----:B0-----:R-:W-:-:S05]  /*1f6a0*/  @P0 IMAD.HI.U32 R4, R7, R4, RZ ;  /* 0x0000000407040227 */ /* 0x001fca00078e00ff */
[----:B------:R-:W-:-:S07]  /*1f6b0*/  @P0 SHF.R.U32.HI R7, RZ, R5, R4 ;  /* 0x00000005ff070219 */ /* 0x000fce0000011604 */
.L_x_1667:
[----:B------:R-:W-:Y:S05]  /*1f6c0*/  BSYNC B0 ;  /* 0x0000000000007941 */ /* 0x000fea0003800000 */
.L_x_1665:
[----:B------:R-:W-:-:S05]  /*1f6d0*/  IMAD R3, R7, R3, RZ ;  /* 0x0000000307037224 */ /* 0x000fca00078e02ff */
[----:B------:R-:W-:-:S07]  /*1f6e0*/  VIMNMX R2, R2, R3, !PT ;  /* 0x0000000302027248 */ /* 0x000fce0007fe0100 */
.L_x_1664:
[----:B------:R-:W-:Y:S01]  /*1f6f0*/  SHF.R.S32.HI R3, RZ, 0x1f, R2 ;  /* 0x0000001fff037819 */ /* 0x000fe20000011402 */
[----:B------:R-:W-:Y:S01]  /*1f700*/  BSSY B0, `(.L_x_1668) ;  /* 0x0000025000007945 */ /* 0x000fe20003800000 */
[----:B------:R-:W-:Y:S02]  /*1f710*/  ISETP.NE.AND P1, PT, R0, RZ, PT ;  /* 0x000000ff0000720c */ /* 0x000fe40003f25270 */
[----:B------:R-:W-:-:S04]  /*1f720*/  LEA.HI R3, R3, R2, RZ, 0x7 ;  /* 0x0000000203037211 */ /* 0x000fc800078f38ff */
[----:B------:R-:W-:-:S04]  /*1f730*/  SHF.R.S32.HI R3, RZ, 0x7, R3 ;  /* 0x00000007ff037819 */ /* 0x000fc80000011403 */
[----:B------:R-:W-:-:S03]  /*1f740*/  VIMNMX R8, RZ, R3, !PT ;  /* 0x00000003ff087248 */ /* 0x000fc60007fe0100 */
[----:B------:R-:W0:Y:S01]  /*1f750*/  @!P1 LDC R0, c[0x0][0x9f0] ;  /* 0x00027c00ff009b82 */ /* 0x000e220000000800 */
[----:B------:R-:W-:Y:S01]  /*1f760*/  ISETP.GT.AND P0, PT, R6, R8, PT ;  /* 0x000000080600720c */ /* 0x000fe20003f04270 */
[----:B------:R1:W-:Y:S04]  /*1f770*/  STL [R1+0x24], R8 ;  /* 0x0000240801007387 */ /* 0x0003e80000100800 */
[----:B------:R1:W-:Y:S08]  /*1f780*/  STL [R1+0x28], RZ ;  /* 0x000028ff01007387 */ /* 0x0003f00000100800 */
[----:B-1----:R-:W-:Y:S05]  /*1f790*/  @!P0 BRA `(.L_x_1669) ;  /* 0x00000000006c8947 */ /* 0x002fea0003800000 */
[-C--:B0-----:R-:W-:Y:S02]  /*1f7a0*/  IABS R4, R0.reuse ;  /* 0x0000000000047213 */ /* 0x081fe40000000000 */
[----:B------:R-:W-:Y:S02]  /*1f7b0*/  IABS R7, R0 ;  /* 0x0000000000077213 */ /* 0x000fe40000000000 */
[----:B------:R-:W0:Y:S03]  /*1f7c0*/  I2F.RP R2, R4 ;  /* 0x0000000400027306 */ /* 0x000e260000209400 */
[----:B------:R-:W-:-:S05]  /*1f7d0*/  IMAD.MOV R7, RZ, RZ, -R7 ;  /* 0x000000ffff077224 */ /* 0x000fca00078e0a07 */
[----:B0-----:R-:W0:Y:S02]  /*1f7e0*/  MUFU.RCP R2, R2 ;  /* 0x0000000200027308 */ /* 0x001e240000001000 */
[----:B0-----:R-:W-:-:S06]  /*1f7f0*/  VIADD R2, R2, 0xffffffe ;  /* 0x0ffffffe02027836 */ /* 0x001fcc0000000000 */
[----:B------:R-:W0:Y:S02]  /*1f800*/  F2I.FTZ.U32.TRUNC.NTZ R3, R2 ;  /* 0x0000000200037305 */ /* 0x000e24000021f000 */
[----:B0-----:R-:W-:-:S04]  /*1f810*/  IMAD.MOV R2, RZ, RZ, -R3 ;  /* 0x000000ffff027224 */ /* 0x001fc800078e0a03 */
[----:B------:R-:W-:Y:S02]  /*1f820*/  IMAD R5, R2, R4, RZ ;  /* 0x0000000402057224 */ /* 0x000fe400078e02ff */
        /* <DEDUP_REMOVED lines=18> */
.L_x_1669:
[----:B------:R-:W-:Y:S05]  /*1f950*/  BSYNC B0 ;  /* 0x0000000000007941 */ /* 0x000fea0003800000 */
.L_x_1668:
[----:B------:R-:W2:Y:S04]  /*1f960*/  LDL R2, [R1+0x28] ;  /* 0x0000280001027983 */ /* 0x000ea80000100800 */
[----:B0-----:R-:W2:Y:S01]  /*1f970*/  LDL R0, [R1+0x38] ;  /* 0x0000380001007983 */ /* 0x001ea20000100800 */
[----:B------:R-:W-:Y:S01]  /*1f980*/  BSSY B7, `(.L_x_1670) ;  /* 0x000041b000077945 */ /* 0x000fe20003800000 */
[----:B--2---:R-:W-:-:S05]  /*1f990*/  IMAD R0, R0, R2, R8 ;  /* 0x0000000200007224 */ /* 0x004fca00078e0208 */
[----:B------:R-:W-:Y:S01]  /*1f9a0*/  VIADDMNMX R22, R0, R2, R6, PT ;  /* 0x0000000200167246 */ /* 0x000fe20003800106 */
[----:B------:R0:W-:Y:S03]  /*1f9b0*/  STL [R1+0x8], R0 ;  /* 0x0000080001007387 */ /* 0x0001e60000100800 */
[----:B------:R-:W-:Y:S01]  /*1f9c0*/  ISETP.GT.AND P0, PT, R22, R0, PT ;  /* 0x000000001600720c */ /* 0x000fe20003f04270 */
[----:B------:R0:W-:-:S12]  /*1f9d0*/  STL [R1+0x1c], R22 ;  /* 0x00001c1601007387 */ /* 0x0001d80000100800 */
[----:B0-----:R-:W-:Y:S05]  /*1f9e0*/  @P0 BRA `(.L_x_1671) ;  /* 0x0000000000440947 */ /* 0x001fea0003800000 */
[----:B------:R-:W0:Y:S02]  /*1f9f0*/  S2R R0, SR_TID.X ;  /* 0x0000000000007919 */ /* 0x000e240000002100 */
[----:B0-----:R-:W-:-:S04]  /*1fa00*/  LOP3.LUT R0, R0, 0x7f, RZ, 0xc0, !PT ;  /* 0x0000007f00007812 */ /* 0x001fc800078ec0ff */
[----:B------:R-:W-:-:S13]  /*1fa10*/  ISETP.NE.AND P0, PT, R0, RZ, PT ;  /* 0x000000ff0000720c */ /* 0x000fda0003f05270 */
[----:B------:R-:W-:Y:S05]  /*1fa20*/  @P0 BRA `(.L_x_1672) ;  /* 0x0000004000400947 */ /* 0x000fea0003800000 */
[----:B-1----:R-:W0:Y:S01]  /*1fa30*/  S2R R5, SR_LANEID ;  /* 0x0000000000057919 */ /* 0x002e220000000000 */
        /* <DEDUP_REMOVED lines=10> */
[----:B0-----:R-:W-:Y:S01]  /*1fae0*/  IADD3 R24, R0, UR37, R7 ;  /* 0x0000002500187c10 */ /* 0x001fe2000fffe007 */
[----:B------:R-:W-:Y:S06]  /*1faf0*/  BRA `(.L_x_1672) ;  /* 0x00000040000c7947 */ /* 0x000fec0003800000 */
.L_x_1671:
        /* <DEDUP_REMOVED lines=9> */
[----:B------:R-:W0:Y:S01]  /*1fb90*/  LDC.64 R2, c[0x4][R2] ;  /* 0x0100000002027b82 */ /* 0x000e220000000a00 */
[----:B-1----:R-:W-:Y:S02]  /*1fba0*/  IMAD.U32 R5, RZ, RZ, UR7 ;  /* 0x00000007ff057e24 */ /* 0x002fe4000f8e00ff */
        /* <DEDUP_REMOVED lines=9> */
.L_x_1674:
[----:B------:R-:W-:Y:S05]  /*1fc40*/  BSYNC B6 ;  /* 0x0000000000067941 */ /* 0x000fea0003800000 */
.L_x_1673:
        /* <DEDUP_REMOVED lines=8> */
[----:B------:R0:W2:Y:S01]  /*1fcd0*/  LDC.64 R2, c[0x4][R19] ;  /* 0x0100000013027b82 */ /* 0x0000a20000000a00 */
[----:B------:R-:W-:Y:S02]  /*1fce0*/  IMAD.U32 R4, RZ, RZ, UR6 ;  /* 0x00000006ff047e24 */ /* 0x000fe4000f8e00ff */
[----:B-1----:R-:W-:Y:S02]  /*1fcf0*/  IMAD.U32 R5, RZ, RZ, UR7 ;  /* 0x00000007ff057e24 */ /* 0x002fe4000f8e00ff */
        /* <DEDUP_REMOVED lines=8> */
[----:B--2---:R-:W-:Y:S05]  /*1fd80*/  CALL.ABS.NOINC R2 ;  /* 0x0000000002007343 */ /* 0x004fea0003c00000 */
.L_x_1677:
        /* <DEDUP_REMOVED lines=15> */
.L_x_1676:
[----:B------:R-:W-:Y:S05]  /*1fe80*/  BSYNC B6 ;  /* 0x0000000000067941 */ /* 0x000fea0003800000 */
.L_x_1675:
[----:B------:R-:W-:Y:S01]  /*1fe90*/  ULDC.64 UR4, c[0x0][0x9f8] ;  /* 0x00027e0000047ab9 */ /* 0x000fe20000000a00 */
[----:B------:R-:W-:Y:S01]  /*1fea0*/  IMAD.MOV.U32 R25, RZ, RZ, R27 ;  /* 0x000000ffff197224 */ /* 0x000fe200078e001b */
[----:B------:R-:W-:-:S04]  /*1feb0*/  ISETP.NE.U32.AND P0, PT, RZ, UR4, PT ;  /* 0x00000004ff007c0c */ /* 0x000fc8000bf05070 */
[----:B------:R-:W-:Y:S01]  /*1fec0*/  ISETP.NE.AND.EX P0, PT, RZ, UR5, PT, P0 ;  /* 0x00000005ff007c0c */ /* 0x000fe2000bf05300 */
[----:B------:R-:W-:-:S12]  /*1fed0*/  ULDC.64 UR4, c[0x0][0xa08] ;  /* 0x0002820000047ab9 */ /* 0x000fd80000000a00 */
[----:B------:R-:W0:Y:S02]  /*1fee0*/  @P0 LDC.64 R2, c[0x0][0x9f8] ;  /* 0x00027e00ff020b82 */ /* 0x000e240000000a00 */
[----:B0-----:R-:W-:-:S05]  /*1fef0*/  @P0 IMAD.WIDE R2, R27, 0x4, R2 ;  /* 0x000000041b020825 */ /* 0x001fca00078e0202 */
[----:B------:R0:W2:Y:S01]  /*1ff00*/  @P0 LDG.E R25, desc[UR38][R2.64] ;  /* 0x0000002602190981 */ /* 0x0000a2000c1e1900 */
[----:B------:R-:W-:Y:S01]  /*1ff10*/  VIADD R22, R22, 0xffffffff ;  /* 0xffffffff16167836 */ /* 0x000fe20000000000 */
[----:B0-----:R-:W0:Y:S02]  /*1ff20*/  LDC.64 R2, c[0x0][0x418] ;  /* 0x00010600ff027b82 */ /* 0x001e240000000a00 */
[----:B0-----:R-:W-:Y:S01]  /*1ff30*/  LOP3.LUT P0, RZ, R2, UR4, RZ, 0xfc, !PT ;  /* 0x0000000402ff7c12 */ /* 0x001fe2000f80fcff */
[----:B------:R-:W-:-:S03]  /*1ff40*/  UMOV UR4, 0xffffffff ;  /* 0xffffffff00047882 */ /* 0x000fc60000000000 */
[----:B------:R-:W-:Y:S02]  /*1ff50*/  LOP3.LUT P0, RZ, R3, UR5, RZ, 0xfc, P0 ;  /* 0x0000000503ff7c12 */ /* 0x000fe4000800fcff */
[----:B--2---:R-:W-:Y:S02]  /*1ff60*/  SHF.R.S32.HI R7, RZ, 0x1f, R25 ;  /* 0x0000001fff077819 */ /* 0x004fe40000011419 */
[----:B------:R-:W-:-:S03]  /*1ff70*/  SEL R19, R25, RZ, !P0 ;  /* 0x000000ff19137207 */ /* 0x000fc60004000000 */
[----:B------:R0:W-:Y:S01]  /*1ff80*/  STL [R1+0x4], R7 ;  /* 0x0000040701007387 */ /* 0x0001e20000100800 */
[----:B------:R-:W-:Y:S05]  /*1ff90*/  BRA.DIV UR4, `(.L_x_1678) ;  /* 0x00000062042c7947 */ /* 0x000fea000b800000 */
[----:B------:R-:W2:Y:S02]  /*1ffa0*/  S2R R0, SR_TID.X ;  /* 0x0000000000007919 */ /* 0x000ea40000002100 */
[----:B--2---:R-:W-:-:S04]  /*1ffb0*/  SHF.R.U32.HI R0, RZ, 0x5, R0 ;  /* 0x00000005ff007819 */ /* 0x004fc80000011600 */
[----:B------:R-:W-:-:S05]  /*1ffc0*/  LOP3.LUT R0, R0, 0x3, RZ, 0xc0, !PT ;  /* 0x0000000300007812 */ /* 0x000fca00078ec0ff */
[----:B------:R2:W3:Y:S02]  /*1ffd0*/  SHFL.IDX PT, R14, R0, RZ, 0x1f ;  /* 0x00001fff000e7589 */ /* 0x0004e400000e0000 */
.L_x_1835:
        /* <DEDUP_REMOVED lines=8> */
.L_x_1838:
[----:B------:R-:W-:Y:S05]  /*20060*/  @!P6 BRA `(.L_x_1679) ;  /* 0x00000004000ce947 */ /* 0x000fea0003800000 */
[----:B------:R-:W-:-:S04]  /*20070*/  ISETP.NE.U32.AND P0, PT, R2, RZ, PT ;  /* 0x000000ff0200720c */ /* 0x000fc80003f05070 */
[----:B------:R-:W-:-:S13]  /*20080*/  ISETP.NE.AND.EX P0, PT, R3, RZ, PT, P0 ;  /* 0x000000ff0300720c */ /* 0x000fda0003f05300 */
[----:B------:R-:W-:Y:S05]  /*20090*/  @!P0 BRA `(.L_x_1681) ;  /* 0x0000000000488947 */ /* 0x000fea0003800000 */
[----:B------:R-:W3:Y:S01]  /*200a0*/  LDC R6, c[0x0][0x43c] ;  /* 0x00010f00ff067b82 */ /* 0x000ee20000000800 */
[----:B--2---:R-:W-:Y:S01]  /*200b0*/  IMAD.MOV.U32 R0, RZ, RZ, R22 ;  /* 0x000000ffff007224 */ /* 0x004fe200078e0016 */
[----:B------:R-:W-:Y:S01]  /*200c0*/  ULDC.64 UR4, c[0x0][0x428] ;  /* 0x00010a0000047ab9 */ /* 0x000fe20000000a00 */
[----:B---3--:R-:W-:-:S13]  /*200d0*/  ISETP.NE.AND P0, PT, R6, 0x1, PT ;  /* 0x000000010600780c */ /* 0x008fda0003f05270 */
[----:B-1----:R-:W1:Y:S02]  /*200e0*/  @P0 LDC.64 R4, c[0x0][0x440] ;  /* 0x00011000ff040b82 */ /* 0x002e640000000a00 */
[----:B-1----:R-:W-:-:S05]  /*200f0*/  @P0 IMAD.HI.U32 R4, R22, R4, RZ ;  /* 0x0000000416040227 */ /* 0x002fca00078e00ff */
        /* <DEDUP_REMOVED lines=12> */
.L_x_1681:
[----:B--2---:R-:W-:Y:S01]  /*201c0*/  IMAD R0, R18, 0x8, R17 ;  /* 0x0000000812007824 */ /* 0x004fe200078e0211 */
[----:B---3--:R-:W-:-:S04]  /*201d0*/  SHF.L.U32 R2, R28, 0x1f, RZ ;  /* 0x0000001f1c027819 */ /* 0x008fc800000006ff */
[----:B------:R-:W2:Y:S02]  /*201e0*/  SYNCS.PHASECHK.TRANS64.TRYWAIT P0, [R0+URZ+0x2d840], R2 ;  /* 0x02d84002000075a7 */ /* 0x000ea4000800017f */
[----:B--2---:R-:W-:Y:S05]  /*201f0*/  @!P0 BRA `(.L_x_1682) ;  /* 0x0000005c00e88947 */ /* 0x004fea0003800000 */
.L_x_1839:
        /* <DEDUP_REMOVED lines=11> */
.L_x_1683:
        /* <DEDUP_REMOVED lines=15> */
[----:B------:R-:W-:Y:S02]  /*203a0*/  ULEA UR11, UR11, UR5, 0x7 ;  /* 0x000000050b0b7291 */ /* 0x000fe4000f8e383f */
        /* <DEDUP_REMOVED lines=15> */
.L_x_1679:
[----:B------:R-:W3:Y:S01]  /*204a0*/  LDL.LU R3, [R1+0x20] ;  /* 0x0000200001037983 */ /* 0x000ee20000300800 */
[----:B------:R-:W-:Y:S05]  /*204b0*/  WARPSYNC.ALL ;  /* 0x0000000000007948 */ /* 0x000fea0003800000 */
[----:B------:R-:W-:Y:S01]  /*204c0*/  ULDC.64 UR4, c[0x0][0x298] ;  /* 0x0000a60000047ab9 */ /* 0x000fe20000000a00 */
[----:B--2---:R-:W-:Y:S01]  /*204d0*/  VIADD R0, R17, 0xc400 ;  /* 0x0000c40011007836 */ /* 0x004fe20000000000 */
[----:B------:R-:W-:Y:S01]  /*204e0*/  ULDC.64 UR6, c[0x0][0xa00] ;  /* 0x0002800000067ab9 */ /* 0x000fe20000000a00 */
[----:B------:R-:W-:Y:S01]  /*204f0*/  BSSY B6, `(.L_x_1684) ;  /* 0x0000022000067945 */ /* 0x000fe20003800000 */
[----:B------:R-:W-:Y:S01]  /*20500*/  BAR.SYNC.DEFER_BLOCKING 0x8, 0x200 ;  /* 0x0208000000007b1d */ /* 0x000fe20000010000 */
[----:B------:R-:W-:-:S02]  /*20510*/  ISETP.NE.U32.AND P0, PT, RZ, UR6, PT ;  /* 0x00000006ff007c0c */ /* 0x000fc4000bf05070 */
[----:B------:R-:W-:Y:S02]  /*20520*/  LOP3.LUT P1, RZ, R0, 0x1bf, RZ, 0xc0, !PT ;  /* 0x000001bf00ff7812 */ /* 0x000fe4000782c0ff */
[----:B------:R-:W-:Y:S02]  /*20530*/  ISETP.NE.AND.EX P0, PT, RZ, UR7, PT, P0 ;  /* 0x00000007ff007c0c */ /* 0x000fe4000bf05300 */
[----:B---3--:R-:W-:Y:S01]  /*20540*/  SHF.R.S32.HI R2, RZ, 0x1f, R3 ;  /* 0x0000001fff027819 */ /* 0x008fe20000011403 */
[----:B-1----:R-:W-:-:S04]  /*20550*/  IMAD.WIDE.U32 R4, R3, UR4, RZ ;  /* 0x0000000403047c25 */ /* 0x002fc8000f8e00ff */
        /* <DEDUP_REMOVED lines=11> */
[----:B-1----:R-:W-:Y:S01]  /*20610*/  MOV R2, 0x0 ;  /* 0x0000000000027802 */ /* 0x002fe20000000f00 */
[----:B------:R-:W-:Y:S01]  /*20620*/  ULDC.64 UR4, c[0x4][0xa8] ;  /* 0x01002a0000047ab9 */ /* 0x000fe20000000a00 */
[----:B------:R-:W-:Y:S01]  /*20630*/  ULDC.64 UR6, c[0x4][0xb0] ;  /* 0x01002c0000067ab9 */ /* 0x000fe20000000a00 */
[----:B------:R-:W-:Y:S01]  /*20640*/  ULDC.64 UR8, c[0x4][0x20] ;  /* 0x0100080000087ab9 */ /* 0x000fe20000000a00 */
[----:B------:R-:W-:Y:S02]  /*20650*/  IMAD.U32 R4, RZ, RZ, UR4 ;  /* 0x00000004ff047e24 */ /* 0x000fe4000f8e00ff */
[----:B------:R-:W1:Y:S01]  /*20660*/  LDC.64 R2, c[0x4][R2] ;  /* 0x0100000002027b82 */ /* 0x000e620000000a00 */
[----:B------:R-:W-:Y:S02]  /*20670*/  IMAD.U32 R5, RZ, RZ, UR5 ;  /* 0x00000005ff057e24 */ /* 0x000fe4000f8e00ff */
[----:B------:R-:W-:Y:S02]  /*20680*/  IMAD.U32 R6, RZ, RZ, UR6 ;  /* 0x00000006ff067e24 */ /* 0x000fe4000f8e00ff */
[----:B0-----:R-:W-:-:S02]  /*20690*/  IMAD.U32 R7, RZ, RZ, UR7 ;  /* 0x00000007ff077e24 */ /* 0x001fc4000f8e00ff */
[----:B------:R-:W-:Y:S02]  /*206a0*/  IMAD.U32 R10, RZ, RZ, UR8 ;  /* 0x00000008ff0a7e24 */ /* 0x000fe4000f8e00ff */
[----:B------:R-:W-:Y:S02]  /*206b0*/  IMAD.U32 R11, RZ, RZ, UR9 ;  /* 0x00000009ff0b7e24 */ /* 0x000fe4000f8e00ff */
[----:B------:R-:W-:Y:S02]  /*206c0*/  IMAD.MOV.U32 R8, RZ, RZ, 0x70 ;  /* 0x00000070ff087424 */ /* 0x000fe400078e00ff */
[----:B------:R-:W-:Y:S02]  /*206d0*/  IMAD.MOV.U32 R12, RZ, RZ, 0x1 ;  /* 0x00000001ff0c7424 */ /* 0x000fe400078e00ff */
[----:B------:R-:W-:-:S07]  /*206e0*/  IMAD.MOV.U32 R13, RZ, RZ, RZ ;  /* 0x000000ffff0d7224 */ /* 0x000fce00078e00ff */
[----:B------:R-:W-:-:S07]  /*206f0*/  LEPC R20, `(.L_x_1685) ;  /* 0x000000001014794e */ /* 0x000fce0000000000 */
[----:B-1----:R-:W-:Y:S05]  /*20700*/  CALL.ABS.NOINC R2 ;  /* 0x0000000002007343 */ /* 0x002fea0003c00000 */
.L_x_1685:
[----:B------:R-:W-:Y:S05]  /*20710*/  BSYNC B6 ;  /* 0x0000000000067941 */ /* 0x000fea0003800000 */
.L_x_1684:
[----:B------:R-:W2:Y:S01]  /*20720*/  LDL.LU R20, [R1+0x3c] ;  /* 0x00003c0001147983 */ /* 0x000ea20000300800 */
[----:B------:R-:W3:Y:S01]  /*20730*/  LDC R9, c[0x0][0x448] ;  /* 0x00011200ff097b82 */ /* 0x000ee20000000800 */
[----:B------:R-:W-:Y:S01]  /*20740*/  ULDC.64 UR6, c[0x0][0x2e0] ;  /* 0x0000b80000067ab9 */ /* 0x000fe20000000a00 */
[----:B------:R-:W-:Y:S01]  /*20750*/  ULDC.64 UR4, c[0x0][0x2d8] ;  /* 0x0000b60000047ab9 */ /* 0x000fe20000000a00 */
[----:B-1----:R-:W2:Y:S01]  /*20760*/  LDL.LU.64 R2, [R1+0x30] ;  /* 0x0000300001027983 */ /* 0x002ea20000300a00 */
[----:B------:R-:W-:-:S03]  /*20770*/  ULDC.64 UR8, c[0x0][0x280] ;  /* 0x0000a00000087ab9 */ /* 0x000fc60000000a00 */
[----:B------:R-:W4:Y:S04]  /*20780*/  LDL.LU R21, [R1+0x40] ;  /* 0x0000400001157983 */ /* 0x000f280000300800 */
[----:B------:R-:W4:Y:S04]  /*20790*/  LDL.LU R4, [R1+0x20] ;  /* 0x0000200001047983 */ /* 0x000f280000300800 */
[----:B------:R-:W4:Y:S01]  /*207a0*/  LDL R12, [R1+0x10] ;  /* 0x00001000010c7983 */ /* 0x000f220000100800 */
[----:B------:R-:W1:Y:S01]  /*207b0*/  S2R R10, SR_TID.X ;  /* 0x00000000000a7919 */ /* 0x000e620000002100 */
[----:B------:R-:W0:Y:S01]  /*207c0*/  S2R R11, SR_TID.X ;  /* 0x00000000000b7919 */ /* 0x000e220000002100 */
[----:B---3--:R-:W-:-:S13]  /*207d0*/  ISETP.NE.AND P1, PT, R9, 0x1, PT ;  /* 0x000000010900780c */ /* 0x008fda0003f25270 */
[----:B------:R-:W3:Y:S08]  /*207e0*/  @P1 LDC R5, c[0x0][0x44c] ;  /* 0x00011300ff051b82 */ /* 0x000ef00000000800 */
[----:B------:R-:W3:Y:S08]  /*207f0*/  @P1 LDC R6, c[0x0][0x450] ;  /* 0x00011400ff061b82 */ /* 0x000ef00000000800 */
[----:B------:R-:W3:Y:S01]  /*20800*/  @P1 LDC R8, c[0x0][0x450] ;  /* 0x00011400ff081b82 */ /* 0x000ee20000000800 */
[----:B--2---:R-:W-:-:S02]  /*20810*/  IMAD.MOV.U32 R3, RZ, RZ, R20 ;  /* 0x000000ffff037224 */ /* 0x004fc400078e0014 */
[----:B------:R-:W2:Y:S01]  /*20820*/  S2R R20, SR_TID.X ;  /* 0x0000000000147919 */ /* 0x000ea20000002100 */
[----:B----4-:R-:W-:Y:S02]  /*20830*/  IMAD R0, R21, UR6, RZ ;  /* 0x0000000615007c24 */ /* 0x010fe4000f8e02ff */
[----:B------:R-:W-:-:S04]  /*20840*/  IMAD.WIDE.U32 R2, R16, UR4, R2 ;  /* 0x0000000410027c25 */ /* 0x000fc8000f8e0002 */
[----:B------:R-:W-:Y:S01]  /*20850*/  IMAD R3, R16, UR5, R3 ;  /* 0x0000000510037c24 */ /* 0x000fe2000f8e0203 */
[----:B------:R-:W-:Y:S01]  /*20860*/  ULDC.64 UR4, c[0x0][0x2d0] ;  /* 0x0000b40000047ab9 */ /* 0x000fe20000000a00 */
[C---:B------:R-:W-:Y:S02]  /*20870*/  IMAD R0, R4.reuse, UR7, R0 ;  /* 0x0000000704007c24 */ /* 0x040fe4000f8e0200 */
[----:B------:R-:W-:Y:S01]  /*20880*/  IMAD.WIDE.U32 R2, R4, UR6, R2 ;  /* 0x0000000604027c25 */ /* 0x000fe2000f8e0002 */
[----:B------:R-:W-:-:S03]  /*20890*/  ULDC.64 UR6, c[0x0][0x2c8] ;  /* 0x0000b20000067ab9 */ /* 0x000fc60000000a00 */
[----:B------:R-:W-:Y:S01]  /*208a0*/  IMAD.IADD R3, R3, 0x1, R0 ;  /* 0x0000000103037824 */ /* 0x000fe200078e0200 */
[C---:B--2---:R-:W-:Y:S01]  /*208b0*/  LOP3.LUT R21, R20.reuse, 0x7f, RZ, 0xc0, !PT ;  /* 0x0000007f14157812 */ /* 0x044fe200078ec0ff */
[----:B------:R-:W-:-:S03]  /*208c0*/  IMAD.SHL.U32 R20, R20, 0x20, RZ ;  /* 0x0000002014147824 */ /* 0x000fc600078e00ff */
[----:B------:R-:W-:-:S04]  /*208d0*/  SHF.R.U32.HI R21, RZ, 0x2, R21 ;  /* 0x00000002ff157819 */ /* 0x000fc80000011615 */
[----:B------:R-:W-:Y:S01]  /*208e0*/  LOP3.LUT R20, R21, 0x60, R20, 0xf8, !PT ;  /* 0x0000006015147812 */ /* 0x000fe200078ef814 */
[----:B-1----:R-:W-:-:S04]  /*208f0*/  IMAD.SHL.U32 R21, R10, 0x8, RZ ;  /* 0x000000080a157824 */ /* 0x002fc800078e00ff */
[----:B------:R-:W-:Y:S01]  /*20900*/  IMAD.IADD R0, R20, 0x1, R12 ;  /* 0x0000000114007824 */ /* 0x000fe200078e020c */
[----:B------:R-:W-:Y:S01]  /*20910*/  LOP3.LUT R21, R21, 0x18, RZ, 0xc0, !PT ;  /* 0x0000001815157812 */ /* 0x000fe200078ec0ff */
[----:B0-----:R-:W-:Y:S02]  /*20920*/  IMAD.SHL.U32 R20, R11, 0x8, RZ ;  /* 0x000000080b147824 */ /* 0x001fe400078e00ff */
[----:B---3--:R-:W-:Y:S01]  /*20930*/  @P1 IMAD.HI.U32 R5, R0, R5, RZ ;  /* 0x0000000500051227 */ /* 0x008fe200078e00ff */
[C---:B------:R-:W-:Y:S02]  /*20940*/  LOP3.LUT R10, R21.reuse, 0x40, RZ, 0xfc, !PT ;  /* 0x00000040150a7812 */ /* 0x040fe400078efcff */
[----:B------:R-:W-:Y:S01]  /*20950*/  LOP3.LUT R20, R20, 0x18, RZ, 0xc0, !PT ;  /* 0x0000001814147812 */ /* 0x000fe200078ec0ff */
[----:B------:R-:W-:Y:S01]  /*20960*/  IMAD.MOV.U32 R4, RZ, RZ, R0 ;  /* 0x000000ffff047224 */ /* 0x000fe200078e0000 */
[----:B------:R-:W-:Y:S02]  /*20970*/  @P1 SHF.R.U32.HI R4, RZ, R6, R5 ;  /* 0x00000006ff041219 */ /* 0x000fe40000011605 */
        /* <DEDUP_REMOVED lines=8> */
[----:B------:R-:W-:Y:S02]  /*20a00*/  VIADD R0, R0, 0x80 ;  /* 0x0000008000007836 */ /* 0x000fe40000000000 */
[----:B------:R-:W-:Y:S01]  /*20a10*/  IMAD.WIDE.U32 R4, R6, UR6, R4 ;  /* 0x0000000606047c25 */ /* 0x000fe2000f8e0004 */
[----:B------:R-:W-:-:S05]  /*20a20*/  SHF.R.S32.HI R7, RZ, 0x1f, R6 ;  /* 0x0000001fff077819 */ /* 0x000fca0000011406 */
[----:B------:R-:W-:-:S04]  /*20a30*/  IMAD R7, R7, UR6, RZ ;  /* 0x0000000607077c24 */ /* 0x000fc8000f8e02ff */
[----:B------:R-:W-:Y:S02]  /*20a40*/  IMAD R6, R6, UR7, R7 ;  /* 0x0000000706067c24 */ /* 0x000fe4000f8e0207 */
[----:B------:R-:W0:Y:S02]  /*20a50*/  @P1 LDC R7, c[0x0][0x44c] ;  /* 0x00011300ff071b82 */ /* 0x000e240000000800 */
[----:B------:R-:W-:Y:S01]  /*20a60*/  IMAD.IADD R6, R5, 0x1, R6 ;  /* 0x0000000105067824 */ /* 0x000fe200078e0206 */
[----:B------:R-:W-:-:S04]  /*20a70*/  LEA R5, P0, R4, UR8, 0x1 ;  /* 0x0000000804057c11 */ /* 0x000fc8000f8008ff */
[----:B------:R-:W-:Y:S01]  /*20a80*/  LEA.HI.X R6, R4, UR9, R6, 0x1, P0 ;  /* 0x0000000904067c11 */ /* 0x000fe200080f0c06 */
        /* <DEDUP_REMOVED lines=26> */
[----:B------:R-:W2:Y:S04]  /*20c30*/  LDL.LU R3, [R1+0x18] ;  /* 0x0000180001037983 */ /* 0x000ea80000300800 */
[----:B------:R-:W3:Y:S04]  /*20c40*/  LDL.LU R11, [R1+0x10] ;  /* 0x00001000010b7983 */ /* 0x000ee80000300800 */
[----:B------:R-:W0:Y:S01]  /*20c50*/  SHFL.IDX PT, R2, R5, RZ, 0x1c1f ;  /* 0x001c1fff05027589 */ /* 0x000e2200000e0000 */
[----:B--2---:R-:W-:-:S03]  /*20c60*/  IMAD R4, R3, R9, RZ ;  /* 0x0000000903047224 */ /* 0x004fc600078e02ff */
[----:B------:R-:W1:Y:S01]  /*20c70*/  SHFL.IDX PT, R3, R6, RZ, 0x1c1f ;  /* 0x001c1fff06037589 */ /* 0x000e6200000e0000 */
[----:B---3--:R-:W-:-:S05]  /*20c80*/  IMAD.IADD R0, R21, 0x1, R11 ;  /* 0x0000000115007824 */ /* 0x008fca00078e020b */
        /* <DEDUP_REMOVED lines=34> */
[----:B------:R-:W1:Y:S02]  /*20eb0*/  SHFL.IDX PT, R5, R8, RZ, 0x1c1f ;  /* 0x001c1fff08057589 */ /* 0x000e6400000e0000 */
[----:B------:R-:W-:Y:S01]  /*20ec0*/  ISETP.GE.AND P3, PT, R3, R4, PT ;  /* 0x000000040300720c */ /* 0x000fe20003f66270 */
[----:B------:R-:W-:-:S05]  /*20ed0*/  VIADD R3, R0, 0x60 ;  /* 0x0000006000037836 */ /* 0x000fca0000000000 */
[----:B------:R-:W-:-:S13]  /*20ee0*/  ISETP.GE.AND P4, PT, R3, R4, PT ;  /* 0x000000040300720c */ /* 0x000fda0003f86270 */
[----:B0-----:R-:W-:-:S05]  /*20ef0*/  @!P4 LEA R2, P5, R20, R2, 0x1 ;  /* 0x000000021402c211 */ /* 0x001fca00078a08ff */
[----:B------:R-:W-:Y:S01]  /*20f00*/  @!P4 IMAD.X R3, RZ, RZ, R6, P5 ;  /* 0x000000ffff03c224 */ /* 0x000fe200028e0606 */
[----:B-1----:R-:W-:Y:S01]  /*20f10*/  @!P3 LEA R5, P5, R20, R5, 0x1 ;  /* 0x000000051405b211 */ /* 0x002fe200078a08ff */
[----:B------:R-:W0:Y:S04]  /*20f20*/  SHFL.IDX PT, R6, R7, RZ, 0x1c1f ;  /* 0x001c1fff07067589 */ /* 0x000e2800000e0000 */
[----:B------:R-:W-:Y:S04]  /*20f30*/  @!P4 LDGSTS.E.BYPASS.LTC128B.128 [R10+0xdc00], desc[UR38][R2.64], !P2 ;  /* 0x0dc00000020acfae */ /* 0x000fe8000d101d66 */
[----:B------:R-:W-:Y:S04]  /*20f40*/  @!P4 LDGSTS.E.BYPASS.LTC128B.128 [R10+0x10c00], desc[UR38][R2.64+0x40], !P1 ;  /* 0x10c00040020acfae */ /* 0x000fe8000c901d66 */
[----:B------:R1:W-:Y:S04]  /*20f50*/  @!P4 LDGSTS.E.BYPASS.LTC128B.128 [R10+0x13c00], desc[UR38][R2.64+0x80], !P0 ;  /* 0x13c00080020acfae */ /* 0x0003e8000c101d66 */
[----:B------:R-:W2:Y:S01]  /*20f60*/  SHFL.IDX PT, R7, R7, 0x1, 0x1c1f ;  /* 0x003c1f0007077f89 */ /* 0x000ea200000e0000 */
[----:B0-----:R-:W-:-:S02]  /*20f70*/  @!P3 IMAD.X R6, RZ, RZ, R6, P5 ;  /* 0x000000ffff06b224 */ /* 0x001fc400028e0606 */
[----:B-1----:R-:W-:Y:S02]  /*20f80*/  @!P3 IMAD.MOV.U32 R2, RZ, RZ, R5 ;  /* 0x000000ffff02b224 */ /* 0x002fe400078e0005 */
[----:B------:R-:W-:-:S05]  /*20f90*/  @!P3 IMAD.MOV.U32 R3, RZ, RZ, R6 ;  /* 0x000000ffff03b224 */ /* 0x000fca00078e0006 */
[----:B------:R-:W-:Y:S04]  /*20fa0*/  @!P3 LDGSTS.E.BYPASS.LTC128B.128 [R10+0xe400], desc[UR38][R2.64], !P2 ;  /* 0x0e400000020abfae */ /* 0x000fe8000d101d66 */
[----:B------:R-:W-:Y:S04]  /*20fb0*/  @!P3 LDGSTS.E.BYPASS.LTC128B.128 [R10+0x11400], desc[UR38][R2.64+0x40], !P1 ;  /* 0x11400040020abfae */ /* 0x000fe8000c901d66 */
[----:B------:R0:W-:Y:S04]  /*20fc0*/  @!P3 LDGSTS.E.BYPASS.LTC128B.128 [R10+0x14400], desc[UR38][R2.64+0x80], !P0 ;  /* 0x14400080020abfae */ /* 0x0001e8000c101d66 */
[----:B0-2---:R0:W1:Y:S02]  /*20fd0*/  SHFL.IDX PT, R2, R8, 0x1, 0x1c1f ;  /* 0x003c1f0008027f89 */ /* 0x00506400000e0000 */
.L_x_1852:
        /* <DEDUP_REMOVED lines=13> */
.L_x_1687:
        /* <DEDUP_REMOVED lines=18> */
.L_x_1853:
[----:B------:R-:W-:Y:S05]  /*211d0*/  BSYNC B0 ;  /* 0x0000000000007941 */ /* 0x000fea0003800000 */
.L_x_1688:
[----:B------:R-:W0:Y:S04]  /*211e0*/  LDL R2, [R1+0x1c] ;  /* 0x00001c0001027983 */ /* 0x000e280000100800 */
[----:B------:R-:W2:Y:S01]  /*211f0*/  LDL R5, [R1+0x8] ;  /* 0x0000080001057983 */ /* 0x000ea20000100800 */
[----:B------:R-:W-:Y:S01]  /*21200*/  BSSY B0, `(.L_x_1690) ;  /* 0x0000234000007945 */ /* 0x000fe20003800000 */
[----:B0-----:R-:W-:-:S05]  /*21210*/  VIADD R0, R2, 0xfffffffe ;  /* 0xfffffffe02007836 */ /* 0x001fca0000000000 */
[----:B--2---:R-:W-:-:S13]  /*21220*/  ISETP.GE.AND P0, PT, R0, R5, PT ;  /* 0x000000050000720c */ /* 0x004fda0003f06270 */
[----:B------:R-:W-:Y:S05]  /*21230*/  @!P0 BRA `(.L_x_1691) ;  /* 0x0000002000c08947 */ /* 0x000fea0003800000 */
[----:B------:R-:W2:Y:S04]  /*21240*/  LDL.LU R2, [R1+0x38] ;  /* 0x0000380001027983 */ /* 0x000ea80000300800 */
[----:B------:R-:W3:Y:S04]  /*21250*/  LDL.LU R7, [R1+0x28] ;  /* 0x0000280001077983 */ /* 0x000ee80000300800 */
[----:B------:R-:W4:Y:S04]  /*21260*/  LDL.LU R3, [R1+0x48] ;  /* 0x0000480001037983 */ /* 0x000f280000300800 */
[----:B------:R-:W5:Y:S04]  /*21270*/  LDL.LU R6, [R1+0x24] ;  /* 0x0000240001067983 */ /* 0x000f680000300800 */
[----:B------:R-:W5:Y:S01]  /*21280*/  LDL.LU R4, [R1+0x44] ;  /* 0x0000440001047983 */ /* 0x000f620000300800 */
[----:B------:R-:W-:Y:S01]  /*21290*/  LOP3.LUT R10, RZ, R5, RZ, 0x33, !PT ;  /* 0x00000005ff0a7212 */ /* 0x000fe200078e33ff */
[----:B------:R-:W-:Y:S01]  /*212a0*/  BSSY B2, `(.L_x_1692) ;  /* 0x00000c2000027945 */ /* 0x000fe20003800000 */
[----:B--2---:R-:W-:-:S04]  /*212b0*/  VIADD R2, R2, 0x1 ;  /* 0x0000000102027836 */ /* 0x004fc80000000000 */
[----:B---3--:R-:W-:Y:S01]  /*212c0*/  IMAD R2, R2, R7, RZ ;  /* 0x0000000702027224 */ /* 0x008fe200078e02ff */
[----:B----4-:R-:W-:-:S04]  /*212d0*/  LOP3.LUT R3, RZ, R3, RZ, 0x33, !PT ;  /* 0x00000003ff037212 */ /* 0x010fc800078e33ff */
[----:B------:R-:W-:-:S04]  /*212e0*/  LOP3.LUT R2, RZ, R2, RZ, 0x33, !PT ;  /* 0x00000002ff027212 */ /* 0x000fc800078e33ff */
[----:B-----5:R-:W-:Y:S02]  /*212f0*/  VIADDMNMX R2, R2, -R6, R3, !PT ;  /* 0x8000000602027246 */ /* 0x020fe40007800103 */
[----:B------:R-:W-:-:S04]  /*21300*/  LOP3.LUT R4, RZ, R4, RZ, 0x33, !PT ;  /* 0x00000004ff047212 */ /* 0x000fc800078e33ff */
[----:B------:R-:W-:-:S04]  /*21310*/  VIMNMX R4, R2, R4, !PT ;  /* 0x0000000402047248 */ /* 0x000fc80007fe0100 */
[----:B------:R-:W-:Y:S02]  /*21320*/  VIADDMNMX R10, R4, 0x2, R10, !PT ;  /* 0x00000002040a7846 */ /* 0x000fe4000780010a */
[----:B------:R-:W-:-:S05]  /*21330*/  LOP3.LUT R2, RZ, R4, RZ, 0x33, !PT ;  /* 0x00000004ff027212 */ /* 0x000fca00078e33ff */
        /* <DEDUP_REMOVED lines=35> */
.L_x_1696:
[----:B------:R-:W-:Y:S01]  /*21570*/  IMAD R3, R5, 0x8, R17 ;  /* 0x0000000805037824 */ /* 0x000fe200078e0211 */
[----:B------:R-:W-:Y:S01]  /*21580*/  SHF.L.U32 R2, R9, 0x1f, RZ ;  /* 0x0000001f09027819 */ /* 0x000fe200000006ff */
[----:B------:R-:W-:Y:S03]  /*21590*/  BSSY B3, `(.L_x_1697) ;  /* 0x0000003000037945 */ /* 0x000fe60003800000 */
[----:B------:R-:W1:Y:S02]  /*215a0*/  SYNCS.PHASECHK.TRANS64.TRYWAIT P0, [R3+URZ+0x2d840], R2 ;  /* 0x02d84002030075a7 */ /* 0x000e64000800017f */
[----:B-1----:R-:W-:Y:S05]  /*215b0*/  @!P0 BRA `(.L_x_1698) ;  /* 0x0000005400288947 */ /* 0x002fea0003800000 */
.L_x_1854:
[----:B------:R-:W-:Y:S05]  /*215c0*/  BSYNC B3 ;  /* 0x0000000000037941 */ /* 0x000fea0003800000 */
.L_x_1697:
        /* <DEDUP_REMOVED lines=12> */
.L_x_1700:
[----:B------:R-:W-:Y:S05]  /*21690*/  BSYNC B3 ;  /* 0x0000000000037941 */ /* 0x000fea0003800000 */
.L_x_1699:
        /* <DEDUP_REMOVED lines=11> */
.L_x_1701:
        /* <DEDUP_REMOVED lines=16> */
.L_x_1702:
        /* <DEDUP_REMOVED lines=16> */
.L_x_1703:
        /* <DEDUP_REMOVED lines=15> */
.L_x_1855:
[----:B------:R-:W-:Y:S05]  /*21a40*/  BSYNC B3 ;  /* 0x0000000000037941 */ /* 0x000fea0003800000 */
.L_x_1704:
        /* <DEDUP_REMOVED lines=12> */
.L_x_1707:
[----:B------:R-:W-:Y:S05]  /*21b10*/  BSYNC B3 ;  /* 0x0000000000037941 */ /* 0x000fea0003800000 */
.L_x_1706:
        /* <DEDUP_REMOVED lines=11> */
.L_x_1708:
        /* <DEDUP_REMOVED lines=15> */
.L_x_1709:
        /* <DEDUP_REMOVED lines=15> */
.L_x_1710:
        /* <DEDUP_REMOVED lines=12> */
.L_x_1695:
[----:B------:R-:W-:Y:S05]  /*21e70*/  BSYNC B1 ;  /* 0x0000000000017941 */ /* 0x000fea0003800000 */
.L_x_1694:
[----:B------:R-:W2:Y:S01]  /*21e80*/  LDL.LU R0, [R1+0x1c] ;  /* 0x00001c0001007983 */ /* 0x000ea20000300800 */
[----:B------:R-:W-:Y:S02]  /*21e90*/  IMAD.MOV.U32 R18, RZ, RZ, R5 ;  /* 0x000000ffff127224 */ /* 0x000fe400078e0005 */
[----:B------:R-:W-:Y:S02]  /*21ea0*/  IMAD.MOV.U32 R28, RZ, RZ, R9 ;  /* 0x000000ffff1c7224 */ /* 0x000fe400078e0009 */
[----:B--2---:R-:W-:-:S07]  /*21eb0*/  VIADD R0, R0, 0xfffffffd ;  /* 0xfffffffd00007836 */ /* 0x004fce0000000000 */
.L_x_1693:
[----:B------:R-:W-:Y:S05]  /*21ec0*/  BSYNC B2 ;  /* 0x0000000000027941 */ /* 0x000fea0003800000 */
.L_x_1692:
[----:B------:R-:W-:-:S05]  /*21ed0*/  VIADD R3, R10, 0xfffffffe ;  /* 0xfffffffe0a037836 */ /* 0x000fca0000000000 */
[----:B------:R-:W-:-:S13]  /*21ee0*/  ISETP.NE.AND P0, PT, R3, R4, PT ;  /* 0x000000040300720c */ /* 0x000fda0003f05270 */
[----:B------:R-:W-:Y:S05]  /*21ef0*/  @!P0 BRA `(.L_x_1691) ;  /* 0x0000001400908947 */ /* 0x000fea0003800000 */
[----:B------:R-:W-:-:S07]  /*21f00*/  IMAD.MOV.U32 R4, RZ, RZ, R19 ;  /* 0x000000ffff047224 */ /* 0x000fce00078e0013 */
.L_x_1745:
        /* <DEDUP_REMOVED lines=32> */
.L_x_1713:
[----:B------:R-:W-:Y:S01]  /*22110*/  IMAD R3, R6, 0x8, R17 ;  /* 0x0000000806037824 */ /* 0x000fe200078e0211 */
[----:B------:R-:W-:Y:S01]  /*22120*/  SHF.L.U32 R2, R7, 0x1f, RZ ;  /* 0x0000001f07027819 */ /* 0x000fe200000006ff */
[----:B------:R-:W-:Y:S03]  /*22130*/  BSSY B2, `(.L_x_1714) ;  /* 0x0000003000027945 */ /* 0x000fe60003800000 */
[----:B------:R-:W1:Y:S02]  /*22140*/  SYNCS.PHASECHK.TRANS64.TRYWAIT P0, [R3+URZ+0x2d840], R2 ;  /* 0x02d84002030075a7 */ /* 0x000e64000800017f */
[----:B-1----:R-:W-:Y:S05]  /*22150*/  @!P0 BRA `(.L_x_1715) ;  /* 0x0000004800688947 */ /* 0x002fea0003800000 */
.L_x_1856:
[----:B------:R-:W-:Y:S05]  /*22160*/  BSYNC B2 ;  /* 0x0000000000027941 */ /* 0x000fea0003800000 */
.L_x_1714:
        /* <DEDUP_REMOVED lines=12> */
.L_x_1717:
[----:B------:R-:W-:Y:S05]  /*22230*/  BSYNC B2 ;  /* 0x0000000000027941 */ /* 0x000fea0003800000 */
.L_x_1716:
        /* <DEDUP_REMOVED lines=11> */
.L_x_1718:
        /* <DEDUP_REMOVED lines=16> */
.L_x_1719:
        /* <DEDUP_REMOVED lines=16> */
.L_x_1720:
        /* <DEDUP_REMOVED lines=15> */
.L_x_1857:
[----:B------:R-:W-:Y:S05]  /*225e0*/  BSYNC B2 ;  /* 0x0000000000027941 */ /* 0x000fea0003800000 */
.L_x_1721:
        /* <DEDUP_REMOVED lines=11> */
.L_x_1724:
[----:B------:R-:W-:Y:S05]  /*226a0*/  BSYNC B2 ;  /* 0x0000000000027941 */ /* 0x000fea0003800000 */
.L_x_1723:
        /* <DEDUP_REMOVED lines=10> */
.L_x_1725:
        /* <DEDUP_REMOVED lines=15> */
.L_x_1726:
        /* <DEDUP_REMOVED lines=15> */
.L_x_1727:
        /* <DEDUP_REMOVED lines=12> */
.L_x_1712:
[----:B------:R-:W-:Y:S05]  /*229f0*/  BSYNC B1 ;  /* 0x0000000000017941 */ /* 0x000fea0003800000 */
.L_x_1711:
        /* <DEDUP_REMOVED lines=32> */
.L_x_1730:
[----:B------:R-:W-:Y:S01]  /*22c00*/  IMAD R2, R18, 0x8, R17 ;  /* 0x0000000812027824 */ /* 0x000fe200078e0211 */
[----:B------:R-:W-:Y:S01]  /*22c10*/  SHF.L.U32 R3, R28, 0x1f, RZ ;  /* 0x0000001f1c037819 */ /* 0x000fe200000006ff */
[----:B------:R-:W-:Y:S03]  /*22c20*/  BSSY B2, `(.L_x_1731) ;  /* 0x0000003000027945 */ /* 0x000fe60003800000 */
[----:B------:R-:W1:Y:S02]  /*22c30*/  SYNCS.PHASECHK.TRANS64.TRYWAIT P0, [R2+URZ+0x2d840], R3 ;  /* 0x02d84003020075a7 */ /* 0x000e64000800017f */
[----:B-1----:R-:W-:Y:S05]  /*22c40*/  @!P0 BRA `(.L_x_1732) ;  /* 0x0000003c00d48947 */ /* 0x002fea0003800000 */
.L_x_1858:
[----:B------:R-:W-:Y:S05]  /*22c50*/  BSYNC B2 ;  /* 0x0000000000027941 */ /* 0x000fea0003800000 */
.L_x_1731:
        /* <DEDUP_REMOVED lines=12> */
.L_x_1734:
[----:B------:R-:W-:Y:S05]  /*22d20*/  BSYNC B2 ;  /* 0x0000000000027941 */ /* 0x000fea0003800000 */
.L_x_1733:
        /* <DEDUP_REMOVED lines=12> */
.L_x_1735:
        /* <DEDUP_REMOVED lines=16> */
.L_x_1736:
        /* <DEDUP_REMOVED lines=16> */
.L_x_1737:
        /* <DEDUP_REMOVED lines=15> */
.L_x_1859:
[----:B------:R-:W-:Y:S05]  /*230e0*/  BSYNC B2 ;  /* 0x0000000000027941 */ /* 0x000fea0003800000 */
.L_x_1738:
        /* <DEDUP_REMOVED lines=11> */
.L_x_1741:
[----:B------:R-:W-:Y:S05]  /*231a0*/  BSYNC B2 ;  /* 0x0000000000027941 */ /* 0x000fea0003800000 */
.L_x_1740:
        /* <DEDUP_REMOVED lines=10> */
.L_x_1742:
        /* <DEDUP_REMOVED lines=15> */
.L_x_1743:
        /* <DEDUP_REMOVED lines=15> */
.L_x_1744:
        /* <DEDUP_REMOVED lines=12> */
.L_x_1729:
[----:B------:R-:W-:Y:S05]  /*234f0*/  BSYNC B1 ;  /* 0x0000000000017941 */ /* 0x000fea0003800000 */
.L_x_1728:
[----:B------:R-:W2:Y:S01]  /*23500*/  LDL R2, [R1+0x8] ;  /* 0x0000080001027983 */ /* 0x000ea20000100800 */
[----:B------:R-:W-:Y:S01]  /*23510*/  VIADD R0, R0, 0xfffffffe ;  /* 0xfffffffe00007836 */ /* 0x000fe20000000000 */
[----:B--2---:R-:W-:-:S13]  /*23520*/  ISETP.GT.AND P0, PT, R9, R2, PT ;  /* 0x000000020900720c */ /* 0x004fda0003f04270 */
[----:B------:R-:W-:Y:S05]  /*23530*/  @P0 BRA `(.L_x_1745) ;  /* 0xffffffe800740947 */ /* 0x000fea000383ffff */
.L_x_1691:
[----:B------:R-:W-:Y:S05]  /*23540*/  BSYNC B0 ;  /* 0x0000000000007941 */ /* 0x000fea0003800000 */
.L_x_1690:
        /* <DEDUP_REMOVED lines=17> */
.L_x_1747:
[----:B------:R-:W-:Y:S05]  /*23660*/  BSYNC B0 ;  /* 0x0000000000007941 */ /* 0x000fea0003800000 */
.L_x_1746:
[----:B------:R-:W-:Y:S01]  /*23670*/  LOP3.LUT P0, RZ, R23, 0x1, RZ, 0xc0, !PT ;  /* 0x0000000117ff7812 */ /* 0x000fe2000780c0ff */
[----:B------:R-:W-:-:S12]  /*23680*/  BSSY B0, `(.L_x_1748) ;  /* 0x0000045000007945 */ /* 0x000fd80003800000 */
[----:B------:R-:W-:Y:S05]  /*23690*/  @!P0 BRA `(.L_x_1749) ;  /* 0x00000004000c8947 */ /* 0x000fea0003800000 */
[----:B------:R-:W-:Y:S01]  /*236a0*/  IMAD R3, R18, 0x8, R17 ;  /* 0x0000000812037824 */ /* 0x000fe200078e0211 */
[----:B------:R-:W-:Y:S01]  /*236b0*/  SHF.L.U32 R0, R28, 0x1f, RZ ;  /* 0x0000001f1c007819 */ /* 0x000fe200000006ff */
[----:B------:R-:W-:Y:S01]  /*236c0*/  BSSY B1, `(.L_x_1750) ;  /* 0x0000004000017945 */ /* 0x000fe20003800000 */
[----:B------:R-:W-:Y:S02]  /*236d0*/  ISETP.NE.AND P1, PT, R6, RZ, PT ;  /* 0x000000ff0600720c */ /* 0x000fe40003f25270 */
[----:B------:R-:W0:Y:S02]  /*236e0*/  SYNCS.PHASECHK.TRANS64.TRYWAIT P0, [R3+URZ+0x2d860], R0 ;  /* 0x02d86000030075a7 */ /* 0x000e24000800017f */
[----:B0-----:R-:W-:Y:S09]  /*236f0*/  @!P0 BRA `(.L_x_1751) ;  /* 0x0000003400508947 */ /* 0x001ff20003800000 */
.L_x_1860:
[----:B------:R-:W-:Y:S05]  /*23700*/  BSYNC B1 ;  /* 0x0000000000017941 */ /* 0x000fea0003800000 */
.L_x_1750:
        /* <DEDUP_REMOVED lines=9> */
.L_x_1753:
[----:B------:R-:W-:Y:S05]  /*237a0*/  BSYNC B1 ;  /* 0x0000000000017941 */ /* 0x000fea0003800000 */
.L_x_1752:
        /* <DEDUP_REMOVED lines=10> */
.L_x_1754:
        /* <DEDUP_REMOVED lines=15> */
.L_x_1755:
        /* <DEDUP_REMOVED lines=15> */
.L_x_1756:
        /* <DEDUP_REMOVED lines=10> */
.L_x_1749:
[----:B------:R-:W-:Y:S05]  /*23ad0*/  BSYNC B0 ;  /* 0x0000000000007941 */ /* 0x000fea0003800000 */
.L_x_1748:
[----:B------:R-:W-:-:S05]  /*23ae0*/  VIADD R18, R18, 0x1 ;  /* 0x0000000112127836 */ /* 0x000fca0000000000 */
[----:B------:R-:W-:-:S04]  /*23af0*/  ISETP.NE.AND P0, PT, R18, 0x2, PT ;  /* 0x000000021200780c */ /* 0x000fc80003f05270 */
[----:B------:R-:W-:Y:S02]  /*23b00*/  SEL R3, RZ, 0x1, P0 ;  /* 0x00000001ff037807 */ /* 0x000fe40000000000 */
[----:B------:R-:W-:Y:S02]  /*23b10*/  SEL R18, R18, RZ, P0 ;  /* 0x000000ff12127207 */ /* 0x000fe40000000000 */
[----:B------:R-:W-:-:S07]  /*23b20*/  LOP3.LUT R28, R28, R3, RZ, 0x3c, !PT ;  /* 0x000000031c1c7212 */ /* 0x000fce00078e3cff */
.L_x_1672:
[----:B------:R-:W-:Y:S05]  /*23b30*/  BSYNC B7 ;  /* 0x0000000000077941 */ /* 0x000fea0003800000 */
.L_x_1670:
[----:B------:R-:W-:-:S13]  /*23b40*/  LOP3.LUT P0, RZ, R23, 0x2, RZ, 0xc0, !PT ;  /* 0x0000000217ff7812 */ /* 0x000fda000780c0ff */
[----:B------:R-:W-:Y:S05]  /*23b50*/  @!P0 BRA `(.L_x_1757) ;  /* 0x0000000000248947 */ /* 0x000fea0003800000 */
[----:B------:R-:W-:Y:S05]  /*23b60*/  WARPSYNC.ALL ;  /* 0x0000000000007948 */ /* 0x000fea0003800000 */
[----:B------:R-:W0:Y:S08]  /*23b70*/  S2UR UR5, SR_CgaCtaId ;  /* 0x00000000000579c3 */ /* 0x000e300000008800 */
[----:B------:R-:W-:Y:S06]  /*23b80*/  BAR.SYNC.DEFER_BLOCKING 0x5, 0x200 ;  /* 0x0148000000007b1d */ /* 0x000fec0000010000 */
[----:B------:R-:W-:-:S02]  /*23b90*/  UMOV UR4, 0x400 ;  /* 0x0000040000047882 */ /* 0x000fc40000000000 */
[----:B0-----:R-:W-:-:S06]  /*23ba0*/  ULEA UR4, UR5, UR4, 0x18 ;  /* 0x0000000405047291 */ /* 0x001fcc000f8ec03f */
[----:B------:R-:W-:-:S05]  /*23bb0*/  IMAD.U32 R17, RZ, RZ, UR4 ;  /* 0x00000004ff117e24 */ /* 0x000fca000f8e00ff */
[----:B------:R2:W3:Y:S01]  /*23bc0*/  LDS.128 R24, [R17+0x2d8d0] ;  /* 0x02d8d00011187984 */ /* 0x0004e20000000c00 */
[----:B------:R-:W-:Y:S06]  /*23bd0*/  BAR.ARV 0x4, 0x200 ;  /* 0x0108000000007b1d */ /* 0x000fec0000002000 */
[----:B------:R-:W-:Y:S05]  /*23be0*/  BRA `(.L_x_1758) ;  /* 0x0000000c00d87947 */ /* 0x000fea0003800000 */
.L_x_1757:
[----:B------:R-:W0:Y:S01]  /*23bf0*/  S2R R0, SR_TID.X ;  /* 0x0000000000007919 */ /* 0x000e220000002100 */
[----:B------:R-:W-:Y:S01]  /*23c00*/  UMOV UR4, 0xffffffff ;  /* 0xffffffff00047882 */ /* 0x000fe20000000000 */
[----:B0-----:R-:W-:-:S04]  /*23c10*/  LOP3.LUT R8, R0, 0x1f, RZ, 0xc0, !PT ;  /* 0x0000001f00087812 */ /* 0x001fc800078ec0ff */
[----:B------:R-:W-:Y:S01]  /*23c20*/  ISETP.NE.AND P0, PT, R8, 0x1f, PT ;  /* 0x0000001f0800780c */ /* 0x000fe20003f05270 */
[----:B------:R-:W-:-:S12]  /*23c30*/  BRA.DIV UR4, `(.L_x_1759) ;  /* 0x0000003204147947 */ /* 0x000fd8000b800000 */
[----:B------:R-:W-:Y:S01]  /*23c40*/  IMAD.IADD R9, R27, 0x1, R8 ;  /* 0x000000011b097824 */ /* 0x000fe200078e0208 */
[----:B------:R-:W-:-:S04]  /*23c50*/  ULDC UR4, c[0x0][0xc3c] ;  /* 0x00030f0000047ab9 */ /* 0x000fc80000000800 */
[----:B------:R-:W-:-:S13]  /*23c60*/  ISETP.GE.OR P1, PT, R9, UR4, !P0 ;  /* 0x0000000409007c0c */ /* 0x000fda000c726670 */
[----:B------:R-:W0:Y:S08]  /*23c70*/  @!P1 LDC.64 R2, c[0x0][0xc80] ;  /* 0x00032000ff029b82 */ /* 0x000e300000000a00 */
[----:B-1----:R-:W1:Y:S01]  /*23c80*/  @!P1 LDC.64 R4, c[0x0][0xc78] ;  /* 0x00031e00ff049b82 */ /* 0x002e620000000a00 */
        /* <DEDUP_REMOVED lines=33> */
.L_x_1870:
[----:B------:R-:W-:Y:S02]  /*23ea0*/  ULDC UR4, c[0x0][0xc38] ;  /* 0x00030e0000047ab9 */ /* 0x000fe40000000800 */
[----:B------:R-:W-:-:S04]  /*23eb0*/  IMAD.U32 R4, RZ, RZ, UR4 ;  /* 0x00000004ff047e24 */ /* 0x000fc8000f8e00ff */
[----:B-1----:R-:W-:-:S04]  /*23ec0*/  IMAD R3, R14, R4, RZ ;  /* 0x000000040e037224 */ /* 0x002fc800078e02ff */
[----:B------:R-:W-:-:S05]  /*23ed0*/  IMAD.IADD R6, R6, 0x1, R3 ;  /* 0x0000000106067824 */ /* 0x000fca00078e0203 */
[----:B------:R-:W-:-:S13]  /*23ee0*/  ISETP.GT.AND P6, PT, R6, R0, PT ;  /* 0x000000000600720c */ /* 0x000fda0003fc4270 */
[----:B------:R-:W-:Y:S05]  /*23ef0*/  @P6 BRA `(.L_x_1760) ;  /* 0x0000000000a46947 */ /* 0x000fea0003800000 */
.L_x_1763:
        /* <DEDUP_REMOVED lines=35> */
.L_x_1878:
[----:B------:R-:W-:Y:S02]  /*24130*/  ULDC UR4, c[0x0][0xc38] ;  /* 0x00030e0000047ab9 */ /* 0x000fe40000000800 */
[----:B------:R-:W-:-:S04]  /*24140*/  IMAD.U32 R4, RZ, RZ, UR4 ;  /* 0x00000004ff047e24 */ /* 0x000fc8000f8e00ff */
[----:B-1----:R-:W-:-:S04]  /*24150*/  IMAD R3, R14, R4, RZ ;  /* 0x000000040e037224 */ /* 0x002fc800078e02ff */
[----:B------:R-:W-:-:S05]  /*24160*/  IMAD.IADD R6, R3, 0x1, R6 ;  /* 0x0000000103067824 */ /* 0x000fca00078e0206 */
[----:B------:R-:W-:-:S13]  /*24170*/  ISETP.GT.AND P6, PT, R6, R0, PT ;  /* 0x000000000600720c */ /* 0x000fda0003fc4270 */
[----:B------:R-:W-:Y:S05]  /*24180*/  @!P6 BRA `(.L_x_1763) ;  /* 0xfffffffc005ce947 */ /* 0x000fea000383ffff */
.L_x_1760:
[----:B------:R-:W-:Y:S01]  /*24190*/  IMAD.IADD R6, R6, 0x1, -R3 ;  /* 0x0000000106067824 */ /* 0x000fe200078e0a03 */
[----:B------:R-:W-:-:S03]  /*241a0*/  UMOV UR4, 0xffffffff ;  /* 0xffffffff00047882 */ /* 0x000fc60000000000 */
[----:B------:R-:W-:-:S05]  /*241b0*/  IMAD R3, R2, R4, R6 ;  /* 0x0000000402037224 */ /* 0x000fca00078e0206 */
[----:B------:R-:W-:Y:S01]  /*241c0*/  ISETP.GT.AND P6, PT, R3, R0, PT ;  /* 0x000000000300720c */ /* 0x000fe20003fc4270 */
[----:B------:R-:W-:-:S12]  /*241d0*/  BRA.DIV UR4, `(.L_x_1764) ;  /* 0x00000032049c7947 */ /* 0x000fd8000b800000 */
[----:B------:R-:W-:-:S04]  /*241e0*/  VOTE.ANY R3, PT, !P6 ;  /* 0x0000000000037806 */ /* 0x000fc800070e0100 */
[----:B------:R-:W1:Y:S02]  /*241f0*/  POPC R7, R3 ;  /* 0x0000000300077309 */ /* 0x000e640000000000 */
[----:B-1----:R1:W2:Y:S01]  /*24200*/  SHFL.IDX PT, R25, R25, R7, 0x1f ;  /* 0x00001f0719197589 */ /* 0x0022a200000e0000 */
[----:B------:R-:W-:-:S03]  /*24210*/  IMAD.IADD R27, R7, 0x1, R27 ;  /* 0x00000001071b7824 */ /* 0x000fc600078e021b */
[----:B------:R1:W3:Y:S04]  /*24220*/  SHFL.IDX PT, R5, R5, R7, 0x1f ;  /* 0x00001f0705057589 */ /* 0x0002e800000e0000 */
.L_x_1883:
[----:B------:R-:W-:-:S13]  /*24230*/  ISETP.NE.AND P0, PT, R3, RZ, PT ;  /* 0x000000ff0300720c */ /* 0x000fda0003f05270 */
[----:B------:R-:W-:Y:S05]  /*24240*/  @!P0 BRA `(.L_x_1765) ;  /* 0x0000000000108947 */ /* 0x000fea0003800000 */
[----:B------:R-:W-:Y:S01]  /*24250*/  UMOV UR4, 0xffffffff ;  /* 0xffffffff00047882 */ /* 0x000fe20000000000 */
[----:B------:R-:W-:Y:S02]  /*24260*/  VIADD R12, R7, 0xffffffff ;  /* 0xffffffff070c7836 */ /* 0x000fe40000000000 */
[----:B------:R-:W-:Y:S05]  /*24270*/  BRA.DIV UR4, `(.L_x_1766) ;  /* 0x0000003204d47947 */ /* 0x000fea000b800000 */
[----:B------:R4:W0:Y:S02]  /*24280*/  SHFL.IDX PT, R24, R2, R12, 0x1f ;  /* 0x00001f0c02187589 */ /* 0x00082400000e0000 */
.L_x_1765:
[----:B---3--:R-:W-:Y:S01]  /*24290*/  ISETP.NE.AND P0, PT, R5, 0x1, PT ;  /* 0x000000010500780c */ /* 0x008fe20003f05270 */
[----:B0-----:R-:W-:-:S04]  /*242a0*/  IMAD R24, R24, R4, R6 ;  /* 0x0000000418187224 */ /* 0x001fc800078e0206 */
[----:B------:R-:W-:-:S08]  /*242b0*/  IMAD.IADD R0, R0, 0x1, -R24 ;  /* 0x0000000100007824 */ /* 0x000fd000078e0a18 */
[----:B------:R-:W-:Y:S05]  /*242c0*/  @!P0 BRA `(.L_x_1767) ;  /* 0x0000000000dc8947 */ /* 0x000fea0003800000 */
[----:B--2---:R-:W-:Y:S01]  /*242d0*/  IABS R4, R25 ;  /* 0x0000001900047213 */ /* 0x004fe20000000000 */
[----:B----4-:R-:W-:Y:S01]  /*242e0*/  IMAD.MOV.U32 R2, RZ, RZ, RZ ;  /* 0x000000ffff027224 */ /* 0x010fe200078e00ff */
[----:B------:R-:W-:Y:S02]  /*242f0*/  IABS R6, R5 ;  /* 0x0000000500067213 */ /* 0x000fe40000000000 */
[----:B-1----:R-:W0:Y:S08]  /*24300*/  I2F.RP R7, R4 ;  /* 0x0000000400077306 */ /* 0x002e300000209400 */
[----:B------:R-:W-:Y:S08]  /*24310*/  I2F.RP R10, R6 ;  /* 0x00000006000a7306 */ /* 0x000ff00000209400 */
[----:B0-----:R-:W0:Y:S02]  /*24320*/  MUFU.RCP R7, R7 ;  /* 0x0000000700077308 */ /* 0x001e240000001000 */
[----:B0-----:R-:W-:Y:S01]  /*24330*/  VIADD R8, R7, 0xffffffe ;  /* 0x0ffffffe07087836 */ /* 0x001fe20000000000 */
[----:B------:R-:W-:-:S05]  /*24340*/  IABS R7, R25 ;  /* 0x0000001900077213 */ /* 0x000fca0000000000 */
[----:B------:R0:W1:Y:S02]  /*24350*/  F2I.FTZ.U32.TRUNC.NTZ R3, R8 ;  /* 0x0000000800037305 */ /* 0x000064000021f000 */
[----:B0-----:R-:W-:Y:S01]  /*24360*/  IABS R8, R0 ;  /* 0x0000000000087213 */ /* 0x001fe20000000000 */
[----:B-1----:R-:W-:-:S04]  /*24370*/  IMAD.MOV R9, RZ, RZ, -R3 ;  /* 0x000000ffff097224 */ /* 0x002fc800078e0a03 */
[----:B------:R-:W-:-:S04]  /*24380*/  IMAD R9, R9, R4, RZ ;  /* 0x0000000409097224 */ /* 0x000fc800078e02ff */
[----:B------:R-:W-:Y:S02]  /*24390*/  IMAD.HI.U32 R3, R3, R9, R2 ;  /* 0x0000000903037227 */ /* 0x000fe400078e0002 */
[----:B------:R-:W0:Y:S02]  /*243a0*/  MUFU.RCP R2, R10 ;  /* 0x0000000a00027308 */ /* 0x000e240000001000 */
[----:B------:R-:W-:Y:S02]  /*243b0*/  IMAD.MOV R9, RZ, RZ, -R7 ;  /* 0x000000ffff097224 */ /* 0x000fe400078e0a07 */
[----:B------:R-:W-:-:S04]  /*243c0*/  IMAD.HI.U32 R7, R3, R8, RZ ;  /* 0x0000000803077227 */ /* 0x000fc800078e00ff */
[----:B------:R-:W-:-:S05]  /*243d0*/  IMAD R9, R7, R9, R8 ;  /* 0x0000000907097224 */ /* 0x000fca00078e0208 */
[----:B------:R-:W-:Y:S01]  /*243e0*/  ISETP.GT.U32.AND P1, PT, R4, R9, PT ;  /* 0x000000090400720c */ /* 0x000fe20003f24070 */
[----:B0-----:R-:W-:Y:S02]  /*243f0*/  VIADD R8, R2, 0xffffffe ;  /* 0x0ffffffe02087836 */ /* 0x001fe40000000000 */
[----:B------:R-:W-:Y:S02]  /*24400*/  IMAD.MOV.U32 R2, RZ, RZ, RZ ;  /* 0x000000ffff027224 */ /* 0x000fe400078e00ff */
[----:B------:R-:W0:Y:S08]  /*24410*/  F2I.FTZ.U32.TRUNC.NTZ R3, R8 ;  /* 0x0000000800037305 */ /* 0x000e30000021f000 */
[----:B------:R-:W-:-:S02]  /*24420*/  @!P1 IMAD.IADD R9, R9, 0x1, -R4 ;  /* 0x0000000109099824 */ /* 0x000fc400078e0a04 */
[----:B------:R-:W-:Y:S01]  /*24430*/  @!P1 VIADD R7, R7, 0x1 ;  /* 0x0000000107079836 */ /* 0x000fe20000000000 */
[----:B------:R-:W-:Y:S02]  /*24440*/  ISETP.NE.AND P1, PT, R25, RZ, PT ;  /* 0x000000ff1900720c */ /* 0x000fe40003f25270 */
[----:B------:R-:W-:Y:S02]  /*24450*/  ISETP.GE.U32.AND P0, PT, R9, R4, PT ;  /* 0x000000040900720c */ /* 0x000fe40003f06070 */
[----:B------:R-:W-:Y:S01]  /*24460*/  IABS R4, R5 ;  /* 0x0000000500047213 */ /* 0x000fe20000000000 */
[----:B0-----:R-:W-:-:S04]  /*24470*/  IMAD.MOV R9, RZ, RZ, -R3 ;  /* 0x000000ffff097224 */ /* 0x001fc800078e0a03 */
[----:B------:R-:W-:Y:S02]  /*24480*/  IMAD.MOV R4, RZ, RZ, -R4 ;  /* 0x000000ffff047224 */ /* 0x000fe400078e0a04 */
[----:B------:R-:W-:-:S04]  /*24490*/  IMAD R9, R9, R6, RZ ;  /* 0x0000000609097224 */ /* 0x000fc800078e02ff */
[----:B------:R-:W-:Y:S01]  /*244a0*/  IMAD.HI.U32 R2, R3, R9, R2 ;  /* 0x0000000903027227 */ /* 0x000fe200078e0002 */
[----:B------:R-:W-:-:S03]  /*244b0*/  LOP3.LUT R3, R0, R25, RZ, 0x3c, !PT ;  /* 0x0000001900037212 */ /* 0x000fc600078e3cff */
[----:B------:R-:W-:Y:S01]  /*244c0*/  @P0 VIADD R7, R7, 0x1 ;  /* 0x0000000107070836 */ /* 0x000fe20000000000 */
[----:B------:R-:W-:-:S13]  /*244d0*/  ISETP.GE.AND P2, PT, R3, RZ, PT ;  /* 0x000000ff0300720c */ /* 0x000fda0003f46270 */
[----:B------:R-:W-:Y:S01]  /*244e0*/  @!P2 IMAD.MOV R7, RZ, RZ, -R7 ;  /* 0x000000ffff07a224 */ /* 0x000fe200078e0a07 */
[----:B------:R-:W-:-:S04]  /*244f0*/  @!P1 LOP3.LUT R7, RZ, R25, RZ, 0x33, !PT ;  /* 0x00000019ff079212 */ /* 0x000fc800078e33ff */
[----:B------:R-:W-:-:S05]  /*24500*/  IABS R3, R7 ;  /* 0x0000000700037213 */ /* 0x000fca0000000000 */
        /* <DEDUP_REMOVED lines=14> */
[--C-:B------:R-:W-:Y:S02]  /*245f0*/  IMAD R5, R5, R4, R7.reuse ;  /* 0x0000000405057224 */ /* 0x100fe400078e0207 */
[----:B------:R-:W-:Y:S02]  /*24600*/  IMAD.MOV R2, RZ, RZ, -R7 ;  /* 0x000000ffff027224 */ /* 0x000fe400078e0a07 */
[----:B------:R-:W-:Y:S02]  /*24610*/  IMAD R26, R5, 0x10000, R26 ;  /* 0x00010000051a7824 */ /* 0x000fe400078e021a */
[----:B------:R-:W-:Y:S01]  /*24620*/  IMAD R2, R25, R2, R0 ;  /* 0x0000000219027224 */ /* 0x000fe200078e0200 */
[----:B------:R-:W-:Y:S06]  /*24630*/  BRA `(.L_x_1768) ;  /* 0x0000000000f47947 */ /* 0x000fec0003800000 */
.L_x_1767:
[----:B----4-:R-:W0:Y:S02]  /*24640*/  LDC.64 R2, c[0x0][0xc90] ;  /* 0x00032400ff027b82 */ /* 0x010e240000000a00 */
[----:B0-----:R-:W-:-:S05]  /*24650*/  IMAD.WIDE R2, R27, 0x4, R2 ;  /* 0x000000041b027825 */ /* 0x001fca00078e0202 */
[----:B-1----:R0:W2:Y:S02]  /*24660*/  LDG.E R7, desc[UR38][R2.64] ;  /* 0x0000002602077981 */ /* 0x0020a4000c1e1900 */
[----:B0-----:R-:W-:Y:S02]  /*24670*/  IMAD.MOV.U32 R2, RZ, RZ, RZ ;  /* 0x000000ffff027224 */ /* 0x001fe400078e00ff */
[----:B--2---:R-:W-:-:S05]  /*24680*/  IMAD R5, R25, R7, RZ ;  /* 0x0000000719057224 */ /* 0x004fca00078e02ff */
[-C--:B------:R-:W-:Y:S02]  /*24690*/  IABS R6, R5.reuse ;  /* 0x0000000500067213 */ /* 0x080fe40000000000 */
[----:B------:R-:W-:Y:S02]  /*246a0*/  IABS R10, R5 ;  /* 0x00000005000a7213 */ /* 0x000fe40000000000 */
[----:B------:R-:W0:Y:S08]  /*246b0*/  I2F.RP R8, R6 ;  /* 0x0000000600087306 */ /* 0x000e300000209400 */
[----:B0-----:R-:W0:Y:S02]  /*246c0*/  MUFU.RCP R8, R8 ;  /* 0x0000000800087308 */ /* 0x001e240000001000 */
[----:B0-----:R-:W-:-:S02]  /*246d0*/  VIADD R9, R8, 0xffffffe ;  /* 0x0ffffffe08097836 */ /* 0x001fc40000000000 */
[----:B------:R-:W-:-:S04]  /*246e0*/  IMAD.MOV R8, RZ, RZ, -R10 ;  /* 0x000000ffff087224 */ /* 0x000fc800078e0a0a */
[----:B------:R-:W0:Y:S02]  /*246f0*/  F2I.FTZ.U32.TRUNC.NTZ R3, R9 ;  /* 0x0000000900037305 */ /* 0x000e24000021f000 */
[----:B0-----:R-:W-:-:S04]  /*24700*/  IMAD.MOV R11, RZ, RZ, -R3 ;  /* 0x000000ffff0b7224 */ /* 0x001fc800078e0a03 */
[----:B------:R-:W-:-:S04]  /*24710*/  IMAD R11, R11, R6, RZ ;  /* 0x000000060b0b7224 */ /* 0x000fc800078e02ff */
[----:B------:R-:W-:Y:S01]  /*24720*/  IMAD.HI.U32 R3, R3, R11, R2 ;  /* 0x0000000b03037227 */ /* 0x000fe200078e0002 */
        /* <DEDUP_REMOVED lines=9> */
[----:B------:R-:W-:-:S13]  /*247c0*/  ISETP.GE.U32.AND P0, PT, R9, R6, PT ;  /* 0x000000060900720c */ /* 0x000fda0003f06070 */
[----:B------:R-:W-:-:S04]  /*247d0*/  @P0 VIADD R3, R3, 0x1 ;  /* 0x0000000103030836 */ /* 0x000fc80000000000 */
[----:B------:R-:W-:-:S04]  /*247e0*/  IMAD.MOV.U32 R2, RZ, RZ, R3 ;  /* 0x000000ffff027224 */ /* 0x000fc800078e0003 */
[----:B------:R-:W-:Y:S01]  /*247f0*/  @!P2 IMAD.MOV R2, RZ, RZ, -R2 ;  /* 0x000000ffff02a224 */ /* 0x000fe200078e0a02 */
[----:B------:R-:W-:-:S05]  /*24800*/  @!P1 LOP3.LUT R2, RZ, R5, RZ, 0x33, !PT ;  /* 0x00000005ff029212 */ /* 0x000fca00078e33ff */
[----:B------:R-:W-:Y:S02]  /*24810*/  IMAD R6, R7, R2, RZ ;  /* 0x0000000207067224 */ /* 0x000fe400078e02ff */
[----:B------:R-:W-:Y:S02]  /*24820*/  IMAD.MOV R2, RZ, RZ, -R2 ;  /* 0x000000ffff027224 */ /* 0x000fe400078e0a02 */
[----:B------:R-:W-:Y:S02]  /*24830*/  IMAD.MOV R3, RZ, RZ, -R6 ;  /* 0x000000ffff037224 */ /* 0x000fe400078e0a06 */
[----:B------:R-:W-:Y:S02]  /*24840*/  IMAD R5, R5, R2, R0 ;  /* 0x0000000205057224 */ /* 0x000fe400078e0200 */
[----:B------:R-:W-:Y:S01]  /*24850*/  IMAD.MOV.U32 R2, RZ, RZ, RZ ;  /* 0x000000ffff027224 */ /* 0x000fe200078e00ff */
[----:B------:R-:W-:-:S04]  /*24860*/  VIADDMNMX R4, R3, R4, R7, PT ;  /* 0x0000000403047246 */ /* 0x000fc80003800107 */
[----:B------:R-:W-:-:S04]  /*24870*/  IABS R7, R4 ;  /* 0x0000000400077213 */ /* 0x000fc80000000000 */
        /* <DEDUP_REMOVED lines=17> */
[----:B------:R-:W-:Y:S02]  /*24990*/  LOP3.LUT R0, R5, R4, RZ, 0x3c, !PT ;  /* 0x0000000405007212 */ /* 0x000fe400078e3cff */
[----:B------:R-:W-:Y:S02]  /*249a0*/  IADD3 R5, R6, 0x1000000, R5 ;  /* 0x0100000006057810 */ /* 0x000fe40007ffe005 */
[----:B------:R-:W-:-:S07]  /*249b0*/  ISETP.GE.AND P2, PT, R0, RZ, PT ;  /* 0x000000ff0000720c */ /* 0x000fce0003f46270 */
[----:B------:R-:W-:-:S06]  /*249c0*/  @P0 VIADD R2, R2, 0x1 ;  /* 0x0000000102020836 */ /* 0x000fcc0000000000 */
[----:B------:R-:W-:Y:S01]  /*249d0*/  @!P2 IMAD.MOV R2, RZ, RZ, -R2 ;  /* 0x000000ffff02a224 */ /* 0x000fe200078e0a02 */
[----:B------:R-:W-:Y:S01]  /*249e0*/  @!P1 LOP3.LUT R2, RZ, R4, RZ, 0x33, !PT ;  /* 0x00000004ff029212 */ /* 0x000fe200078e33ff */
[----:B------:R-:W-:-:S04]  /*249f0*/  IMAD.MOV R4, RZ, RZ, -R4 ;  /* 0x000000ffff047224 */ /* 0x000fc800078e0a04 */
[----:B------:R-:W-:-:S07]  /*24a00*/  IMAD R26, R2, R4, R5 ;  /* 0x00000004021a7224 */ /* 0x000fce00078e0205 */
.L_x_1768:
[----:B------:R-:W-:-:S05]  /*24a10*/  LOP3.LUT R2, RZ, R2, RZ, 0x33, !PT ;  /* 0x00000002ff027212 */ /* 0x000fca00078e33ff */
[----:B------:R-:W-:Y:S01]  /*24a20*/  IMAD.IADD R25, R25, 0x1, R2 ;  /* 0x0000000119197824 */ /* 0x000fe200078e0202 */
[----:B------:R-:W-:Y:S06]  /*24a30*/  BRA `(.L_x_1769) ;  /* 0x00000000001c7947 */ /* 0x000fec0003800000 */
.L_x_1761:
[----:B------:R-:W-:Y:S01]  /*24a40*/  UMOV UR4, URZ ;  /* 0x0000003f00047c82 */ /* 0x000fe20008000000 */
[----:B------:R-:W-:Y:S01]  /*24a50*/  UMOV UR5, URZ ;  /* 0x0000003f00057c82 */ /* 0x000fe20008000000 */
[----:B------:R-:W-:Y:S01]  /*24a60*/  ULDC UR6, c[0x0][0xc3c] ;  /* 0x00030f0000067ab9 */ /* 0x000fe20000000800 */
[----:B------:R-:W-:Y:S02]  /*24a70*/  IMAD.MOV.U32 R24, RZ, RZ, R0 ;  /* 0x000000ffff187224 */ /* 0x000fe400078e0000 */
[----:B------:R-:W-:Y:S02]  /*24a80*/  IMAD.U32 R25, RZ, RZ, UR4 ;  /* 0x00000004ff197e24 */ /* 0x000fe4000f8e00ff */
[----:B------:R-:W-:Y:S02]  /*24a90*/  IMAD.U32 R26, RZ, RZ, UR5 ;  /* 0x00000005ff1a7e24 */ /* 0x000fe4000f8e00ff */
[----:B------:R-:W-:-:S07]  /*24aa0*/  IMAD.U32 R27, RZ, RZ, UR6 ;  /* 0x00000006ff1b7e24 */ /* 0x000fce000f8e00ff */
.L_x_1769:
        /* <DEDUP_REMOVED lines=10> */
.L_x_1758:
[----:B------:R-:W-:Y:S02]  /*24b50*/  ULDC UR4, c[0x0][0xc3c] ;  /* 0x00030f0000047ab9 */ /* 0x000fe40000000800 */
[----:B---3--:R-:W-:-:S13]  /*24b60*/  ISETP.GE.AND P0, PT, R27, UR4, PT ;  /* 0x000000041b007c0c */ /* 0x008fda000bf06270 */
[----:B------:R-:W-:Y:S05]  /*24b70*/  @!P0 BRA `(.L_x_1770) ;  /* 0xffffff8400808947 */ /* 0x000fea000383ffff */
[----:B------:R-:W-:Y:S05]  /*24b80*/  BSYNC B8 ;  /* 0x0000000000087941 */ /* 0x000fea0003800000 */
.L_x_1606:
[----:B-1----:R-:W3:Y:S01]  /*24b90*/  LDL.LU R0, [R1+0x2c] ;  /* 0x00002c0001007983 */ /* 0x002ee20000300800 */
[----:B------:R-:W-:Y:S01]  /*24ba0*/  BSSY B0, `(.L_x_1771) ;  /* 0x000000b000007945 */ /* 0x000fe20003800000 */
[----:B------:R-:W1:Y:S01]  /*24bb0*/  S2R R5, SR_CgaCtaId ;  /* 0x0000000000057919 */ /* 0x000e620000008800 */
[----:B---3--:R-:W-:-:S05]  /*24bc0*/  VIADD R0, R0, 0x1 ;  /* 0x0000000100007836 */ /* 0x008fca0000000000 */
        /* <DEDUP_REMOVED lines=8> */
.L_x_1886:
[----:B------:R-:W-:Y:S05]  /*24c50*/  BSYNC B0 ;  /* 0x0000000000007941 */ /* 0x000fea0003800000 */
.L_x_1771:
[----:B------:R-:W-:-:S03]  /*24c60*/  UMOV UR4, 0xffffffff ;  /* 0xffffffff00047882 */ /* 0x000fc60000000000 */
[----:B------:R-:W-:Y:S05]  /*24c70*/  BRA.DIV UR4, `(.L_x_1773) ;  /* 0x0000002a04907947 */ /* 0x000fea000b800000 */
[----:B-1----:R-:W1:Y:S02]  /*24c80*/  S2R R0, SR_TID.X ;  /* 0x0000000000007919 */ /* 0x002e640000002100 */
[----:B-1----:R-:W-:-:S04]  /*24c90*/  SHF.R.U32.HI R0, RZ, 0x5, R0 ;  /* 0x00000005ff007819 */ /* 0x002fc80000011600 */
[----:B------:R-:W-:-:S05]  /*24ca0*/  LOP3.LUT R0, R0, 0x3, RZ, 0xc0, !PT ;  /* 0x0000000300007812 */ /* 0x000fca00078ec0ff */
[----:B------:R1:W3:Y:S02]  /*24cb0*/  SHFL.IDX PT, R14, R0, RZ, 0x1f ;  /* 0x00001fff000e7589 */ /* 0x0002e400000e0000 */
.L_x_1889:
[----:B---3--:R-:W-:-:S13]  /*24cc0*/  ISETP.NE.AND P0, PT, R14, RZ, PT ;  /* 0x000000ff0e00720c */ /* 0x008fda0003f05270 */
[----:B------:R-:W-:Y:S05]  /*24cd0*/  @P0 BRA `(.L_x_1380) ;  /* 0x0000000000880947 */ /* 0x000fea0003800000 */
[----:B------:R-:W-:-:S03]  /*24ce0*/  UMOV UR4, 0xffffffff ;  /* 0xffffffff00047882 */ /* 0x000fc60000000000 */
[----:B------:R-:W-:Y:S05]  /*24cf0*/  BRA.DIV UR4, `(.L_x_1774) ;  /* 0x0000002a04a47947 */ /* 0x000fea000b800000 */
[----:B------:R-:W-:-:S13]  /*24d00*/  ELECT P6, URZ, PT ;  /* 0x00000000003f782f */ /* 0x000fda00038c0000 */
.L_x_1892:
[----:B------:R-:W-:Y:S05]  /*24d10*/  @!P6 BRA `(.L_x_1380) ;  /* 0x000000000078e947 */ /* 0x000fea0003800000 */
[----:B------:R-:W-:-:S06]  /*24d20*/  ULOP3.LUT UR4, UR36, 0x2, URZ, 0xfc, !UPT ;  /* 0x0000000224047892 */ /* 0x000fcc000f8efc3f */
[----:B-1----:R-:W-:-:S05]  /*24d30*/  IMAD.U32 R0, RZ, RZ, UR4 ;  /* 0x00000004ff007e24 */ /* 0x002fca000f8e00ff */
[----:B------:R-:W-:-:S13]  /*24d40*/  ISETP.NE.AND P2, PT, R0, 0x3, PT ;  /* 0x000000030000780c */ /* 0x000fda0003f45270 */
[----:B------:R-:W-:Y:S05]  /*24d50*/  @!P2 BRA `(.L_x_1775) ;  /* 0x000000000004a947 */ /* 0x000fea0003800000 */
[----:B------:R-:W-:Y:S01]  /*24d60*/  BPT.TRAP 0x1 ;  /* 0x000000040000795c */ /* 0x000fe20000300000 */
.L_x_1775:
[----:B------:R-:W-:Y:S01]  /*24d70*/  VIADD R3, R9, 0x2d840 ;  /* 0x0002d84009037836 */ /* 0x000fe20000000000 */
[----:B------:R-:W-:Y:S01]  /*24d80*/  SHF.L.U32 R2, R28, 0x1f, RZ ;  /* 0x0000001f1c027819 */ /* 0x000fe200000006ff */
[C---:B------:R-:W-:Y:S02]  /*24d90*/  VIADD R0, R18.reuse, 0x1 ;  /* 0x0000000112007836 */ /* 0x040fe40000000000 */
[----:B------:R-:W-:-:S03]  /*24da0*/  IMAD R7, R18, 0x8, R3 ;  /* 0x0000000812077824 */ /* 0x000fc600078e0203 */
[C---:B------:R-:W-:Y:S01]  /*24db0*/  ISETP.NE.AND P1, PT, R0.reuse, 0x2, PT ;  /* 0x000000020000780c */ /* 0x040fe20003f25270 */
[----:B------:R-:W1:Y:S03]  /*24dc0*/  SYNCS.PHASECHK.TRANS64.TRYWAIT P0, [R7+URZ], R2 ;  /* 0x00000002070075a7 */ /* 0x000e66000800017f */
[----:B------:R-:W-:Y:S02]  /*24dd0*/  SEL R5, RZ, 0x1, P1 ;  /* 0x00000001ff057807 */ /* 0x000fe40000800000 */
[----:B------:R-:W-:Y:S02]  /*24de0*/  SEL R4, R0, RZ, P1 ;  /* 0x000000ff00047207 */ /* 0x000fe40000800000 */
[----:B------:R-:W-:-:S03]  /*24df0*/  LOP3.LUT R0, R28, R5, RZ, 0x3c, !PT ;  /* 0x000000051c007212 */ /* 0x000fc600078e3cff */
[----:B------:R-:W-:Y:S01]  /*24e00*/  IMAD R3, R4, 0x8, R3 ;  /* 0x0000000804037824 */ /* 0x000fe200078e0203 */
[----:B------:R-:W-:Y:S01]  /*24e10*/  SHF.L.U32 R0, R0, 0x1f, RZ ;  /* 0x0000001f00007819 */ /* 0x000fe200000006ff */
[----:B-1----:R-:W-:Y:S06]  /*24e20*/  @!P0 BRA `(.L_x_1776) ;  /* 0x0000002800788947 */ /* 0x002fec0003800000 */
.L_x_1893:
[----:B------:R-:W3:Y:S02]  /*24e30*/  SYNCS.PHASECHK.TRANS64.TRYWAIT P0, [R3+URZ], R0 ;  /* 0x00000000030075a7 */ /* 0x000ee4000800017f */
[----:B---3--:R-:W-:Y:S05]  /*24e40*/  @!P0 BRA `(.L_x_1777) ;  /* 0x0000002800848947 */ /* 0x008fea0003800000 */
.L_x_1894:
[----:B------:R-:W-:Y:S05]  /*24e50*/  @!P2 BRA `(.L_x_1778) ;  /* 0x000000000004a947 */ /* 0x000fea0003800000 */
[----:B------:R-:W-:Y:S01]  /*24e60*/  BPT.TRAP 0x1 ;  /* 0x000000040000795c */ /* 0x000fe20000300000 */
.L_x_1778:
[----:B---3--:R-:W-:-:S04]  /*24e70*/  VIADD R3, R9, 0x2d860 ;  /* 0x0002d86009037836 */ /* 0x008fc80000000000 */
[----:B------:R-:W-:-:S04]  /*24e80*/  IMAD R5, R18, 0x8, R3 ;  /* 0x0000000812057824 */ /* 0x000fc800078e0203 */
[----:B------:R-:W3:Y:S02]  /*24e90*/  SYNCS.PHASECHK.TRANS64.TRYWAIT P0, [R5+URZ], R2 ;  /* 0x00000002050075a7 */ /* 0x000ee4000800017f */
[----:B---3--:R-:W-:Y:S05]  /*24ea0*/  @!P0 BRA `(.L_x_1779) ;  /* 0x0000002800808947 */ /* 0x008fea0003800000 */
.L_x_1895:
[----:B------:R-:W-:-:S07]  /*24eb0*/  IMAD R3, R4, 0x8, R3 ;  /* 0x0000000804037824 */ /* 0x000fce00078e0203 */
.L_x_1780:
[----:B----4-:R4:W0:Y:S02]  /*24ec0*/  SYNCS.PHASECHK.TRANS64.TRYWAIT P0, [R3+URZ], R0 ;  /* 0x00000000030075a7 */ /* 0x010824000800017f */
[----:B0-----:R-:W-:Y:S05]  /*24ed0*/  @!P0 NANOSLEEP.SYNCS 0x989680 ;  /* 0x009896800000895d */ /* 0x001fea0003900000 */
[----:B------:R-:W0:Y:S02]  /*24ee0*/  @!P0 SYNCS.PHASECHK.TRANS64 P0, [R3+URZ], R0 ;  /* 0x00000000030085a7 */ /* 0x000e24000800007f */
[----:B0-----:R-:W-:Y:S05]  /*24ef0*/  @!P0 BRA `(.L_x_1780) ;  /* 0xfffffffc00f08947 */ /* 0x001fea000383ffff */
.L_x_1380:
[----:B------:R-:W-:Y:S05]  /*24f00*/  BSYNC B9 ;  /* 0x0000000000097941 */ /* 0x000fea0003800000 */
.L_x_1377:
[----:B------:R-:W-:Y:S05]  /*24f10*/  EXIT ;  /* 0x000000000000794d */ /* 0x000fea0003800000 */
.L_x_1406:
[----:B0-----:R0:W1:Y:S02]  /*24f20*/  SYNCS.PHASECHK.TRANS64.TRYWAIT P5, [R14+URZ+0x2d890], R85 ;  /* 0x02d890550e0075a7 */ /* 0x00106400080a017f */
[----:B-1----:R-:W-:Y:S05]  /*24f30*/  @!P5 NANOSLEEP.SYNCS 0x989680 ;  /* 0x009896800000d95d */ /* 0x002fea0003900000 */
[----:B------:R-:W1:Y:S02]  /*24f40*/  @!P5 SYNCS.PHASECHK.TRANS64 P5, [R14+URZ+0x2d890], R85 ;  /* 0x02d890550e00d5a7 */ /* 0x000e6400080a007f */
[----:B-1----:R-:W-:Y:S05]  /*24f50*/  @!P5 BRA `(.L_x_1406) ;  /* 0xfffffffc00f0d947 */ /* 0x002fea000383ffff */
[----:B------:R-:W-:Y:S05]  /*24f60*/  BRA `(.L_x_1781) ;  /* 0xfffffde800047947 */ /* 0x000fea000383ffff */
.L_x_1434:
[----:B0-----:R0:W1:Y:S02]  /*24f70*/  SYNCS.PHASECHK.TRANS64.TRYWAIT P5, [R14+URZ+0x2d890], R85 ;  /* 0x02d890550e0075a7 */ /* 0x00106400080a017f */
[----:B-1----:R-:W-:Y:S05]  /*24f80*/  @!P5 NANOSLEEP.SYNCS 0x989680 ;  /* 0x009896800000d95d */ /* 0x002fea0003900000 */
[----:B------:R-:W1:Y:S02]  /*24f90*/  @!P5 SYNCS.PHASECHK.TRANS64 P5, [R14+URZ+0x2d890], R85 ;  /* 0x02d890550e00d5a7 */ /* 0x000e6400080a007f */
[----:B-1----:R-:W-:Y:S05]  /*24fa0*/  @!P5 BRA `(.L_x_1434) ;  /* 0xfffffffc00f0d947 */ /* 0x002fea000383ffff */
[----:B------:R-:W-:Y:S05]  /*24fb0*/  BRA `(.L_x_1782) ;  /* 0xfffffe0000cc7947 */ /* 0x000fea000383ffff */
.L_x_1447:
[----:B0-----:R0:W1:Y:S02]  /*24fc0*/  SYNCS.PHASECHK.TRANS64.TRYWAIT P4, [R14+URZ+0x2d890], R85 ;  /* 0x02d890550e0075a7 */ /* 0x001064000808017f */
[----:B-1----:R-:W-:Y:S05]  /*24fd0*/  @!P4 NANOSLEEP.SYNCS 0x989680 ;  /* 0x009896800000c95d */ /* 0x002fea0003900000 */
[----:B------:R-:W1:Y:S02]  /*24fe0*/  @!P4 SYNCS.PHASECHK.TRANS64 P4, [R14+URZ+0x2d890], R85 ;  /* 0x02d890550e00c5a7 */ /* 0x000e64000808007f */
[----:B-1----:R-:W-:Y:S05]  /*24ff0*/  @!P4 BRA `(.L_x_1447) ;  /* 0xfffffffc00f0c947 */ /* 0x002fea000383ffff */
[----:B------:R-:W-:Y:S05]  /*25000*/  BRA `(.L_x_1783) ;  /* 0xfffffe1c00647947 */ /* 0x000fea000383ffff */
.L_x_1451:
[----:B--2---:R2:W3:Y:S02]  /*25010*/  SYNCS.PHASECHK.TRANS64.TRYWAIT P3, [R14+URZ+0x2d8b0], R85 ;  /* 0x02d8b0550e0075a7 */ /* 0x0044e4000806017f */
[----:B---3--:R-:W-:Y:S05]  /*25020*/  @!P3 NANOSLEEP.SYNCS 0x989680 ;  /* 0x009896800000b95d */ /* 0x008fea0003900000 */
[----:B------:R-:W3:Y:S02]  /*25030*/  @!P3 SYNCS.PHASECHK.TRANS64 P3, [R14+URZ+0x2d8b0], R85 ;  /* 0x02d8b0550e00b5a7 */ /* 0x000ee4000806007f */
[----:B---3--:R-:W-:Y:S05]  /*25040*/  @!P3 BRA `(.L_x_1451) ;  /* 0xfffffffc00f0b947 */ /* 0x008fea000383ffff */
[----:B------:R-:W-:Y:S05]  /*25050*/  BRA `(.L_x_1784) ;  /* 0xfffffe1c00fc7947 */ /* 0x000fea000383ffff */
.L_x_1467:
[----:B------:R-:W-:Y:S01]  /*25060*/  BSSY B0, `(.L_x_1785) ;  /* 0x0000007000007945 */ /* 0x000fe20003800000 */
[----:B------:R-:W-:Y:S02]  /*25070*/  IMAD.MOV.U32 R12, RZ, RZ, RZ ;  /* 0x000000ffff0c7224 */ /* 0x000fe400078e00ff */
[----:B------:R-:W-:Y:S02]  /*25080*/  IMAD.MOV.U32 R11, RZ, RZ, 0x1f ;  /* 0x0000001fff0b7424 */ /* 0x000fe400078e00ff */
[----:B------:R-:W-:-:S07]  /*25090*/  IMAD.MOV.U32 R15, RZ, RZ, -0x1 ;  /* 0xffffffffff0f7424 */ /* 0x000fce00078e00ff */
[----:B-----5:R-:W-:Y:S05]  /*250a0*/  WARPSYNC.COLLECTIVE R15, `(.L_x_1786) ;  /* 0x000000000f087348 */ /* 0x020fea0003c00000 */
[----:B------:R0:W1:Y:S02]  /*250b0*/  SHFL.IDX P6, R14, R13, R12, R11 ;  /* 0x0000000c0d0e7389 */ /* 0x00006400000c000b */
[----:B01---5:R-:W-:Y:S01]  /*250c0*/  ENDCOLLECTIVE ;  /* 0x000000000000791b */ /* 0x023fe20003800000 */
.L_x_1786:
[----:B------:R-:W-:Y:S05]  /*250d0*/  BSYNC B0 ;  /* 0x0000000000007941 */ /* 0x000fea0003800000 */
.L_x_1785:
[----:B------:R-:W-:Y:S01]  /*250e0*/  IMAD.MOV.U32 R157, RZ, RZ, R14 ;  /* 0x000000ffff9d7224 */ /* 0x000fe200078e000e */
[----:B------:R-:W-:Y:S06]  /*250f0*/  BRA `(.L_x_1787) ;  /* 0xfffffe2c00087947 */ /* 0x000fec000383ffff */
.L_x_1478:
[----:B------:R-:W-:Y:S01]  /*25100*/  BSSY B1, `(.L_x_1788) ;  /* 0x0000007000017945 */ /* 0x000fe20003800000 */
[----:B------:R-:W-:Y:S02]  /*25110*/  IMAD.MOV.U32 R12, RZ, RZ, RZ ;  /* 0x000000ffff0c7224 */ /* 0x000fe400078e00ff */
[----:B------:R-:W-:Y:S02]  /*25120*/  IMAD.MOV.U32 R11, RZ, RZ, 0x1e1f ;  /* 0x00001e1fff0b7424 */ /* 0x000fe400078e00ff */
[----:B------:R-:W-:-:S07]  /*25130*/  IMAD.MOV.U32 R15, RZ, RZ, -0x1 ;  /* 0xffffffffff0f7424 */ /* 0x000fce00078e00ff */
[----:B------:R-:W-:Y:S05]  /*25140*/  WARPSYNC.COLLECTIVE R15, `(.L_x_1789) ;  /* 0x000000000f087348 */ /* 0x000fea0003c00000 */
[----:B------:R0:W1:Y:S02]  /*25150*/  SHFL.IDX P6, R14, R13, R12, R11 ;  /* 0x0000000c0d0e7389 */ /* 0x00006400000c000b */
[----:B01----:R-:W-:Y:S01]  /*25160*/  ENDCOLLECTIVE ;  /* 0x000000000000791b */ /* 0x003fe20003800000 */
.L_x_1789:
[----:B------:R-:W-:Y:S05]  /*25170*/  BSYNC B1 ;  /* 0x0000000000017941 */ /* 0x000fea0003800000 */
.L_x_1788:
        /* <DEDUP_REMOVED lines=8> */
.L_x_1790:
[----:B------:R-:W-:Y:S02]  /*25200*/  IMAD.MOV.U32 R13, RZ, RZ, R0 ;  /* 0x000000ffff0d7224 */ /* 0x000fe400078e0000 */
[----:B------:R-:W-:-:S07]  /*25210*/  IMAD.MOV.U32 R6, RZ, RZ, R14 ;  /* 0x000000ffff067224 */ /* 0x000fce00078e000e */
[----:B------:R-:W-:Y:S05]  /*25220*/  WARPSYNC.COLLECTIVE R15, `(.L_x_1791) ;  /* 0x000000000f087348 */ /* 0x000fea0003c00000 */
[----:B------:R0:W1:Y:S02]  /*25230*/  SHFL.IDX P6, R14, R13, R12, R11 ;  /* 0x0000000c0d0e7389 */ /* 0x00006400000c000b */
[----:B01----:R-:W-:Y:S01]  /*25240*/  ENDCOLLECTIVE ;  /* 0x000000000000791b */ /* 0x003fe20003800000 */
.L_x_1791:
[----:B------:R-:W-:Y:S02]  /*25250*/  IMAD.MOV.U32 R13, RZ, RZ, R39 ;  /* 0x000000ffff0d7224 */ /* 0x000fe400078e0027 */
[----:B------:R-:W-:-:S07]  /*25260*/  IMAD.MOV.U32 R0, RZ, RZ, R14 ;  /* 0x000000ffff007224 */ /* 0x000fce00078e000e */
[----:B------:R-:W-:Y:S05]  /*25270*/  WARPSYNC.COLLECTIVE R15, `(.L_x_1792) ;  /* 0x000000000f087348 */ /* 0x000fea0003c00000 */
[----:B------:R0:W1:Y:S02]  /*25280*/  SHFL.IDX P6, R14, R13, R12, R11 ;  /* 0x0000000c0d0e7389 */ /* 0x00006400000c000b */
[----:B01----:R-:W-:Y:S01]  /*25290*/  ENDCOLLECTIVE ;  /* 0x000000000000791b */ /* 0x003fe20003800000 */
.L_x_1792:
[----:B------:R-:W-:Y:S01]  /*252a0*/  IMAD.MOV.U32 R39, RZ, RZ, R14 ;  /* 0x000000ffff277224 */ /* 0x000fe200078e000e */
[----:B------:R-:W-:Y:S06]  /*252b0*/  BRA `(.L_x_1793) ;  /* 0xfffffe3000807947 */ /* 0x000fec000383ffff */
.L_x_1482:
[----:B0-----:R0:W1:Y:S02]  /*252c0*/  SYNCS.PHASECHK.TRANS64.TRYWAIT P1, [R2+URZ+0x2d800], R3 ;  /* 0x02d80003020075a7 */ /* 0x001064000802017f */
[----:B-1----:R-:W-:Y:S05]  /*252d0*/  @!P1 NANOSLEEP.SYNCS 0x989680 ;  /* 0x009896800000995d */ /* 0x002fea0003900000 */
[----:B------:R-:W1:Y:S02]  /*252e0*/  @!P1 SYNCS.PHASECHK.TRANS64 P1, [R2+URZ+0x2d800], R3 ;  /* 0x02d80003020095a7 */ /* 0x000e64000802007f */
[----:B-1----:R-:W-:Y:S05]  /*252f0*/  @!P1 BRA `(.L_x_1482) ;  /* 0xfffffffc00f09947 */ /* 0x002fea000383ffff */
[----:B------:R-:W-:Y:S05]  /*25300*/  BRA `(.L_x_1794) ;  /* 0xfffffe3800c47947 */ /* 0x000fea000383ffff */
.L_x_1494:
[----:B------:R-:W-:Y:S01]  /*25310*/  BSSY B1, `(.L_x_1795) ;  /* 0x0000007000017945 */ /* 0x000fe20003800000 */
[----:B------:R-:W-:Y:S02]  /*25320*/  IMAD.MOV.U32 R12, RZ, RZ, RZ ;  /* 0x000000ffff0c7224 */ /* 0x000fe400078e00ff */
[----:B------:R-:W-:Y:S02]  /*25330*/  IMAD.MOV.U32 R11, RZ, RZ, 0x1e1f ;  /* 0x00001e1fff0b7424 */ /* 0x000fe400078e00ff */
[----:B------:R-:W-:-:S07]  /*25340*/  IMAD.MOV.U32 R15, RZ, RZ, -0x1 ;  /* 0xffffffffff0f7424 */ /* 0x000fce00078e00ff */
[----:B------:R-:W-:Y:S05]  /*25350*/  WARPSYNC.COLLECTIVE R15, `(.L_x_1796) ;  /* 0x000000000f087348 */ /* 0x000fea0003c00000 */
[----:B------:R0:W1:Y:S02]  /*25360*/  SHFL.IDX P6, R14, R13, R12, R11 ;  /* 0x0000000c0d0e7389 */ /* 0x00006400000c000b */
[----:B01----:R-:W-:Y:S01]  /*25370*/  ENDCOLLECTIVE ;  /* 0x000000000000791b */ /* 0x003fe20003800000 */
.L_x_1796:
[----:B------:R-:W-:Y:S05]  /*25380*/  BSYNC B1 ;  /* 0x0000000000017941 */ /* 0x000fea0003800000 */
.L_x_1795:
        /* <DEDUP_REMOVED lines=8> */
.L_x_1797:
[----:B------:R-:W-:Y:S02]  /*25410*/  IMAD.MOV.U32 R13, RZ, RZ, R43 ;  /* 0x000000ffff0d7224 */ /* 0x000fe400078e002b */
[----:B------:R-:W-:-:S07]  /*25420*/  IMAD.MOV.U32 R36, RZ, RZ, R14 ;  /* 0x000000ffff247224 */ /* 0x000fce00078e000e */
[----:B------:R-:W-:Y:S05]  /*25430*/  WARPSYNC.COLLECTIVE R15, `(.L_x_1798) ;  /* 0x000000000f087348 */ /* 0x000fea0003c00000 */
[----:B------:R0:W1:Y:S02]  /*25440*/  SHFL.IDX P6, R14, R13, R12, R11 ;  /* 0x0000000c0d0e7389 */ /* 0x00006400000c000b */
[----:B01----:R-:W-:Y:S01]  /*25450*/  ENDCOLLECTIVE ;  /* 0x000000000000791b */ /* 0x003fe20003800000 */
.L_x_1798:
[----:B------:R-:W-:Y:S02]  /*25460*/  IMAD.MOV.U32 R13, RZ, RZ, R42 ;  /* 0x000000ffff0d7224 */ /* 0x000fe400078e002a */
[----:B------:R-:W-:-:S07]  /*25470*/  IMAD.MOV.U32 R43, RZ, RZ, R14 ;  /* 0x000000ffff2b7224 */ /* 0x000fce00078e000e */
[----:B------:R-:W-:Y:S05]  /*25480*/  WARPSYNC.COLLECTIVE R15, `(.L_x_1799) ;  /* 0x000000000f087348 */ /* 0x000fea0003c00000 */
[----:B------:R0:W1:Y:S02]  /*25490*/  SHFL.IDX P6, R14, R13, R12, R11 ;  /* 0x0000000c0d0e7389 */ /* 0x00006400000c000b */
[----:B01----:R-:W-:Y:S01]  /*254a0*/  ENDCOLLECTIVE ;  /* 0x000000000000791b */ /* 0x003fe20003800000 */
.L_x_1799:
[----:B------:R-:W-:Y:S01]  /*254b0*/  IMAD.MOV.U32 R42, RZ, RZ, R14 ;  /* 0x000000ffff2a7224 */ /* 0x000fe200078e000e */
[----:B------:R-:W-:Y:S06]  /*254c0*/  BRA `(.L_x_1800) ;  /* 0xfffffe4c00e07947 */ /* 0x000fec000383ffff */
.L_x_1498:
[----:B0-----:R0:W1:Y:S02]  /*254d0*/  SYNCS.PHASECHK.TRANS64.TRYWAIT P1, [R2+URZ+0x2d800], R3 ;  /* 0x02d80003020075a7 */ /* 0x001064000802017f */
[----:B-1----:R-:W-:Y:S05]  /*254e0*/  @!P1 NANOSLEEP.SYNCS 0x989680 ;  /* 0x009896800000995d */ /* 0x002fea0003900000 */
[----:B------:R-:W1:Y:S02]  /*254f0*/  @!P1 SYNCS.PHASECHK.TRANS64 P1, [R2+URZ+0x2d800], R3 ;  /* 0x02d80003020095a7 */ /* 0x000e64000802007f */
[----:B-1----:R-:W-:Y:S05]  /*25500*/  @!P1 BRA `(.L_x_1498) ;  /* 0xfffffffc00f09947 */ /* 0x002fea000383ffff */
[----:B------:R-:W-:Y:S05]  /*25510*/  BRA `(.L_x_1801) ;  /* 0xfffffe54009c7947 */ /* 0x000fea000383ffff */
.L_x_1506:
[----:B-1----:R1:W2:Y:S02]  /*25520*/  SYNCS.PHASECHK.TRANS64.TRYWAIT P2, [R0+URZ+0x2d830], R3 ;  /* 0x02d83003000075a7 */ /* 0x0022a4000804017f */
[----:B--2---:R-:W-:Y:S05]  /*25530*/  @!P2 NANOSLEEP.SYNCS 0x989680 ;  /* 0x009896800000a95d */ /* 0x004fea0003900000 */
[----:B------:R-:W2:Y:S02]  /*25540*/  @!P2 SYNCS.PHASECHK.TRANS64 P2, [R0+URZ+0x2d830], R3 ;  /* 0x02d830030000a5a7 */ /* 0x000ea4000804007f */
[----:B--2---:R-:W-:Y:S05]  /*25550*/  @!P2 BRA `(.L_x_1506) ;  /* 0xfffffffc00f0a947 */ /* 0x004fea000383ffff */
[----:B------:R-:W-:Y:S05]  /*25560*/  BRA `(.L_x_1505) ;  /* 0xfffffe6c00847947 */ /* 0x000fea000383ffff */
.L_x_1524:
[----:B-1----:R1:W2:Y:S02]  /*25570*/  SYNCS.PHASECHK.TRANS64.TRYWAIT P4, [R9+URZ+0x2d830], R8 ;  /* 0x02d83008090075a7 */ /* 0x0022a4000808017f */
[----:B--2---:R-:W-:Y:S05]  /*25580*/  @!P4 NANOSLEEP.SYNCS 0x989680 ;  /* 0x009896800000c95d */ /* 0x004fea0003900000 */
[----:B------:R-:W2:Y:S02]  /*25590*/  @!P4 SYNCS.PHASECHK.TRANS64 P4, [R9+URZ+0x2d830], R8 ;  /* 0x02d830080900c5a7 */ /* 0x000ea4000808007f */
[----:B--2---:R-:W-:Y:S05]  /*255a0*/  @!P4 BRA `(.L_x_1524) ;  /* 0xfffffffc00f0c947 */ /* 0x004fea000383ffff */
[----:B------:R-:W-:Y:S05]  /*255b0*/  BRA `(.L_x_1523) ;  /* 0xfffffea400007947 */ /* 0x000fea000383ffff */
.L_x_1528:
[----:B-1----:R1:W2:Y:S02]  /*255c0*/  SYNCS.PHASECHK.TRANS64.TRYWAIT P3, [R9+URZ+0x2d850], R8 ;  /* 0x02d85008090075a7 */ /* 0x0022a4000806017f */
[----:B--2---:R-:W-:Y:S05]  /*255d0*/  @!P3 NANOSLEEP.SYNCS 0x989680 ;  /* 0x009896800000b95d */ /* 0x004fea0003900000 */
[----:B------:R-:W2:Y:S02]  /*255e0*/  @!P3 SYNCS.PHASECHK.TRANS64 P3, [R9+URZ+0x2d850], R8 ;  /* 0x02d850080900b5a7 */ /* 0x000ea4000806007f */
[----:B--2---:R-:W-:Y:S05]  /*255f0*/  @!P3 BRA `(.L_x_1528) ;  /* 0xfffffffc00f0b947 */ /* 0x004fea000383ffff */
[----:B------:R-:W-:Y:S05]  /*25600*/  BRA `(.L_x_1525) ;  /* 0xfffffea800047947 */ /* 0x000fea000383ffff */
.L_x_1547:
[----:B-1----:R1:W2:Y:S02]  /*25610*/  SYNCS.PHASECHK.TRANS64.TRYWAIT P3, [R0+URZ+0x2d830], R11 ;  /* 0x02d8300b000075a7 */ /* 0x0022a4000806017f */
[----:B--2---:R-:W-:Y:S05]  /*25620*/  @!P3 NANOSLEEP.SYNCS 0x989680 ;  /* 0x009896800000b95d */ /* 0x004fea0003900000 */
[----:B------:R-:W2:Y:S02]  /*25630*/  @!P3 SYNCS.PHASECHK.TRANS64 P3, [R0+URZ+0x2d830], R11 ;  /* 0x02d8300b0000b5a7 */ /* 0x000ea4000806007f */
[----:B--2---:R-:W-:Y:S05]  /*25640*/  @!P3 BRA `(.L_x_1547) ;  /* 0xfffffffc00f0b947 */ /* 0x004fea000383ffff */
[----:B------:R-:W-:Y:S05]  /*25650*/  BRA `(.L_x_1546) ;  /* 0xfffffed800847947 */ /* 0x000fea000383ffff */
.L_x_1551:
[----:B-1----:R1:W2:Y:S02]  /*25660*/  SYNCS.PHASECHK.TRANS64.TRYWAIT P2, [R6+URZ+0x2d850], R0 ;  /* 0x02d85000060075a7 */ /* 0x0022a4000804017f */
[----:B--2---:R-:W-:Y:S05]  /*25670*/  @!P2 NANOSLEEP.SYNCS 0x989680 ;  /* 0x009896800000a95d */ /* 0x004fea0003900000 */
[----:B------:R-:W2:Y:S02]  /*25680*/  @!P2 SYNCS.PHASECHK.TRANS64 P2, [R6+URZ+0x2d850], R0 ;  /* 0x02d850000600a5a7 */ /* 0x000ea4000804007f */
[----:B--2---:R-:W-:Y:S05]  /*25690*/  @!P2 BRA `(.L_x_1551) ;  /* 0xfffffffc00f0a947 */ /* 0x004fea000383ffff */
[----:B------:R-:W-:Y:S05]  /*256a0*/  BRA `(.L_x_1548) ;  /* 0xfffffedc00887947 */ /* 0x000fea000383ffff */
.L_x_1558:
[----:B-1----:R1:W2:Y:S02]  /*256b0*/  SYNCS.PHASECHK.TRANS64.TRYWAIT P3, [R0+URZ+0x2d830], R11 ;  /* 0x02d8300b000075a7 */ /* 0x0022a4000806017f */
[----:B--2---:R-:W-:Y:S05]  /*256c0*/  @!P3 NANOSLEEP.SYNCS 0x989680 ;  /* 0x009896800000b95d */ /* 0x004fea0003900000 */
[----:B------:R-:W2:Y:S02]  /*256d0*/  @!P3 SYNCS.PHASECHK.TRANS64 P3, [R0+URZ+0x2d830], R11 ;  /* 0x02d8300b0000b5a7 */ /* 0x000ea4000806007f */
[----:B--2---:R-:W-:Y:S05]  /*256e0*/  @!P3 BRA `(.L_x_1558) ;  /* 0xfffffffc00f0b947 */ /* 0x004fea000383ffff */
[----:B------:R-:W-:Y:S05]  /*256f0*/  BRA `(.L_x_1557) ;  /* 0xfffffefc00587947 */ /* 0x000fea000383ffff */
.L_x_1562:
[----:B-1----:R1:W2:Y:S02]  /*25700*/  SYNCS.PHASECHK.TRANS64.TRYWAIT P2, [R6+URZ+0x2d850], R0 ;  /* 0x02d85000060075a7 */ /* 0x0022a4000804017f */
[----:B--2---:R-:W-:Y:S05]  /*25710*/  @!P2 NANOSLEEP.SYNCS 0x989680 ;  /* 0x009896800000a95d */ /* 0x004fea0003900000 */
[----:B------:R-:W2:Y:S02]  /*25720*/  @!P2 SYNCS.PHASECHK.TRANS64 P2, [R6+URZ+0x2d850], R0 ;  /* 0x02d850000600a5a7 */ /* 0x000ea4000804007f */
[----:B--2---:R-:W-:Y:S05]  /*25730*/  @!P2 BRA `(.L_x_1562) ;  /* 0xfffffffc00f0a947 */ /* 0x004fea000383ffff */
[----:B------:R-:W-:Y:S05]  /*25740*/  BRA `(.L_x_1559) ;  /* 0xffffff00005c7947 */ /* 0x000fea000383ffff */
.L_x_1575:
[----:B-1----:R1:W2:Y:S02]  /*25750*/  SYNCS.PHASECHK.TRANS64.TRYWAIT P0, [R7+URZ+0x2d850], R10 ;  /* 0x02d8500a070075a7 */ /* 0x0022a4000800017f */
[----:B--2---:R-:W-:Y:S05]  /*25760*/  @!P0 NANOSLEEP.SYNCS 0x989680 ;  /* 0x009896800000895d */ /* 0x004fea0003900000 */
[----:B------:R-:W2:Y:S02]  /*25770*/  @!P0 SYNCS.PHASECHK.TRANS64 P0, [R7+URZ+0x2d850], R10 ;  /* 0x02d8500a070085a7 */ /* 0x000ea4000800007f */
[----:B--2---:R-:W-:Y:S05]  /*25780*/  @!P0 BRA `(.L_x_1575) ;  /* 0xfffffffc00f08947 */ /* 0x004fea000383ffff */
[----:B------:R-:W-:Y:S05]  /*25790*/  BRA `(.L_x_1574) ;  /* 0xffffff3000247947 */ /* 0x000fea000383ffff */
.L_x_1580:
[----:B------:R-:W-:Y:S02]  /*257a0*/  IMAD.MOV.U32 R13, RZ, RZ, R8 ;  /* 0x000000ffff0d7224 */ /* 0x000fe400078e0008 */
[----:B------:R-:W-:Y:S02]  /*257b0*/  IMAD.MOV.U32 R12, RZ, RZ, RZ ;  /* 0x000000ffff0c7224 */ /* 0x000fe400078e00ff */
[----:B------:R-:W-:Y:S02]  /*257c0*/  IMAD.MOV.U32 R11, RZ, RZ, 0x1c1f ;  /* 0x00001c1fff0b7424 */ /* 0x000fe400078e00ff */
[----:B------:R-:W-:-:S07]  /*257d0*/  IMAD.MOV.U32 R15, RZ, RZ, -0x1 ;  /* 0xffffffffff0f7424 */ /* 0x000fce00078e00ff */
[----:B-----5:R-:W-:Y:S05]  /*257e0*/  WARPSYNC.COLLECTIVE R15, `(.L_x_1802) ;  /* 0x000000000f087348 */ /* 0x020fea0003c00000 */
[----:B------:R0:W1:Y:S02]  /*257f0*/  SHFL.IDX P6, R14, R13, R12, R11 ;  /* 0x0000000c0d0e7389 */ /* 0x00006400000c000b */
[----:B01---5:R-:W-:Y:S01]  /*25800*/  ENDCOLLECTIVE ;  /* 0x000000000000791b */ /* 0x023fe20003800000 */
.L_x_1802:
[----:B------:R-:W-:Y:S02]  /*25810*/  IMAD.MOV.U32 R13, RZ, RZ, R0 ;  /* 0x000000ffff0d7224 */ /* 0x000fe400078e0000 */
[----:B------:R-:W-:-:S07]  /*25820*/  IMAD.MOV.U32 R3, RZ, RZ, R14 ;  /* 0x000000ffff037224 */ /* 0x000fce00078e000e */
[----:B------:R-:W-:Y:S05]  /*25830*/  WARPSYNC.COLLECTIVE R15, `(.L_x_1803) ;  /* 0x000000000f087348 */ /* 0x000fea0003c00000 */
[----:B------:R0:W1:Y:S02]  /*25840*/  SHFL.IDX P6, R14, R13, R12, R11 ;  /* 0x0000000c0d0e7389 */ /* 0x00006400000c000b */
[----:B01----:R-:W-:Y:S01]  /*25850*/  ENDCOLLECTIVE ;  /* 0x000000000000791b */ /* 0x003fe20003800000 */
.L_x_1803:
[----:B------:R-:W-:Y:S05]  /*25860*/  BRA `(.L_x_1804) ;  /* 0xffffff4800f07947 */ /* 0x000fea000383ffff */
.L_x_1583:
        /* <DEDUP_REMOVED lines=8> */
.L_x_1806:
[----:B------:R-:W-:Y:S05]  /*258f0*/  BSYNC B1 ;  /* 0x0000000000017941 */ /* 0x000fea0003800000 */
.L_x_1805:
        /* <DEDUP_REMOVED lines=8> */
.L_x_1807:
[----:B------:R-:W-:Y:S05]  /*25980*/  BRA `(.L_x_1808) ;  /* 0xffffff4c00007947 */ /* 0x000fea000383ffff */
.L_x_1585:
[----:B------:R-:W-:Y:S02]  /*25990*/  IMAD.MOV.U32 R13, RZ, RZ, R26 ;  /* 0x000000ffff0d7224 */ /* 0x000fe400078e001a */
[----:B------:R-:W-:Y:S02]  /*259a0*/  IMAD.MOV.U32 R12, RZ, RZ, RZ ;  /* 0x000000ffff0c7224 */ /* 0x000fe400078e00ff */
[----:B------:R-:W-:Y:S02]  /*259b0*/  IMAD.MOV.U32 R11, RZ, RZ, 0x1c1f ;  /* 0x00001c1fff0b7424 */ /* 0x000fe400078e00ff */
[----:B------:R-:W-:-:S07]  /*259c0*/  IMAD.MOV.U32 R15, RZ, RZ, -0x1 ;  /* 0xffffffffff0f7424 */ /* 0x000fce00078e00ff */
[----:B------:R-:W-:Y:S05]  /*259d0*/  WARPSYNC.COLLECTIVE R15, `(.L_x_1809) ;  /* 0x000000000f087348 */ /* 0x000fea0003c00000 */
[----:B------:R0:W1:Y:S02]  /*259e0*/  SHFL.IDX P6, R14, R13, R12, R11 ;  /* 0x0000000c0d0e7389 */ /* 0x00006400000c000b */
[----:B01----:R-:W-:Y:S01]  /*259f0*/  ENDCOLLECTIVE ;  /* 0x000000000000791b */ /* 0x003fe20003800000 */
.L_x_1809:
[----:B------:R-:W-:Y:S02]  /*25a00*/  IMAD.MOV.U32 R13, RZ, RZ, R0 ;  /* 0x000000ffff0d7224 */ /* 0x000fe400078e0000 */
[----:B------:R-:W-:-:S07]  /*25a10*/  IMAD.MOV.U32 R3, RZ, RZ, R14 ;  /* 0x000000ffff037224 */ /* 0x000fce00078e000e */
[----:B------:R-:W-:Y:S05]  /*25a20*/  WARPSYNC.COLLECTIVE R15, `(.L_x_1810) ;  /* 0x000000000f087348 */ /* 0x000fea0003c00000 */
[----:B------:R0:W1:Y:S02]  /*25a30*/  SHFL.IDX P6, R14, R13, R12, R11 ;  /* 0x0000000c0d0e7389 */ /* 0x00006400000c000b */
[----:B01----:R-:W-:Y:S01]  /*25a40*/  ENDCOLLECTIVE ;  /* 0x000000000000791b */ /* 0x003fe20003800000 */
.L_x_1810:
[----:B------:R-:W-:Y:S05]  /*25a50*/  BRA `(.L_x_1811) ;  /* 0xffffff4c00cc7947 */ /* 0x000fea000383ffff */
.L_x_1588:
[----:B------:R-:W-:Y:S01]  /*25a60*/  BSSY B1, `(.L_x_1812) ;  /* 0x0000008000017945 */ /* 0x000fe20003800000 */
[----:B---3--:R-:W-:Y:S02]  /*25a70*/  IMAD.MOV.U32 R13, RZ, RZ, R26 ;  /* 0x000000ffff0d7224 */ /* 0x008fe400078e001a */
[----:B------:R-:W-:Y:S02]  /*25a80*/  IMAD.MOV.U32 R12, RZ, RZ, 0x1 ;  /* 0x00000001ff0c7424 */ /* 0x000fe400078e00ff */
[----:B------:R-:W-:Y:S02]  /*25a90*/  IMAD.MOV.U32 R11, RZ, RZ, 0x1c1f ;  /* 0x00001c1fff0b7424 */ /* 0x000fe400078e00ff */
[----:B------:R-:W-:-:S07]  /*25aa0*/  IMAD.MOV.U32 R15, RZ, RZ, -0x1 ;  /* 0xffffffffff0f7424 */ /* 0x000fce00078e00ff */
[----:B012---:R-:W-:Y:S05]  /*25ab0*/  WARPSYNC.COLLECTIVE R15, `(.L_x_1813) ;  /* 0x000000000f087348 */ /* 0x007fea0003c00000 */
[----:B--2---:R2:W3:Y:S02]  /*25ac0*/  SHFL.IDX P6, R14, R13, R12, R11 ;  /* 0x0000000c0d0e7389 */ /* 0x0044e400000c000b */
[----:B0123--:R-:W-:Y:S01]  /*25ad0*/  ENDCOLLECTIVE ;  /* 0x000000000000791b */ /* 0x00ffe20003800000 */
.L_x_1813:
[----:B------:R-:W-:Y:S05]  /*25ae0*/  BSYNC B1 ;  /* 0x0000000000017941 */ /* 0x000fea0003800000 */
.L_x_1812:
        /* <DEDUP_REMOVED lines=8> */
.L_x_1814:
[----:B------:R-:W-:Y:S05]  /*25b70*/  BRA `(.L_x_1815) ;  /* 0xffffff5000e07947 */ /* 0x000fea000383ffff */
.L_x_1592:
[----:B------:R-:W-:Y:S02]  /*25b80*/  IMAD.MOV.U32 R13, RZ, RZ, R4 ;  /* 0x000000ffff0d7224 */ /* 0x000fe400078e0004 */
[----:B------:R-:W-:Y:S02]  /*25b90*/  IMAD.MOV.U32 R12, RZ, RZ, RZ ;  /* 0x000000ffff0c7224 */ /* 0x000fe400078e00ff */
[----:B------:R-:W-:Y:S02]  /*25ba0*/  IMAD.MOV.U32 R11, RZ, RZ, 0x1c1f ;  /* 0x00001c1fff0b7424 */ /* 0x000fe400078e00ff */
[----:B------:R-:W-:-:S07]  /*25bb0*/  IMAD.MOV.U32 R15, RZ, RZ, -0x1 ;  /* 0xffffffffff0f7424 */ /* 0x000fce00078e00ff */
[----:B-1----:R-:W-:Y:S05]  /*25bc0*/  WARPSYNC.COLLECTIVE R15, `(.L_x_1816) ;  /* 0x000000000f087348 */ /* 0x002fea0003c00000 */
[----:B------:R0:W2:Y:S02]  /*25bd0*/  SHFL.IDX P6, R14, R13, R12, R11 ;  /* 0x0000000c0d0e7389 */ /* 0x0000a400000c000b */
[----:B012---:R-:W-:Y:S01]  /*25be0*/  ENDCOLLECTIVE ;  /* 0x000000000000791b */ /* 0x007fe20003800000 */
.L_x_1816:
[----:B------:R-:W-:Y:S02]  /*25bf0*/  IMAD.MOV.U32 R13, RZ, RZ, R0 ;  /* 0x000000ffff0d7224 */ /* 0x000fe400078e0000 */
[----:B------:R-:W-:-:S07]  /*25c00*/  IMAD.MOV.U32 R3, RZ, RZ, R14 ;  /* 0x000000ffff037224 */ /* 0x000fce00078e000e */
[----:B------:R-:W-:Y:S05]  /*25c10*/  WARPSYNC.COLLECTIVE R15, `(.L_x_1817) ;  /* 0x000000000f087348 */ /* 0x000fea0003c00000 */
[----:B------:R0:W1:Y:S02]  /*25c20*/  SHFL.IDX P6, R14, R13, R12, R11 ;  /* 0x0000000c0d0e7389 */ /* 0x00006400000c000b */
[----:B01----:R-:W-:Y:S01]  /*25c30*/  ENDCOLLECTIVE ;  /* 0x000000000000791b */ /* 0x003fe20003800000 */
.L_x_1817:
[----:B------:R-:W-:Y:S05]  /*25c40*/  BRA `(.L_x_1818) ;  /* 0xffffff6000347947 */ /* 0x000fea000383ffff */
.L_x_1595:
        /* <DEDUP_REMOVED lines=8> */
.L_x_1820:
[----:B------:R-:W-:Y:S05]  /*25cd0*/  BSYNC B1 ;  /* 0x0000000000017941 */ /* 0x000fea0003800000 */
.L_x_1819:
        /* <DEDUP_REMOVED lines=8> */
.L_x_1821:
[----:B------:R-:W-:Y:S05]  /*25d60*/  BRA `(.L_x_1822) ;  /* 0xffffff6000487947 */ /* 0x000fea000383ffff */
.L_x_1622:
[----:B------:R-:W0:Y:S01]  /*25d70*/  S2R R5, SR_TID.X ;  /* 0x0000000000057919 */ /* 0x000e220000002100 */
[----:B------:R-:W-:Y:S01]  /*25d80*/  BSSY B1, `(.L_x_1823) ;  /* 0x000000a000017945 */ /* 0x000fe20003800000 */
[----:B------:R-:W-:Y:S02]  /*25d90*/  IMAD.MOV.U32 R12, RZ, RZ, RZ ;  /* 0x000000ffff0c7224 */ /* 0x000fe400078e00ff */
[----:B------:R-:W-:Y:S02]  /*25da0*/  IMAD.MOV.U32 R11, RZ, RZ, 0x1f ;  /* 0x0000001fff0b7424 */ /* 0x000fe400078e00ff */
[----:B------:R-:W-:Y:S01]  /*25db0*/  IMAD.MOV.U32 R15, RZ, RZ, -0x1 ;  /* 0xffffffffff0f7424 */ /* 0x000fe200078e00ff */
[----:B0-----:R-:W-:-:S04]  /*25dc0*/  SHF.R.U32.HI R5, RZ, 0x5, R5 ;  /* 0x00000005ff057819 */ /* 0x001fc80000011605 */
[----:B------:R-:W-:-:S05]  /*25dd0*/  LOP3.LUT R5, R5, 0x3, RZ, 0xc0, !PT ;  /* 0x0000000305057812 */ /* 0x000fca00078ec0ff */
[----:B------:R-:W-:-:S07]  /*25de0*/  IMAD.MOV.U32 R13, RZ, RZ, R5 ;  /* 0x000000ffff0d7224 */ /* 0x000fce00078e0005 */
[----:B------:R-:W-:Y:S05]  /*25df0*/  WARPSYNC.COLLECTIVE R15, `(.L_x_1824) ;  /* 0x000000000f087348 */ /* 0x000fea0003c00000 */
[----:B------:R0:W1:Y:S02]  /*25e00*/  SHFL.IDX P6, R14, R13, R12, R11 ;  /* 0x0000000c0d0e7389 */ /* 0x00006400000c000b */
[----:B01----:R-:W-:Y:S01]  /*25e10*/  ENDCOLLECTIVE ;  /* 0x000000000000791b */ /* 0x003fe20003800000 */
.L_x_1824:
[----:B------:R-:W-:Y:S05]  /*25e20*/  BSYNC B1 ;  /* 0x0000000000017941 */ /* 0x000fea0003800000 */
.L_x_1823:
[----:B------:R-:W-:Y:S05]  /*25e30*/  BRA `(.L_x_1825) ;  /* 0xffffff8000247947 */ /* 0x000fea000383ffff */
.L_x_1624:
[----:B------:R-:W-:Y:S01]  /*25e40*/  BSSY B1, `(.L_x_1826) ;  /* 0x0000006000017945 */ /* 0x000fe20003800000 */
[----:B------:R-:W-:-:S07]  /*25e50*/  IMAD.MOV.U32 R15, RZ, RZ, -0x1 ;  /* 0xffffffffff0f7424 */ /* 0x000fce00078e00ff */
[----:B0-----:R-:W-:Y:S05]  /*25e60*/  WARPSYNC.COLLECTIVE R15, `(.L_x_1827) ;  /* 0x000000000f0c7348 */ /* 0x001fea0003c00000 */
[----:B------:R-:W-:Y:S02]  /*25e70*/  ELECT P6, UR62, PT ;  /* 0x00000000003e782f */ /* 0x000fe400038c0000 */
[----:B------:R-:W-:Y:S01]  /*25e80*/  MOV R14, UR62 ;  /* 0x0000003e000e7c02 */ /* 0x000fe20008000f00 */
[----:B0-----:R-:W-:Y:S10]  /*25e90*/  ENDCOLLECTIVE ;  /* 0x000000000000791b */ /* 0x001ff40003800000 */
.L_x_1827:
[----:B------:R-:W-:Y:S05]  /*25ea0*/  BSYNC B1 ;  /* 0x0000000000017941 */ /* 0x000fea0003800000 */
.L_x_1826:
[----:B------:R-:W-:Y:S05]  /*25eb0*/  BRA `(.L_x_1623) ;  /* 0xffffff80001c7947 */ /* 0x000fea000383ffff */
.L_x_1626:
[----:B0-----:R0:W1:Y:S02]  /*25ec0*/  SYNCS.PHASECHK.TRANS64.TRYWAIT P0, [R17+URZ+0x2d820], R5 ;  /* 0x02d82005110075a7 */ /* 0x001064000800017f */
[----:B-1----:R-:W-:Y:S05]  /*25ed0*/  @!P0 NANOSLEEP.SYNCS 0x989680 ;  /* 0x009896800000895d */ /* 0x002fea0003900000 */
[----:B------:R-:W1:Y:S02]  /*25ee0*/  @!P0 SYNCS.PHASECHK.TRANS64 P0, [R17+URZ+0x2d820], R5 ;  /* 0x02d82005110085a7 */ /* 0x000e64000800007f */
[----:B-1----:R-:W-:Y:S05]  /*25ef0*/  @!P0 BRA `(.L_x_1626) ;  /* 0xfffffffc00f08947 */ /* 0x002fea000383ffff */
[----:B------:R-:W-:Y:S05]  /*25f00*/  BRA `(.L_x_1828) ;  /* 0xffffff80002c7947 */ /* 0x000fea000383ffff */
.L_x_1630:
[----:B-1----:R1:W2:Y:S02]  /*25f10*/  SYNCS.PHASECHK.TRANS64.TRYWAIT P0, [R11+URZ+0x2d8a0], R10 ;  /* 0x02d8a00a0b0075a7 */ /* 0x0022a4000800017f */
[----:B--2---:R-:W-:Y:S05]  /*25f20*/  @!P0 NANOSLEEP.SYNCS 0x989680 ;  /* 0x009896800000895d */ /* 0x004fea0003900000 */
[----:B------:R-:W2:Y:S02]  /*25f30*/  @!P0 SYNCS.PHASECHK.TRANS64 P0, [R11+URZ+0x2d8a0], R10 ;  /* 0x02d8a00a0b0085a7 */ /* 0x000ea4000800007f */
[----:B--2---:R-:W-:Y:S05]  /*25f40*/  @!P0 BRA `(.L_x_1630) ;  /* 0xfffffffc00f08947 */ /* 0x004fea000383ffff */
[----:B------:R-:W-:Y:S05]  /*25f50*/  BRA `(.L_x_1829) ;  /* 0xffffff8000487947 */ /* 0x000fea000383ffff */
.L_x_1637:
[----:B0-----:R0:W2:Y:S02]  /*25f60*/  SYNCS.PHASECHK.TRANS64.TRYWAIT P0, [R11+URZ+0x2d8c0], R10 ;  /* 0x02d8c00a0b0075a7 */ /* 0x0010a4000800017f */
[----:B--2---:R-:W-:Y:S05]  /*25f70*/  @!P0 NANOSLEEP.SYNCS 0x989680 ;  /* 0x009896800000895d */ /* 0x004fea0003900000 */
[----:B------:R-:W2:Y:S02]  /*25f80*/  @!P0 SYNCS.PHASECHK.TRANS64 P0, [R11+URZ+0x2d8c0], R10 ;  /* 0x02d8c00a0b0085a7 */ /* 0x000ea4000800007f */
[----:B--2---:R-:W-:Y:S05]  /*25f90*/  @!P0 BRA `(.L_x_1637) ;  /* 0xfffffffc00f08947 */ /* 0x004fea000383ffff */
[----:B------:R-:W-:Y:S05]  /*25fa0*/  BRA `(.L_x_1830) ;  /* 0xffffff8400447947 */ /* 0x000fea000383ffff */
.L_x_1646:
[----:B0-----:R0:W1:Y:S02]  /*25fb0*/  SYNCS.PHASECHK.TRANS64.TRYWAIT P1, [R10+URZ+0x2d8a0], R8 ;  /* 0x02d8a0080a0075a7 */ /* 0x001064000802017f */
[----:B-1----:R-:W-:Y:S05]  /*25fc0*/  @!P1 NANOSLEEP.SYNCS 0x989680 ;  /* 0x009896800000995d */ /* 0x002fea0003900000 */
[----:B------:R-:W1:Y:S02]  /*25fd0*/  @!P1 SYNCS.PHASECHK.TRANS64 P1, [R10+URZ+0x2d8a0], R8 ;  /* 0x02d8a0080a0095a7 */ /* 0x000e64000802007f */
[----:B-1----:R-:W-:Y:S05]  /*25fe0*/  @!P1 BRA `(.L_x_1646) ;  /* 0xfffffffc00f09947 */ /* 0x002fea000383ffff */
[----:B------:R-:W-:Y:S05]  /*25ff0*/  BRA `(.L_x_1831) ;  /* 0xffffff8800847947 */ /* 0x000fea000383ffff */
.L_x_1653:
[----:B-1----:R1:W2:Y:S02]  /*26000*/  SYNCS.PHASECHK.TRANS64.TRYWAIT P1, [R10+URZ+0x2d8c0], R8 ;  /* 0x02d8c0080a0075a7 */ /* 0x0022a4000802017f */
[----:B--2---:R-:W-:Y:S05]  /*26010*/  @!P1 NANOSLEEP.SYNCS 0x989680 ;  /* 0x009896800000995d */ /* 0x004fea0003900000 */
[----:B------:R-:W2:Y:S02]  /*26020*/  @!P1 SYNCS.PHASECHK.TRANS64 P1, [R10+URZ+0x2d8c0], R8 ;  /* 0x02d8c0080a0095a7 */ /* 0x000ea4000802007f */
[----:B--2---:R-:W-:Y:S05]  /*26030*/  @!P1 BRA `(.L_x_1653) ;  /* 0xfffffffc00f09947 */ /* 0x004fea000383ffff */
[----:B------:R-:W-:Y:S05]  /*26040*/  BRA `(.L_x_1832) ;  /* 0xffffff8c007c7947 */ /* 0x000fea000383ffff */
.L_x_1678:
        /* <DEDUP_REMOVED lines=11> */
.L_x_1834:
[----:B------:R-:W-:Y:S05]  /*26100*/  BSYNC B0 ;  /* 0x0000000000007941 */ /* 0x000fea0003800000 */
.L_x_1833:
[----:B------:R-:W-:Y:S05]  /*26110*/  BRA `(.L_x_1835) ;  /* 0xffffff9c00b07947 */ /* 0x000fea000383ffff */
.L_x_1680:
[----:B------:R-:W-:Y:S01]  /*26120*/  BSSY B0, `(.L_x_1836) ;  /* 0x0000006000007945 */ /* 0x000fe20003800000 */
[----:B------:R-:W-:-:S07]  /*26130*/  IMAD.MOV.U32 R15, RZ, RZ, -0x1 ;  /* 0xffffffffff0f7424 */ /* 0x000fce00078e00ff */
[----:B012---:R-:W-:Y:S05]  /*26140*/  WARPSYNC.COLLECTIVE R15, `(.L_x_1837) ;  /* 0x000000000f0c7348 */ /* 0x007fea0003c00000 */
[----:B------:R-:W-:Y:S02]  /*26150*/  ELECT P6, UR62, PT ;  /* 0x00000000003e782f */ /* 0x000fe400038c0000 */
[----:B------:R-:W-:Y:S01]  /*26160*/  MOV R14, UR62 ;  /* 0x0000003e000e7c02 */ /* 0x000fe20008000f00 */
[----:B012---:R-:W-:Y:S10]  /*26170*/  ENDCOLLECTIVE ;  /* 0x000000000000791b */ /* 0x007ff40003800000 */
.L_x_1837:
[----:B------:R-:W-:Y:S05]  /*26180*/  BSYNC B0 ;  /* 0x0000000000007941 */ /* 0x000fea0003800000 */
.L_x_1836:
[----:B------:R-:W-:Y:S05]  /*26190*/  BRA `(.L_x_1838) ;  /* 0xffffff9c00b07947 */ /* 0x000fea000383ffff */
.L_x_1682:
[----:B--2---:R2:W3:Y:S02]  /*261a0*/  SYNCS.PHASECHK.TRANS64.TRYWAIT P0, [R0+URZ+0x2d840], R2 ;  /* 0x02d84002000075a7 */ /* 0x0044e4000800017f */
[----:B---3--:R-:W-:Y:S05]  /*261b0*/  @!P0 NANOSLEEP.SYNCS 0x989680 ;  /* 0x009896800000895d */ /* 0x008fea0003900000 */
[----:B------:R-:W3:Y:S02]  /*261c0*/  @!P0 SYNCS.PHASECHK.TRANS64 P0, [R0+URZ+0x2d840], R2 ;  /* 0x02d84002000085a7 */ /* 0x000ee4000800007f */
[----:B---3--:R-:W-:Y:S05]  /*261d0*/  @!P0 BRA `(.L_x_1682) ;  /* 0xfffffffc00f08947 */ /* 0x008fea000383ffff */
[----:B------:R-:W-:Y:S05]  /*261e0*/  BRA `(.L_x_1839) ;  /* 0xffffffa000047947 */ /* 0x000fea000383ffff */
.L_x_1686:
[----:B------:R-:W2:Y:S01]  /*261f0*/  LDL.LU R11, [R1+0x18] ;  /* 0x00001800010b7983 */ /* 0x000ea20000300800 */
[----:B------:R-:W-:Y:S02]  /*26200*/  IMAD.MOV.U32 R0, RZ, RZ, R12 ;  /* 0x000000ffff007224 */ /* 0x000fe400078e000c */
[----:B------:R-:W-:Y:S02]  /*26210*/  IMAD.MOV.U32 R13, RZ, RZ, R6 ;  /* 0x000000ffff0d7224 */ /* 0x000fe400078e0006 */
[----:B------:R-:W-:Y:S02]  /*26220*/  IMAD.MOV.U32 R12, RZ, RZ, RZ ;  /* 0x000000ffff0c7224 */ /* 0x000fe400078e00ff */
[----:B------:R-:W-:Y:S02]  /*26230*/  IMAD.MOV.U32 R15, RZ, RZ, -0x1 ;  /* 0xffffffffff0f7424 */ /* 0x000fe400078e00ff */
[----:B------:R-:W-:Y:S02]  /*26240*/  IMAD.IADD R0, R21, 0x1, R0 ;  /* 0x0000000115007824 */ /* 0x000fe400078e0200 */
[----:B--2---:R-:W-:-:S02]  /*26250*/  IMAD R4, R11, R9, RZ ;  /* 0x000000090b047224 */ /* 0x004fc400078e02ff */
[----:B------:R-:W-:Y:S02]  /*26260*/  IMAD.MOV.U32 R11, RZ, RZ, 0x1c1f ;  /* 0x00001c1fff0b7424 */ /* 0x000fe400078e00ff */
[C---:B------:R-:W-:Y:S01]  /*26270*/  VIADD R9, R0.reuse, 0x20 ;  /* 0x0000002000097836 */ /* 0x040fe20000000000 */
[----:B------:R-:W-:-:S13]  /*26280*/  ISETP.GE.AND P4, PT, R0, R4, PT ;  /* 0x000000040000720c */ /* 0x000fda0003f86270 */
[----:B-----5:R-:W-:Y:S05]  /*26290*/  WARPSYNC.COLLECTIVE R15, `(.L_x_1840) ;  /* 0x000000000f087348 */ /* 0x020fea0003c00000 */
[----:B------:R0:W1:Y:S02]  /*262a0*/  SHFL.IDX P6, R14, R13, R12, R11 ;  /* 0x0000000c0d0e7389 */ /* 0x00006400000c000b */
[----:B01---5:R-:W-:Y:S01]  /*262b0*/  ENDCOLLECTIVE ;  /* 0x000000000000791b */ /* 0x023fe20003800000 */
.L_x_1840:
[----:B------:R-:W-:Y:S02]  /*262c0*/  IMAD.MOV.U32 R13, RZ, RZ, R5 ;  /* 0x000000ffff0d7224 */ /* 0x000fe400078e0005 */
[----:B------:R-:W-:-:S07]  /*262d0*/  IMAD.MOV.U32 R3, RZ, RZ, R14 ;  /* 0x000000ffff037224 */ /* 0x000fce00078e000e */
[----:B------:R-:W-:Y:S05]  /*262e0*/  WARPSYNC.COLLECTIVE R15, `(.L_x_1841) ;  /* 0x000000000f087348 */ /* 0x000fea0003c00000 */
[----:B------:R0:W1:Y:S02]  /*262f0*/  SHFL.IDX P6, R14, R13, R12, R11 ;  /* 0x0000000c0d0e7389 */ /* 0x00006400000c000b */
[----:B01----:R-:W-:Y:S01]  /*26300*/  ENDCOLLECTIVE ;  /* 0x000000000000791b */ /* 0x003fe20003800000 */
.L_x_1841:
[----:B------:R-:W-:Y:S02]  /*26310*/  IMAD.MOV.U32 R13, RZ, RZ, R6 ;  /* 0x000000ffff0d7224 */ /* 0x000fe400078e0006 */
[----:B------:R-:W-:Y:S02]  /*26320*/  IMAD.MOV.U32 R12, RZ, RZ, 0x1 ;  /* 0x00000001ff0c7424 */ /* 0x000fe400078e00ff */
[----:B------:R-:W-:-:S07]  /*26330*/  IMAD.MOV.U32 R2, RZ, RZ, R14 ;  /* 0x000000ffff027224 */ /* 0x000fce00078e000e */
[----:B------:R-:W-:Y:S05]  /*26340*/  WARPSYNC.COLLECTIVE R15, `(.L_x_1842) ;  /* 0x000000000f087348 */ /* 0x000fea0003c00000 */
[----:B------:R0:W1:Y:S02]  /*26350*/  SHFL.IDX P6, R14, R13, R12, R11 ;  /* 0x0000000c0d0e7389 */ /* 0x00006400000c000b */
[----:B01----:R-:W-:Y:S01]  /*26360*/  ENDCOLLECTIVE ;  /* 0x000000000000791b */ /* 0x003fe20003800000 */
.L_x_1842:
        /* <DEDUP_REMOVED lines=14> */
.L_x_1843:
[----:B------:R-:W-:Y:S02]  /*26450*/  IMAD.MOV.U32 R13, RZ, RZ, R6 ;  /* 0x000000ffff0d7224 */ /* 0x000fe400078e0006 */
[----:B------:R-:W-:Y:S02]  /*26460*/  IMAD.MOV.U32 R12, RZ, RZ, 0x2 ;  /* 0x00000002ff0c7424 */ /* 0x000fe400078e00ff */
[----:B------:R-:W-:-:S07]  /*26470*/  IMAD.MOV.U32 R3, RZ, RZ, R14 ;  /* 0x000000ffff037224 */ /* 0x000fce00078e000e */
[----:B------:R-:W-:Y:S05]  /*26480*/  WARPSYNC.COLLECTIVE R15, `(.L_x_1844) ;  /* 0x000000000f087348 */ /* 0x000fea0003c00000 */
[----:B------:R0:W1:Y:S02]  /*26490*/  SHFL.IDX P6, R14, R13, R12, R11 ;  /* 0x0000000c0d0e7389 */ /* 0x00006400000c000b */
[----:B01----:R-:W-:Y:S01]  /*264a0*/  ENDCOLLECTIVE ;  /* 0x000000000000791b */ /* 0x003fe20003800000 */
.L_x_1844:
        /* <DEDUP_REMOVED lines=18> */
.L_x_1845:
[----:B------:R-:W-:Y:S02]  /*265d0*/  IMAD.MOV.U32 R13, RZ, RZ, R6 ;  /* 0x000000ffff0d7224 */ /* 0x000fe400078e0006 */
[----:B------:R-:W-:Y:S02]  /*265e0*/  IMAD.MOV.U32 R12, RZ, RZ, 0x3 ;  /* 0x00000003ff0c7424 */ /* 0x000fe400078e00ff */
[----:B------:R-:W-:-:S07]  /*265f0*/  IMAD.MOV.U32 R3, RZ, RZ, R14 ;  /* 0x000000ffff037224 */ /* 0x000fce00078e000e */
[----:B------:R-:W-:Y:S05]  /*26600*/  WARPSYNC.COLLECTIVE R15, `(.L_x_1846) ;  /* 0x000000000f087348 */ /* 0x000fea0003c00000 */
[----:B------:R0:W1:Y:S02]  /*26610*/  SHFL.IDX P6, R14, R13, R12, R11 ;  /* 0x0000000c0d0e7389 */ /* 0x00006400000c000b */
[----:B01----:R-:W-:Y:S01]  /*26620*/  ENDCOLLECTIVE ;  /* 0x000000000000791b */ /* 0x003fe20003800000 */
.L_x_1846:
        /* <DEDUP_REMOVED lines=10> */
.L_x_1847:
        /* <DEDUP_REMOVED lines=8> */
[----:B0-----:R-:W-:Y:S02]  /*26750*/  IMAD.MOV.U32 R2, RZ, RZ, R14 ;  /* 0x000000ffff027224 */ /* 0x001fe400078e000e */
[----:B------:R-:W-:-:S07]  /*26760*/  VIADD R3, R0, 0x60 ;  /* 0x0000006000037836 */ /* 0x000fce0000000000 */
[----:B------:R-:W-:Y:S05]  /*26770*/  WARPSYNC.COLLECTIVE R15, `(.L_x_1848) ;  /* 0x000000000f087348 */ /* 0x000fea0003c00000 */
[----:B------:R0:W1:Y:S02]  /*26780*/  SHFL.IDX P6, R14, R13, R12, R11 ;  /* 0x0000000c0d0e7389 */ /* 0x00006400000c000b */
[----:B01----:R-:W-:Y:S01]  /*26790*/  ENDCOLLECTIVE ;  /* 0x000000000000791b */ /* 0x003fe20003800000 */
.L_x_1848:
[----:B------:R-:W-:Y:S01]  /*267a0*/  ISETP.GE.AND P3, PT, R3, R4, PT ;  /* 0x000000040300720c */ /* 0x000fe20003f66270 */
[----:B------:R-:W-:-:S12]  /*267b0*/  IMAD.MOV.U32 R13, RZ, RZ, R8 ;  /* 0x000000ffff0d7224 */ /* 0x000fd800078e0008 */
[----:B------:R-:W-:-:S05]  /*267c0*/  @!P3 LEA R2, P5, R20, R2, 0x1 ;  /* 0x000000021402b211 */ /* 0x000fca00078a08ff */
[----:B------:R-:W-:Y:S02]  /*267d0*/  @!P3 IMAD.X R3, RZ, RZ, R6, P5 ;  /* 0x000000ffff03b224 */ /* 0x000fe400028e0606 */
[----:B------:R-:W-:-:S07]  /*267e0*/  IMAD.MOV.U32 R6, RZ, RZ, R14 ;  /* 0x000000ffff067224 */ /* 0x000fce00078e000e */
[----:B------:R-:W-:Y:S05]  /*267f0*/  WARPSYNC.COLLECTIVE R15, `(.L_x_1849) ;  /* 0x000000000f087348 */ /* 0x000fea0003c00000 */
[----:B------:R0:W1:Y:S02]  /*26800*/  SHFL.IDX P6, R14, R13, R12, R11 ;  /* 0x0000000c0d0e7389 */ /* 0x00006400000c000b */
[----:B01----:R-:W-:Y:S01]  /*26810*/  ENDCOLLECTIVE ;  /* 0x000000000000791b */ /* 0x003fe20003800000 */
.L_x_1849:
[----:B------:R-:W-:Y:S01]  /*26820*/  @!PT LDS RZ, [RZ] ;  /* 0x00000000fffff984 */ /* 0x000fe20000000800 */
[----:B------:R-:W-:Y:S01]  /*26830*/  @!PT LDS RZ, [RZ] ;  /* 0x00000000fffff984 */ /* 0x000fe20000000800 */
[----:B------:R-:W-:Y:S01]  /*26840*/  @!PT LDS RZ, [RZ] ;  /* 0x00000000fffff984 */ /* 0x000fe20000000800 */
[----:B------:R0:W-:Y:S04]  /*26850*/  @!P3 LDGSTS.E.BYPASS.LTC128B.128 [R10+0xdc00], desc[UR38][R2.64], !P2 ;  /* 0x0dc00000020abfae */ /* 0x0001e8000d101d66 */
[----:B------:R0:W-:Y:S04]  /*26860*/  @!P3 LDGSTS.E.BYPASS.LTC128B.128 [R10+0x10c00], desc[UR38][R2.64+0x40], !P1 ;  /* 0x10c00040020abfae */ /* 0x0001e8000c901d66 */
[----:B------:R0:W-:Y:S01]  /*26870*/  @!P3 LDGSTS.E.BYPASS.LTC128B.128 [R10+0x13c00], desc[UR38][R2.64+0x80], !P0 ;  /* 0x13c00080020abfae */ /* 0x0001e2000c101d66 */
[----:B------:R-:W-:Y:S02]  /*26880*/  IMAD.MOV.U32 R13, RZ, RZ, R7 ;  /* 0x000000ffff0d7224 */ /* 0x000fe400078e0007 */
[----:B------:R-:W-:-:S02]  /*26890*/  IMAD.MOV.U32 R12, RZ, RZ, 0x1 ;  /* 0x00000001ff0c7424 */ /* 0x000fc400078e00ff */
[----:B------:R-:W-:-:S07]  /*268a0*/  IMAD.MOV.U32 R5, RZ, RZ, R14 ;  /* 0x000000ffff057224 */ /* 0x000fce00078e000e */
[----:B0-----:R-:W-:Y:S05]  /*268b0*/  WARPSYNC.COLLECTIVE R15, `(.L_x_1850) ;  /* 0x000000000f087348 */ /* 0x001fea0003c00000 */
[----:B------:R1:W2:Y:S02]  /*268c0*/  SHFL.IDX P6, R14, R13, R12, R11 ;  /* 0x0000000c0d0e7389 */ /* 0x0002a400000c000b */
[----:B012---:R-:W-:Y:S01]  /*268d0*/  ENDCOLLECTIVE ;  /* 0x000000000000791b */ /* 0x007fe20003800000 */
.L_x_1850:
        /* <DEDUP_REMOVED lines=8> */
.L_x_1851:
        /* <DEDUP_REMOVED lines=11> */
.L_x_1689:
[----:B0-----:R0:W1:Y:S02]  /*26a10*/  SYNCS.PHASECHK.TRANS64.TRYWAIT P0, [R17+URZ+0x2d820], R0 ;  /* 0x02d82000110075a7 */ /* 0x001064000800017f */
[----:B-1----:R-:W-:Y:S05]  /*26a20*/  @!P0 NANOSLEEP.SYNCS 0x989680 ;  /* 0x009896800000895d */ /* 0x002fea0003900000 */
[----:B------:R-:W1:Y:S02]  /*26a30*/  @!P0 SYNCS.PHASECHK.TRANS64 P0, [R17+URZ+0x2d820], R0 ;  /* 0x02d82000110085a7 */ /* 0x000e64000800007f */
[----:B-1----:R-:W-:Y:S05]  /*26a40*/  @!P0 BRA `(.L_x_1689) ;  /* 0xfffffffc00f08947 */ /* 0x002fea000383ffff */
[----:B------:R-:W-:Y:S05]  /*26a50*/  BRA `(.L_x_1853) ;  /* 0xffffffa400dc7947 */ /* 0x000fea000383ffff */
.L_x_1698:
[----:B-1----:R1:W2:Y:S02]  /*26a60*/  SYNCS.PHASECHK.TRANS64.TRYWAIT P0, [R3+URZ+0x2d840], R2 ;  /* 0x02d84002030075a7 */ /* 0x0022a4000800017f */
[----:B--2---:R-:W-:Y:S05]  /*26a70*/  @!P0 NANOSLEEP.SYNCS 0x989680 ;  /* 0x009896800000895d */ /* 0x004fea0003900000 */
[----:B------:R-:W2:Y:S02]  /*26a80*/  @!P0 SYNCS.PHASECHK.TRANS64 P0, [R3+URZ+0x2d840], R2 ;  /* 0x02d84002030085a7 */ /* 0x000ea4000800007f */
[----:B--2---:R-:W-:Y:S05]  /*26a90*/  @!P0 BRA `(.L_x_1698) ;  /* 0xfffffffc00f08947 */ /* 0x004fea000383ffff */
[----:B------:R-:W-:Y:S05]  /*26aa0*/  BRA `(.L_x_1854) ;  /* 0xffffffa800c47947 */ /* 0x000fea000383ffff */
.L_x_1705:
[----:B0-----:R0:W1:Y:S02]  /*26ab0*/  SYNCS.PHASECHK.TRANS64.TRYWAIT P0, [R3+URZ+0x60], R2 ;  /* 0x00006002030075a7 */ /* 0x001064000800017f */
[----:B-1----:R-:W-:Y:S05]  /*26ac0*/  @!P0 NANOSLEEP.SYNCS 0x989680 ;  /* 0x009896800000895d */ /* 0x002fea0003900000 */
[----:B------:R-:W1:Y:S02]  /*26ad0*/  @!P0 SYNCS.PHASECHK.TRANS64 P0, [R3+URZ+0x60], R2 ;  /* 0x00006002030085a7 */ /* 0x000e64000800007f */
[----:B-1----:R-:W-:Y:S05]  /*26ae0*/  @!P0 BRA `(.L_x_1705) ;  /* 0xfffffffc00f08947 */ /* 0x002fea000383ffff */
[----:B------:R-:W-:Y:S05]  /*26af0*/  BRA `(.L_x_1855) ;  /* 0xffffffac00d07947 */ /* 0x000fea000383ffff */
.L_x_1715:
[----:B-1----:R1:W2:Y:S02]  /*26b00*/  SYNCS.PHASECHK.TRANS64.TRYWAIT P0, [R3+URZ+0x2d840], R2 ;  /* 0x02d84002030075a7 */ /* 0x0022a4000800017f */
[----:B--2---:R-:W-:Y:S05]  /*26b10*/  @!P0 NANOSLEEP.SYNCS 0x989680 ;  /* 0x009896800000895d */ /* 0x004fea0003900000 */
[----:B------:R-:W2:Y:S02]  /*26b20*/  @!P0 SYNCS.PHASECHK.TRANS64 P0, [R3+URZ+0x2d840], R2 ;  /* 0x02d84002030085a7 */ /* 0x000ea4000800007f */
[----:B--2---:R-:W-:Y:S05]  /*26b30*/  @!P0 BRA `(.L_x_1715) ;  /* 0xfffffffc00f08947 */ /* 0x004fea000383ffff */
[----:B------:R-:W-:Y:S05]  /*26b40*/  BRA `(.L_x_1856) ;  /* 0xffffffb400847947 */ /* 0x000fea000383ffff */
.L_x_1722:
[----:B0-----:R0:W1:Y:S02]  /*26b50*/  SYNCS.PHASECHK.TRANS64.TRYWAIT P0, [R11+URZ+0x60], R28 ;  /* 0x0000601c0b0075a7 */ /* 0x001064000800017f */
[----:B-1----:R-:W-:Y:S05]  /*26b60*/  @!P0 NANOSLEEP.SYNCS 0x989680 ;  /* 0x009896800000895d */ /* 0x002fea0003900000 */
[----:B------:R-:W1:Y:S02]  /*26b70*/  @!P0 SYNCS.PHASECHK.TRANS64 P0, [R11+URZ+0x60], R28 ;  /* 0x0000601c0b0085a7 */ /* 0x000e64000800007f */
[----:B-1----:R-:W-:Y:S05]  /*26b80*/  @!P0 BRA `(.L_x_1722) ;  /* 0xfffffffc00f08947 */ /* 0x002fea000383ffff */
[----:B------:R-:W-:Y:S05]  /*26b90*/  BRA `(.L_x_1857) ;  /* 0xffffffb800907947 */ /* 0x000fea000383ffff */
.L_x_1732:
[----:B-1----:R1:W2:Y:S02]  /*26ba0*/  SYNCS.PHASECHK.TRANS64.TRYWAIT P0, [R2+URZ+0x2d840], R3 ;  /* 0x02d84003020075a7 */ /* 0x0022a4000800017f */
[----:B--2---:R-:W-:Y:S05]  /*26bb0*/  @!P0 NANOSLEEP.SYNCS 0x989680 ;  /* 0x009896800000895d */ /* 0x004fea0003900000 */
[----:B------:R-:W2:Y:S02]  /*26bc0*/  @!P0 SYNCS.PHASECHK.TRANS64 P0, [R2+URZ+0x2d840], R3 ;  /* 0x02d84003020085a7 */ /* 0x000ea4000800007f */
[----:B--2---:R-:W-:Y:S05]  /*26bd0*/  @!P0 BRA `(.L_x_1732) ;  /* 0xfffffffc00f08947 */ /* 0x004fea000383ffff */
[----:B------:R-:W-:Y:S05]  /*26be0*/  BRA `(.L_x_1858) ;  /* 0xffffffc000187947 */ /* 0x000fea000383ffff */
.L_x_1739:
[----:B0-----:R0:W1:Y:S02]  /*26bf0*/  SYNCS.PHASECHK.TRANS64.TRYWAIT P0, [R7+URZ+0x60], R2 ;  /* 0x00006002070075a7 */ /* 0x001064000800017f */
[----:B-1----:R-:W-:Y:S05]  /*26c00*/  @!P0 NANOSLEEP.SYNCS 0x989680 ;  /* 0x009896800000895d */ /* 0x002fea0003900000 */
[----:B------:R-:W1:Y:S02]  /*26c10*/  @!P0 SYNCS.PHASECHK.TRANS64 P0, [R7+URZ+0x60], R2 ;  /* 0x00006002070085a7 */ /* 0x000e64000800007f */
[----:B-1----:R-:W-:Y:S05]  /*26c20*/  @!P0 BRA `(.L_x_1739) ;  /* 0xfffffffc00f08947 */ /* 0x002fea000383ffff */
[----:B------:R-:W-:Y:S05]  /*26c30*/  BRA `(.L_x_1859) ;  /* 0xffffffc400287947 */ /* 0x000fea000383ffff */
.L_x_1751:
[----:B0-----:R0:W1:Y:S02]  /*26c40*/  SYNCS.PHASECHK.TRANS64.TRYWAIT P0, [R3+URZ+0x2d860], R0 ;  /* 0x02d86000030075a7 */ /* 0x001064000800017f */
[----:B-1----:R-:W-:Y:S05]  /*26c50*/  @!P0 NANOSLEEP.SYNCS 0x989680 ;  /* 0x009896800000895d */ /* 0x002fea0003900000 */
[----:B------:R-:W1:Y:S02]  /*26c60*/  @!P0 SYNCS.PHASECHK.TRANS64 P0, [R3+URZ+0x2d860], R0 ;  /* 0x02d86000030085a7 */ /* 0x000e64000800007f */
[----:B-1----:R-:W-:Y:S05]  /*26c70*/  @!P0 BRA `(.L_x_1751) ;  /* 0xfffffffc00f08947 */ /* 0x002fea000383ffff */
[----:B------:R-:W-:Y:S05]  /*26c80*/  BRA `(.L_x_1860) ;  /* 0xffffffc8009c7947 */ /* 0x000fea000383ffff */
.L_x_1759:
[----:B------:R-:W-:Y:S01]  /*26c90*/  BSSY B0, `(.L_x_1861) ;  /* 0x0000008000007945 */ /* 0x000fe20003800000 */
[----:B------:R-:W-:Y:S02]  /*26ca0*/  IMAD.MOV.U32 R13, RZ, RZ, R24 ;  /* 0x000000ffff0d7224 */ /* 0x000fe400078e0018 */
[----:B------:R-:W-:Y:S02]  /*26cb0*/  IMAD.MOV.U32 R12, RZ, RZ, RZ ;  /* 0x000000ffff0c7224 */ /* 0x000fe400078e00ff */
[----:B------:R-:W-:Y:S02]  /*26cc0*/  IMAD.MOV.U32 R11, RZ, RZ, 0x1f ;  /* 0x0000001fff0b7424 */ /* 0x000fe400078e00ff */
[----:B------:R-:W-:-:S07]  /*26cd0*/  IMAD.MOV.U32 R15, RZ, RZ, -0x1 ;  /* 0xffffffffff0f7424 */ /* 0x000fce00078e00ff */
[----:B-1----:R-:W-:Y:S05]  /*26ce0*/  WARPSYNC.COLLECTIVE R15, `(.L_x_1862) ;  /* 0x000000000f087348 */ /* 0x002fea0003c00000 */
[----:B------:R0:W2:Y:S02]  /*26cf0*/  SHFL.IDX P6, R14, R13, R12, R11 ;  /* 0x0000000c0d0e7389 */ /* 0x0000a400000c000b */
[----:B012---:R-:W-:Y:S01]  /*26d00*/  ENDCOLLECTIVE ;  /* 0x000000000000791b */ /* 0x007fe20003800000 */
.L_x_1862:
[----:B------:R-:W-:Y:S05]  /*26d10*/  BSYNC B0 ;  /* 0x0000000000007941 */ /* 0x000fea0003800000 */
.L_x_1861:
        /* <DEDUP_REMOVED lines=9> */
.L_x_1863:
        /* <DEDUP_REMOVED lines=23> */
.L_x_1864:
[----:B------:R-:W-:Y:S01]  /*26f20*/  IMAD.MOV.U32 R12, RZ, RZ, 0x2 ;  /* 0x00000002ff0c7424 */ /* 0x000fe200078e00ff */
[----:B------:R-:W-:-:S05]  /*26f30*/  SEL R4, R14, RZ, P1 ;  /* 0x000000ff0e047207 */ /* 0x000fca0000800000 */
[----:B------:R-:W-:-:S04]  /*26f40*/  IMAD.IADD R4, R13, 0x1, R4 ;  /* 0x000000010d047824 */ /* 0x000fc800078e0204 */
[----:B------:R-:W-:-:S07]  /*26f50*/  IMAD.MOV.U32 R13, RZ, RZ, R4 ;  /* 0x000000ffff0d7224 */ /* 0x000fce00078e0004 */
[----:B------:R-:W-:Y:S05]  /*26f60*/  WARPSYNC.COLLECTIVE R15, `(.L_x_1865) ;  /* 0x000000000f087348 */ /* 0x000fea0003c00000 */
[----:B------:R0:W1:Y:S02]  /*26f70*/  SHFL.UP P6, R14, R13, R12, R11 ;  /* 0x0400000c0d0e7389 */ /* 0x00006400000c000b */
[----:B01----:R-:W-:Y:S01]  /*26f80*/  ENDCOLLECTIVE ;  /* 0x000000000000791b */ /* 0x003fe20003800000 */
.L_x_1865:
[----:B------:R-:W-:Y:S01]  /*26f90*/  IMAD.MOV.U32 R12, RZ, RZ, 0x4 ;  /* 0x00000004ff0c7424 */ /* 0x000fe200078e00ff */
[----:B------:R-:W-:-:S05]  /*26fa0*/  SEL R3, R14, RZ, P2 ;  /* 0x000000ff0e037207 */ /* 0x000fca0001000000 */
[----:B------:R-:W-:-:S04]  /*26fb0*/  IMAD.IADD R2, R4, 0x1, R3 ;  /* 0x0000000104027824 */ /* 0x000fc800078e0203 */
[----:B------:R-:W-:-:S07]  /*26fc0*/  IMAD.MOV.U32 R13, RZ, RZ, R2 ;  /* 0x000000ffff0d7224 */ /* 0x000fce00078e0002 */
[----:B------:R-:W-:Y:S05]  /*26fd0*/  WARPSYNC.COLLECTIVE R15, `(.L_x_1866) ;  /* 0x000000000f087348 */ /* 0x000fea0003c00000 */
[----:B------:R0:W1:Y:S02]  /*26fe0*/  SHFL.UP P6, R14, R13, R12, R11 ;  /* 0x0400000c0d0e7389 */ /* 0x00006400000c000b */
[----:B01----:R-:W-:Y:S01]  /*26ff0*/  ENDCOLLECTIVE ;  /* 0x000000000000791b */ /* 0x003fe20003800000 */
.L_x_1866:
[----:B------:R-:W-:Y:S01]  /*27000*/  IMAD.MOV.U32 R12, RZ, RZ, 0x8 ;  /* 0x00000008ff0c7424 */ /* 0x000fe200078e00ff */
[----:B------:R-:W-:-:S05]  /*27010*/  SEL R3, R14, RZ, P3 ;  /* 0x000000ff0e037207 */ /* 0x000fca0001800000 */
[----:B------:R-:W-:-:S04]  /*27020*/  IMAD.IADD R3, R2, 0x1, R3 ;  /* 0x0000000102037824 */ /* 0x000fc800078e0203 */
[----:B------:R-:W-:-:S07]  /*27030*/  IMAD.MOV.U32 R13, RZ, RZ, R3 ;  /* 0x000000ffff0d7224 */ /* 0x000fce00078e0003 */
[----:B------:R-:W-:Y:S05]  /*27040*/  WARPSYNC.COLLECTIVE R15, `(.L_x_1867) ;  /* 0x000000000f087348 */ /* 0x000fea0003c00000 */
[----:B------:R0:W1:Y:S02]  /*27050*/  SHFL.UP P6, R14, R13, R12, R11 ;  /* 0x0400000c0d0e7389 */ /* 0x00006400000c000b */
[----:B01----:R-:W-:Y:S01]  /*27060*/  ENDCOLLECTIVE ;  /* 0x000000000000791b */ /* 0x003fe20003800000 */
.L_x_1867:
[----:B------:R-:W-:Y:S01]  /*27070*/  IMAD.MOV.U32 R12, RZ, RZ, 0x10 ;  /* 0x00000010ff0c7424 */ /* 0x000fe200078e00ff */
[----:B------:R-:W-:-:S05]  /*27080*/  SEL R4, R14, RZ, P4 ;  /* 0x000000ff0e047207 */ /* 0x000fca0002000000 */
[----:B------:R-:W-:-:S04]  /*27090*/  IMAD.IADD R4, R3, 0x1, R4 ;  /* 0x0000000103047824 */ /* 0x000fc800078e0204 */
[----:B------:R-:W-:-:S07]  /*270a0*/  IMAD.MOV.U32 R13, RZ, RZ, R4 ;  /* 0x000000ffff0d7224 */ /* 0x000fce00078e0004 */
[----:B------:R-:W-:Y:S05]  /*270b0*/  WARPSYNC.COLLECTIVE R15, `(.L_x_1868) ;  /* 0x000000000f087348 */ /* 0x000fea0003c00000 */
[----:B------:R0:W1:Y:S02]  /*270c0*/  SHFL.UP P6, R14, R13, R12, R11 ;  /* 0x0400000c0d0e7389 */ /* 0x00006400000c000b */
[----:B01----:R-:W-:Y:S01]  /*270d0*/  ENDCOLLECTIVE ;  /* 0x000000000000791b */ /* 0x003fe20003800000 */
.L_x_1868:
        /* <DEDUP_REMOVED lines=8> */
.L_x_1869:
[----:B------:R-:W-:Y:S05]  /*27160*/  BRA `(.L_x_1870) ;  /* 0xffffffcc004c7947 */ /* 0x000fea000383ffff */
.L_x_1762:
[----:B------:R-:W-:Y:S01]  /*27170*/  BSSY B0, `(.L_x_1871) ;  /* 0x0000007000007945 */ /* 0x000fe20003800000 */
[----:B------:R-:W-:Y:S02]  /*27180*/  IMAD.MOV.U32 R12, RZ, RZ, 0x1 ;  /* 0x00000001ff0c7424 */ /* 0x000fe400078e00ff */
[----:B------:R-:W-:Y:S02]  /*27190*/  IMAD.MOV.U32 R11, RZ, RZ, RZ ;  /* 0x000000ffff0b7224 */ /* 0x000fe400078e00ff */
[----:B------:R-:W-:-:S07]  /*271a0*/  IMAD.MOV.U32 R15, RZ, RZ, -0x1 ;  /* 0xffffffffff0f7424 */ /* 0x000fce00078e00ff */
[----:B------:R-:W-:Y:S05]  /*271b0*/  WARPSYNC.COLLECTIVE R15, `(.L_x_1872) ;  /* 0x000000000f087348 */ /* 0x000fea0003c00000 */
[----:B------:R0:W1:Y:S02]  /*271c0*/  SHFL.UP P6, R14, R13, R12, R11 ;  /* 0x0400000c0d0e7389 */ /* 0x00006400000c000b */
[----:B01----:R-:W-:Y:S01]  /*271d0*/  ENDCOLLECTIVE ;  /* 0x000000000000791b */ /* 0x003fe20003800000 */
.L_x_1872:
[----:B------:R-:W-:Y:S05]  /*271e0*/  BSYNC B0 ;  /* 0x0000000000007941 */ /* 0x000fea0003800000 */
.L_x_1871:
        /* <DEDUP_REMOVED lines=8> */
.L_x_1873:
[----:B------:R-:W-:Y:S01]  /*27270*/  IMAD.MOV.U32 R12, RZ, RZ, 0x4 ;  /* 0x00000004ff0c7424 */ /* 0x000fe200078e00ff */
[----:B------:R-:W-:-:S05]  /*27280*/  SEL R2, R14, RZ, P2 ;  /* 0x000000ff0e027207 */ /* 0x000fca0001000000 */
[----:B------:R-:W-:-:S04]  /*27290*/  IMAD.IADD R2, R13, 0x1, R2 ;  /* 0x000000010d027824 */ /* 0x000fc800078e0202 */
[----:B------:R-:W-:-:S07]  /*272a0*/  IMAD.MOV.U32 R13, RZ, RZ, R2 ;  /* 0x000000ffff0d7224 */ /* 0x000fce00078e0002 */
[----:B------:R-:W-:Y:S05]  /*272b0*/  WARPSYNC.COLLECTIVE R15, `(.L_x_1874) ;  /* 0x000000000f087348 */ /* 0x000fea0003c00000 */
[----:B------:R0:W1:Y:S02]  /*272c0*/  SHFL.UP P6, R14, R13, R12, R11 ;  /* 0x0400000c0d0e7389 */ /* 0x00006400000c000b */
[----:B01----:R-:W-:Y:S01]  /*272d0*/  ENDCOLLECTIVE ;  /* 0x000000000000791b */ /* 0x003fe20003800000 */
.L_x_1874:
[----:B------:R-:W-:Y:S01]  /*272e0*/  IMAD.MOV.U32 R12, RZ, RZ, 0x8 ;  /* 0x00000008ff0c7424 */ /* 0x000fe200078e00ff */
[----:B------:R-:W-:-:S05]  /*272f0*/  SEL R3, R14, RZ, P3 ;  /* 0x000000ff0e037207 */ /* 0x000fca0001800000 */
[----:B------:R-:W-:-:S04]  /*27300*/  IMAD.IADD R3, R2, 0x1, R3 ;  /* 0x0000000102037824 */ /* 0x000fc800078e0203 */
[----:B------:R-:W-:-:S07]  /*27310*/  IMAD.MOV.U32 R13, RZ, RZ, R3 ;  /* 0x000000ffff0d7224 */ /* 0x000fce00078e0003 */
[----:B------:R-:W-:Y:S05]  /*27320*/  WARPSYNC.COLLECTIVE R15, `(.L_x_1875) ;  /* 0x000000000f087348 */ /* 0x000fea0003c00000 */
[----:B------:R0:W1:Y:S02]  /*27330*/  SHFL.UP P6, R14, R13, R12, R11 ;  /* 0x0400000c0d0e7389 */ /* 0x00006400000c000b */
[----:B01----:R-:W-:Y:S01]  /*27340*/  ENDCOLLECTIVE ;  /* 0x000000000000791b */ /* 0x003fe20003800000 */
.L_x_1875:
[----:B------:R-:W-:Y:S01]  /*27350*/  IMAD.MOV.U32 R12, RZ, RZ, 0x10 ;  /* 0x00000010ff0c7424 */ /* 0x000fe200078e00ff */
[----:B------:R-:W-:-:S05]  /*27360*/  SEL R4, R14, RZ, P4 ;  /* 0x000000ff0e047207 */ /* 0x000fca0002000000 */
[----:B------:R-:W-:-:S04]  /*27370*/  IMAD.IADD R4, R3, 0x1, R4 ;  /* 0x0000000103047824 */ /* 0x000fc800078e0204 */
[----:B------:R-:W-:-:S07]  /*27380*/  IMAD.MOV.U32 R13, RZ, RZ, R4 ;  /* 0x000000ffff0d7224 */ /* 0x000fce00078e0004 */
[----:B------:R-:W-:Y:S05]  /*27390*/  WARPSYNC.COLLECTIVE R15, `(.L_x_1876) ;  /* 0x000000000f087348 */ /* 0x000fea0003c00000 */
[----:B------:R0:W1:Y:S02]  /*273a0*/  SHFL.UP P6, R14, R13, R12, R11 ;  /* 0x0400000c0d0e7389 */ /* 0x00006400000c000b */
[----:B01----:R-:W-:Y:S01]  /*273b0*/  ENDCOLLECTIVE ;  /* 0x000000000000791b */ /* 0x003fe20003800000 */
.L_x_1876:
        /* <DEDUP_REMOVED lines=8> */
.L_x_1877:
[----:B------:R-:W-:Y:S05]  /*27440*/  BRA `(.L_x_1878) ;  /* 0xffffffcc00387947 */ /* 0x000fea000383ffff */
.L_x_1764:
[----:B------:R-:W-:Y:S01]  /*27450*/  BSSY B0, `(.L_x_1879) ;  /* 0x0000006000007945 */ /* 0x000fe20003800000 */
[----:B------:R-:W-:Y:S01]  /*27460*/  PLOP3.LUT P6, PT, P6, PT, PT, 0x8, 0x0 ;  /* 0x000000000000781c */ /* 0x000fe200037ce170 */
[----:B------:R-:W-:-:S12]  /*27470*/  IMAD.MOV.U32 R15, RZ, RZ, -0x1 ;  /* 0xffffffffff0f7424 */ /* 0x000fd800078e00ff */
[----:B0-----:R-:W-:Y:S05]  /*27480*/  WARPSYNC.COLLECTIVE R15, `(.L_x_1880) ;  /* 0x000000000f087348 */ /* 0x001fea0003c00000 */
[----:B------:R-:W-:Y:S01]  /*27490*/  VOTE.ANY R14, PT, P6 ;  /* 0x00000000000e7806 */ /* 0x000fe200030e0100 */
[----:B0-----:R-:W-:Y:S06]  /*274a0*/  ENDCOLLECTIVE ;  /* 0x000000000000791b */ /* 0x001fec0003800000 */
.L_x_1880:
[----:B------:R-:W-:Y:S05]  /*274b0*/  BSYNC B0 ;  /* 0x0000000000007941 */ /* 0x000fea0003800000 */
.L_x_1879:
        /* <DEDUP_REMOVED lines=10> */
.L_x_1881:
[----:B------:R-:W-:Y:S02]  /*27560*/  IMAD.MOV.U32 R13, RZ, RZ, R5 ;  /* 0x000000ffff0d7224 */ /* 0x000fe400078e0005 */
[----:B------:R-:W-:-:S07]  /*27570*/  IMAD.MOV.U32 R25, RZ, RZ, R14 ;  /* 0x000000ffff197224 */ /* 0x000fce00078e000e */
[----:B------:R-:W-:Y:S05]  /*27580*/  WARPSYNC.COLLECTIVE R15, `(.L_x_1882) ;  /* 0x000000000f087348 */ /* 0x000fea0003c00000 */
[----:B------:R0:W1:Y:S02]  /*27590*/  SHFL.IDX P6, R14, R13, R12, R11 ;  /* 0x0000000c0d0e7389 */ /* 0x00006400000c000b */
[----:B01----:R-:W-:Y:S01]  /*275a0*/  ENDCOLLECTIVE ;  /* 0x000000000000791b */ /* 0x003fe20003800000 */
.L_x_1882:
[----:B------:R-:W-:Y:S01]  /*275b0*/  IMAD.MOV.U32 R5, RZ, RZ, R14 ;  /* 0x000000ffff057224 */ /* 0x000fe200078e000e */
[----:B------:R-:W-:Y:S06]  /*275c0*/  BRA `(.L_x_1883) ;  /* 0xffffffcc00187947 */ /* 0x000fec000383ffff */
.L_x_1766:
[----:B------:R-:W-:Y:S01]  /*275d0*/  BSSY B0, `(.L_x_1884) ;  /* 0x0000007000007945 */ /* 0x000fe20003800000 */
[----:B------:R-:W-:Y:S02]  /*275e0*/  IMAD.MOV.U32 R13, RZ, RZ, R2 ;  /* 0x000000ffff0d7224 */ /* 0x000fe400078e0002 */
[----:B------:R-:W-:Y:S02]  /*275f0*/  IMAD.MOV.U32 R11, RZ, RZ, 0x1f ;  /* 0x0000001fff0b7424 */ /* 0x000fe400078e00ff */
[----:B------:R-:W-:-:S07]  /*27600*/  IMAD.MOV.U32 R15, RZ, RZ, -0x1 ;  /* 0xffffffffff0f7424 */ /* 0x000fce00078e00ff */
[----:B0123--:R-:W-:Y:S05]  /*27610*/  WARPSYNC.COLLECTIVE R15, `(.L_x_1885) ;  /* 0x000000000f087348 */ /* 0x00ffea0003c00000 */
[----:B------:R4:W0:Y:S02]  /*27620*/  SHFL.IDX P6, R14, R13, R12, R11 ;  /* 0x0000000c0d0e7389 */ /* 0x00082400000c000b */
[----:B01234-:R-:W-:Y:S01]  /*27630*/  ENDCOLLECTIVE ;  /* 0x000000000000791b */ /* 0x01ffe20003800000 */
.L_x_1885:
[----:B------:R-:W-:Y:S05]  /*27640*/  BSYNC B0 ;  /* 0x0000000000007941 */ /* 0x000fea0003800000 */
.L_x_1884:
[----:B------:R-:W-:Y:S01]  /*27650*/  IMAD.MOV.U32 R24, RZ, RZ, R14 ;  /* 0x000000ffff187224 */ /* 0x000fe200078e000e */
[----:B------:R-:W-:Y:S06]  /*27660*/  BRA `(.L_x_1765) ;  /* 0xffffffcc00087947 */ /* 0x000fec000383ffff */
.L_x_1772:
[----:B-1----:R1:W3:Y:S02]  /*27670*/  SYNCS.PHASECHK.TRANS64.TRYWAIT P0, [R9+URZ+0x2d820], R0 ;  /* 0x02d82000090075a7 */ /* 0x0022e4000800017f */
[----:B---3--:R-:W-:Y:S05]  /*27680*/  @!P0 NANOSLEEP.SYNCS 0x989680 ;  /* 0x009896800000895d */ /* 0x008fea0003900000 */
[----:B------:R-:W3:Y:S02]  /*27690*/  @!P0 SYNCS.PHASECHK.TRANS64 P0, [R9+URZ+0x2d820], R0 ;  /* 0x02d82000090085a7 */ /* 0x000ee4000800007f */
[----:B---3--:R-:W-:Y:S05]  /*276a0*/  @!P0 BRA `(.L_x_1772) ;  /* 0xfffffffc00f08947 */ /* 0x008fea000383ffff */
[----:B------:R-:W-:Y:S05]  /*276b0*/  BRA `(.L_x_1886) ;  /* 0xffffffd400647947 */ /* 0x000fea000383ffff */
.L_x_1773:
[----:B------:R-:W3:Y:S01]  /*276c0*/  S2R R2, SR_TID.X ;  /* 0x0000000000027919 */ /* 0x000ee20000002100 */
[----:B------:R-:W-:Y:S01]  /*276d0*/  BSSY B0, `(.L_x_1887) ;  /* 0x000000a000007945 */ /* 0x000fe20003800000 */
[----:B------:R-:W-:Y:S02]  /*276e0*/  IMAD.MOV.U32 R12, RZ, RZ, RZ ;  /* 0x000000ffff0c7224 */ /* 0x000fe400078e00ff */
[----:B------:R-:W-:Y:S02]  /*276f0*/  IMAD.MOV.U32 R11, RZ, RZ, 0x1f ;  /* 0x0000001fff0b7424 */ /* 0x000fe400078e00ff */
[----:B------:R-:W-:Y:S01]  /*27700*/  IMAD.MOV.U32 R15, RZ, RZ, -0x1 ;  /* 0xffffffffff0f7424 */ /* 0x000fe200078e00ff */
[----:B---3--:R-:W-:-:S04]  /*27710*/  SHF.R.U32.HI R2, RZ, 0x5, R2 ;  /* 0x00000005ff027819 */ /* 0x008fc80000011602 */
[----:B------:R-:W-:-:S05]  /*27720*/  LOP3.LUT R2, R2, 0x3, RZ, 0xc0, !PT ;  /* 0x0000000302027812 */ /* 0x000fca00078ec0ff */
[----:B------:R-:W-:-:S07]  /*27730*/  IMAD.MOV.U32 R13, RZ, RZ, R2 ;  /* 0x000000ffff0d7224 */ /* 0x000fce00078e0002 */
[----:B012---:R-:W-:Y:S05]  /*27740*/  WARPSYNC.COLLECTIVE R15, `(.L_x_1888) ;  /* 0x000000000f087348 */ /* 0x007fea0003c00000 */
[----:B------:R3:W4:Y:S02]  /*27750*/  SHFL.IDX P6, R14, R13, R12, R11 ;  /* 0x0000000c0d0e7389 */ /* 0x00072400000c000b */
[----:B01234-:R-:W-:Y:S01]  /*27760*/  ENDCOLLECTIVE ;  /* 0x000000000000791b */ /* 0x01ffe20003800000 */
.L_x_1888:
[----:B------:R-:W-:Y:S05]  /*27770*/  BSYNC B0 ;  /* 0x0000000000007941 */ /* 0x000fea0003800000 */
.L_x_1887:
[----:B------:R-:W-:Y:S05]  /*27780*/  BRA `(.L_x_1889) ;  /* 0xffffffd4004c7947 */ /* 0x000fea000383ffff */
.L_x_1774:
[----:B------:R-:W-:Y:S01]  /*27790*/  BSSY B0, `(.L_x_1890) ;  /* 0x0000006000007945 */ /* 0x000fe20003800000 */
[----:B------:R-:W-:-:S07]  /*277a0*/  IMAD.MOV.U32 R15, RZ, RZ, -0x1 ;  /* 0xffffffffff0f7424 */ /* 0x000fce00078e00ff */
[----:B012---:R-:W-:Y:S05]  /*277b0*/  WARPSYNC.COLLECTIVE R15, `(.L_x_1891) ;  /* 0x000000000f0c7348 */ /* 0x007fea0003c00000 */
[----:B------:R-:W-:Y:S02]  /*277c0*/  ELECT P6, UR62, PT ;  /* 0x00000000003e782f */ /* 0x000fe400038c0000 */
[----:B------:R-:W-:Y:S01]  /*277d0*/  MOV R14, UR62 ;  /* 0x0000003e000e7c02 */ /* 0x000fe20008000f00 */
[----:B012---:R-:W-:Y:S10]  /*277e0*/  ENDCOLLECTIVE ;  /* 0x000000000000791b */ /* 0x007ff40003800000 */
.L_x_1891:
[----:B------:R-:W-:Y:S05]  /*277f0*/  BSYNC B0 ;  /* 0x0000000000007941 */ /* 0x000fea0003800000 */
.L_x_1890:
[----:B------:R-:W-:Y:S05]  /*27800*/  BRA `(.L_x_1892) ;  /* 0xffffffd400407947 */ /* 0x000fea000383ffff */
.L_x_1776:
[----:B-1----:R1:W3:Y:S02]  /*27810*/  SYNCS.PHASECHK.TRANS64.TRYWAIT P0, [R7+URZ], R2 ;  /* 0x00000002070075a7 */ /* 0x0022e4000800017f */
[----:B---3--:R-:W-:Y:S05]  /*27820*/  @!P0 NANOSLEEP.SYNCS 0x989680 ;  /* 0x009896800000895d */ /* 0x008fea0003900000 */
[----:B------:R-:W3:Y:S02]  /*27830*/  @!P0 SYNCS.PHASECHK.TRANS64 P0, [R7+URZ], R2 ;  /* 0x00000002070085a7 */ /* 0x000ee4000800007f */
[----:B---3--:R-:W-:Y:S05]  /*27840*/  @!P0 BRA `(.L_x_1776) ;  /* 0xfffffffc00f08947 */ /* 0x008fea000383ffff */
[----:B------:R-:W-:Y:S05]  /*27850*/  BRA `(.L_x_1893) ;  /* 0xffffffd400747947 */ /* 0x000fea000383ffff */
.L_x_1777:
[----:B---3--:R3:W4:Y:S02]  /*27860*/  SYNCS.PHASECHK.TRANS64.TRYWAIT P0, [R3+URZ], R0 ;  /* 0x00000000030075a7 */ /* 0x008724000800017f */
[----:B----4-:R-:W-:Y:S05]  /*27870*/  @!P0 NANOSLEEP.SYNCS 0x989680 ;  /* 0x009896800000895d */ /* 0x010fea0003900000 */
[----:B------:R-:W4:Y:S02]  /*27880*/  @!P0 SYNCS.PHASECHK.TRANS64 P0, [R3+URZ], R0 ;  /* 0x00000000030085a7 */ /* 0x000f24000800007f */
[----:B----4-:R-:W-:Y:S05]  /*27890*/  @!P0 BRA `(.L_x_1777) ;  /* 0xfffffffc00f08947 */ /* 0x010fea000383ffff */
[----:B------:R-:W-:Y:S05]  /*278a0*/  BRA `(.L_x_1894) ;  /* 0xffffffd400687947 */ /* 0x000fea000383ffff */
.L_x_1779:
[----:B---3--:R3:W4:Y:S02]  /*278b0*/  SYNCS.PHASECHK.TRANS64.TRYWAIT P0, [R5+URZ], R2 ;  /* 0x00000002050075a7 */ /* 0x008724000800017f */
[----:B----4-:R-:W-:Y:S05]  /*278c0*/  @!P0 NANOSLEEP.SYNCS 0x989680 ;  /* 0x009896800000895d */ /* 0x010fea0003900000 */
[----:B------:R-:W4:Y:S02]  /*278d0*/  @!P0 SYNCS.PHASECHK.TRANS64 P0, [R5+URZ], R2 ;  /* 0x00000002050085a7 */ /* 0x000f24000800007f */
[----:B----4-:R-:W-:Y:S05]  /*278e0*/  @!P0 BRA `(.L_x_1779) ;  /* 0xfffffffc00f08947 */ /* 0x010fea000383ffff */
[----:B------:R-:W-:Y:S05]  /*278f0*/  BRA `(.L_x_1895) ;  /* 0xffffffd4006c7947 */ /* 0x000fea000383ffff */
.L_x_1896:
        /* <DEDUP_REMOVED lines=16> */
.L_x_2781:


//--------------------- .text._ZN7cutlass13device_kernelIN5flash11enable_sm90INS1_16FlashAttnFwdSm90INS1_25CollectiveMainloopFwdSm90ILi2EN4cute5tupleIJNS5_1CILi1EEES8_S8_EEENS6_IJNS7_ILi192EEENS7_ILi144EEENS7_ILi96EEEEEELi96ENS_10bfloat16_tEfNS_4arch4Sm90ELb1ELb0ELb0ELb0ELb0ELb0ELb0ELb0ELb1ELb1ELb1ELb0EEENS1_21CollectiveEpilogueFwdINS6_IJSA_SC_SB_EEES9_SE_SG_Li384ELb0ELb1ELb1ELb0EEENS1_19SingleTileSchedulerILb0ELb1ELb1ELi192EEEEEEEEEvNT_6ParamsE --------------------------
	.section	.text._ZN7cutlass13device_kernelIN5flash11enable_sm90INS1_16FlashAttnFwdSm90INS1_25CollectiveMainloopFwdSm90ILi2EN4cute5tupleIJNS5_1CILi1EEES8_S8_EEENS6_IJNS7_ILi192EEENS7_ILi144EEENS7_ILi96EEEEEELi96ENS_10bfloat16_tEfNS_4arch4Sm90ELb1ELb0ELb0ELb0ELb0ELb0ELb0ELb0ELb1ELb1ELb1ELb0EEENS1_21CollectiveEpilogueFwdINS6_IJSA_SC_SB_EEES9_SE_SG_Li384ELb0ELb1ELb1ELb0EEENS1_19SingleTileSchedulerILb0ELb1ELb1ELi192EEEEEEEEEvNT_6ParamsE,"ax",@progbits
	.align	128
.text._ZN7cutlass13device_kernelIN5flash11enable_sm90INS1_16FlashAttnFwdSm90INS1_25CollectiveMainloopFwdSm90ILi2EN4cute5tupleIJNS5_1CILi1EEES8_S8_EEENS6_IJNS7_ILi192EEENS7_ILi144EEENS7_ILi96EEEEEELi96ENS_10bfloat16_tEfNS_4arch4Sm90ELb1ELb0ELb0ELb0ELb0ELb0ELb0ELb0ELb1ELb1ELb1ELb0EEENS1_21CollectiveEpilogueFwdINS6_IJSA_SC_SB_EEES9_SE_SG_Li384ELb0ELb1ELb1ELb0EEENS1_19SingleTileSchedulerILb0ELb1ELb1ELi192EEEEEEEEEvNT_6ParamsE:
        .type           _ZN7cutlass13device_kernelIN5flash11enable_sm90INS1_16FlashAttnFwdSm90INS1_25CollectiveMainloopFwdSm90ILi2EN4cute5tupleIJNS5_1CILi1EEES8_S8_EEENS6_IJNS7_ILi192EEENS7_ILi144EEENS7_ILi96EEEEEELi96ENS_10bfloat16_tEfNS_4arch4Sm90ELb1ELb0ELb0ELb0ELb0ELb0ELb0ELb0ELb1ELb1ELb1ELb0EEENS1_21CollectiveEpilogueFwdINS6_IJSA_SC_SB_EEES9_SE_SG_Li384ELb0ELb1ELb1ELb0EEENS1_19SingleTileSchedulerILb0ELb1ELb1ELi192EEEEEEEEEvNT_6ParamsE,@function
        .size           _ZN7cutlass13device_kernelIN5flash11enable_sm90INS1_16FlashAttnFwdSm90INS1_25CollectiveMainloopFwdSm90ILi2EN4cute5tupleIJNS5_1CILi1EEES8_S8_EEENS6_IJNS7_ILi192EEENS7_ILi144EEENS7_ILi96EEEEEELi96ENS_10bfloat16_tEfNS_4arch4Sm90ELb1ELb0ELb0ELb0ELb0ELb0ELb0ELb0ELb1ELb1ELb1ELb0EEENS1_21CollectiveEpilogueFwdINS6_IJSA_SC_SB_EEES9_SE_SG_Li384ELb0ELb1ELb1ELb0EEENS1_19SingleTileSchedulerILb0ELb1ELb1ELi192EEEEEEEEEvNT_6ParamsE,(.L_x_2782 - _ZN7cutlass13device_kernelIN5flash11enable_sm90INS1_16FlashAttnFwdSm90INS1_25CollectiveMainloopFwdSm90ILi2EN4cute5tupleIJNS5_1CILi1EEES8_S8_EEENS6_IJNS7_ILi192EEENS7_ILi144EEENS7_ILi96EEEEEELi96ENS_10bfloat16_tEfNS_4arch4Sm90ELb1ELb0ELb0ELb0ELb0ELb0ELb0ELb0ELb1ELb1ELb1ELb0EEENS1_21CollectiveEpilogueFwdINS6_IJSA_SC_SB_EEES9_SE_SG_Li384ELb0ELb1ELb1ELb0EEENS1_19SingleTileSchedulerILb0ELb1ELb1ELi192EEEEEEEEEvNT_6ParamsE)
        .other          _ZN7cutlass13device_kernelIN5flash11enable_sm90INS1_16FlashAttnFwdSm90INS1_25CollectiveMainloopFwdSm90ILi2EN4cute5tupleIJNS5_1CILi1EEES8_S8_EEENS6_IJNS7_ILi192EEENS7_ILi144EEENS7_ILi96EEEEEELi96ENS_10bfloat16_tEfNS_4arch4Sm90ELb1ELb0ELb0ELb0ELb0ELb0ELb0ELb0ELb1ELb1ELb1ELb0EEENS1_21CollectiveEpilogueFwdINS6_IJSA_SC_SB_EEES9_SE_SG_Li384ELb0ELb1ELb1ELb0EEENS1_19SingleTileSchedulerILb0ELb1ELb1ELi192EEEEEEEEEvNT_6ParamsE,@"STO_CUDA_ENTRY STV_DEFAULT"
_ZN7cutlass13device_kernelIN5flash11enable_sm90INS1_16FlashAttnFwdSm90INS1_25CollectiveMainloopFwdSm90ILi2EN4cute5tupleIJNS5_1CILi1EEES8_S8_EEENS6_IJNS7_ILi192EEENS7_ILi144EEENS7_ILi96EEEEEELi96ENS_10bfloat16_tEfNS_4arch4Sm90ELb1ELb0ELb0ELb0ELb0ELb0ELb0ELb0ELb1ELb1ELb1ELb0EEENS1_21CollectiveEpilogueFwdINS6_IJSA_SC_SB_EEES9_SE_SG_Li384ELb0ELb1ELb1ELb0EEENS1_19SingleTileSchedulerILb0ELb1ELb1ELi192EEEEEEEEEvNT_6ParamsE:
        /* <DEDUP_REMOVED lines=17> */
.L_x_1898:
[----:B------:R-:W-:Y:S05]  /*0110*/  BSYNC B0 ;  /* 0x0000000000007941 */ /* 0x000fea0003800000 */
.L_x_1897:
        /* <DEDUP_REMOVED lines=40> */
.L_x_1899:
        /* <DEDUP_REMOVED lines=22> */
.L_x_1900:
        /* <DEDUP_REMOVED lines=18> */
.L_x_1901:
        /* <DEDUP_REMOVED lines=22> */
.L_x_1902:
        /* <DEDUP_REMOVED lines=22> */
.L_x_1903:
        /* <DEDUP_REMOVED lines=9> */
.L_x_1906:
[----:B------:R-:W-:-:S08]  /*0970*/  NOP ;  /* 0x0000000000007918 */ /* 0x000fd00000000000 */
[----:B------:R-:W0:Y:S02]  /*0980*/  USETMAXREG.TRY_ALLOC.CTAPOOL UP0, 0xa0 ;  /* 0x000000a0000079c8 */ /* 0x000e240008000600 */
[----:B0-----:R-:W-:-:S13]  /*0990*/  PLOP3.LUT P0, PT, PT, PT, UP0, 0x80, 0x0 ;  /* 0x000000000000781c */ /* 0x001fda0003f0f008 */
[----:B------:R-:W-:Y:S05]  /*09a0*/  @!P0 BRA `(.L_x_1906) ;  /* 0xfffffffc00f08947 */ /* 0x000fea000383ffff */
[----:B------:R-:W0:Y:S08]  /*09b0*/  LDC R3, c[0x0][0xc50] ;  /* 0x00031400ff037b82 */ /* 0x000e300000000800 */
[----:B------:R-:W-:Y:S06]  /*09c0*/  BAR.ARV 0x8, 0x200 ;  /* 0x0208000000007b1d */ /* 0x000fec0000002000 */
[----:B------:R-:W-:-:S02]  /*09d0*/  ISETP.NE.AND P0, PT, R18, 0x1, PT ;  /* 0x000000011200780c */ /* 0x000fc40003f05270 */
[----:B------:R-:W1:Y:S08]  /*09e0*/  S2UR UR4, SR_CTAID.Y ;  /* 0x00000000000479c3 */ /* 0x000e700000002600 */
[----:B------:R-:W2:Y:S08]  /*09f0*/  S2UR UR5, SR_CTAID.Z ;  /* 0x00000000000579c3 */ /* 0x000eb00000002700 */
[----:B------:R-:W-:Y:S06]  /*0a00*/  @!P0 BAR.ARV 0x9, 0x100 ;  /* 0x0244000000008b1d */ /* 0x000fec0000002000 */
[----:B0-----:R-:W-:Y:S01]  /*0a10*/  ISETP.NE.AND P1, PT, R3, 0x1, PT ;  /* 0x000000010300780c */ /* 0x001fe20003f25270 */
[----:B-1----:R-:W-:-:S12]  /*0a20*/  IMAD.U32 R16, RZ, RZ, UR4 ;  /* 0x00000004ff107e24 */ /* 0x002fd8000f8e00ff */
[----:B------:R-:W0:Y:S01]  /*0a30*/  @P1 LDC R0, c[0x0][0xc54] ;  /* 0x00031500ff001b82 */ /* 0x000e220000000800 */
[----:B--2---:R-:W-:-:S07]  /*0a40*/  ISETP.LE.AND P0, PT, RZ, UR5, PT ;  /* 0x00000005ff007c0c */ /* 0x004fce000bf03270 */
[----:B------:R-:W1:Y:S01]  /*0a50*/  @P1 LDC R5, c[0x0][0xc58] ;  /* 0x00031600ff051b82 */ /* 0x000e620000000800 */
[----:B0-----:R-:W-:-:S05]  /*0a60*/  @P1 IMAD.HI.U32 R0, R0, UR4, RZ ;  /* 0x0000000400001c27 */ /* 0x001fca000f8e00ff */
[----:B-1----:R-:W-:-:S05]  /*0a70*/  @P1 SHF.R.U32.HI R16, RZ, R5, R0 ;  /* 0x00000005ff101219 */ /* 0x002fca0000011600 */
[----:B------:R-:W-:-:S04]  /*0a80*/  IMAD.MOV R0, RZ, RZ, -R16 ;  /* 0x000000ffff007224 */ /* 0x000fc800078e0a10 */
[----:B------:R-:W-:Y:S01]  /*0a90*/  IMAD R17, R3, R0, UR4 ;  /* 0x0000000403117e24 */ /* 0x000fe2000f8e0200 */
[----:B------:R-:W-:Y:S06]  /*0aa0*/  @!P0 BRA `(.L_x_1907) ;  /* 0x0000012000088947 */ /* 0x000fec0003800000 */
[----:B------:R-:W0:Y:S01]  /*0ab0*/  LDC R0, c[0x0][0x448] ;  /* 0x00011200ff007b82 */ /* 0x000e220000000800 */
[----:B------:R-:W1:Y:S01]  /*0ac0*/  S2R R97, SR_CTAID.X ;  /* 0x0000000000617919 */ /* 0x000e620000002500 */
[----:B------:R-:W-:-:S06]  /*0ad0*/  IMAD.MOV.U32 R96, RZ, RZ, RZ ;  /* 0x000000ffff607224 */ /* 0x000fcc00078e00ff */
[----:B------:R-:W2:Y:S08]  /*0ae0*/  LDC.64 R8, c[0x0][0x418] ;  /* 0x00010600ff087b82 */ /* 0x000eb00000000a00 */
[----:B------:R-:W3:Y:S01]  /*0af0*/  LDC R4, c[0x0][0x288] ;  /* 0x0000a200ff047b82 */ /* 0x000ee20000000800 */
[----:B0-----:R-:W-:-:S07]  /*0b00*/  ISETP.NE.AND P1, PT, R0, 0x1, PT ;  /* 0x000000010000780c */ /* 0x001fce0003f25270 */
[----:B------:R-:W0:Y:S01]  /*0b10*/  LDC R19, c[0x0][0x424] ;  /* 0x00010900ff137b82 */ /* 0x000e220000000800 */
[----:B--2---:R-:W-:-:S07]  /*0b20*/  ISETP.NE.U32.AND P0, PT, R8, RZ, PT ;  /* 0x000000ff0800720c */ /* 0x004fce0003f05070 */
[----:B------:R-:W2:Y:S01]  /*0b30*/  LDC R98, c[0x0][0x2f0] ;  /* 0x0000bc00ff627b82 */ /* 0x000ea20000000800 */
[----:B-1----:R-:W-:Y:S01]  /*0b40*/  IMAD R97, R97, 0xc0, RZ ;  /* 0x000000c061617824 */ /* 0x002fe200078e02ff */
[----:B------:R-:W-:-:S03]  /*0b50*/  ISETP.NE.AND.EX P0, PT, R9, RZ, PT, P0 ;  /* 0x000000ff0900720c */ /* 0x000fc60003f05300 */
[----:B------:R-:W-:Y:S01]  /*0b60*/  @P1 VIADD R0, R97, 0xbf ;  /* 0x000000bf61001836 */ /* 0x000fe20000000000 */
[----:B---3--:R-:W-:Y:S02]  /*0b70*/  IADD3 R4, -R4, 0x90, RZ ;  /* 0x0000009004047810 */ /* 0x008fe40007ffe1ff */
[----:B------:R-:W1:Y:S08]  /*0b80*/  @P1 LDC R3, c[0x0][0x44c] ;  /* 0x00011300ff031b82 */ /* 0x000e700000000800 */
[----:B------:R-:W3:Y:S01]  /*0b90*/  @P1 LDC R6, c[0x0][0x450] ;  /* 0x00011400ff061b82 */ /* 0x000ee20000000800 */
[----:B0-----:R-:W-:-:S05]  /*0ba0*/  SEL R19, R19, 0x1, P0 ;  /* 0x0000000113137807 */ /* 0x001fca0000000000 */
[----:B--2---:R-:W-:Y:S02]  /*0bb0*/  IMAD R5, R19, R98, R4 ;  /* 0x0000006213057224 */ /* 0x004fe400078e0204 */
[----:B-1----:R-:W-:-:S04]  /*0bc0*/  @P1 IMAD.HI.U32 R3, R0, R3, RZ ;  /* 0x0000000300031227 */ /* 0x002fc800078e00ff */
[----:B------:R-:W-:Y:S01]  /*0bd0*/  VIADD R0, R97, 0xbf ;  /* 0x000000bf61007836 */ /* 0x000fe20000000000 */
[----:B---3--:R-:W-:Y:S01]  /*0be0*/  @P1 SHF.R.U32.HI R0, RZ, R6, R3 ;  /* 0x00000006ff001219 */ /* 0x008fe20000011603 */
[----:B------:R-:W-:Y:S01]  /*0bf0*/  IMAD R3, R19, R98, 0x8f ;  /* 0x0000008f13037424 */ /* 0x000fe200078e0262 */
[----:B------:R-:W-:Y:S02]  /*0c00*/  SHF.R.U32.HI R6, RZ, 0x10, R17 ;  /* 0x00000010ff067819 */ /* 0x000fe40000011611 */
[----:B------:R-:W-:Y:S01]  /*0c10*/  LOP3.LUT R17, R17, 0xffff, RZ, 0xc0, !PT ;  /* 0x0000ffff11117812 */ /* 0x000fe200078ec0ff */
[----:B------:R-:W-:Y:S01]  /*0c20*/  IMAD.IADD R0, R5, 0x1, R0 ;  /* 0x0000000105007824 */ /* 0x000fe200078e0200 */
[----:B------:R-:W-:Y:S01]  /*0c30*/  ISETP.NE.AND P0, PT, R6, RZ, PT ;  /* 0x000000ff0600720c */ /* 0x000fe20003f05270 */
[----:B------:R-:W-:-:S04]  /*0c40*/  IMAD.HI R3, R3, 0x38e38e39, RZ ;  /* 0x38e38e3903037827 */ /* 0x000fc800078e02ff */
[----:B------:R-:W-:Y:S01]  /*0c50*/  IMAD.HI R4, R0, 0x38e38e39, RZ ;  /* 0x38e38e3900047827 */ /* 0x000fe200078e02ff */
[----:B------:R-:W-:-:S04]  /*0c60*/  SHF.R.U32.HI R0, RZ, 0x1f, R3 ;  /* 0x0000001fff007819 */ /* 0x000fc80000011603 */
[----:B------:R-:W-:Y:S02]  /*0c70*/  SHF.R.U32.HI R5, RZ, 0x1f, R4 ;  /* 0x0000001fff057819 */ /* 0x000fe40000011604 */
[----:B------:R-:W-:Y:S01]  /*0c80*/  LEA.HI.SX32 R0, R3, R0, 0x1b ;  /* 0x0000000003007211 */ /* 0x000fe200078fdaff */
[----:B------:R-:W0:Y:S01]  /*0c90*/  @!P0 LDC R6, c[0x0][0x9f0] ;  /* 0x00027c00ff068b82 */ /* 0x000e220000000800 */
[----:B------:R-:W-:-:S04]  /*0ca0*/  LEA.HI.SX32 R5, R4, R5, 0x1b ;  /* 0x0000000504057211 */ /* 0x000fc800078fdaff */
[----:B------:R-:W-:-:S04]  /*0cb0*/  VIMNMX R11, R0, R5, PT ;  /* 0x00000005000b7248 */ /* 0x000fc80003fe0100 */
[----:B------:R-:W-:-:S13]  /*0cc0*/  ISETP.GE.AND P1, PT, R11, 0x1, PT ;  /* 0x000000010b00780c */ /* 0x000fda0003f26270 */
[----:B------:R-:W-:Y:S05]  /*0cd0*/  @!P1 BRA `(.L_x_1908) ;  /* 0x00000000006c9947 */ /* 0x000fea0003800000 */
        /* <DEDUP_REMOVED lines=27> */
.L_x_1908:
[-C--:B------:R-:W-:Y:S01]  /*0e90*/  IMAD R17, R17, R96.reuse, RZ ;  /* 0x0000006011117224 */ /* 0x080fe200078e02ff */
[----:B------:R-:W-:Y:S01]  /*0ea0*/  PLOP3.LUT P0, PT, PT, PT, PT, 0x80, 0x0 ;  /* 0x000000000000781c */ /* 0x000fe20003f0f070 */
[----:B------:R-:W-:Y:S01]  /*0eb0*/  VIADD R99, R2, 0xffffff80 ;  /* 0xffffff8002637836 */ /* 0x000fe20000000000 */
[----:B------:R-:W-:Y:S02]  /*0ec0*/  CS2R R4, SRZ ;  /* 0x0000000000047805 */ /* 0x000fe4000001ff00 */
[----:B------:R-:W-:Y:S02]  /*0ed0*/  CS2R R70, SRZ ;  /* 0x0000000000467805 */ /* 0x000fe4000001ff00 */
[----:B------:R-:W-:Y:S02]  /*0ee0*/  VIADDMNMX R96, R17, R96, R11, PT ;  /* 0x0000006011607246 */ /* 0x000fe4000380010b */
[----:B------:R-:W-:Y:S02]  /*0ef0*/  CS2R R68, SRZ ;  /* 0x0000000000447805 */ /* 0x000fe4000001ff00 */
        /* <DEDUP_REMOVED lines=23> */
[----:B------:R-:W-:Y:S01]  /*1070*/  IMAD R98, R19, R98, RZ ;  /* 0x0000006213627224 */ /* 0x000fe200078e02ff */
[----:B------:R-:W-:Y:S06]  /*1080*/  @!P1 BRA `(.L_x_1909) ;  /* 0x000000c400349947 */ /* 0x000fec0003800000 */
[----:B------:R-:W-:Y:S01]  /*1090*/  SHF.R.S32.HI R100, RZ, 0x1f, R99 ;  /* 0x0000001fff647819 */ /* 0x000fe20000011463 */
[----:B------:R-:W1:Y:S01]  /*10a0*/  S2UR UR6, SR_CgaCtaId ;  /* 0x00000000000679c3 */ /* 0x000e620000008800 */
[----:B------:R-:W-:Y:S02]  /*10b0*/  UMOV UR56, 0x400 ;  /* 0x0000040000387882 */ /* 0x000fe40000000000 */
[----:B------:R-:W-:-:S04]  /*10c0*/  LEA.HI R101, R100, R99, RZ, 0x7 ;  /* 0x0000006364657211 */ /* 0x000fc800078f38ff */
[----:B------:R-:W-:-:S05]  /*10d0*/  SHF.R.S32.HI R102, RZ, 0x7, R101 ;  /* 0x00000007ff667819 */ /* 0x000fca0000011465 */
[----:B------:R-:W2:Y:S01]  /*10e0*/  SHFL.IDX PT, R0, R102, RZ, 0x1f ;  /* 0x00001fff66007589 */ /* 0x000ea200000e0000 */
[----:B-1----:R-:W-:-:S04]  /*10f0*/  ULEA UR56, UR6, UR56, 0x18 ;  /* 0x0000003806387291 */ /* 0x002fc8000f8ec03f */
[----:B------:R-:W-:-:S04]  /*1100*/  UIADD3 UR6, UR56, 0x24300, URZ ;  /* 0x0002430038067890 */ /* 0x000fc8000fffe03f */
[----:B------:R-:W-:Y:S01]  /*1110*/  ULOP3.LUT UP0, URZ, UR6, 0x9f, URZ, 0xc0, !UPT ;  /* 0x0000009f063f7892 */ /* 0x000fe2000f80c03f */
[----:B--2---:R-:W-:-:S05]  /*1120*/  R2UR UR58, R0 ;  /* 0x00000000003a72ca */ /* 0x004fca00000e0000 */
        /* <DEDUP_REMOVED lines=27> */
[----:B--2---:R-:W-:Y:S05]  /*12e0*/  CALL.ABS.NOINC R14 ;  /* 0x000000000e007343 */ /* 0x004fea0003c00000 */
.L_x_1910:
[----:B------:R-:W-:Y:S02]  /*12f0*/  SHF.L.U32 R0, RZ, 0x1f, RZ ;  /* 0x0000001fff007819 */ /* 0x000fe400000006ff */
[----:B------:R-:W-:Y:S02]  /*1300*/  LOP3.LUT R22, R22, 0x1, RZ, 0xfc, !PT ;  /* 0x0000000116167812 */ /* 0x000fe400078efcff */
[----:B------:R-:W1:Y:S02]  /*1310*/  SYNCS.PHASECHK.TRANS64.TRYWAIT P1, [UR56+0x31c00], R0 ;  /* 0x031c0000ff0075a7 */ /* 0x000e640008020178 */
[----:B------:R-:W-:Y:S01]  /*1320*/  ISETP.NE.AND P0, PT, R22, 0x3, PT ;  /* 0x000000031600780c */ /* 0x000fe20003f05270 */
[----:B-1----:R-:W-:-:S12]  /*1330*/  @!P1 BRA `(.L_x_1911) ;  /* 0x0000011400ec9947 */ /* 0x002fd80003800000 */
.L_x_2032:
[----:B------:R-:W-:Y:S05]  /*1340*/  @!P0 BRA `(.L_x_1912) ;  /* 0x0000000000048947 */ /* 0x000fea0003800000 */
[----:B------:R-:W-:Y:S01]  /*1350*/  BPT.TRAP 0x1 ;  /* 0x000000040000795c */ /* 0x000fe20000300000 */
.L_x_1912:
[----:B------:R2:W3:Y:S01]  /*1360*/  SYNCS.PHASECHK.TRANS64.TRYWAIT P2, [UR56+0x31c30], R0 ;  /* 0x031c3000ff0075a7 */ /* 0x0004e20008040178 */
[----:B------:R-:W-:Y:S05]  /*1370*/  @!P0 BRA `(.L_x_1913) ;  /* 0x0000000000048947 */ /* 0x000fea0003800000 */
[----:B------:R-:W-:Y:S01]  /*1380*/  BPT.TRAP 0x1 ;  /* 0x000000040000795c */ /* 0x000fe20000300000 */
.L_x_1913:
[----:B------:R-:W-:Y:S01]  /*1390*/  IMAD.U32 R144, RZ, RZ, UR36 ;  /* 0x00000024ff907e24 */ /* 0x000fe2000f8e00ff */
[----:B------:R-:W-:-:S04]  /*13a0*/  ISETP.NE.AND P1, PT, R23, RZ, PT ;  /* 0x000000ff1700720c */ /* 0x000fc80003f25270 */
[----:B------:R-:W-:Y:S01]  /*13b0*/  LOP3.LUT R144, R144, 0x10000, RZ, 0xfc, !PT ;  /* 0x0001000090907812 */ /* 0x000fe200078efcff */
[----:B---3--:R-:W-:Y:S08]  /*13c0*/  @P2 BRA `(.L_x_1914) ;  /* 0x0000000000082947 */ /* 0x008ff00003800000 */
[----:B------:R-:W3:Y:S02]  /*13d0*/  SYNCS.PHASECHK.TRANS64.TRYWAIT P2, [UR56+0x31c30], R0 ;  /* 0x031c3000ff0075a7 */ /* 0x000ee40008040178 */
[----:B---3--:R-:W-:Y:S05]  /*13e0*/  @!P2 BRA `(.L_x_1915) ;  /* 0x0000011400d8a947 */ /* 0x008fea0003800000 */
.L_x_1914:
[----:B------:R-:W-:Y:S05]  /*13f0*/  WARPSYNC.ALL ;  /* 0x0000000000007948 */ /* 0x000fea0003800000 */
[----:B------:R-:W-:Y:S01]  /*1400*/  IMAD.MOV.U32 R145, RZ, RZ, -0x7fffffe0 ;  /* 0x80000020ff917424 */ /* 0x000fe200078e00ff */
[----:B------:R-:W-:Y:S01]  /*1410*/  UIADD3 UR4, UR56, 0x16a00, URZ ;  /* 0x00016a0038047890 */ /* 0x000fe2000fffe03f */
[C---:B------:R-:W-:Y:S01]  /*1420*/  R2UR UR8, R144.reuse ;  /* 0x00000000900872ca */ /* 0x040fe200000e0000 */
[----:B------:R-:W-:Y:S02]  /*1430*/  WARPGROUP.ARRIVE ;  /* 0x00000000000079c5 */ /* 0x000fe40000000000 */
        /* <DEDUP_REMOVED lines=15> */
[----:B------:R-:W-:Y:S01]  /*1530*/  UIADD3 UR6, UR7, 0x80, URZ ;  /* 0x0000008007067890 */ /* 0x000fe2000fffe03f */
[----:B------:R-:W-:Y:S01]  /*1540*/  R2UR UR21, R145 ;  /* 0x00000000911572ca */ /* 0x000fe200000e0000 */
[----:B------:R-:W-:Y:S01]  /*1550*/  UMOV UR10, UR7 ;  /* 0x00000007000a7c82 */ /* 0x000fe20008000000 */
[----:B------:R-:W-:Y:S01]  /*1560*/  UMOV UR27, 0x80000020 ;  /* 0x80000020001b7882 */ /* 0x000fe20000000000 */
[----:B------:R-:W-:Y:S01]  /*1570*/  HGMMA.64x16x16.F32.BF16 R88, gdesc[UR8], RZ, !UPT, gsb0 ;  /* 0x00200000085879f0 */ /* 0x000fe2000c0018ff */
[----:B------:R-:W-:Y:S01]  /*1580*/  UMOV UR14, UR4 ;  /* 0x00000004000e7c82 */ /* 0x000fe20008000000 */
[----:B------:R-:W-:Y:S01]  /*1590*/  UIADD3 UR8, UR7, 0xc0, URZ ;  /* 0x000000c007087890 */ /* 0x000fe2000fffe03f */
[----:B------:R-:W-:Y:S01]  /*15a0*/  R2UR UR4, R144 ;  /* 0x00000000900472ca */ /* 0x000fe200000e0000 */
[----:B------:R-:W-:Y:S01]  /*15b0*/  UMOV UR18, UR6 ;  /* 0x0000000600127c82 */ /* 0x000fe20008000000 */
[----:B------:R-:W-:Y:S01]  /*15c0*/  UIADD3 UR10, UR7, 0x100, URZ ;  /* 0x00000100070a7890 */ /* 0x000fe2000fffe03f */
[----:B------:R-:W3:Y:S01]  /*15d0*/  LDC R5, c[0x0][0x448] ;  /* 0x00011200ff057b82 */ /* 0x000ee20000000800 */
[----:B------:R-:W-:Y:S01]  /*15e0*/  UMOV UR23, 0x80000020 ;  /* 0x8000002000177882 */ /* 0x000fe20000000000 */
[----:B------:R-:W-:Y:S01]  /*15f0*/  UIADD3 UR6, UR7, 0x140, URZ ;  /* 0x0000014007067890 */ /* 0x000fe2000fffe03f */
[----:B-1----:R-:W-:Y:S01]  /*1600*/  IMAD.HI R3, R102, 0x55555556, RZ ;  /* 0x5555555666037827 */ /* 0x002fe200078e02ff */
[----:B------:R-:W-:Y:S01]  /*1610*/  UMOV UR26, UR8 ;  /* 0x00000008001a7c82 */ /* 0x000fe20008000000 */
[----:B------:R-:W-:Y:S01]  /*1620*/  UIADD3 UR8, UR7, 0x180, URZ ;  /* 0x0000018007087890 */ /* 0x000fe2000fffe03f */
[----:B--2---:R-:W-:Y:S01]  /*1630*/  LOP3.LUT R0, R101, 0xffffff80, RZ, 0xc0, !PT ;  /* 0xffffff8065007812 */ /* 0x004fe200078ec0ff */
[----:B------:R-:W-:Y:S01]  /*1640*/  UMOV UR22, UR10 ;  /* 0x0000000a00167c82 */ /* 0x000fe20008000000 */
[----:B------:R-:W-:Y:S01]  /*1650*/  UIADD3 UR10, UR7, 0x1c0, URZ ;  /* 0x000001c0070a7890 */ /* 0x000fe2000fffe03f */
[----:B------:R-:W-:Y:S01]  /*1660*/  LEA.HI R3, R3, R3, RZ, 0x1 ;  /* 0x0000000303037211 */ /* 0x000fe200078f08ff */
[----:B------:R-:W-:Y:S01]  /*1670*/  UIADD3 UR28, UR4, 0x2, URZ ;  /* 0x00000002041c7890 */ /* 0x000fe2000fffe03f */
[----:B------:R-:W-:Y:S01]  /*1680*/  IMAD.IADD R0, R99, 0x1, -R0 ;  /* 0x0000000163007824 */ /* 0x000fe200078e0a00 */
[----:B------:R-:W-:Y:S01]  /*1690*/  UIADD3 UR30, UR7, 0x2, URZ ;  /* 0x00000002071e7890 */ /* 0x000fe2000fffe03f */
[----:B------:R-:W-:Y:S01]  /*16a0*/  LEA.HI R4, R100, R99, RZ, 0x2 ;  /* 0x0000006364047211 */ /* 0x000fe200078f10ff */
[----:B------:R-:W-:Y:S01]  /*16b0*/  UMOV UR29, 0x80000020 ;  /* 0x80000020001d7882 */ /* 0x000fe20000000000 */
[----:B------:R-:W-:Y:S01]  /*16c0*/  UMOV UR31, 0x80000020 ;  /* 0x80000020001f7882 */ /* 0x000fe20000000000 */
[----:B------:R-:W-:Y:S01]  /*16d0*/  UIADD3 UR5, UR7, 0xc2, URZ ;  /* 0x000000c207057890 */ /* 0x000fe2000fffe03f */
[----:B------:R-:W-:Y:S01]  /*16e0*/  IMAD R102, R3, -0x3, R102 ;  /* 0xfffffffd03667824 */ /* 0x000fe200078e0266 */
[----:B------:R-:W-:Y:S01]  /*16f0*/  UMOV UR9, 0x80000020 ;  /* 0x8000002000097882 */ /* 0x000fe20000000000 */
[----:B------:R-:W-:Y:S01]  /*1700*/  UMOV UR11, 0x80000020 ;  /* 0x80000020000b7882 */ /* 0x000fe20000000000 */
[----:B------:R-:W-:-:S02]  /*1710*/  SHF.R.S32.HI R3, RZ, 0x1f, R0 ;  /* 0x0000001fff037819 */ /* 0x000fc40000011400 */
[----:B0-----:R-:W-:Y:S02]  /*1720*/  LOP3.LUT R6, R4, 0xfffffffc, RZ, 0xc0, !PT ;  /* 0xfffffffc04067812 */ /* 0x001fe400078ec0ff */
[-C--:B------:R-:W-:Y:S02]  /*1730*/  LEA.HI R4, R3, R0.reuse, RZ, 0x2 ;  /* 0x0000000003047211 */ /* 0x080fe400078f10ff */
[----:B---3--:R-:W-:Y:S01]  /*1740*/  ISETP.NE.AND P2, PT, R5, 0x1, PT ;  /* 0x000000010500780c */ /* 0x008fe20003f45270 */
[----:B------:R-:W-:Y:S01]  /*1750*/  IMAD.IADD R7, R99, 0x1, -R6 ;  /* 0x0000000163077824 */ /* 0x000fe200078e0a06 */
[----:B------:R-:W-:Y:S02]  /*1760*/  LEA.HI R5, R3, R0, RZ, 0x5 ;  /* 0x0000000003057211 */ /* 0x000fe400078f28ff */
[--C-:B------:R-:W-:Y:S02]  /*1770*/  SHF.R.S32.HI R3, RZ, 0x2, R4.reuse ;  /* 0x00000002ff037819 */ /* 0x100fe40000011404 */
[----:B------:R-:W-:-:S02]  /*1780*/  SHF.R.S32.HI R8, RZ, 0x1f, R4 ;  /* 0x0000001fff087819 */ /* 0x000fc40000011404 */
[----:B------:R-:W-:Y:S02]  /*1790*/  SHF.R.S32.HI R6, RZ, 0x5, R5 ;  /* 0x00000005ff067819 */ /* 0x000fe40000011405 */
[----:B------:R-:W-:Y:S02]  /*17a0*/  LEA.HI R8, R8, R3, RZ, 0x3 ;  /* 0x0000000308087211 */ /* 0x000fe400078f18ff */
[----:B------:R-:W-:Y:S01]  /*17b0*/  LEA.HI R5, R7, R7, RZ, 0x1 ;  /* 0x0000000707057211 */ /* 0x000fe200078f08ff */
[----:B------:R-:W-:Y:S01]  /*17c0*/  IMAD R9, R6, 0x10, R97 ;  /* 0x0000001006097824 */ /* 0x000fe200078e0261 */
[----:B------:R-:W-:Y:S02]  /*17d0*/  LOP3.LUT R8, R8, 0xfffffff8, RZ, 0xc0, !PT ;  /* 0xfffffff808087812 */ /* 0x000fe400078ec0ff */
[----:B------:R-:W-:Y:S02]  /*17e0*/  LOP3.LUT R6, R5, 0x1ffffffe, RZ, 0xc0, !PT ;  /* 0x1ffffffe05067812 */ /* 0x000fe400078ec0ff */
[----:B------:R-:W-:Y:S01]  /*17f0*/  IADD3 R9, R9, R3, -R8 ;  /* 0x0000000309097210 */ /* 0x000fe20007ffe808 */
[----:B------:R-:W0:Y:S01]  /*1800*/  LDC R5, c[0x0][0x288] ;  /* 0x0000a200ff057b82 */ /* 0x000e220000000800 */
[----:B------:R-:W-:-:S02]  /*1810*/  WARPGROUP.DEPBAR.LE gsb0, 0x0 ;  /* 0x00008000000079c5 */ /* 0x000fc40000010000 */
[----:B------:R-:W-:Y:S01]  /*1820*/  WARPGROUP.ARRIVE ;  /* 0x00000000000079c5 */ /* 0x000fe20000000000 */
[----:B------:R-:W-:Y:S01]  /*1830*/  IMAD.IADD R6, R7, 0x1, -R6 ;  /* 0x0000000107067824 */ /* 0x000fe200078e0a06 */
[----:B------:R-:W-:Y:S01]  /*1840*/  LOP3.LUT R11, R4, 0x7ffffffc, RZ, 0xc0, !PT ;  /* 0x7ffffffc040b7812 */ /* 0x000fe200078ec0ff */
[----:B------:R-:W-:Y:S02]  /*1850*/  IMAD R9, R102, 0x40, R9 ;  /* 0x0000004066097824 */ /* 0x000fe400078e0209 */
[----:B------:R-:W1:Y:S01]  /*1860*/  @P2 LDC R3, c[0x0][0x44c] ;  /* 0x00011300ff032b82 */ /* 0x000e620000000800 */
[----:B------:R-:W-:Y:S01]  /*1870*/  HGMMA.64x16x16.F32.BF16 R80, gdesc[UR12], RZ, !UPT, gsb0 ;  /* 0x002000000c5079f0 */ /* 0x000fe2000c0018ff */
[----:B------:R-:W-:Y:S01]  /*1880*/  R2UR UR12, R144 ;  /* 0x00000000900c72ca */ /* 0x000fe200000e0000 */
[----:B------:R-:W-:Y:S01]  /*1890*/  UMOV UR14, UR6 ;  /* 0x00000006000e7c82 */ /* 0x000fe20008000000 */
[----:B------:R-:W-:Y:S01]  /*18a0*/  R2UR UR13, R145 ;  /* 0x00000000910d72ca */ /* 0x000fe200000e0000 */
[----:B------:R-:W-:Y:S01]  /*18b0*/  UMOV UR15, 0x80000020 ;  /* 0x80000020000f7882 */ /* 0x000fe20000000000 */
[----:B------:R-:W-:Y:S01]  /*18c0*/  UIADD3 UR6, UR7, 0x200, URZ ;  /* 0x0000020007067890 */ /* 0x000fe2000fffe03f */
[----:B------:R-:W-:Y:S01]  /*18d0*/  IMAD R10, R6, 0x8, R9 ;  /* 0x00000008060a7824 */ /* 0x000fe200078e0209 */
[----:B------:R-:W2:Y:S01]  /*18e0*/  @P2 LDC R8, c[0x0][0x450] ;  /* 0x00011400ff082b82 */ /* 0x000ea20000000800 */
[----:B------:R-:W-:-:S02]  /*18f0*/  IMAD.MOV.U32 R7, RZ, RZ, -0x90 ;  /* 0xffffff70ff077424 */ /* 0x000fc400078e00ff */
[----:B------:R-:W-:Y:S02]  /*1900*/  IMAD.MOV.U32 R21, RZ, RZ, R10 ;  /* 0x000000ffff157224 */ /* 0x000fe400078e000a */
[----:B------:R-:W-:Y:S02]  /*1910*/  IMAD.IADD R11, R0, 0x1, -R11 ;  /* 0x00000001000b7824 */ /* 0x000fe400078e0a0b */
[----:B------:R-:W-:-:S04]  /*1920*/  IMAD R4, R96, R7, 0x91 ;  /* 0x0000009160047424 */ /* 0x000fc800078e0207 */
[----:B------:R-:W-:Y:S02]  /*1930*/  IMAD R4, R11, -0x2, R4 ;  /* 0xfffffffe0b047824 */ /* 0x000fe400078e0204 */
[----:B-1----:R-:W-:-:S03]  /*1940*/  @P2 IMAD.HI.U32 R3, R10, R3, RZ ;  /* 0x000000030a032227 */ /* 0x002fc600078e00ff */
[--C-:B0-----:R-:W-:Y:S02]  /*1950*/  IADD3 R110, R4, -R5, R98.reuse ;  /* 0x80000005046e7210 */ /* 0x101fe40007ffe062 */
[----:B--2---:R-:W-:Y:S01]  /*1960*/  @P2 SHF.R.U32.HI R21, RZ, R8, R3 ;  /* 0x00000008ff152219 */ /* 0x004fe20000011603 */
[----:B------:R-:W-:-:S04]  /*1970*/  IMAD R3, R96, -0x90, R98 ;  /* 0xffffff7060037824 */ /* 0x000fc800078e0262 */
[----:B------:R-:W0:Y:S01]  /*1980*/  SHFL.IDX PT, R6, R21, 0x1, 0x1c1f ;  /* 0x003c1f0015067f89 */ /* 0x000e2200000e0000 */
[----:B------:R-:W-:-:S03]  /*1990*/  VIADD R0, R3, 0x90 ;  /* 0x0000009003007836 */ /* 0x000fc60000000000 */
[----:B------:R-:W1:Y:S01]  /*19a0*/  SHFL.IDX PT, R21, R21, RZ, 0x1c1f ;  /* 0x001c1fff15157589 */ /* 0x000e6200000e0000 */
[----:B------:R-:W-:Y:S01]  /*19b0*/  IMAD R9, R11, -0x2, R0 ;  /* 0xfffffffe0b097824 */ /* 0x000fe200078e0200 */
        /* <DEDUP_REMOVED lines=8> */
[-CC-:B0-----:R-:W-:Y:S02]  /*1a40*/  VIADDMNMX R0, R6, R110.reuse, R9.reuse, PT ;  /* 0x0000006e06007246 */ /* 0x181fe40003800109 */
[----:B-1----:R-:W-:Y:S02]  /*1a50*/  VIADDMNMX R9, R21, R110, R9, PT ;  /* 0x0000006e15097246 */ /* 0x002fe40003800109 */
[----:B------:R-:W-:-:S02]  /*1a60*/  ISETP.GT.AND P3, PT, R0, RZ, PT ;  /* 0x000000ff0000720c */ /* 0x000fc40003f64270 */
[C---:B------:R-:W-:Y:S02]  /*1a70*/  ISETP.GT.AND P4, PT, R0.reuse, 0x1, PT ;  /* 0x000000010000780c */ /* 0x040fe40003f84270 */
[----:B------:R-:W-:Y:S01]  /*1a80*/  ISETP.GT.AND P5, PT, R0, 0x8, PT ;  /* 0x000000080000780c */ /* 0x000fe20003fa4270 */
        /* <DEDUP_REMOVED lines=19> */
[----:B------:R-:W-:Y:S02]  /*1bc0*/  UIADD3 UR12, UR4, 0x302, URZ ;  /* 0x00000302040c7890 */ /* 0x000fe4000fffe03f */
[----:B------:R-:W-:Y:S01]  /*1bd0*/  UIADD3 UR14, UR7, 0x242, URZ ;  /* 0x00000242070e7890 */ /* 0x000fe2000fffe03f */
[----:B------:R-:W-:Y:S01]  /*1be0*/  UMOV UR13, 0x80000020 ;  /* 0x80000020000d7882 */ /* 0x000fe20000000000 */
        /* <DEDUP_REMOVED lines=10> */
[----:B------:R-:W-:Y:S03]  /*1c90*/  HGMMA.64x16x16.F32.BF16 R32, gdesc[UR24], RZ, !UPT, gsb0 ;  /* 0x00200000182079f0 */ /* 0x000fe6000c0018ff */
[----:B------:R-:W-:Y:S02]  /*1ca0*/  WARPGROUP.DEPBAR.LE gsb0, 0x0 ;  /* 0x00008000000079c5 */ /* 0x000fe40000010000 */
[----:B------:R-:W-:-:S06]  /*1cb0*/  WARPGROUP.ARRIVE ;  /* 0x00000000000079c5 */ /* 0x000fcc0000000000 */
[----:B------:R-:W-:Y:S01]  /*1cc0*/  HGMMA.64x16x16.F32.BF16 R24, gdesc[UR20], RZ, !UPT, gsb0 ;  /* 0x00200000141879f0 */ /* 0x000fe2000c0018ff */
[----:B------:R-:W-:Y:S02]  /*1cd0*/  UIADD3 UR20, UR4, 0x602, URZ ;  /* 0x0000060204147890 */ /* 0x000fe4000fffe03f */
[----:B------:R-:W-:Y:S02]  /*1ce0*/  UIADD3 UR4, UR7, 0x540, URZ ;  /* 0x0000054007047890 */ /* 0x000fe4000fffe03f */
[----:B------:R-:W-:Y:S01]  /*1cf0*/  UIADD3 UR22, UR7, 0x482, URZ ;  /* 0x0000048207167890 */ /* 0x000fe2000fffe03f */
[----:B------:R-:W-:Y:S01]  /*1d00*/  UMOV UR21, 0x80000020 ;  /* 0x8000002000157882 */ /* 0x000fe20000000000 */
        /* <DEDUP_REMOVED lines=204> */
[----:B------:R-:W-:Y:S01]  /*29d0*/  ISETP.GT.AND P3, PT, R0, 0x9, PT ;  /* 0x000000090000780c */ /* 0x000fe20003f64270 */
[----:B------:R-:W-:Y:S01]  /*29e0*/  HGMMA.64x16x16.F32.BF16 R80, gdesc[UR20], R80, gsb0 ;  /* 0x00200000145079f0 */ /* 0x000fe20008001850 */
[----:B------:R-:W-:Y:S01]  /*29f0*/  UIADD3 UR22, UR7, 0x502, URZ ;  /* 0x0000050207167890 */ /* 0x000fe2000fffe03f */
[----:B------:R-:W-:Y:S01]  /*2a00*/  FSEL R130, R94, -INF , P5 ;  /* 0xff8000005e827808 */ /* 0x000fe20002800000 */
[----:B------:R-:W-:Y:S01]  /*2a10*/  UMOV UR23, 0x80000020 ;  /* 0x8000002000177882 */ /* 0x000fe20000000000 */
[----:B------:R-:W-:-:S02]  /*2a20*/  FMNMX.FTZ R3, R122, R128, !PT ;  /* 0x000000807a037209 */ /* 0x000fc40007810000 */
[----:B------:R-:W-:Y:S02]  /*2a30*/  ISETP.GT.AND P4, PT, R0, 0x10, PT ;  /* 0x000000100000780c */ /* 0x000fe40003f84270 */
[----:B------:R-:W-:Y:S02]  /*2a40*/  FSEL R132, R95, -INF , P3 ;  /* 0xff8000005f847808 */ /* 0x000fe40001800000 */
[----:B------:R-:W-:Y:S02]  /*2a50*/  FMNMX.FTZ R3, R130, R3, !PT ;  /* 0x0000000382037209 */ /* 0x000fe40007810000 */
[----:B------:R-:W-:Y:S02]  /*2a60*/  ISETP.GT.AND P3, PT, R0, 0x11, PT ;  /* 0x000000110000780c */ /* 0x000fe40003f64270 */
[----:B------:R-:W-:Y:S02]  /*2a70*/  FMNMX.FTZ R3, R132, R3, !PT ;  /* 0x0000000384037209 */ /* 0x000fe40007810000 */
[----:B------:R-:W-:-:S04]  /*2a80*/  ISETP.GT.AND P5, PT, R9, 0x8, PT ;  /* 0x000000080900780c */ /* 0x000fc80003fa4270 */
[----:B------:R-:W-:Y:S01]  /*2a90*/  FSEL R92, R92, -INF , P5 ;  /* 0xff8000005c5c7808 */ /* 0x000fe20002800000 */
[----:B------:R-:W-:Y:S02]  /*2aa0*/  WARPGROUP.DEPBAR.LE gsb0, 0x0 ;  /* 0x00008000000079c5 */ /* 0x000fe40000010000 */
[----:B------:R-:W-:Y:S01]  /*2ab0*/  WARPGROUP.ARRIVE ;  /* 0x00000000000079c5 */ /* 0x000fe20000000000 */
[----:B------:R-:W-:Y:S02]  /*2ac0*/  FSEL R118, R82, -INF , P4 ;  /* 0xff80000052767808 */ /* 0x000fe40002000000 */
[----:B------:R-:W-:Y:S02]  /*2ad0*/  ISETP.GT.AND P4, PT, R0, 0x18, PT ;  /* 0x000000180000780c */ /* 0x000fe40003f84270 */
[----:B------:R-:W-:Y:S01]  /*2ae0*/  FSEL R82, R83, -INF , P3 ;  /* 0xff80000053527808 */ /* 0x000fe20001800000 */
[----:B------:R-:W-:Y:S01]  /*2af0*/  HGMMA.64x16x16.F32.BF16 R72, gdesc[UR20], R72, gsb0 ;  /* 0x00200000144879f0 */ /* 0x000fe20008001848 */
[----:B------:R-:W-:Y:S01]  /*2b00*/  UIADD3 UR22, UR7, 0x542, URZ ;  /* 0x0000054207167890 */ /* 0x000fe2000fffe03f */
[----:B------:R-:W-:Y:S01]  /*2b10*/  FMNMX.FTZ R3, R118, R3, !PT ;  /* 0x0000000376037209 */ /* 0x000fe20007810000 */
[----:B------:R-:W-:Y:S01]  /*2b20*/  UMOV UR23, 0x80000020 ;  /* 0x8000002000177882 */ /* 0x000fe20000000000 */
[----:B------:R-:W-:-:S02]  /*2b30*/  ISETP.GT.AND P3, PT, R0, 0x19, PT ;  /* 0x000000190000780c */ /* 0x000fc40003f64270 */
[----:B------:R-:W-:Y:S02]  /*2b40*/  FSEL R112, R86, -INF , P4 ;  /* 0xff80000056707808 */ /* 0x000fe40002000000 */
[----:B------:R-:W-:Y:S02]  /*2b50*/  FMNMX.FTZ R3, R82, R3, !PT ;  /* 0x0000000352037209 */ /* 0x000fe40007810000 */
[----:B------:R-:W-:Y:S02]  /*2b60*/  ISETP.GT.AND P4, PT, R0, 0x20, PT ;  /* 0x000000200000780c */ /* 0x000fe40003f84270 */
[----:B------:R-:W-:Y:S02]  /*2b70*/  FSEL R114, R87, -INF , P3 ;  /* 0xff80000057727808 */ /* 0x000fe40001800000 */
[----:B------:R-:W-:Y:S02]  /*2b80*/  FMNMX.FTZ R3, R112, R3, !PT ;  /* 0x0000000370037209 */ /* 0x000fe40007810000 */
[----:B------:R-:W-:-:S02]  /*2b90*/  ISETP.GT.AND P3, PT, R0, 0x21, PT ;  /* 0x000000210000780c */ /* 0x000fc40003f64270 */
[----:B------:R-:W-:Y:S01]  /*2ba0*/  FMNMX.FTZ R3, R114, R3, !PT ;  /* 0x0000000372037209 */ /* 0x000fe20007810000 */
        /* <DEDUP_REMOVED lines=30> */
[----:B------:R-:W-:Y:S01]  /*2d90*/  FSEL R106, R71, -INF , P3 ;  /* 0xff800000476a7808 */ /* 0x000fe20001800000 */
[----:B------:R-:W-:Y:S01]  /*2da0*/  IMAD.U32 R71, RZ, RZ, UR56 ;  /* 0x00000038ff477e24 */ /* 0x000fe2000f8e00ff */
        /* <DEDUP_REMOVED lines=60> */
[----:B------:R-:W-:-:S02]  /*3170*/  FMNMX.FTZ R3, R34, R3, !PT ;  /* 0x0000000322037209 */ /* 0x000fc40007810000 */
[----:B------:R-:W-:Y:S02]  /*3180*/  ISETP.GT.AND P3, PT, R0, 0x79, PT ;  /* 0x000000790000780c */ /* 0x000fe40003f64270 */
[----:B------:R-:W-:Y:S02]  /*3190*/  FSEL R38, R38, -INF , P4 ;  /* 0xff80000026267808 */ /* 0x000fe40002000000 */
[----:B------:R-:W-:Y:S02]  /*31a0*/  FMNMX.FTZ R3, R22, R3, !PT ;  /* 0x0000000316037209 */ /* 0x000fe40007810000 */
[----:B------:R-:W-:Y:S02]  /*31b0*/  ISETP.GT.AND P4, PT, R0, 0x80, PT ;  /* 0x000000800000780c */ /* 0x000fe40003f84270 */
[----:B------:R-:W-:Y:S02]  /*31c0*/  FSEL R58, R39, -INF , P3 ;  /* 0xff800000273a7808 */ /* 0x000fe40001800000 */
[----:B------:R-:W-:-:S02]  /*31d0*/  FMNMX.FTZ R3, R38, R3, !PT ;  /* 0x0000000326037209 */ /* 0x000fc40007810000 */
[----:B------:R-:W-:Y:S02]  /*31e0*/  ISETP.GT.AND P3, PT, R0, 0x81, PT ;  /* 0x000000810000780c */ /* 0x000fe40003f64270 */
[----:B------:R-:W-:Y:S01]  /*31f0*/  FMNMX.FTZ R3, R58, R3, !PT ;  /* 0x000000033a037209 */ /* 0x000fe20007810000 */
[----:B------:R-:W-:Y:S02]  /*3200*/  WARPGROUP.DEPBAR.LE gsb0, 0x0 ;  /* 0x00008000000079c5 */ /* 0x000fe40000010000 */
[----:B------:R-:W-:Y:S02]  /*3210*/  FSEL R26, R26, -INF , P4 ;  /* 0xff8000001a1a7808 */ /* 0x000fe40002000000 */
[----:B------:R-:W-:Y:S02]  /*3220*/  ISETP.GT.AND P4, PT, R0, 0x88, PT ;  /* 0x000000880000780c */ /* 0x000fe40003f84270 */
[----:B------:R-:W-:Y:S02]  /*3230*/  FSEL R66, R27, -INF , P3 ;  /* 0xff8000001b427808 */ /* 0x000fe40001800000 */
[----:B------:R-:W-:-:S02]  /*3240*/  FMNMX.FTZ R3, R26, R3, !PT ;  /* 0x000000031a037209 */ /* 0x000fc40007810000 */
[----:B------:R-:W-:Y:S02]  /*3250*/  ISETP.GT.AND P3, PT, R0, 0x89, PT ;  /* 0x000000890000780c */ /* 0x000fe40003f64270 */
[----:B------:R-:W-:Y:S02]  /*3260*/  FSEL R30, R30, -INF , P4 ;  /* 0xff8000001e1e7808 */ /* 0x000fe40002000000 */
[----:B------:R-:W-:Y:S02]  /*3270*/  FMNMX.FTZ R3, R66, R3, !PT ;  /* 0x0000000342037209 */ /* 0x000fe40007810000 */
[----:B------:R-:W-:Y:S02]  /*3280*/  FSEL R4, R31, -INF , P3 ;  /* 0xff8000001f047808 */ /* 0x000fe40001800000 */
[----:B------:R-:W-:Y:S02]  /*3290*/  FMNMX.FTZ R3, R30, R3, !PT ;  /* 0x000000031e037209 */ /* 0x000fe40007810000 */
[----:B------:R-:W-:-:S02]  /*32a0*/  ISETP.GT.AND P4, PT, R9, 0x1, PT ;  /* 0x000000010900780c */ /* 0x000fc40003f84270 */
[----:B------:R-:W-:Y:S01]  /*32b0*/  FMNMX.FTZ R13, R4, R3, !PT ;  /* 0x00000003040d7209 */ /* 0x000fe20007810000 */
[----:B------:R-:W-:Y:S01]  /*32c0*/  IMAD.U32 R3, RZ, RZ, UR4 ;  /* 0x00000004ff037e24 */ /* 0x000fe2000f8e00ff */
[----:B------:R-:W-:Y:S01]  /*32d0*/  FSEL R89, R89, -INF , P4 ;  /* 0xff80000059597808 */ /* 0x000fe20002000000 */
[----:B------:R-:W-:Y:S01]  /*32e0*/  UMOV UR4, URZ ;  /* 0x0000003f00047c82 */ /* 0x000fe20008000000 */
[----:B------:R-:W-:Y:S01]  /*32f0*/  ISETP.GT.AND P4, PT, R9, 0x11, PT ;  /* 0x000000110900780c */ /* 0x000fe20003f84270 */
[----:B------:R-:W0:Y:S03]  /*3300*/  SHFL.BFLY PT, R0, R13, 0x2, 0x1f ;  /* 0x0c401f000d007f89 */ /* 0x000e2600000e0000 */
[----:B------:R-:W-:Y:S02]  /*3310*/  FSEL R110, R81, -INF , P4 ;  /* 0xff800000516e7808 */ /* 0x000fe40002000000 */
[----:B------:R-:W-:-:S02]  /*3320*/  ISETP.GT.AND P4, PT, R9, 0x19, PT ;  /* 0x000000190900780c */ /* 0x000fc40003f84270 */
[----:B0-----:R-:W-:-:S05]  /*3330*/  FMNMX.FTZ R15, R13, R0, !PT ;  /* 0x000000000d0f7209 */ /* 0x001fca0007810000 */
[----:B------:R-:W0:Y:S02]  /*3340*/  SHFL.BFLY PT, R0, R15, 0x1, 0x1f ;  /* 0x0c201f000f007f89 */ /* 0x000e2400000e0000 */
[----:B0-----:R-:W-:-:S04]  /*3350*/  FMNMX.FTZ R0, R15, R0, !PT ;  /* 0x000000000f007209 */ /* 0x001fc80007810000 */
[C---:B------:R-:W-:Y:S01]  /*3360*/  FSETP.NEU.FTZ.AND P3, PT, R0.reuse, -INF , PT ;  /* 0xff8000000000780b */ /* 0x040fe20003f7d000 */
[----:B------:R-:W-:-:S05]  /*3370*/  FMUL.FTZ R7, R0, R3 ;  /* 0x0000000300077220 */ /* 0x000fca0000410000 */
[----:B------:R-:W-:Y:S02]  /*3380*/  FSEL R7, R7, RZ, P3 ;  /* 0x000000ff07077208 */ /* 0x000fe40001800000 */
[----:B------:R-:W-:-:S03]  /*3390*/  ISETP.GT.AND P3, PT, R9, RZ, PT ;  /* 0x000000ff0900720c */ /* 0x000fc60003f64270 */
[-CC-:B------:R-:W-:Y:S01]  /*33a0*/  FFMA.FTZ R78, R82, R3.reuse, -R7.reuse ;  /* 0x00000003524e7223 */ /* 0x180fe20000010807 */
[----:B------:R-:W-:Y:S01]  /*33b0*/  FSEL R88, R88, -INF , P3 ;  /* 0xff80000058587808 */ /* 0x000fe20001800000 */
[-CC-:B------:R-:W-:Y:S01]  /*33c0*/  FFMA.FTZ R31, R112, R3.reuse, -R7.reuse ;  /* 0x00000003701f7223 */ /* 0x180fe20000010807 */
[----:B------:R-:W-:Y:S01]  /*33d0*/  ISETP.GT.AND P3, PT, R9, 0x9, PT ;  /* 0x000000090900780c */ /* 0x000fe20003f64270 */
[--C-:B------:R-:W-:Y:S01]  /*33e0*/  FFMA.FTZ R21, R118, R3, -R7.reuse ;  /* 0x0000000376157223 */ /* 0x100fe20000010807 */
[----:B------:R-:W-:Y:S01]  /*33f0*/  FMNMX.FTZ R23, R88, R89, !PT ;  /* 0x0000005958177209 */ /* 0x000fe20007810000 */
[-CC-:B------:R-:W-:Y:S01]  /*3400*/  FFMA.FTZ R122, R122, R3.reuse, -R7.reuse ;  /* 0x000000037a7a7223 */ /* 0x180fe20000010807 */
[----:B------:R-:W-:Y:S01]  /*3410*/  FSEL R82, R93, -INF , P3 ;  /* 0xff8000005d527808 */ /* 0x000fe20001800000 */
[--C-:B------:R-:W-:Y:S01]  /*3420*/  FFMA.FTZ R35, R120, R3, -R7.reuse ;  /* 0x0000000378237223 */ /* 0x100fe20000010807 */
[C---:B------:R-:W-:Y:S01]  /*3430*/  ISETP.GT.AND P3, PT, R9.reuse, 0x10, PT ;  /* 0x000000100900780c */ /* 0x040fe20003f64270 */
[----:B------:R-:W-:Y:S01]  /*3440*/  MUFU.EX2 R13, R122 ;  /* 0x0000007a000d7308 */ /* 0x000fe20000000800 */
[----:B------:R-:W-:Y:S01]  /*3450*/  FMNMX.FTZ R23, R92, R23, !PT ;  /* 0x000000175c177209 */ /* 0x000fe20007810000 */
[-CC-:B------:R-:W-:Y:S01]  /*3460*/  FFMA.FTZ R70, R128, R3.reuse, -R7.reuse ;  /* 0x0000000380467223 */ /* 0x180fe20000010807 */
[----:B------:R-:W-:Y:S01]  /*3470*/  FSEL R86, R80, -INF , P3 ;  /* 0xff80000050567808 */ /* 0x000fe20001800000 */
[--C-:B------:R-:W-:Y:S01]  /*3480*/  FFMA.FTZ R80, R114, R3, -R7.reuse ;  /* 0x0000000372507223 */ /* 0x100fe20000010807 */
[----:B------:R-:W-:Y:S01]  /*3490*/  FMNMX.FTZ R27, R82, R23, !PT ;  /* 0x00000017521b7209 */ /* 0x000fe20007810000 */
[--C-:B------:R-:W-:Y:S01]  /*34a0*/  FFMA.FTZ R74, R132, R3, -R7.reuse ;  /* 0x00000003844a7223 */ /* 0x100fe20000010807 */
[----:B------:R-:W-:Y:S01]  /*34b0*/  ISETP.GT.AND P3, PT, R9, 0x18, PT ;  /* 0x000000180900780c */ /* 0x000fe20003f64270 */
[----:B------:R0:W-:Y:S01]  /*34c0*/  MUFU.EX2 R23, R31 ;  /* 0x0000001f00177308 */ /* 0x0001e20000000800 */
[----:B------:R-:W-:Y:S01]  /*34d0*/  FMNMX.FTZ R27, R86, R27, !PT ;  /* 0x0000001b561b7209 */ /* 0x000fe20007810000 */
[-CC-:B------:R-:W-:Y:S01]  /*34e0*/  FFMA.FTZ R39, R124, R3.reuse, -R7.reuse ;  /* 0x000000037c277223 */ /* 0x180fe20000010807 */
[----:B------:R-:W-:Y:S01]  /*34f0*/  FSEL R112, R84, -INF , P3 ;  /* 0xff80000054707808 */ /* 0x000fe20001800000 */
[--C-:B------:R-:W-:Y:S01]  /*3500*/  FFMA.FTZ R15, R130, R3, -R7.reuse ;  /* 0x00000003820f7223 */ /* 0x100fe20000010807 */
[----:B------:R-:W-:Y:S01]  /*3510*/  FMNMX.FTZ R27, R110, R27, !PT ;  /* 0x0000001b6e1b7209 */ /* 0x000fe20007810000 */
[-CC-:B------:R-:W-:Y:S01]  /*3520*/  FFMA.FTZ R43, R102, R3.reuse, -R7.reuse ;  /* 0x00000003662b7223 */ /* 0x180fe20000010807 */
[----:B------:R-:W-:Y:S01]  /*3530*/  FSEL R114, R85, -INF , P4 ;  /* 0xff80000055727808 */ /* 0x000fe20002000000 */
[-CC-:B------:R-:W-:Y:S01]  /*3540*/  FFMA.FTZ R116, R116, R3.reuse, -R7.reuse ;  /* 0x0000000374747223 */ /* 0x180fe20000010807 */
[C---:B------:R-:W-:Y:S01]  /*3550*/  ISETP.GT.AND P3, PT, R9.reuse, 0x20, PT ;  /* 0x000000200900780c */ /* 0x040fe20003f64270 */
[--C-:B------:R-:W-:Y:S01]  /*3560*/  FFMA.FTZ R50, R50, R3, -R7.reuse ;  /* 0x0000000332327223 */ /* 0x100fe20000010807 */
[----:B------:R-:W-:Y:S01]  /*3570*/  FMNMX.FTZ R27, R112, R27, !PT ;  /* 0x0000001b701b7209 */ /* 0x000fe20007810000 */
[-CC-:B------:R-:W-:Y:S01]  /*3580*/  FFMA.FTZ R54, R54, R3.reuse, -R7.reuse ;  /* 0x0000000336367223 */ /* 0x180fe20000010807 */
[C---:B------:R-:W-:Y:S01]  /*3590*/  ISETP.GT.AND P4, PT, R9.reuse, 0x21, PT ;  /* 0x000000210900780c */ /* 0x040fe20003f84270 */
[-CC-:B------:R-:W-:Y:S01]  /*35a0*/  FFMA.FTZ R47, R58, R3.reuse, -R7.reuse ;  /* 0x000000033a2f7223 */ /* 0x180fe20000010807 */
[----:B------:R-:W-:Y:S01]  /*35b0*/  FSEL R118, R72, -INF , P3 ;  /* 0xff80000048767808 */ /* 0x000fe20001800000 */
[--C-:B------:R-:W-:Y:S01]  /*35c0*/  FFMA.FTZ R72, R126, R3, -R7.reuse ;  /* 0x000000037e487223 */ /* 0x100fe20000010807 */
[----:B0-----:R-:W-:Y:S01]  /*35d0*/  FMNMX.FTZ R31, R114, R27, !PT ;  /* 0x0000001b721f7209 */ /* 0x001fe20007810000 */
[----:B------:R-:W0:Y:S01]  /*35e0*/  MUFU.EX2 R70, R70 ;  /* 0x0000004600467308 */ /* 0x000e220000000800 */
[----:B------:R-:W-:Y:S01]  /*35f0*/  ISETP.GT.AND P3, PT, R9, 0x28, PT ;  /* 0x000000280900780c */ /* 0x000fe20003f64270 */
[-CC-:B------:R-:W-:Y:S01]  /*3600*/  FFMA.FTZ R51, R12, R3.reuse, -R7.reuse ;  /* 0x000000030c337223 */ /* 0x180fe20000010807 */
[----:B------:R-:W-:Y:S01]  /*3610*/  FSEL R120, R73, -INF , P4 ;  /* 0xff80000049787808 */ /* 0x000fe20002000000 */
[----:B------:R-:W-:Y:S01]  /*3620*/  FFMA.FTZ R30, R30, R3, -R7 ;  /* 0x000000031e1e7223 */ /* 0x000fe20000010807 */
[----:B------:R-:W-:-:S02]  /*3630*/  FMNMX.FTZ R31, R118, R31, !PT ;  /* 0x0000001f761f7209 */ /* 0x000fc40007810000 */
[----:B------:R-:W-:Y:S01]  /*3640*/  ISETP.GT.AND P4, PT, R9, 0x29, PT ;  /* 0x000000290900780c */ /* 0x000fe20003f84270 */
[----:B------:R1:W-:Y:S01]  /*3650*/  MUFU.EX2 R27, R35 ;  /* 0x00000023001b7308 */ /* 0x0003e20000000800 */
[----:B------:R-:W-:Y:S02]  /*3660*/  FSEL R122, R76, -INF , P3 ;  /* 0xff8000004c7a7808 */ /* 0x000fe40001800000 */
[----:B------:R-:W-:Y:S02]  /*3670*/  FMNMX.FTZ R31, R120, R31, !PT ;  /* 0x0000001f781f7209 */ /* 0x000fe40007810000 */
[----:B------:R-:W-:Y:S02]  /*3680*/  FSEL R126, R77, -INF , P4 ;  /* 0xff8000004d7e7808 */ /* 0x000fe40002000000 */
[----:B------:R-:W-:Y:S01]  /*3690*/  ISETP.GT.AND P3, PT, R9, 0x30, PT ;  /* 0x000000300900780c */ /* 0x000fe20003f64270 */
[----:B------:R-:W2:Y:S01]  /*36a0*/  MUFU.EX2 R15, R15 ;  /* 0x0000000f000f7308 */ /* 0x000ea20000000800 */
[----:B------:R-:W-:-:S02]  /*36b0*/  FMNMX.FTZ R31, R122, R31, !PT ;  /* 0x0000001f7a1f7209 */ /* 0x000fc40007810000 */
[C---:B------:R-:W-:Y:S02]  /*36c0*/  ISETP.GT.AND P4, PT, R9.reuse, 0x31, PT ;  /* 0x000000310900780c */ /* 0x040fe40003f84270 */
[----:B------:R-:W-:Y:S01]  /*36d0*/  FSEL R128, R64, -INF , P3 ;  /* 0xff80000040807808 */ /* 0x000fe20001800000 */
[----:B------:R-:W-:Y:S01]  /*36e0*/  FFMA.FTZ R64, R104, R3, -R7 ;  /* 0x0000000368407223 */ /* 0x000fe20000010807 */
[----:B-1----:R-:W-:Y:S01]  /*36f0*/  FMNMX.FTZ R35, R126, R31, !PT ;  /* 0x0000001f7e237209 */ /* 0x002fe20007810000 */
[----:B------:R-:W1:Y:S01]  /*3700*/  MUFU.EX2 R74, R74 ;  /* 0x0000004a004a7308 */ /* 0x000e620000000800 */
[----:B------:R-:W-:Y:S02]  /*3710*/  ISETP.GT.AND P3, PT, R9, 0x38, PT ;  /* 0x000000380900780c */ /* 0x000fe40003f64270 */
[----:B------:R-:W-:Y:S02]  /*3720*/  FSEL R132, R65, -INF , P4 ;  /* 0xff80000041847808 */ /* 0x000fe40002000000 */
[----:B------:R-:W-:-:S02]  /*3730*/  FMNMX.FTZ R35, R128, R35, !PT ;  /* 0x0000002380237209 */ /* 0x000fc40007810000 */
[----:B------:R-:W-:Y:S01]  /*3740*/  ISETP.GT.AND P4, PT, R9, 0x39, PT ;  /* 0x000000390900780c */ /* 0x000fe20003f84270 */
[----:B------:R3:W-:Y:S01]  /*3750*/  MUFU.EX2 R31, R39 ;  /* 0x00000027001f7308 */ /* 0x0007e20000000800 */
[----:B------:R-:W-:Y:S02]  /*3760*/  FSEL R124, R68, -INF , P3 ;  /* 0xff800000447c7808 */ /* 0x000fe40001800000 */
[----:B------:R-:W-:Y:S02]  /*3770*/  FMNMX.FTZ R35, R132, R35, !PT ;  /* 0x0000002384237209 */ /* 0x000fe40007810000 */
[----:B------:R-:W-:Y:S02]  /*3780*/  FSEL R130, R69, -INF , P4 ;  /* 0xff80000045827808 */ /* 0x000fe40002000000 */
[----:B------:R-:W-:Y:S01]  /*3790*/  ISETP.GT.AND P3, PT, R9, 0x40, PT ;  /* 0x000000400900780c */ /* 0x000fe20003f64270 */
[----:B------:R-:W-:Y:S01]  /*37a0*/  MUFU.EX2 R21, R21 ;  /* 0x0000001500157308 */ /* 0x000fe20000000800 */
[----:B------:R-:W-:-:S02]  /*37b0*/  FMNMX.FTZ R35, R124, R35, !PT ;  /* 0x000000237c237209 */ /* 0x000fc40007810000 */
[C---:B------:R-:W-:Y:S02]  /*37c0*/  ISETP.GT.AND P4, PT, R9.reuse, 0x41, PT ;  /* 0x000000410900780c */ /* 0x040fe40003f84270 */
[----:B------:R-:W-:Y:S01]  /*37d0*/  FSEL R134, R56, -INF , P3 ;  /* 0xff80000038867808 */ /* 0x000fe20001800000 */
[----:B------:R-:W-:Y:S01]  /*37e0*/  FFMA.FTZ R56, R90, R3, -R7 ;  /* 0x000000035a387223 */ /* 0x000fe20000010807 */
[----:B---3--:R-:W-:Y:S01]  /*37f0*/  FMNMX.FTZ R39, R130, R35, !PT ;  /* 0x0000002382277209 */ /* 0x008fe20007810000 */
[----:B------:R-:W-:Y:S01]  /*3800*/  MUFU.EX2 R78, R78 ;  /* 0x0000004e004e7308 */ /* 0x000fe20000000800 */
        /* <DEDUP_REMOVED lines=13> */
[--C-:B------:R-:W-:Y:S01]  /*38e0*/  FFMA.FTZ R48, R106, R3, -R7.reuse ;  /* 0x000000036a307223 */ /* 0x100fe20000010807 */
[----:B---3--:R-:W-:Y:S01]  /*38f0*/  FMNMX.FTZ R43, R90, R39, !PT ;  /* 0x000000275a2b7209 */ /* 0x008fe20007810000 */
[----:B------:R-:W-:Y:S01]  /*3900*/  MUFU.EX2 R72, R72 ;  /* 0x0000004800487308 */ /* 0x000fe20000000800 */
[----:B------:R-:W-:Y:S02]  /*3910*/  ISETP.GT.AND P3, PT, R9, 0x58, PT ;  /* 0x000000580900780c */ /* 0x000fe40003f64270 */
        /* <DEDUP_REMOVED lines=14> */
[----:B------:R-:W-:Y:S01]  /*3a00*/  FMNMX.FTZ R43, R68, R43, !PT ;  /* 0x0000002b442b7209 */ /* 0x000fe20007810000 */
[----:B------:R-:W-:Y:S01]  /*3a10*/  MUFU.EX2 R56, R56 ;  /* 0x0000003800387308 */ /* 0x000fe20000000800 */
[----:B------:R-:W-:Y:S02]  /*3a20*/  ISETP.GT.AND P3, PT, R9, 0x68, PT ;  /* 0x000000680900780c */ /* 0x000fe40003f64270 */
[----:B------:R-:W-:Y:S01]  /*3a30*/  FSEL R94, R41, -INF , P4 ;  /* 0xff800000295e7808 */ /* 0x000fe20002000000 */
[----:B------:R-:W-:Y:S01]  /*3a40*/  FFMA.FTZ R41, R108, R3, -R7 ;  /* 0x000000036c297223 */ /* 0x000fe20000010807 */
[----:B------:R-:W-:-:S02]  /*3a50*/  FMNMX.FTZ R43, R76, R43, !PT ;  /* 0x0000002b4c2b7209 */ /* 0x000fc40007810000 */
[----:B------:R-:W-:Y:S01]  /*3a60*/  ISETP.GT.AND P4, PT, R9, 0x69, PT ;  /* 0x000000690900780c */ /* 0x000fe20003f84270 */
[----:B------:R-:W-:Y:S01]  /*3a70*/  MUFU.EX2 R48, R48 ;  /* 0x0000003000307308 */ /* 0x000fe20000000800 */
        /* <DEDUP_REMOVED lines=10> */
[----:B------:R-:W-:Y:S01]  /*3b20*/  ISETP.GT.AND P4, PT, R9, 0x71, PT ;  /* 0x000000710900780c */ /* 0x000fe20003f84270 */
[----:B------:R-:W-:Y:S01]  /*3b30*/  MUFU.EX2 R40, R40 ;  /* 0x0000002800287308 */ /* 0x000fe20000000800 */
[----:B---3--:R-:W-:Y:S01]  /*3b40*/  FSEL R116, R32, -INF , P3 ;  /* 0xff80000020747808 */ /* 0x008fe20001800000 */
[----:B------:R-:W-:Y:S01]  /*3b50*/  FFMA.FTZ R32, R62, R3, -R7 ;  /* 0x000000033e207223 */ /* 0x000fe20000010807 */
[----:B------:R-:W-:-:S02]  /*3b60*/  FMNMX.FTZ R43, R108, R43, !PT ;  /* 0x0000002b6c2b7209 */ /* 0x000fc40007810000 */
[----:B------:R-:W-:Y:S02]  /*3b70*/  ISETP.GT.AND P3, PT, R9, 0x78, PT ;  /* 0x000000780900780c */ /* 0x000fe40003f64270 */
        /* <DEDUP_REMOVED lines=8> */
[----:B------:R-:W-:Y:S01]  /*3c00*/  FSEL R138, R37, -INF , P4 ;  /* 0xff800000258a7808 */ /* 0x000fe20002000000 */
[----:B------:R-:W-:Y:S01]  /*3c10*/  MUFU.EX2 R32, R32 ;  /* 0x0000002000207308 */ /* 0x000fe20000000800 */
[C---:B------:R-:W-:Y:S02]  /*3c20*/  ISETP.GT.AND P3, PT, R9.reuse, 0x80, PT ;  /* 0x000000800900780c */ /* 0x040fe40003f64270 */
[----:B------:R-:W-:Y:S02]  /*3c30*/  FMNMX.FTZ R43, R136, R43, !PT ;  /* 0x0000002b882b7209 */ /* 0x000fe40007810000 */
[----:B------:R-:W-:Y:S02]  /*3c40*/  ISETP.GT.AND P4, PT, R9, 0x81, PT ;  /* 0x000000810900780c */ /* 0x000fe40003f84270 */
[----:B------:R-:W-:Y:S01]  /*3c50*/  FSEL R24, R24, -INF , P3 ;  /* 0xff80000018187808 */ /* 0x000fe20001800000 */
[----:B------:R-:W-:Y:S01]  /*3c60*/  MUFU.EX2 R33, R33 ;  /* 0x0000002100217308 */ /* 0x000fe20000000800 */
[----:B------:R-:W-:-:S02]  /*3c70*/  FMNMX.FTZ R37, R138, R43, !PT ;  /* 0x0000002b8a257209 */ /* 0x000fc40007810000 */
[----:B------:R-:W-:Y:S02]  /*3c80*/  ISETP.GT.AND P3, PT, R9, 0x88, PT ;  /* 0x000000880900780c */ /* 0x000fe40003f64270 */
[----:B------:R-:W-:Y:S02]  /*3c90*/  FSEL R140, R25, -INF , P4 ;  /* 0xff800000198c7808 */ /* 0x000fe40002000000 */
[----:B------:R-:W-:Y:S01]  /*3ca0*/  FMNMX.FTZ R37, R24, R37, !PT ;  /* 0x0000002518257209 */ /* 0x000fe20007810000 */
[----:B------:R-:W-:Y:S01]  /*3cb0*/  MUFU.EX2 R43, R50 ;  /* 0x00000032002b7308 */ /* 0x000fe20000000800 */
[----:B------:R-:W-:Y:S02]  /*3cc0*/  ISETP.GT.AND P4, PT, R9, 0x89, PT ;  /* 0x000000890900780c */ /* 0x000fe40003f84270 */
[----:B------:R-:W-:Y:S01]  /*3cd0*/  FSEL R142, R28, -INF , P3 ;  /* 0xff8000001c8e7808 */ /* 0x000fe20001800000 */
[----:B------:R-:W-:Y:S01]  /*3ce0*/  FFMA.FTZ R28, R42, R3, -R7 ;  /* 0x000000032a1c7223 */ /* 0x000fe20000010807 */
[----:B------:R-:W-:-:S02]  /*3cf0*/  FMNMX.FTZ R37, R140, R37, !PT ;  /* 0x000000258c257209 */ /* 0x000fc40007810000 */
[----:B------:R-:W-:Y:S01]  /*3d00*/  FSEL R146, R29, -INF , P4 ;  /* 0xff8000001d927808 */ /* 0x000fe20002000000 */
[----:B------:R3:W-:Y:S01]  /*3d10*/  MUFU.EX2 R50, R54 ;  /* 0x0000003600327308 */ /* 0x0007e20000000800 */
[----:B------:R-:W-:Y:S01]  /*3d20*/  FMNMX.FTZ R37, R142, R37, !PT ;  /* 0x000000258e257209 */ /* 0x000fe20007810000 */
[----:B------:R-:W-:-:S03]  /*3d30*/  FFMA.FTZ R29, R22, R3, -R7 ;  /* 0x00000003161d7223 */ /* 0x000fc60000010807 */
[----:B------:R-:W-:Y:S01]  /*3d40*/  FMNMX.FTZ R6, R146, R37, !PT ;  /* 0x0000002592067209 */ /* 0x000fe20007810000 */
[-CC-:B------:R-:W-:Y:S01]  /*3d50*/  FFMA.FTZ R37, R14, R3.reuse, -R7.reuse ;  /* 0x000000030e257223 */ /* 0x180fe20000010807 */
[----:B------:R-:W-:Y:S01]  /*3d60*/  FFMA.FTZ R7, R4, R3, -R7 ;  /* 0x0000000304077223 */ /* 0x000fe20000010807 */
[----:B------:R-:W-:Y:S01]  /*3d70*/  MUFU.EX2 R44, R44 ;  /* 0x0000002c002c7308 */ /* 0x000fe20000000800 */
[----:B---3--:R-:W-:Y:S01]  /*3d80*/  LEA.HI R54, R100, R99, RZ, 0x4 ;  /* 0x0000006364367211 */ /* 0x008fe200078f20ff */
[----:B------:R-:W3:Y:S03]  /*3d90*/  SHFL.BFLY PT, R9, R6, 0x2, 0x1f ;  /* 0x0c401f0006097f89 */ /* 0x000ee600000e0000 */
[----:B------:R-:W-:-:S03]  /*3da0*/  LOP3.LUT R42, R54, 0xfffffff0, RZ, 0xc0, !PT ;  /* 0xfffffff0362a7812 */ /* 0x000fc600078ec0ff */
[----:B------:R-:W-:Y:S02]  /*3db0*/  MUFU.EX2 R51, R51 ;  /* 0x0000003300337308 */ /* 0x000fe40000000800 */
[----:B------:R-:W-:Y:S01]  /*3dc0*/  IMAD.IADD R58, R99, 0x1, -R42 ;  /* 0x00000001633a7824 */ /* 0x000fe200078e0a2a */
[----:B------:R-:W-:-:S04]  /*3dd0*/  LEA.HI R99, R100, R99, RZ, 0x5 ;  /* 0x0000006364637211 */ /* 0x000fc800078f28ff */
[----:B------:R-:W-:Y:S01]  /*3de0*/  SHF.R.S32.HI R65, RZ, 0x1f, R58 ;  /* 0x0000001fff417819 */ /* 0x000fe2000001143a */
[----:B------:R-:W-:Y:S01]  /*3df0*/  IMAD.SHL.U32 R99, R99, 0x8, RZ ;  /* 0x0000000863637824 */ /* 0x000fe200078e00ff */
[----:B------:R-:W-:Y:S02]  /*3e00*/  MUFU.EX2 R28, R28 ;  /* 0x0000001c001c7308 */ /* 0x000fe40000000800 */
[CC--:B------:R-:W-:Y:S02]  /*3e10*/  LEA.HI R66, R65.reuse, R58.reuse, RZ, 0x2 ;  /* 0x0000003a41427211 */ /* 0x0c0fe400078f10ff */
[----:B------:R-:W-:Y:S02]  /*3e20*/  LEA.HI R65, R65, R58, RZ, 0x3 ;  /* 0x0000003a41417211 */ /* 0x000fe400078f18ff */
[----:B------:R-:W-:Y:S02]  /*3e30*/  LOP3.LUT R67, R66, 0x7fffffc, RZ, 0xc0, !PT ;  /* 0x07fffffc42437812 */ /* 0x000fe400078ec0ff */
[----:B------:R-:W-:Y:S01]  /*3e40*/  SHF.R.S32.HI R66, RZ, 0x2, R66 ;  /* 0x00000002ff427819 */ /* 0x000fe20000011442 */
[----:B------:R-:W-:Y:S01]  /*3e50*/  MUFU.EX2 R37, R37 ;  /* 0x0000002500257308 */ /* 0x000fe20000000800 */
[----:B---3--:R-:W-:-:S02]  /*3e60*/  FMNMX.FTZ R9, R6, R9, !PT ;  /* 0x0000000906097209 */ /* 0x008fc40007810000 */
[----:B------:R-:W-:Y:S01]  /*3e70*/  LOP3.LUT R99, R99, 0x7fffff00, RZ, 0xc0, !PT ;  /* 0x7fffff0063637812 */ /* 0x000fe200078ec0ff */
[----:B------:R-:W-:Y:S02]  /*3e80*/  IMAD.SHL.U32 R66, R66, 0x40, RZ ;  /* 0x0000004042427824 */ /* 0x000fe400078e00ff */
[----:B------:R-:W3:Y:S02]  /*3e90*/  SHFL.BFLY PT, R6, R9, 0x1, 0x1f ;  /* 0x0c201f0009067f89 */ /* 0x000ee400000e0000 */
[----:B------:R-:W-:Y:S01]  /*3ea0*/  MUFU.EX2 R36, R36 ;  /* 0x0000002400247308 */ /* 0x000fe20000000800 */
[----:B------:R-:W-:-:S07]  /*3eb0*/  LOP3.LUT R66, R66, 0x40, RZ, 0xc0, !PT ;  /* 0x0000004042427812 */ /* 0x000fce00078ec0ff */
[----:B------:R-:W-:Y:S08]  /*3ec0*/  MUFU.EX2 R45, R45 ;  /* 0x0000002d002d7308 */ /* 0x000ff00000000800 */
[----:B------:R-:W-:Y:S01]  /*3ed0*/  MUFU.EX2 R8, R8 ;  /* 0x0000000800087308 */ /* 0x000fe20000000800 */
[----:B---3--:R-:W-:-:S07]  /*3ee0*/  FMNMX.FTZ R6, R9, R6, !PT ;  /* 0x0000000609067209 */ /* 0x008fce0007810000 */
[----:B------:R-:W-:Y:S01]  /*3ef0*/  MUFU.EX2 R29, R29 ;  /* 0x0000001d001d7308 */ /* 0x000fe20000000800 */
[C---:B------:R-:W-:Y:S01]  /*3f00*/  FSETP.NEU.FTZ.AND P3, PT, R6.reuse, -INF , PT ;  /* 0xff8000000600780b */ /* 0x040fe20003f7d000 */
[----:B------:R-:W-:-:S05]  /*3f10*/  FMUL.FTZ R25, R6, R3 ;  /* 0x0000000306197220 */ /* 0x000fca0000410000 */
[----:B------:R-:W-:Y:S01]  /*3f20*/  FSEL R25, R25, RZ, P3 ;  /* 0x000000ff19197208 */ /* 0x000fe20001800000 */
[----:B------:R-:W-:Y:S04]  /*3f30*/  MUFU.EX2 R34, R34 ;  /* 0x0000002200227308 */ /* 0x000fe80000000800 */
[-C--:B------:R-:W-:Y:S01]  /*3f40*/  FFMA.FTZ R69, R82, R3.reuse, -R25 ;  /* 0x0000000352457223 */ /* 0x080fe20000010819 */
[----:B------:R-:W-:Y:S01]  /*3f50*/  IMAD.IADD R82, R58, 0x1, -R67 ;  /* 0x000000013a527824 */ /* 0x000fe200078e0a43 */
[----:B------:R-:W-:Y:S01]  /*3f60*/  SHF.R.S32.HI R67, RZ, 0x4, R54 ;  /* 0x00000004ff437819 */ /* 0x000fe20000011436 */
[----:B------:R-:W-:Y:S02]  /*3f70*/  IMAD.SHL.U32 R58, R65, 0x10, RZ ;  /* 0x00000010413a7824 */ /* 0x000fe400078e00ff */
[-CC-:B------:R-:W-:Y:S01]  /*3f80*/  FFMA.FTZ R12, R88, R3.reuse, -R25.reuse ;  /* 0x00000003580c7223 */ /* 0x180fe20000010819 */
[-CC-:B------:R-:W-:Y:S01]  /*3f90*/  FFMA.FTZ R9, R89, R3.reuse, -R25.reuse ;  /* 0x0000000359097223 */ /* 0x180fe20000010819 */
[-CC-:B------:R-:W-:Y:S01]  /*3fa0*/  FFMA.FTZ R14, R92, R3.reuse, -R25.reuse ;  /* 0x000000035c0e7223 */ /* 0x180fe20000010819 */
[----:B------:R-:W-:Y:S01]  /*3fb0*/  IMAD.SHL.U32 R67, R67, 0x8, RZ ;  /* 0x0000000843437824 */ /* 0x000fe200078e00ff */
[----:B------:R-:W-:Y:S01]  /*3fc0*/  LOP3.LUT R58, R58, 0x7fffff80, RZ, 0xc0, !PT ;  /* 0x7fffff803a3a7812 */ /* 0x000fe200078ec0ff */
[-CC-:B------:R-:W-:Y:S01]  /*3fd0*/  FFMA.FTZ R20, R86, R3.reuse, -R25.reuse ;  /* 0x0000000356147223 */ /* 0x180fe20000010819 */
[----:B------:R-:W-:Y:S01]  /*3fe0*/  MUFU.EX2 R12, R12 ;  /* 0x0000000c000c7308 */ /* 0x000fe20000000800 */
[----:B------:R-:W-:Y:S01]  /*3ff0*/  FFMA.FTZ R53, R110, R3, -R25 ;  /* 0x000000036e357223 */ /* 0x000fe20000010819 */
[----:B------:R-:W-:Y:S01]  /*4000*/  LOP3.LUT R86, R66, 0x8, R67, 0xf8, !PT ;  /* 0x0000000842567812 */ /* 0x000fe200078ef843 */
[----:B------:R-:W-:Y:S01]  /*4010*/  IMAD.IADD R99, R99, 0x1, R58 ;  /* 0x0000000163637824 */ /* 0x000fe200078e023a */
[----:B------:R-:W-:Y:S01]  /*4020*/  SHF.R.U32.HI R67, RZ, 0x3, R66 ;  /* 0x00000003ff437819 */ /* 0x000fe20000011642 */
[----:B------:R-:W-:-:S02]  /*4030*/  @!P1 VIADD R66, R71, 0x31c40 ;  /* 0x00031c4047429836 */ /* 0x000fc40000000000 */
[----:B------:R-:W-:Y:S01]  /*4040*/  FFMA.FTZ R22, R112, R3, -R25 ;  /* 0x0000000370167223 */ /* 0x000fe20000010819 */
[----:B------:R-:W-:Y:S01]  /*4050*/  IMAD R82, R82, 0x10, R99 ;  /* 0x0000001052527824 */ /* 0x000fe200078e0263 */
[----:B------:R-:W3:Y:S01]  /*4060*/  MUFU.EX2 R9, R9 ;  /* 0x0000000900097308 */ /* 0x000ee20000000800 */
[----:B------:R-:W-:Y:S01]  /*4070*/  LOP3.LUT R71, R86, R67, RZ, 0x3c, !PT ;  /* 0x0000004356477212 */ /* 0x000fe200078e3cff */
[-CC-:B------:R-:W-:Y:S01]  /*4080*/  FFMA.FTZ R57, R114, R3.reuse, -R25.reuse ;  /* 0x0000000372397223 */ /* 0x180fe20000010819 */
[-CC-:B------:R-:W-:Y:S01]  /*4090*/  FFMA.FTZ R26, R118, R3.reuse, -R25.reuse ;  /* 0x00000003761a7223 */ /* 0x180fe20000010819 */
[-CC-:B------:R-:W-:Y:S01]  /*40a0*/  FFMA.FTZ R59, R120, R3.reuse, -R25.reuse ;  /* 0x00000003783b7223 */ /* 0x180fe20000010819 */
[----:B------:R-:W-:Y:S01]  /*40b0*/  FFMA.FTZ R46, R122, R3, -R25 ;  /* 0x000000037a2e7223 */ /* 0x000fe20000010819 */
[----:B------:R-:W-:Y:S02]  /*40c0*/  IMAD.IADD R75, R82, 0x1, R71 ;  /* 0x00000001524b7824 */ /* 0x000fe400078e0247 */
[----:B0-----:R-:W-:Y:S01]  /*40d0*/  FADD.FTZ R82, R13, R70 ;  /* 0x000000460d527221 */ /* 0x001fe20000010000 */
[----:B------:R-:W0:Y:S01]  /*40e0*/  MUFU.EX2 R14, R14 ;  /* 0x0000000e000e7308 */ /* 0x000e220000000800 */
[----:B------:R-:W-:Y:S01]  /*40f0*/  F2FP.BF16.F32.PACK_AB R13, R70, R13 ;  /* 0x0000000d460d723e */ /* 0x000fe200000010ff */
[--C-:B------:R-:W-:Y:S01]  /*4100*/  FFMA.FTZ R63, R126, R3, -R25.reuse ;  /* 0x000000037e3f7223 */ /* 0x100fe20000010819 */
[----:B--2---:R-:W-:Y:S01]  /*4110*/  FADD.FTZ R73, R15, R82 ;  /* 0x000000520f497221 */ /* 0x004fe20000010000 */
[----:B-1----:R-:W-:Y:S01]  /*4120*/  F2FP.BF16.F32.PACK_AB R15, R74, R15 ;  /* 0x0000000f4a0f723e */ /* 0x002fe200000010ff */
[-CC-:B------:R-:W-:Y:S01]  /*4130*/  FFMA.FTZ R4, R128, R3.reuse, -R25.reuse ;  /* 0x0000000380047223 */ /* 0x180fe20000010819 */
[-C--:B------:R-:W-:Y:S01]  /*4140*/  FFMA.FTZ R55, R132, R3.reuse, -R25 ;  /* 0x0000000384377223 */ /* 0x080fe20000010819 */
[----:B------:R-:W-:Y:S01]  /*4150*/  FADD.FTZ R82, R74, R73 ;  /* 0x000000494a527221 */ /* 0x000fe20000010000 */
[----:B------:R-:W1:Y:S01]  /*4160*/  MUFU.EX2 R69, R69 ;  /* 0x0000004500457308 */ /* 0x000e620000000800 */
[----:B---3--:R-:W-:Y:S01]  /*4170*/  FADD.FTZ R71, R12, R9 ;  /* 0x000000090c477221 */ /* 0x008fe20000010000 */
[----:B------:R-:W-:Y:S01]  /*4180*/  F2FP.BF16.F32.PACK_AB R12, R9, R12 ;  /* 0x0000000c090c723e */ /* 0x000fe200000010ff */
[----:B------:R-:W-:Y:S01]  /*4190*/  FADD.FTZ R73, R21, R82 ;  /* 0x0000005215497221 */ /* 0x000fe20000010000 */
[----:B------:R-:W-:Y:S01]  /*41a0*/  LEA R9, R75, UR56, 0x1 ;  /* 0x000000384b097c11 */ /* 0x000fe2000f8e08ff */
[-CC-:B------:R-:W-:Y:S01]  /*41b0*/  FFMA.FTZ R42, R124, R3.reuse, -R25.reuse ;  /* 0x000000037c2a7223 */ /* 0x180fe20000010819 */
[----:B------:R-:W-:Y:S01]  /*41c0*/  @!P1 PRMT R66, RZ, 0x654, R66 ;  /* 0x00000654ff429816 */ /* 0x000fe20000000042 */
[-C--:B------:R-:W-:Y:S01]  /*41d0*/  FFMA.FTZ R61, R130, R3.reuse, -R25 ;  /* 0x00000003823d7223 */ /* 0x080fe20000010819 */
[----:B------:R-:W2:Y:S01]  /*41e0*/  MUFU.EX2 R20, R20 ;  /* 0x0000001400147308 */ /* 0x000ea20000000800 */
[----:B0-----:R-:W-:Y:S01]  /*41f0*/  FADD.FTZ R70, R14, R71 ;  /* 0x000000470e467221 */ /* 0x001fe20000010000 */
[----:B------:R0:W-:Y:S01]  /*4200*/  @!P1 SYNCS.ARRIVE.TRANS64.RED.A1T0 RZ, [R66+URZ], RZ ;  /* 0x000000ff42ff99a7 */ /* 0x0001e2000810043f */
[-CC-:B------:R-:W-:Y:S01]  /*4210*/  FFMA.FTZ R134, R134, R3.reuse, -R25.reuse ;  /* 0x0000000386867223 */ /* 0x180fe20000010819 */
[-CC-:B------:R-:W-:Y:S01]  /*4220*/  FFMA.FTZ R65, R104, R3.reuse, -R25.reuse ;  /* 0x0000000368417223 */ /* 0x180fe20000010819 */
[-CC-:B------:R-:W-:Y:S01]  /*4230*/  FFMA.FTZ R58, R102, R3.reuse, -R25.reuse ;  /* 0x00000003663a7223 */ /* 0x180fe20000010819 */
[-CC-:B------:R-:W-:Y:S01]  /*4240*/  FFMA.FTZ R67, R90, R3.reuse, -R25.reuse ;  /* 0x000000035a437223 */ /* 0x180fe20000010819 */
[-C--:B------:R-:W-:Y:S01]  /*4250*/  FFMA.FTZ R52, R52, R3.reuse, -R25 ;  /* 0x0000000334347223 */ /* 0x080fe20000010819 */
[----:B------:R-:W3:Y:S01]  /*4260*/  MUFU.EX2 R53, R53 ;  /* 0x0000003500357308 */ /* 0x000ee20000000800 */
[C---:B-1----:R-:W-:Y:S01]  /*4270*/  FADD.FTZ R71, R69.reuse, R70 ;  /* 0x0000004645477221 */ /* 0x042fe20000010000 */
[----:B------:R-:W-:Y:S01]  /*4280*/  FADD.FTZ R70, R78, R73 ;  /* 0x000000494e467221 */ /* 0x000fe20000010000 */
[----:B------:R-:W-:Y:S01]  /*4290*/  F2FP.BF16.F32.PACK_AB R14, R69, R14 ;  /* 0x0000000e450e723e */ /* 0x000fe200000010ff */
[-CC-:B------:R-:W-:Y:S01]  /*42a0*/  FFMA.FTZ R69, R60, R3.reuse, -R25.reuse ;  /* 0x000000033c457223 */ /* 0x180fe20000010819 */
[-CC-:B------:R-:W-:Y:S01]  /*42b0*/  FFMA.FTZ R60, R76, R3.reuse, -R25.reuse ;  /* 0x000000034c3c7223 */ /* 0x180fe20000010819 */
[----:B------:R-:W-:Y:S01]  /*42c0*/  FADD.FTZ R73, R23, R70 ;  /* 0x0000004617497221 */ /* 0x000fe20000010000 */
[-C--:B0-----:R-:W-:Y:S01]  /*42d0*/  FFMA.FTZ R66, R84, R3.reuse, -R25 ;  /* 0x0000000354427223 */ /* 0x081fe20000010819 */
[----:B------:R-:W0:Y:S01]  /*42e0*/  MUFU.EX2 R22, R22 ;  /* 0x0000001600167308 */ /* 0x000e220000000800 */
[----:B--2---:R-:W-:Y:S01]  /*42f0*/  FADD.FTZ R70, R20, R71 ;  /* 0x0000004714467221 */ /* 0x004fe20000010000 */
[----:B------:R-:W-:Y:S01]  /*4300*/  FADD.FTZ R74, R80, R73 ;  /* 0x00000049504a7221 */ /* 0x000fe20000010000 */
[-CC-:B------:R-:W-:Y:S01]  /*4310*/  FFMA.FTZ R68, R68, R3.reuse, -R25.reuse ;  /* 0x0000000344447223 */ /* 0x180fe20000010819 */
[-CC-:B------:R-:W-:Y:S01]  /*4320*/  FFMA.FTZ R94, R94, R3.reuse, -R25.reuse ;  /* 0x000000035e5e7223 */ /* 0x180fe20000010819 */
[-CC-:B------:R-:W-:Y:S01]  /*4330*/  FFMA.FTZ R106, R106, R3.reuse, -R25.reuse ;  /* 0x000000036a6a7223 */ /* 0x180fe20000010819 */
[----:B------:R-:W-:Y:S01]  /*4340*/  FADD.FTZ R75, R27, R74 ;  /* 0x0000004a1b4b7221 */ /* 0x000fe20000010000 */
[-C--:B------:R-:W-:Y:S01]  /*4350*/  FFMA.FTZ R108, R108, R3.reuse, -R25 ;  /* 0x000000036c6c7223 */ /* 0x080fe20000010819 */
[----:B------:R-:W1:Y:S01]  /*4360*/  MUFU.EX2 R57, R57 ;  /* 0x0000003900397308 */ /* 0x000e620000000800 */
[----:B---3--:R-:W-:Y:S01]  /*4370*/  FADD.FTZ R73, R53, R70 ;  /* 0x0000004635497221 */ /* 0x008fe20000010000 */
[----:B------:R-:W-:Y:S01]  /*4380*/  FADD.FTZ R76, R72, R75 ;  /* 0x0000004b484c7221 */ /* 0x000fe20000010000 */
[-CC-:B------:R-:W-:Y:S01]  /*4390*/  FFMA.FTZ R70, R24, R3.reuse, -R25.reuse ;  /* 0x0000000318467223 */ /* 0x180fe20000010819 */
[-CC-:B------:R-:W-:Y:S01]  /*43a0*/  FFMA.FTZ R116, R116, R3.reuse, -R25.reuse ;  /* 0x0000000374747223 */ /* 0x180fe20000010819 */
[-CC-:B------:R-:W-:Y:S01]  /*43b0*/  FFMA.FTZ R62, R62, R3.reuse, -R25.reuse ;  /* 0x000000033e3e7223 */ /* 0x180fe20000010819 */
[----:B------:R-:W-:Y:S01]  /*43c0*/  FADD.FTZ R75, R31, R76 ;  /* 0x0000004c1f4b7221 */ /* 0x000fe20000010000 */
[-C--:B------:R-:W-:Y:S01]  /*43d0*/  FFMA.FTZ R136, R136, R3.reuse, -R25 ;  /* 0x0000000388887223 */ /* 0x080fe20000010819 */
[----:B------:R-:W2:Y:S01]  /*43e0*/  MUFU.EX2 R26, R26 ;  /* 0x0000001a001a7308 */ /* 0x000ea20000000800 */
[----:B0-----:R-:W-:Y:S01]  /*43f0*/  FADD.FTZ R74, R22, R73 ;  /* 0x00000049164a7221 */ /* 0x001fe20000010000 */
[-CC-:B------:R-:W-:Y:S01]  /*4400*/  FFMA.FTZ R138, R138, R3.reuse, -R25.reuse ;  /* 0x000000038a8a7223 */ /* 0x180fe20000010819 */
[-CC-:B------:R-:W-:Y:S01]  /*4410*/  FFMA.FTZ R140, R140, R3.reuse, -R25.reuse ;  /* 0x000000038c8c7223 */ /* 0x180fe20000010819 */
[-CC-:B------:R-:W-:Y:S01]  /*4420*/  FFMA.FTZ R142, R142, R3.reuse, -R25.reuse ;  /* 0x000000038e8e7223 */ /* 0x180fe20000010819 */
[----:B------:R-:W-:Y:S01]  /*4430*/  FFMA.FTZ R146, R146, R3, -R25 ;  /* 0x0000000392927223 */ /* 0x000fe20000010819 */
[----:B------:R-:W-:Y:S01]  /*4440*/  STSM.16.M88.4 [R9+0x24300], R12 ;  /* 0x0243000c09007844 */ /* 0x000fe20000000200 */
[----:B------:R-:W-:Y:S01]  /*4450*/  F2FP.BF16.F32.PACK_AB R20, R53, R20 ;  /* 0x000000143514723e */ /* 0x000fe200000010ff */
[----:B------:R-:W0:Y:S01]  /*4460*/  MUFU.EX2 R59, R59 ;  /* 0x0000003b003b7308 */ /* 0x000e220000000800 */
[----:B-1----:R-:W-:Y:S01]  /*4470*/  FADD.FTZ R73, R57, R74 ;  /* 0x0000004a39497221 */ /* 0x002fe20000010000 */
[----:B------:R-:W-:Y:S01]  /*4480*/  FADD.FTZ R74, R64, R75 ;  /* 0x0000004b404a7221 */ /* 0x000fe20000010000 */
[----:B------:R-:W-:-:S02]  /*4490*/  F2FP.BF16.F32.PACK_AB R21, R78, R21 ;  /* 0x000000154e15723e */ /* 0x000fc400000010ff */
[----:B------:R-:W-:Y:S01]  /*44a0*/  F2FP.BF16.F32.PACK_AB R23, R80, R23 ;  /* 0x000000175017723e */ /* 0x000fe200000010ff */
[----:B------:R-:W-:Y:S01]  /*44b0*/  FADD.FTZ R75, R35, R74 ;  /* 0x0000004a234b7221 */ /* 0x000fe20000010000 */
[----:B------:R-:W-:Y:S01]  /*44c0*/  F2FP.BF16.F32.PACK_AB R22, R57, R22 ;  /* 0x000000163916723e */ /* 0x000fe200000010ff */
[----:B------:R-:W1:Y:S01]  /*44d0*/  MUFU.EX2 R46, R46 ;  /* 0x0000002e002e7308 */ /* 0x000e620000000800 */
[----:B--2---:R-:W-:-:S03]  /*44e0*/  FADD.FTZ R24, R26, R73 ;  /* 0x000000491a187221 */ /* 0x004fc60000010000 */
[----:B------:R2:W-:Y:S04]  /*44f0*/  STSM.16.M88.4 [R9+0x25b00], R20 ;  /* 0x025b001409007844 */ /* 0x0005e80000000200 */
[----:B------:R-:W3:Y:S01]  /*4500*/  MUFU.EX2 R63, R63 ;  /* 0x0000003f003f7308 */ /* 0x000ee20000000800 */
[----:B0-----:R-:W-:-:S07]  /*4510*/  FADD.FTZ R25, R59, R24 ;  /* 0x000000183b197221 */ /* 0x001fce0000010000 */
[----:B------:R-:W0:Y:S01]  /*4520*/  MUFU.EX2 R4, R4 ;  /* 0x0000000400047308 */ /* 0x000e220000000800 */
[----:B-1----:R-:W-:Y:S01]  /*4530*/  FADD.FTZ R24, R46, R25 ;  /* 0x000000192e187221 */ /* 0x002fe20000010000 */
[----:B------:R-:W-:Y:S02]  /*4540*/  F2FP.BF16.F32.PACK_AB R25, R72, R27 ;  /* 0x0000001b4819723e */ /* 0x000fe400000010ff */
[----:B--2---:R-:W-:Y:S02]  /*4550*/  F2FP.BF16.F32.PACK_AB R23, R33, R32 ;  /* 0x000000202117723e */ /* 0x004fe400000010ff */
[----:B------:R-:W-:Y:S02]  /*4560*/  F2FP.BF16.F32.PACK_AB R21, R41, R40 ;  /* 0x000000282915723e */ /* 0x000fe400000010ff */
[----:B------:R-:W1:Y:S01]  /*4570*/  MUFU.EX2 R55, R55 ;  /* 0x0000003700377308 */ /* 0x000e620000000800 */
[----:B------:R-:W-:-:S07]  /*4580*/  F2FP.BF16.F32.PACK_AB R27, R64, R31 ;  /* 0x0000001f401b723e */ /* 0x000fce00000010ff */
[----:B------:R-:W2:Y:S08]  /*4590*/  MUFU.EX2 R42, R42 ;  /* 0x0000002a002a7308 */ /* 0x000eb00000000800 */
[----:B------:R4:W-:Y:S08]  /*45a0*/  MUFU.EX2 R71, R68 ;  /* 0x0000004400477308 */ /* 0x0009f00000000800 */
[----:B------:R-:W5:Y:S01]  /*45b0*/  MUFU.EX2 R61, R61 ;  /* 0x0000003d003d7308 */ /* 0x000f620000000800 */
[----:B----4-:R-:W-:Y:S01]  /*45c0*/  FADD.FTZ R68, R56, R75 ;  /* 0x0000004b38447221 */ /* 0x010fe20000010000 */
[----:B---3--:R-:W-:-:S03]  /*45d0*/  FADD.FTZ R75, R63, R24 ;  /* 0x000000183f4b7221 */ /* 0x008fc60000010000 */
[----:B------:R-:W-:Y:S01]  /*45e0*/  FADD.FTZ R77, R39, R68 ;  /* 0x00000044274d7221 */ /* 0x000fe20000010000 */
[----:B0-----:R-:W-:Y:S02]  /*45f0*/  FADD.FTZ R24, R4, R75 ;  /* 0x0000004b04187221 */ /* 0x001fe40000010000 */
[----:B------:R-:W0:Y:S01]  /*4600*/  MUFU.EX2 R54, R134 ;  /* 0x0000008600367308 */ /* 0x000e220000000800 */
[----:B------:R-:W-:Y:S01]  /*4610*/  FADD.FTZ R77, R48, R77 ;  /* 0x0000004d304d7221 */ /* 0x000fe20000010000 */
[----:B-1----:R-:W-:Y:S01]  /*4620*/  FADD.FTZ R13, R55, R24 ;  /* 0x00000018370d7221 */ /* 0x002fe20000010000 */
[----:B------:R-:W-:Y:S02]  /*4630*/  F2FP.BF16.F32.PACK_AB R24, R59, R26 ;  /* 0x0000001a3b18723e */ /* 0x000fe400000010ff */
[----:B------:R-:W-:Y:S01]  /*4640*/  FADD.FTZ R14, R40, R77 ;  /* 0x0000004d280e7221 */ /* 0x000fe20000010000 */
[----:B--2---:R-:W-:Y:S01]  /*4650*/  FADD.FTZ R12, R42, R13 ;  /* 0x0000000d2a0c7221 */ /* 0x004fe20000010000 */
[----:B------:R-:W-:Y:S01]  /*4660*/  F2FP.BF16.F32.PACK_AB R26, R63, R46 ;  /* 0x0000002e3f1a723e */ /* 0x000fe200000010ff */
[----:B------:R-:W1:Y:S01]  /*4670*/  MUFU.EX2 R65, R65 ;  /* 0x0000004100417308 */ /* 0x000e620000000800 */
[----:B------:R-:W-:Y:S01]  /*4680*/  FADD.FTZ R15, R41, R14 ;  /* 0x0000000e290f7221 */ /* 0x000fe20000010000 */
[----:B-----5:R-:W-:Y:S01]  /*4690*/  FADD.FTZ R13, R61, R12 ;  /* 0x0000000c3d0d7221 */ /* 0x020fe20000010000 */
[----:B------:R-:W2:Y:S01]  /*46a0*/  @P2 LDC R40, c[0x0][0x44c] ;  /* 0x00011300ff282b82 */ /* 0x000ea20000000800 */
[----:B------:R3:W-:Y:S01]  /*46b0*/  STSM.16.M88.4 [R9+0x27300], R24 ;  /* 0x0273001809007844 */ /* 0x0007e20000000200 */
[----:B------:R-:W-:Y:S01]  /*46c0*/  FADD.FTZ R14, R32, R15 ;  /* 0x0000000f200e7221 */ /* 0x000fe20000010000 */
[----:B------:R-:W-:-:S02]  /*46d0*/  F2FP.BF16.F32.PACK_AB R15, R48, R39 ;  /* 0x00000027300f723e */ /* 0x000fc400000010ff */
[----:B------:R-:W4:Y:S01]  /*46e0*/  MUFU.EX2 R58, R58 ;  /* 0x0000003a003a7308 */ /* 0x000f220000000800 */
[----:B0-----:R-:W-:Y:S01]  /*46f0*/  FADD.FTZ R12, R54, R13 ;  /* 0x0000000d360c7221 */ /* 0x001fe20000010000 */
[----:B------:R-:W-:Y:S01]  /*4700*/  FADD.FTZ R14, R33, R14 ;  /* 0x0000000e210e7221 */ /* 0x000fe20000010000 */
[----:B------:R-:W-:-:S03]  /*4710*/  F2FP.BF16.F32.PACK_AB R13, R56, R35 ;  /* 0x00000023380d723e */ /* 0x000fc600000010ff */
[----:B------:R-:W-:Y:S02]  /*4720*/  FADD.FTZ R57, R43, R14 ;  /* 0x0000000e2b397221 */ /* 0x000fe40000010000 */
[----:B------:R-:W0:Y:S01]  /*4730*/  MUFU.EX2 R67, R67 ;  /* 0x0000004300437308 */ /* 0x000e220000000800 */
[C---:B-1----:R-:W-:Y:S01]  /*4740*/  FADD.FTZ R53, R65.reuse, R12 ;  /* 0x0000000c41357221 */ /* 0x042fe20000010000 */
[C---:B------:R-:W-:Y:S01]  /*4750*/  FADD.FTZ R57, R44.reuse, R57 ;  /* 0x000000392c397221 */ /* 0x040fe20000010000 */
[----:B------:R-:W-:Y:S02]  /*4760*/  F2FP.BF16.F32.PACK_AB R20, R65, R54 ;  /* 0x000000364114723e */ /* 0x000fe400000010ff */
[----:B------:R-:W-:Y:S02]  /*4770*/  CS2R R64, SRZ ;  /* 0x0000000000407805 */ /* 0x000fe4000001ff00 */
[----:B---3--:R-:W-:Y:S02]  /*4780*/  F2FP.BF16.F32.PACK_AB R27, R51, R50 ;  /* 0x00000032331b723e */ /* 0x008fe400000010ff */
[----:B------:R-:W-:Y:S01]  /*4790*/  F2FP.BF16.F32.PACK_AB R25, R44, R43 ;  /* 0x0000002b2c19723e */ /* 0x000fe200000010ff */
[----:B------:R-:W1:Y:S01]  /*47a0*/  MUFU.EX2 R66, R66 ;  /* 0x0000004200427308 */ /* 0x000e620000000800 */
[----:B----4-:R-:W-:Y:S01]  /*47b0*/  FADD.FTZ R12, R58, R53 ;  /* 0x000000353a0c7221 */ /* 0x010fe20000010000 */
[----:B------:R-:W-:Y:S01]  /*47c0*/  F2FP.BF16.F32.PACK_AB R43, R45, R36 ;  /* 0x000000242d2b723e */ /* 0x000fe200000010ff */
[----:B------:R-:W3:Y:S05]  /*47d0*/  @P2 LDC R53, c[0x0][0x450] ;  /* 0x00011400ff352b82 */ /* 0x000eea0000000800 */
[----:B------:R-:W4:Y:S01]  /*47e0*/  MUFU.EX2 R69, R69 ;  /* 0x0000004500457308 */ /* 0x000f220000000800 */
[C---:B0-----:R-:W-:Y:S01]  /*47f0*/  FADD.FTZ R33, R67.reuse, R12 ;  /* 0x0000000c43217221 */ /* 0x041fe20000010000 */
[----:B------:R-:W-:Y:S01]  /*4800*/  FADD.FTZ R12, R50, R57 ;  /* 0x00000039320c7221 */ /* 0x000fe20000010000 */
[----:B------:R-:W-:-:S02]  /*4810*/  F2FP.BF16.F32.PACK_AB R22, R67, R58 ;  /* 0x0000003a4316723e */ /* 0x000fc400000010ff */
[----:B------:R-:W-:Y:S02]  /*4820*/  CS2R R58, SRZ ;  /* 0x00000000003a7805 */ /* 0x000fe4000001ff00 */
[----:B------:R-:W-:Y:S01]  /*4830*/  CS2R R56, SRZ ;  /* 0x0000000000387805 */ /* 0x000fe2000001ff00 */
[----:B------:R-:W-:Y:S01]  /*4840*/  FADD.FTZ R41, R51, R12 ;  /* 0x0000000c33297221 */ /* 0x000fe20000010000 */
[----:B------:R-:W-:Y:S01]  /*4850*/  F2FP.BF16.F32.PACK_AB R12, R55, R4 ;  /* 0x00000004370c723e */ /* 0x000fe200000010ff */
[----:B------:R-:W0:Y:S01]  /*4860*/  MUFU.EX2 R52, R52 ;  /* 0x0000003400347308 */ /* 0x000e220000000800 */
[----:B-1----:R-:W-:Y:S01]  /*4870*/  FADD.FTZ R14, R66, R33 ;  /* 0x00000021420e7221 */ /* 0x002fe20000010000 */
[----:B------:R-:W-:Y:S01]  /*4880*/  FADD.FTZ R32, R28, R41 ;  /* 0x000000291c207221 */ /* 0x000fe20000010000 */
[----:B------:R-:W-:-:S05]  /*4890*/  CS2R R54, SRZ ;  /* 0x0000000000367805 */ /* 0x000fca000001ff00 */
[----:B------:R-:W1:Y:S01]  /*48a0*/  MUFU.EX2 R60, R60 ;  /* 0x0000003c003c7308 */ /* 0x000e620000000800 */
[----:B----4-:R-:W-:Y:S01]  /*48b0*/  FADD.FTZ R39, R69, R14 ;  /* 0x0000000e45277221 */ /* 0x010fe20000010000 */
[----:B------:R-:W-:Y:S02]  /*48c0*/  F2FP.BF16.F32.PACK_AB R14, R61, R42 ;  /* 0x0000002a3d0e723e */ /* 0x000fe400000010ff */
[----:B------:R-:W-:Y:S02]  /*48d0*/  F2FP.BF16.F32.PACK_AB R24, R69, R66 ;  /* 0x000000424518723e */ /* 0x000fe400000010ff */
[----:B------:R-:W-:Y:S02]  /*48e0*/  CS2R R68, SRZ ;  /* 0x0000000000447805 */ /* 0x000fe4000001ff00 */
[----:B------:R-:W-:Y:S01]  /*48f0*/  CS2R R66, SRZ ;  /* 0x0000000000427805 */ /* 0x000fe2000001ff00 */
[----:B------:R2:W-:Y:S01]  /*4900*/  STSM.16.M88.4 [R9+0x28b00], R12 ;  /* 0x028b000c09007844 */ /* 0x0005e20000000200 */
[----:B------:R-:W4:Y:S01]  /*4910*/  MUFU.EX2 R73, R94 ;  /* 0x0000005e00497308 */ /* 0x000f220000000800 */
[----:B0-----:R-:W-:Y:S01]  /*4920*/  FADD.FTZ R4, R52, R39 ;  /* 0x0000002734047221 */ /* 0x001fe20000010000 */
[C---:B------:R-:W-:Y:S01]  /*4930*/  F2FP.BF16.F32.PACK_AB R26, R71.reuse, R52 ;  /* 0x00000034471a723e */ /* 0x040fe200000010ff */
[----:B------:R-:W-:Y:S02]  /*4940*/  STSM.16.M88.4 [R9+0x2a300], R20 ;  /* 0x02a3001409007844 */ /* 0x000fe40000000200 */
[----:B------:R-:W-:-:S02]  /*4950*/  FADD.FTZ R39, R71, R4 ;  /* 0x0000000447277221 */ /* 0x000fc40000010000 */
[----:B------:R0:W-:Y:S01]  /*4960*/  STSM.16.M88.4 [R9+0x2bb00], R24 ;  /* 0x02bb001809007844 */ /* 0x0001e20000000200 */
[----:B------:R-:W5:Y:S01]  /*4970*/  MUFU.EX2 R106, R106 ;  /* 0x0000006a006a7308 */ /* 0x000f620000000800 */
[----:B-1----:R-:W-:Y:S01]  /*4980*/  FADD.FTZ R4, R60, R39 ;  /* 0x000000273c047221 */ /* 0x002fe20000010000 */
[----:B------:R-:W-:-:S04]  /*4990*/  FADD.FTZ R39, R37, R32 ;  /* 0x0000002025277221 */ /* 0x000fc80000010000 */
[----:B------:R-:W-:Y:S01]  /*49a0*/  FADD.FTZ R32, R36, R39 ;  /* 0x0000002724207221 */ /* 0x000fe20000010000 */
[----:B--2---:R-:W-:Y:S01]  /*49b0*/  @P2 IMAD.HI.U32 R14, R97, R40, RZ ;  /* 0x00000028610e2227 */ /* 0x004fe200078e00ff */
[----:B------:R-:W1:Y:S03]  /*49c0*/  MUFU.EX2 R31, R108 ;  /* 0x0000006c001f7308 */ /* 0x000e660000000800 */
[----:B----4-:R-:W-:Y:S01]  /*49d0*/  FADD.FTZ R41, R73, R4 ;  /* 0x0000000449297221 */ /* 0x010fe20000010000 */
[----:B------:R-:W-:Y:S01]  /*49e0*/  FADD.FTZ R51, R45, R32 ;  /* 0x000000202d337221 */ /* 0x000fe20000010000 */
[----:B------:R-:W-:Y:S02]  /*49f0*/  F2FP.BF16.F32.PACK_AB R40, R73, R60 ;  /* 0x0000003c4928723e */ /* 0x000fe400000010ff */
[----:B------:R-:W-:Y:S02]  /*4a00*/  CS2R R60, SRZ ;  /* 0x00000000003c7805 */ /* 0x000fe4000001ff00 */
[----:B---3--:R-:W-:Y:S01]  /*4a10*/  @P2 SHF.R.U32.HI R97, RZ, R53, R14 ;  /* 0x00000035ff612219 */ /* 0x008fe2000001160e */
[----:B------:R-:W-:Y:S01]  /*4a20*/  FADD.FTZ R12, R8, R51 ;  /* 0x00000033080c7221 */ /* 0x000fe20000010000 */
[----:B------:R-:W-:Y:S01]  /*4a30*/  F2FP.BF16.F32.PACK_AB R45, R29, R8 ;  /* 0x000000081d2d723e */ /* 0x000fe200000010ff */
[----:B------:R-:W2:Y:S01]  /*4a40*/  MUFU.EX2 R116, R116 ;  /* 0x0000007400747308 */ /* 0x000ea20000000800 */
[----:B-----5:R-:W-:Y:S01]  /*4a50*/  FADD.FTZ R4, R106, R41 ;  /* 0x000000296a047221 */ /* 0x020fe20000010000 */
[----:B------:R-:W-:Y:S01]  /*4a60*/  F2FP.BF16.F32.PACK_AB R41, R37, R28 ;  /* 0x0000001c2529723e */ /* 0x000fe200000010ff */
[----:B------:R-:W-:Y:S01]  /*4a70*/  FADD.FTZ R13, R29, R12 ;  /* 0x0000000c1d0d7221 */ /* 0x000fe20000010000 */
[----:B------:R-:W-:-:S02]  /*4a80*/  IADD3 R97, R97, -R5, R98 ;  /* 0x8000000561617210 */ /* 0x000fc40007ffe062 */
[----:B------:R-:W-:Y:S02]  /*4a90*/  CS2R R52, SRZ ;  /* 0x0000000000347805 */ /* 0x000fe4000001ff00 */
[----:B------:R-:W-:Y:S01]  /*4aa0*/  CS2R R28, SRZ ;  /* 0x00000000001c7805 */ /* 0x000fe2000001ff00 */
[----:B------:R-:W-:Y:S01]  /*4ab0*/  FADD.FTZ R12, R34, R13 ;  /* 0x0000000d220c7221 */ /* 0x000fe20000010000 */
[----:B------:R3:W4:Y:S01]  /*4ac0*/  MUFU.EX2 R35, R62 ;  /* 0x0000003e00237308 */ /* 0x0007220000000800 */
[C---:B-1----:R-:W-:Y:S01]  /*4ad0*/  FADD.FTZ R37, R31.reuse, R4 ;  /* 0x000000041f257221 */ /* 0x042fe20000010000 */
[----:B------:R-:W-:Y:S01]  /*4ae0*/  F2FP.BF16.F32.PACK_AB R42, R31, R106 ;  /* 0x0000006a1f2a723e */ /* 0x000fe200000010ff */
[----:B------:R-:W-:Y:S01]  /*4af0*/  IMAD.HI R97, R97, 0x38e38e39, RZ ;  /* 0x38e38e3961617827 */ /* 0x000fe200078e02ff */
[----:B0-----:R-:W-:Y:S02]  /*4b00*/  CS2R R26, SRZ ;  /* 0x00000000001a7805 */ /* 0x001fe4000001ff00 */
[----:B------:R-:W-:Y:S01]  /*4b10*/  CS2R R24, SRZ ;  /* 0x0000000000187805 */ /* 0x000fe2000001ff00 */
[----:B------:R0:W-:Y:S01]  /*4b20*/  STSM.16.M88.4 [R9+0x2d300], R40 ;  /* 0x02d3002809007844 */ /* 0x0001e20000000200 */
[----:B------:R-:W1:Y:S01]  /*4b30*/  MUFU.EX2 R136, R136 ;  /* 0x0000008800887308 */ /* 0x000e620000000800 */
[----:B--2---:R-:W-:Y:S01]  /*4b40*/  FADD.FTZ R4, R116, R37 ;  /* 0x0000002574047221 */ /* 0x004fe20000010000 */
[----:B------:R-:W-:-:S02]  /*4b50*/  SHF.R.U32.HI R8, RZ, 0x1f, R97 ;  /* 0x0000001fff087819 */ /* 0x000fc40000011661 */
[----:B---3--:R-:W-:Y:S02]  /*4b60*/  CS2R R62, SRZ ;  /* 0x00000000003e7805 */ /* 0x008fe4000001ff00 */
[----:B------:R-:W-:Y:S02]  /*4b70*/  CS2R R36, SRZ ;  /* 0x0000000000247805 */ /* 0x000fe4000001ff00 */
[----:B------:R-:W2:Y:S01]  /*4b80*/  MUFU.EX2 R47, R47 ;  /* 0x0000002f002f7308 */ /* 0x000ea20000000800 */
[C---:B----4-:R-:W-:Y:S01]  /*4b90*/  FADD.FTZ R15, R35.reuse, R4 ;  /* 0x00000004230f7221 */ /* 0x050fe20000010000 */
[----:B------:R-:W-:Y:S02]  /*4ba0*/  F2FP.BF16.F32.PACK_AB R44, R35, R116 ;  /* 0x00000074232c723e */ /* 0x000fe400000010ff */
[----:B0-----:R-:W-:-:S04]  /*4bb0*/  CS2R R42, SRZ ;  /* 0x00000000002a7805 */ /* 0x001fc8000001ff00 */
[----:B------:R-:W0:Y:S01]  /*4bc0*/  MUFU.EX2 R38, R38 ;  /* 0x0000002600267308 */ /* 0x000e220000000800 */
[----:B-1----:R-:W-:Y:S01]  /*4bd0*/  FADD.FTZ R4, R136, R15 ;  /* 0x0000000f88047221 */ /* 0x002fe20000010000 */
[----:B------:R-:W-:-:S06]  /*4be0*/  CS2R R40, SRZ ;  /* 0x0000000000287805 */ /* 0x000fcc000001ff00 */
[----:B------:R-:W1:Y:S01]  /*4bf0*/  MUFU.EX2 R33, R138 ;  /* 0x0000008a00217308 */ /* 0x000e620000000800 */
[C---:B--2---:R-:W-:Y:S01]  /*4c00*/  FADD.FTZ R15, R47.reuse, R12 ;  /* 0x0000000c2f0f7221 */ /* 0x044fe20000010000 */
[----:B------:R-:W-:Y:S02]  /*4c10*/  F2FP.BF16.F32.PACK_AB R47, R47, R34 ;  /* 0x000000222f2f723e */ /* 0x000fe400000010ff */
[----:B------:R-:W-:-:S04]  /*4c20*/  CS2R R34, SRZ ;  /* 0x0000000000227805 */ /* 0x000fc8000001ff00 */
[----:B------:R-:W2:Y:S01]  /*4c30*/  MUFU.EX2 R49, R49 ;  /* 0x0000003100317308 */ /* 0x000ea20000000800 */
[----:B0-----:R-:W-:-:S07]  /*4c40*/  FADD.FTZ R12, R38, R15 ;  /* 0x0000000f260c7221 */ /* 0x001fce0000010000 */
[----:B------:R-:W-:Y:S01]  /*4c50*/  MUFU.EX2 R30, R30 ;  /* 0x0000001e001e7308 */ /* 0x000fe20000000800 */
[C---:B-1----:R-:W-:Y:S01]  /*4c60*/  FADD.FTZ R5, R33.reuse, R4 ;  /* 0x0000000421057221 */ /* 0x042fe20000010000 */
[----:B------:R-:W-:Y:S02]  /*4c70*/  F2FP.BF16.F32.PACK_AB R46, R33, R136 ;  /* 0x00000088212e723e */ /* 0x000fe400000010ff */
[----:B------:R-:W-:-:S03]  /*4c80*/  CS2R R32, SRZ ;  /* 0x0000000000207805 */ /* 0x000fc6000001ff00 */
[----:B------:R0:W-:Y:S01]  /*4c90*/  STSM.16.M88.4 [R9+0x2eb00], R44 ;  /* 0x02eb002c09007844 */ /* 0x0001e20000000200 */
[----:B------:R-:W1:Y:S01]  /*4ca0*/  MUFU.EX2 R7, R7 ;  /* 0x0000000700077308 */ /* 0x000e620000000800 */
[C---:B--2---:R-:W-:Y:S01]  /*4cb0*/  FADD.FTZ R15, R49.reuse, R12 ;  /* 0x0000000c310f7221 */ /* 0x044fe20000010000 */
[----:B------:R-:W-:Y:S02]  /*4cc0*/  F2FP.BF16.F32.PACK_AB R49, R49, R38 ;  /* 0x000000263131723e */ /* 0x000fe400000010ff */
[----:B------:R-:W-:Y:S01]  /*4cd0*/  LEA.HI.SX32 R12, R97, R8, 0x1b ;  /* 0x00000008610c7211 */ /* 0x000fe200078fdaff */
[----:B------:R-:W-:-:S03]  /*4ce0*/  VIADD R8, R96, 0xfffffffe ;  /* 0xfffffffe60087836 */ /* 0x000fc60000000000 */
[----:B------:R-:W2:Y:S01]  /*4cf0*/  MUFU.EX2 R70, R70 ;  /* 0x0000004600467308 */ /* 0x000ea20000000800 */
[----:B0-----:R-:W-:-:S07]  /*4d00*/  CS2R R46, SRZ ;  /* 0x00000000002e7805 */ /* 0x001fce000001ff00 */
[----:B------:R-:W0:Y:S01]  /*4d10*/  MUFU.EX2 R39, R140 ;  /* 0x0000008c00277308 */ /* 0x000e220000000800 */
[----:B-1----:R-:W-:Y:S02]  /*4d20*/  F2FP.BF16.F32.PACK_AB R51, R7, R30 ;  /* 0x0000001e0733723e */ /* 0x002fe400000010ff */
[----:B------:R-:W-:-:S05]  /*4d30*/  CS2R R44, SRZ ;  /* 0x00000000002c7805 */ /* 0x000fca000001ff00 */
[----:B------:R-:W-:Y:S01]  /*4d40*/  MUFU.EX2 R142, R142 ;  /* 0x0000008e008e7308 */ /* 0x000fe20000000800 */
[----:B--2---:R-:W-:-:S07]  /*4d50*/  FADD.FTZ R4, R70, R5 ;  /* 0x0000000546047221 */ /* 0x004fce0000010000 */
[----:B------:R-:W1:Y:S01]  /*4d60*/  MUFU.EX2 R13, R146 ;  /* 0x00000092000d7308 */ /* 0x000e620000000800 */
[C---:B0-----:R-:W-:Y:S01]  /*4d70*/  F2FP.BF16.F32.PACK_AB R48, R39.reuse, R70 ;  /* 0x000000462730723e */ /* 0x041fe200000010ff */
[----:B------:R-:W-:Y:S01]  /*4d80*/  FADD.FTZ R5, R39, R4 ;  /* 0x0000000427057221 */ /* 0x000fe20000010000 */
[----:B------:R-:W-:Y:S01]  /*4d90*/  FADD.FTZ R4, R30, R15 ;  /* 0x0000000f1e047221 */ /* 0x000fe20000010000 */
[----:B------:R-:W-:Y:S02]  /*4da0*/  CS2R R70, SRZ ;  /* 0x0000000000467805 */ /* 0x000fe4000001ff00 */
[----:B------:R-:W-:Y:S02]  /*4db0*/  CS2R R38, SRZ ;  /* 0x0000000000267805 */ /* 0x000fe4000001ff00 */
[----:B------:R-:W-:Y:S01]  /*4dc0*/  CS2R R30, SRZ ;  /* 0x00000000001e7805 */ /* 0x000fe2000001ff00 */
[----:B------:R-:W-:Y:S01]  /*4dd0*/  FADD.FTZ R4, R7, R4 ;  /* 0x0000000407047221 */ /* 0x000fe20000010000 */
[----:B------:R-:W-:Y:S01]  /*4de0*/  IMAD.MOV.U32 R7, RZ, RZ, RZ ;  /* 0x000000ffff077224 */ /* 0x000fe200078e00ff */
[----:B-1----:R-:W-:Y:S01]  /*4df0*/  F2FP.BF16.F32.PACK_AB R50, R13, R142 ;  /* 0x0000008e0d32723e */ /* 0x002fe200000010ff */
[----:B------:R-:W-:-:S04]  /*4e00*/  FADD.FTZ R142, R142, R5 ;  /* 0x000000058e8e7221 */ /* 0x000fc80000010000 */
[----:B------:R0:W-:Y:S01]  /*4e10*/  STSM.16.M88.4 [R9+0x30300], R48 ;  /* 0x0303003009007844 */ /* 0x0001e20000000200 */
[----:B------:R-:W-:Y:S01]  /*4e20*/  FADD.FTZ R5, R13, R142 ;  /* 0x0000008e0d057221 */ /* 0x000fe20000010000 */
[----:B------:R-:W-:Y:S01]  /*4e30*/  VIMNMX R13, R17, R12, !PT ;  /* 0x0000000c110d7248 */ /* 0x000fe20007fe0100 */
[----:B------:R1:W-:Y:S06]  /*4e40*/  MEMBAR.ALL.CTA ;  /* 0x0000000000007992 */ /* 0x0003ec0000008000 */
[----:B-1----:R-:W1:Y:S01]  /*4e50*/  FENCE.VIEW.ASYNC.S ;  /* 0x00000000000073c6 */ /* 0x002e620000000000 */
[----:B------:R-:W-:-:S02]  /*4e60*/  ISETP.GE.AND P3, PT, R8, R13, PT ;  /* 0x0000000d0800720c */ /* 0x000fc40003f66270 */
[----:B0-----:R-:W-:Y:S02]  /*4e70*/  CS2R R50, SRZ ;  /* 0x0000000000327805 */ /* 0x001fe4000001ff00 */
[----:B------:R-:W-:Y:S01]  /*4e80*/  CS2R R48, SRZ ;  /* 0x0000000000307805 */ /* 0x000fe2000001ff00 */
[----:B-1----:R-:W-:-:S08]  /*4e90*/  NOP ;  /* 0x0000000000007918 */ /* 0x002fd00000000000 */
[----:B------:R-:W-:Y:S05]  /*4ea0*/  @!P3 BRA `(.L_x_1916) ;  /* 0x0000004000bcb947 */ /* 0x000fea0003800000 */
[----:B------:R-:W-:Y:S01]  /*4eb0*/  IMAD.MOV.U32 R14, RZ, RZ, RZ ;  /* 0x000000ffff0e7224 */ /* 0x000fe200078e00ff */
        /* <DEDUP_REMOVED lines=24> */
[----:B------:R-:W-:Y:S01]  /*5040*/  UMOV UR5, URZ ;  /* 0x0000003f00057c82 */ /* 0x000fe20008000000 */
[----:B------:R-:W-:Y:S01]  /*5050*/  ULDC UR48, c[0x0][0x288] ;  /* 0x0000a20000307ab9 */ /* 0x000fe20000000800 */
[----:B------:R-:W-:-:S05]  /*5060*/  ULDC UR49, c[0x0][0x2f0] ;  /* 0x0000bc0000317ab9 */ /* 0x000fca0000000800 */
.L_x_1925:
[----:B------:R-:W-:Y:S01]  /*5070*/  UIADD3 UR4, UR5, 0x1, URZ ;  /* 0x0000000105047890 */ /* 0x000fe2000fffe03f */
[----:B------:R-:W-:-:S03]  /*5080*/  ISETP.NE.AND P4, PT, RZ, UR58, PT ;  /* 0x0000003aff007c0c */ /* 0x000fc6000bf85270 */
[----:B------:R-:W-:-:S04]  /*5090*/  UISETP.NE.AND UP0, UPT, UR4, 0x2, UPT ;  /* 0x000000020400788c */ /* 0x000fc8000bf05270 */
[----:B------:R-:W-:Y:S02]  /*50a0*/  USEL UR6, URZ, 0x1, UP0 ;  /* 0x000000013f067887 */ /* 0x000fe40008000000 */
[----:B------:R-:W-:-:S04]  /*50b0*/  USEL UR4, UR4, URZ, UP0 ;  /* 0x0000003f04047287 */ /* 0x000fc80008000000 */
[----:B------:R-:W-:Y:S01]  /*50c0*/  LOP3.LUT R7, R14, UR6, RZ, 0x3c, !PT ;  /* 0x000000060e077c12 */ /* 0x000fe2000f8e3cff */
[----:B------:R-:W-:Y:S07]  /*50d0*/  @P4 BRA `(.L_x_1917) ;  /* 0x0000000000284947 */ /* 0x000fee0003800000 */
[----:B------:R-:W-:Y:S05]  /*50e0*/  @!P0 BRA `(.L_x_1918) ;  /* 0x0000000000048947 */ /* 0x000fea0003800000 */
[----:B------:R-:W-:Y:S01]  /*50f0*/  BPT.TRAP 0x1 ;  /* 0x000000040000795c */ /* 0x000fe20000300000 */
.L_x_1918:
[----:B------:R-:W-:Y:S01]  /*5100*/  ULEA UR6, UR4, UR56, 0x3 ;  /* 0x0000003804067291 */ /* 0x000fe2000f8e183f */
[----:B------:R-:W-:-:S08]  /*5110*/  SHF.L.U32 R3, R7, 0x1f, RZ ;  /* 0x0000001f07037819 */ /* 0x000fd000000006ff */
[----:B------:R0:W1:Y:S01]  /*5120*/  SYNCS.PHASECHK.TRANS64.TRYWAIT P3, [UR6+0x31c30], R3 ;  /* 0x031c3003ff0075a7 */ /* 0x0000620008060146 */
[----:B------:R-:W-:Y:S05]  /*5130*/  @!P0 BRA `(.L_x_1919) ;  /* 0x0000000000048947 */ /* 0x000fea0003800000 */
[----:B------:R-:W-:Y:S01]  /*5140*/  BPT.TRAP 0x1 ;  /* 0x000000040000795c */ /* 0x000fe20000300000 */
.L_x_1919:
[----:B-1----:R-:W-:Y:S05]  /*5150*/  @P3 BRA `(.L_x_1917) ;  /* 0x0000000000083947 */ /* 0x002fea0003800000 */
[----:B------:R-:W1:Y:S02]  /*5160*/  SYNCS.PHASECHK.TRANS64.TRYWAIT P3, [UR6+0x31c30], R3 ;  /* 0x031c3003ff0075a7 */ /* 0x000e640008060146 */
[----:B-1----:R-:W-:Y:S05]  /*5170*/  @!P3 BRA `(.L_x_1920) ;  /* 0x000000d8008cb947 */ /* 0x002fea0003800000 */
.L_x_1917:
[----:B01----:R-:W-:Y:S01]  /*5180*/  VIADD R3, R18, 0x8 ;  /* 0x0000000812037836 */ /* 0x003fe20000000000 */
[C---:B------:R-:W-:Y:S01]  /*5190*/  R2UR UR40, R144.reuse ;  /* 0x00000000902872ca */ /* 0x040fe200000e0000 */
[----:B------:R-:W-:Y:S01]  /*51a0*/  UIMAD UR6, UR4, 0x6c0, UR7 ;  /* 0x000006c0040678a4 */ /* 0x000fe2000f8e0207 */
[C---:B------:R-:W-:Y:S01]  /*51b0*/  R2UR UR41, R145.reuse ;  /* 0x00000000912972ca */ /* 0x040fe200000e0000 */
[----:B------:R-:W-:Y:S01]  /*51c0*/  UMOV UR43, 0x80000020 ;  /* 0x80000020002b7882 */ /* 0x000fe20000000000 */
[----:B------:R0:W-:Y:S01]  /*51d0*/  BAR.SYNC.DEFER_BLOCKING R3, 0x100 ;  /* 0x000400030000751d */ /* 0x0001e20000010000 */
[C---:B------:R-:W-:Y:S01]  /*51e0*/  R2UR UR44, R144.reuse ;  /* 0x00000000902c72ca */ /* 0x040fe200000e0000 */
[----:B------:R-:W-:Y:S01]  /*51f0*/  UIADD3 UR46, UR6, 0x40, URZ ;  /* 0x00000040062e7890 */ /* 0x000fe2000fffe03f */
[C---:B------:R-:W-:Y:S01]  /*5200*/  R2UR UR45, R145.reuse ;  /* 0x00000000912d72ca */ /* 0x040fe200000e0000 */
[----:B------:R-:W-:Y:S01]  /*5210*/  UIADD3 UR26, UR6, 0x80, URZ ;  /* 0x00000080061a7890 */ /* 0x000fe2000fffe03f */
[C---:B------:R-:W-:Y:S01]  /*5220*/  R2UR UR24, R144.reuse ;  /* 0x00000000901872ca */ /* 0x040fe200000e0000 */
[----:B------:R-:W-:Y:S01]  /*5230*/  UMOV UR42, UR6 ;  /* 0x00000006002a7c82 */ /* 0x000fe20008000000 */
[----:B------:R-:W-:Y:S01]  /*5240*/  UMOV UR47, 0x80000020 ;  /* 0x80000020002f7882 */ /* 0x000fe20000000000 */
[C---:B------:R-:W-:Y:S01]  /*5250*/  R2UR UR25, R145.reuse ;  /* 0x00000000911972ca */ /* 0x040fe200000e0000 */
[----:B------:R-:W-:Y:S01]  /*5260*/  UMOV UR27, 0x80000020 ;  /* 0x80000020001b7882 */ /* 0x000fe20000000000 */
[C---:B------:R-:W-:Y:S01]  /*5270*/  R2UR UR32, R144.reuse ;  /* 0x00000000902072ca */ /* 0x040fe200000e0000 */
[----:B------:R-:W-:Y:S01]  /*5280*/  UIADD3 UR34, UR6, 0xc0, URZ ;  /* 0x000000c006227890 */ /* 0x000fe2000fffe03f */
[C---:B------:R-:W-:Y:S01]  /*5290*/  R2UR UR33, R145.reuse ;  /* 0x00000000912172ca */ /* 0x040fe200000e0000 */
[----:B------:R-:W-:Y:S01]  /*52a0*/  UMOV UR35, 0x80000020 ;  /* 0x8000002000237882 */ /* 0x000fe20000000000 */
[----:B------:R-:W-:Y:S01]  /*52b0*/  R2UR UR36, R144 ;  /* 0x00000000902472ca */ /* 0x000fe200000e0000 */
[----:B------:R-:W-:Y:S01]  /*52c0*/  UIADD3 UR38, UR6, 0x100, URZ ;  /* 0x0000010006267890 */ /* 0x000fe2000fffe03f */
[----:B------:R-:W-:Y:S01]  /*52d0*/  R2UR UR37, R145 ;  /* 0x00000000912572ca */ /* 0x000fe200000e0000 */
[----:B------:R-:W-:Y:S01]  /*52e0*/  UMOV UR39, 0x80000020 ;  /* 0x8000002000277882 */ /* 0x000fe20000000000 */
[----:B------:R-:W-:Y:S01]  /*52f0*/  UIADD3 UR30, UR6, 0x2, URZ ;  /* 0x00000002061e7890 */ /* 0x000fe2000fffe03f */
[----:B------:R-:W-:Y:S01]  /*5300*/  UMOV UR31, 0x80000020 ;  /* 0x80000020001f7882 */ /* 0x000fe20000000000 */
[----:B------:R-:W-:Y:S01]  /*5310*/  UIADD3 UR10, UR6, 0x82, URZ ;  /* 0x00000082060a7890 */ /* 0x000fe2000fffe03f */
[----:B------:R-:W-:Y:S01]  /*5320*/  UMOV UR11, 0x80000020 ;  /* 0x80000020000b7882 */ /* 0x000fe20000000000 */
[----:B------:R-:W-:Y:S01]  /*5330*/  WARPGROUP.ARRIVE ;  /* 0x00000000000079c5 */ /* 0x000fe20000000000 */
[----:B------:R-:W-:Y:S01]  /*5340*/  UIADD3 UR14, UR6, 0x280, URZ ;  /* 0x00000280060e7890 */ /* 0x000fe2000fffe03f */
[----:B------:R-:W-:Y:S01]  /*5350*/  UMOV UR15, 0x80000020 ;  /* 0x80000020000f7882 */ /* 0x000fe20000000000 */
[----:B------:R-:W-:-:S03]  /*5360*/  UIADD3 UR18, UR6, 0x480, URZ ;  /* 0x0000048006127890 */ /* 0x000fc6000fffe03f */
[----:B------:R-:W-:Y:S01]  /*5370*/  HGMMA.64x16x16.F32.BF16 R136, gdesc[UR40], RZ, !UPT, gsb0 ;  /* 0x00200000288879f0 */ /* 0x000fe2000c0018ff */
[----:B------:R-:W-:Y:S01]  /*5380*/  R2UR UR40, R144 ;  /* 0x00000000902872ca */ /* 0x000fe200000e0000 */
[----:B------:R-:W-:Y:S01]  /*5390*/  UIADD3 UR42, UR6, 0x140, URZ ;  /* 0x00000140062a7890 */ /* 0x000fe2000fffe03f */
[----:B------:R-:W-:Y:S01]  /*53a0*/  R2UR UR41, R145 ;  /* 0x00000000912972ca */ /* 0x000fe200000e0000 */
[----:B------:R-:W-:Y:S01]  /*53b0*/  UMOV UR43, 0x80000020 ;  /* 0x80000020002b7882 */ /* 0x000fe20000000000 */
[----:B------:R-:W-:Y:S01]  /*53c0*/  UMOV UR19, 0x80000020 ;  /* 0x8000002000137882 */ /* 0x000fe20000000000 */
[----:B------:R-:W-:Y:S01]  /*53d0*/  UIADD3 UR22, UR6, 0x482, URZ ;  /* 0x0000048206167890 */ /* 0x000fe2000fffe03f */
        /* <DEDUP_REMOVED lines=320> */
.L_x_1922:
[----:B------:R-:W-:Y:S01]  /*67e0*/  ULEA UR6, UR5, UR56, 0x3 ;  /* 0x0000003805067291 */ /* 0x000fe2000f8e183f */
[----:B------:R-:W-:-:S08]  /*67f0*/  SHF.L.U32 R3, R14, 0x1f, RZ ;  /* 0x0000001f0e037819 */ /* 0x000fd000000006ff */
[----:B------:R0:W1:Y:S01]  /*6800*/  SYNCS.PHASECHK.TRANS64.TRYWAIT P3, [UR6+0x31c50], R3 ;  /* 0x031c5003ff0075a7 */ /* 0x0000620008060146 */
[----:B------:R-:W-:Y:S05]  /*6810*/  @!P0 BRA `(.L_x_1923) ;  /* 0x0000000000048947 */ /* 0x000fea0003800000 */
[----:B------:R-:W-:Y:S01]  /*6820*/  BPT.TRAP 0x1 ;  /* 0x000000040000795c */ /* 0x000fe20000300000 */
.L_x_1923:
[----:B-1----:R-:W-:Y:S05]  /*6830*/  @P3 BRA `(.L_x_1921) ;  /* 0x0000000000083947 */ /* 0x002fea0003800000 */
[----:B------:R-:W1:Y:S02]  /*6840*/  SYNCS.PHASECHK.TRANS64.TRYWAIT P3, [UR6+0x31c50], R3 ;  /* 0x031c5003ff0075a7 */ /* 0x000e640008060146 */
[----:B-1----:R-:W-:Y:S05]  /*6850*/  @!P3 BRA `(.L_x_1924) ;  /* 0x000000c000ecb947 */ /* 0x002fea0003800000 */
.L_x_1921:
[----:B------:R-:W-:Y:S01]  /*6860*/  UIADD3 UR6, UR56, 0x200, URZ ;  /* 0x0000020038067890 */ /* 0x000fe2000fffe03f */
[----:B------:R-:W-:Y:S01]  /*6870*/  WARPGROUP.ARRIVE ;  /* 0x00000000000079c5 */ /* 0x000fe20000000000 */
[----:B------:R-:W-:Y:S01]  /*6880*/  ULOP3.LUT UR10, UR59, 0x10000, URZ, 0xfc, !UPT ;  /* 0x000100003b0a7892 */ /* 0x000fe2000f8efc3f */
[----:B01----:R-:W0:Y:S01]  /*6890*/  @P2 LDC R3, c[0x0][0x44c] ;  /* 0x00011300ff032b82 */ /* 0x003e220000000800 */
[----:B------:R-:W-:Y:S01]  /*68a0*/  USHF.R.U32.HI UR6, URZ, 0x4, UR6 ;  /* 0x000000043f067899 */ /* 0x000fe20008011606 */
[----:B------:R-:W-:Y:S01]  /*68b0*/  IMAD.MOV.U32 R14, RZ, RZ, R10 ;  /* 0x000000ffff0e7224 */ /* 0x000fe200078e000a */
[----:B------:R-:W-:Y:S01]  /*68c0*/  UMOV UR25, 0xc0000010 ;  /* 0xc000001000197882 */ /* 0x000fe20000000000 */
[----:B------:R-:W-:Y:S01]  /*68d0*/  UMOV UR27, 0x80000020 ;  /* 0x80000020001b7882 */ /* 0x000fe20000000000 */
[----:B------:R-:W-:Y:S01]  /*68e0*/  ULOP3.LUT UR6, UR6, 0x3fff, URZ, 0xc0, !UPT ;  /* 0x00003fff06067892 */ /* 0x000fe2000f8ec03f */
[----:B------:R-:W-:Y:S02]  /*68f0*/  UMOV UR24, UR10 ;  /* 0x0000000a00187c82 */ /* 0x000fe40008000000 */
[----:B------:R-:W1:Y:S01]  /*6900*/  @P2 LDC R12, c[0x0][0x450] ;  /* 0x00011400ff0c2b82 */ /* 0x000e620000000800 */
[----:B------:R-:W-:-:S04]  /*6910*/  ULOP3.LUT UR6, UR6, 0x2400000, URZ, 0xfc, !UPT ;  /* 0x0240000006067892 */ /* 0x000fc8000f8efc3f */
[----:B------:R-:W-:-:S07]  /*6920*/  UIMAD UR6, UR5, 0x6c0, UR6 ;  /* 0x000006c0050678a4 */ /* 0x000fce000f8e0206 */
[----:B------:R-:W-:Y:S02]  /*6930*/  UMOV UR26, UR6 ;  /* 0x00000006001a7c82 */ /* 0x000fe40008000000 */
[----:B------:R-:W-:Y:S01]  /*6940*/  HGMMA.64x96x16.F32.BF16 R24, gdesc[UR24].tnspB, R24, gsb0 ;  /* 0x41600000181879f0 */ /* 0x000fe20008001818 */
[----:B------:R-:W-:Y:S01]  /*6950*/  UIADD3 UR24, UR10, 0x180, URZ ;  /* 0x000001800a187890 */ /* 0x000fe2000fffe03f */
[----:B0-----:R-:W-:Y:S01]  /*6960*/  @P2 IMAD.HI.U32 R3, R10, R3, RZ ;  /* 0x000000030a032227 */ /* 0x001fe200078e00ff */
[----:B------:R-:W-:Y:S01]  /*6970*/  UIADD3 UR26, UR6, 0x40, URZ ;  /* 0x00000040061a7890 */ /* 0x000fe2000fffe03f */
[----:B------:R-:W-:Y:S01]  /*6980*/  UMOV UR25, 0xc0000010 ;  /* 0xc000001000197882 */ /* 0x000fe20000000000 */
[----:B------:R-:W-:Y:S02]  /*6990*/  UMOV UR27, 0x80000020 ;  /* 0x80000020001b7882 */ /* 0x000fe40000000000 */
[----:B-1----:R-:W-:Y:S01]  /*69a0*/  @P2 SHF.R.U32.HI R14, RZ, R12, R3 ;  /* 0x0000000cff0e2219 */ /* 0x002fe20000011603 */
[----:B------:R-:W-:-:S04]  /*69b0*/  IMAD.MOV.U32 R3, RZ, RZ, -0x90 ;  /* 0xffffff70ff037424 */ /* 0x000fc800078e00ff */
[----:B------:R-:W0:Y:S01]  /*69c0*/  SHFL.IDX PT, R20, R14, 0x1, 0x1c1f ;  /* 0x003c1f000e147f89 */ /* 0x000e2200000e0000 */
[----:B------:R-:W-:-:S04]  /*69d0*/  IMAD R12, R8, R3, 0x1 ;  /* 0x00000001080c7424 */ /* 0x000fc800078e0203 */
[----:B------:R-:W-:-:S04]  /*69e0*/  IMAD R12, R11, -0x2, R12 ;  /* 0xfffffffe0b0c7824 */ /* 0x000fc800078e020c */
[----:B------:R-:W-:-:S05]  /*69f0*/  IMAD R15, R19, UR49, R12 ;  /* 0x00000031130f7c24 */ /* 0x000fca000f8e020c */
[----:B0-----:R-:W-:-:S04]  /*6a00*/  IADD3 R3, R20, -UR48, R15 ;  /* 0x8000003014037c10 */ /* 0x001fc8000fffe00f */
[C---:B------:R-:W-:Y:S02]  /*6a10*/  ISETP.GT.AND P3, PT, R3.reuse, RZ, PT ;  /* 0x000000ff0300720c */ /* 0x040fe40003f64270 */
[C---:B------:R-:W-:Y:S02]  /*6a20*/  ISETP.GT.AND P4, PT, R3.reuse, 0x1, PT ;  /* 0x000000010300780c */ /* 0x040fe40003f84270 */
[----:B------:R-:W-:Y:S02]  /*6a30*/  FSEL R138, R138, -INF , P3 ;  /* 0xff8000008a8a7808 */ /* 0x000fe40001800000 */
[----:B------:R-:W-:Y:S02]  /*6a40*/  ISETP.GT.AND P3, PT, R3, 0x8, PT ;  /* 0x000000080300780c */ /* 0x000fe40003f64270 */
[----:B------:R-:W-:Y:S02]  /*6a50*/  FSEL R20, R139, -INF , P4 ;  /* 0xff8000008b147808 */ /* 0x000fe40002000000 */
[----:B------:R-:W-:-:S02]  /*6a60*/  FMNMX.FTZ R21, R138, R0, !PT ;  /* 0x000000008a157209 */ /* 0x000fc40007810000 */
[C---:B------:R-:W-:Y:S02]  /*6a70*/  ISETP.GT.AND P4, PT, R3.reuse, 0x9, PT ;  /* 0x000000090300780c */ /* 0x040fe40003f84270 */
[----:B------:R-:W-:Y:S02]  /*6a80*/  FSEL R142, R142, -INF , P3 ;  /* 0xff8000008e8e7808 */ /* 0x000fe40001800000 */
[----:B------:R-:W-:Y:S02]  /*6a90*/  FMNMX.FTZ R21, R20, R21, !PT ;  /* 0x0000001514157209 */ /* 0x000fe40007810000 */
        /* <DEDUP_REMOVED lines=20> */
[----:B------:R-:W-:Y:S01]  /*6be0*/  FMNMX.FTZ R21, R122, R21, !PT ;  /* 0x000000157a157209 */ /* 0x000fe20007810000 */
[----:B------:R-:W-:-:S02]  /*6bf0*/  WARPGROUP.DEPBAR.LE gsb0, 0x0 ;  /* 0x00008000000079c5 */ /* 0x000fc40000010000 */
[----:B------:R-:W-:Y:S01]  /*6c00*/  WARPGROUP.ARRIVE ;  /* 0x00000000000079c5 */ /* 0x000fe20000000000 */
[C---:B------:R-:W-:Y:S02]  /*6c10*/  ISETP.GT.AND P5, PT, R3.reuse, 0x29, PT ;  /* 0x000000290300780c */ /* 0x040fe40003fa4270 */
[----:B------:R-:W-:Y:S02]  /*6c20*/  FSEL R126, R126, -INF , P3 ;  /* 0xff8000007e7e7808 */ /* 0x000fe40001800000 */
[----:B------:R-:W-:Y:S01]  /*6c30*/  FMNMX.FTZ R21, R150, R21, !PT ;  /* 0x0000001596157209 */ /* 0x000fe20007810000 */
[----:B------:R-:W-:Y:S01]  /*6c40*/  HGMMA.64x96x16.F32.BF16 R24, gdesc[UR24].tnspB, R24, gsb0 ;  /* 0x41600000181879f0 */ /* 0x000fe20008001818 */
[----:B------:R-:W-:Y:S01]  /*6c50*/  UIADD3 UR24, UR10, 0x300, URZ ;  /* 0x000003000a187890 */ /* 0x000fe2000fffe03f */
[----:B------:R-:W-:Y:S01]  /*6c60*/  ISETP.GT.AND P3, PT, R3, 0x30, PT ;  /* 0x000000300300780c */ /* 0x000fe20003f64270 */
[----:B------:R-:W-:Y:S01]  /*6c70*/  UIADD3 UR26, UR6, 0x80, URZ ;  /* 0x00000080061a7890 */ /* 0x000fe2000fffe03f */
[----:B------:R-:W-:Y:S01]  /*6c80*/  FSEL R152, R127, -INF , P5 ;  /* 0xff8000007f987808 */ /* 0x000fe20002800000 */
[----:B------:R-:W-:Y:S01]  /*6c90*/  UMOV UR25, 0xc0000010 ;  /* 0xc000001000197882 */ /* 0x000fe20000000000 */
[----:B------:R-:W-:Y:S01]  /*6ca0*/  UMOV UR27, 0x80000020 ;  /* 0x80000020001b7882 */ /* 0x000fe20000000000 */
        /* <DEDUP_REMOVED lines=13> */
[----:B------:R-:W0:Y:S01]  /*6d80*/  SHFL.IDX PT, R119, R14, RZ, 0x1c1f ;  /* 0x001c1fff0e777589 */ /* 0x000e2200000e0000 */
[----:B------:R-:W-:-:S02]  /*6d90*/  ISETP.GT.AND P4, PT, R3, 0x41, PT ;  /* 0x000000410300780c */ /* 0x000fc40003f84270 */
[----:B------:R-:W-:Y:S02]  /*6da0*/  FSEL R106, R106, -INF , P3 ;  /* 0xff8000006a6a7808 */ /* 0x000fe40001800000 */
[----:B------:R-:W-:Y:S02]  /*6db0*/  FMNMX.FTZ R21, R156, R21, !PT ;  /* 0x000000159c157209 */ /* 0x000fe40007810000 */
[----:B------:R-:W-:Y:S02]  /*6dc0*/  ISETP.GT.AND P3, PT, R3, 0x48, PT ;  /* 0x000000480300780c */ /* 0x000fe40003f64270 */
[----:B------:R-:W-:Y:S02]  /*6dd0*/  FSEL R107, R107, -INF , P4 ;  /* 0xff8000006b6b7808 */ /* 0x000fe40002000000 */
[----:B------:R-:W-:Y:S02]  /*6de0*/  FMNMX.FTZ R12, R106, R21, !PT ;  /* 0x000000156a0c7209 */ /* 0x000fe40007810000 */
        /* <DEDUP_REMOVED lines=28> */
[----:B------:R-:W-:Y:S01]  /*6fb0*/  FSEL R95, R95, -INF , P4 ;  /* 0xff8000005f5f7808 */ /* 0x000fe20002000000 */
[----:B------:R-:W-:Y:S02]  /*6fc0*/  WARPGROUP.DEPBAR.LE gsb0, 0x0 ;  /* 0x00008000000079c5 */ /* 0x000fe40000010000 */
[----:B------:R-:W-:Y:S01]  /*6fd0*/  WARPGROUP.ARRIVE ;  /* 0x00000000000079c5 */ /* 0x000fe20000000000 */
[----:B------:R-:W-:-:S02]  /*6fe0*/  FMNMX.FTZ R12, R94, R21, !PT ;  /* 0x000000155e0c7209 */ /* 0x000fc40007810000 */
[----:B------:R-:W-:Y:S02]  /*6ff0*/  ISETP.GT.AND P4, PT, R3, 0x71, PT ;  /* 0x000000710300780c */ /* 0x000fe40003f84270 */
[----:B------:R-:W-:Y:S01]  /*7000*/  FSEL R82, R82, -INF , P3 ;  /* 0xff80000052527808 */ /* 0x000fe20001800000 */
[----:B------:R-:W-:Y:S01]  /*7010*/  HGMMA.64x96x16.F32.BF16 R24, gdesc[UR24].tnspB, R24, gsb0 ;  /* 0x41600000181879f0 */ /* 0x000fe20008001818 */
[----:B------:R-:W-:Y:S01]  /*7020*/  UIADD3 UR24, UR10, 0x480, URZ ;  /* 0x000004800a187890 */ /* 0x000fe2000fffe03f */
[----:B------:R-:W-:Y:S01]  /*7030*/  FMNMX.FTZ R21, R95, R12, !PT ;  /* 0x0000000c5f157209 */ /* 0x000fe20007810000 */
[----:B------:R-:W-:Y:S01]  /*7040*/  UIADD3 UR26, UR6, 0xc0, URZ ;  /* 0x000000c0061a7890 */ /* 0x000fe2000fffe03f */
[----:B------:R-:W-:Y:S01]  /*7050*/  ISETP.GT.AND P3, PT, R3, 0x78, PT ;  /* 0x000000780300780c */ /* 0x000fe20003f64270 */
[----:B------:R-:W-:Y:S01]  /*7060*/  UMOV UR25, 0xc0000010 ;  /* 0xc000001000197882 */ /* 0x000fe20000000000 */
[----:B------:R-:W-:Y:S01]  /*7070*/  UMOV UR27, 0x80000020 ;  /* 0x80000020001b7882 */ /* 0x000fe20000000000 */
        /* <DEDUP_REMOVED lines=18> */
[----:B------:R-:W-:-:S02]  /*71a0*/  FMNMX.FTZ R12, R78, R3, !PT ;  /* 0x000000034e0c7209 */ /* 0x000fc40007810000 */
[----:B------:R-:W1:Y:S01]  /*71b0*/  LDC R3, c[0x0][0x988] ;  /* 0x00026200ff037b82 */ /* 0x000e620000000800 */
[----:B0-----:R-:W-:Y:S02]  /*71c0*/  IADD3 R15, R119, -UR48, R15 ;  /* 0x80000030770f7c10 */ /* 0x001fe4000fffe00f */
[----:B------:R-:W-:Y:S02]  /*71d0*/  FMNMX.FTZ R23, R79, R12, !PT ;  /* 0x0000000c4f177209 */ /* 0x000fe40007810000 */
[C---:B------:R-:W-:Y:S02]  /*71e0*/  ISETP.GT.AND P6, PT, R15.reuse, RZ, PT ;  /* 0x000000ff0f00720c */ /* 0x040fe40003fc4270 */
[C---:B------:R-:W-:Y:S01]  /*71f0*/  ISETP.GT.AND P5, PT, R15.reuse, 0x1, PT ;  /* 0x000000010f00780c */ /* 0x040fe20003fa4270 */
[----:B------:R-:W0:Y:S01]  /*7200*/  SHFL.BFLY PT, R12, R23, 0x2, 0x1f ;  /* 0x0c401f00170c7f89 */ /* 0x000e2200000e0000 */
[----:B------:R-:W-:Y:S02]  /*7210*/  FSEL R136, R136, -INF , P6 ;  /* 0xff80000088887808 */ /* 0x000fe40003000000 */
[----:B------:R-:W-:-:S02]  /*7220*/  ISETP.GT.AND P4, PT, R15, 0x8, PT ;  /* 0x000000080f00780c */ /* 0x000fc40003f84270 */
[----:B------:R-:W-:Y:S02]  /*7230*/  FMNMX.FTZ R123, R136, R6, !PT ;  /* 0x00000006887b7209 */ /* 0x000fe40007810000 */
[C---:B------:R-:W-:Y:S02]  /*7240*/  ISETP.GT.AND P6, PT, R15.reuse, 0x9, PT ;  /* 0x000000090f00780c */ /* 0x040fe40003fc4270 */
[----:B------:R-:W-:Y:S02]  /*7250*/  FSEL R140, R140, -INF , P4 ;  /* 0xff8000008c8c7808 */ /* 0x000fe40002000000 */
[----:B------:R-:W-:-:S04]  /*7260*/  ISETP.GT.AND P4, PT, R15, 0x18, PT ;  /* 0x000000180f00780c */ /* 0x000fc80003f84270 */
[----:B------:R-:W-:Y:S02]  /*7270*/  FSEL R132, R132, -INF , P4 ;  /* 0xff80000084847808 */ /* 0x000fe40002000000 */
[----:B------:R-:W-:-:S04]  /*7280*/  ISETP.GT.AND P4, PT, R15, 0x28, PT ;  /* 0x000000280f00780c */ /* 0x000fc80003f84270 */
[----:B------:R-:W-:Y:S02]  /*7290*/  FSEL R124, R124, -INF , P4 ;  /* 0xff8000007c7c7808 */ /* 0x000fe40002000000 */
[----:B------:R-:W-:Y:S02]  /*72a0*/  ISETP.GT.AND P4, PT, R15, 0x38, PT ;  /* 0x000000380f00780c */ /* 0x000fe40003f84270 */
[----:B0-----:R-:W-:Y:S02]  /*72b0*/  FMNMX.FTZ R115, R23, R12, !PT ;  /* 0x0000000c17737209 */ /* 0x001fe40007810000 */
[----:B------:R-:W-:Y:S02]  /*72c0*/  FSEL R116, R116, -INF , P4 ;  /* 0xff80000074747808 */ /* 0x000fe40002000000 */
[----:B------:R-:W-:Y:S01]  /*72d0*/  ISETP.GT.AND P4, PT, R15, 0x40, PT ;  /* 0x000000400f00780c */ /* 0x000fe20003f84270 */
[----:B------:R-:W0:Y:S03]  /*72e0*/  SHFL.BFLY PT, R12, R115, 0x1, 0x1f ;  /* 0x0c201f00730c7f89 */ /* 0x000e2600000e0000 */
[----:B------:R-:W-:-:S02]  /*72f0*/  FSEL R104, R104, -INF , P4 ;  /* 0xff80000068687808 */ /* 0x000fc40002000000 */
[----:B------:R-:W-:-:S04]  /*7300*/  ISETP.GT.AND P4, PT, R15, 0x48, PT ;  /* 0x000000480f00780c */ /* 0x000fc80003f84270 */
[----:B------:R-:W-:Y:S02]  /*7310*/  FSEL R108, R108, -INF , P4 ;  /* 0xff8000006c6c7808 */ /* 0x000fe40002000000 */
[----:B------:R-:W-:Y:S01]  /*7320*/  ISETP.GT.AND P4, PT, R15, 0x50, PT ;  /* 0x000000500f00780c */ /* 0x000fe20003f84270 */
[----:B------:R-:W-:Y:S02]  /*7330*/  WARPGROUP.DEPBAR.LE gsb0, 0x0 ;  /* 0x00008000000079c5 */ /* 0x000fe40000010000 */
[----:B------:R-:W-:Y:S01]  /*7340*/  WARPGROUP.ARRIVE ;  /* 0x00000000000079c5 */ /* 0x000fe20000000000 */
[----:B0-----:R-:W-:-:S05]  /*7350*/  FMNMX.FTZ R12, R115, R12, !PT ;  /* 0x0000000c730c7209 */ /* 0x001fca0007810000 */
[----:B------:R-:W-:Y:S01]  /*7360*/  HGMMA.64x96x16.F32.BF16 R24, gdesc[UR24].tnspB, R24, gsb0 ;  /* 0x41600000181879f0 */ /* 0x000fe20008001818 */
[----:B------:R-:W-:Y:S01]  /*7370*/  UIADD3 UR24, UR10, 0x600, URZ ;  /* 0x000006000a187890 */ /* 0x000fe2000fffe03f */
[C---:B-1----:R-:W-:Y:S01]  /*7380*/  FMUL.FTZ R21, R12.reuse, R3 ;  /* 0x000000030c157220 */ /* 0x042fe20000410000 */
[----:B------:R-:W-:Y:S01]  /*7390*/  UIADD3 UR26, UR6, 0x100, URZ ;  /* 0x00000100061a7890 */ /* 0x000fe2000fffe03f */
[----:B------:R-:W-:Y:S01]  /*73a0*/  FSETP.NEU.FTZ.AND P3, PT, R12, -INF , PT ;  /* 0xff8000000c00780b */ /* 0x000fe20003f7d000 */
[----:B------:R-:W-:Y:S01]  /*73b0*/  UMOV UR25, 0xc0000010 ;  /* 0xc000001000197882 */ /* 0x000fe20000000000 */
[----:B------:R-:W-:Y:S02]  /*73c0*/  UMOV UR27, 0x80000020 ;  /* 0x80000020001b7882 */ /* 0x000fe40000000000 */
[----:B------:R-:W-:-:S05]  /*73d0*/  FSEL R21, R21, RZ, P3 ;  /* 0x000000ff15157208 */ /* 0x000fca0001800000 */
[-CC-:B------:R-:W-:Y:S01]  /*73e0*/  FFMA.FTZ R14, R22, R3.reuse, -R21.reuse ;  /* 0x00000003160e7223 */ /* 0x180fe20000010815 */
[-CC-:B------:R-:W-:Y:S01]  /*73f0*/  FFMA.FTZ R22, R130, R3.reuse, -R21.reuse ;  /* 0x0000000382167223 */ /* 0x180fe20000010815 */
[----:B------:R-:W-:Y:S01]  /*7400*/  FSEL R130, R137, -INF , P5 ;  /* 0xff80000089827808 */ /* 0x000fe20002800000 */
[-CC-:B------:R-:W-:Y:S01]  /*7410*/  FFMA.FTZ R23, R138, R3.reuse, -R21.reuse ;  /* 0x000000038a177223 */ /* 0x180fe20000010815 */
[----:B------:R-:W-:Y:S01]  /*7420*/  FSEL R138, R141, -INF , P6 ;  /* 0xff8000008d8a7808 */ /* 0x000fe20003000000 */
[--C-:B------:R-:W-:Y:S01]  /*7430*/  FFMA.FTZ R131, R134, R3, -R21.reuse ;  /* 0x0000000386837223 */ /* 0x100fe20000010815 */
[----:B------:R-:W-:Y:S01]  /*7440*/  FMNMX.FTZ R127, R130, R123, !PT ;  /* 0x0000007b827f7209 */ /* 0x000fe20007810000 */
[-CC-:B------:R-:W-:Y:S01]  /*7450*/  FFMA.FTZ R119, R146, R3.reuse, -R21.reuse ;  /* 0x0000000392777223 */ /* 0x180fe20000010815 */
[C---:B------:R-:W-:Y:S01]  /*7460*/  ISETP.GT.AND P6, PT, R15.reuse, 0x10, PT ;  /* 0x000000100f00780c */ /* 0x040fe20003fc4270 */
[--C-:B------:R-:W-:Y:S01]  /*7470*/  FFMA.FTZ R115, R142, R3, -R21.reuse ;  /* 0x000000038e737223 */ /* 0x100fe20000010815 */
[----:B------:R-:W-:Y:S01]  /*7480*/  FMNMX.FTZ R127, R140, R127, !PT ;  /* 0x0000007f8c7f7209 */ /* 0x000fe20007810000 */
[-CC-:B------:R-:W-:Y:S01]  /*7490*/  FFMA.FTZ R142, R148, R3.reuse, -R21.reuse ;  /* 0x00000003948e7223 */ /* 0x180fe20000010815 */
[----:B------:R-:W-:Y:S01]  /*74a0*/  ISETP.GT.AND P5, PT, R15, 0x11, PT ;  /* 0x000000110f00780c */ /* 0x000fe20003fa4270 */
[----:B------:R0:W-:Y:S01]  /*74b0*/  MUFU.EX2 R123, R131 ;  /* 0x00000083007b7308 */ /* 0x0001e20000000800 */
        /* <DEDUP_REMOVED lines=8> */
[----:B------:R-:W-:Y:S01]  /*7540*/  ISETP.GT.AND P6, PT, R15, 0x19, PT ;  /* 0x000000190f00780c */ /* 0x000fe20003fc4270 */
[--C-:B0-----:R-:W-:Y:S01]  /*7550*/  FFMA.FTZ R131, R111, R3, -R21.reuse ;  /* 0x000000036f837223 */ /* 0x101fe20000010815 */
[----:B------:R-:W-:Y:S01]  /*7560*/  FMNMX.FTZ R127, R134, R127, !PT ;  /* 0x0000007f867f7209 */ /* 0x000fe20007810000 */
[-CC-:B------:R-:W-:Y:S01]  /*7570*/  FFMA.FTZ R114, R114, R3.reuse, -R21.reuse ;  /* 0x0000000372727223 */ /* 0x180fe20000010815 */
[----:B------:R-:W-:Y:S01]  /*7580*/  FSEL R146, R133, -INF , P6 ;  /* 0xff80000085927808 */ /* 0x000fe20003000000 */
[-CC-:B------:R-:W-:Y:S01]  /*7590*/  FFMA.FTZ R82, R82, R3.reuse, -R21.reuse ;  /* 0x0000000352527223 */ /* 0x180fe20000010815 */
[----:B------:R-:W-:Y:S01]  /*75a0*/  ISETP.GT.AND P6, PT, R15, 0x20, PT ;  /* 0x000000200f00780c */ /* 0x000fe20003fc4270 */
[--C-:B------:R-:W-:Y:S01]  /*75b0*/  FFMA.FTZ R83, R83, R3, -R21.reuse ;  /* 0x0000000353537223 */ /* 0x100fe20000010815 */
[----:B------:R-:W-:Y:S01]  /*75c0*/  FMNMX.FTZ R127, R132, R127, !PT ;  /* 0x0000007f847f7209 */ /* 0x000fe20007810000 */
[-CC-:B------:R-:W-:Y:S01]  /*75d0*/  FFMA.FTZ R86, R86, R3.reuse, -R21.reuse ;  /* 0x0000000356567223 */ /* 0x180fe20000010815 */
[----:B------:R-:W-:Y:S01]  /*75e0*/  ISETP.GT.AND P5, PT, R15, 0x21, PT ;  /* 0x000000210f00780c */ /* 0x000fe20003fa4270 */
[-CC-:B------:R-:W-:Y:S01]  /*75f0*/  FFMA.FTZ R87, R87, R3.reuse, -R21.reuse ;  /* 0x0000000357577223 */ /* 0x180fe20000010815 */
[----:B------:R-:W-:Y:S01]  /*7600*/  FSEL R122, R120, -INF , P6 ;  /* 0xff800000787a7808 */ /* 0x000fe20003000000 */
[--C-:B------:R-:W-:Y:S01]  /*7610*/  FFMA.FTZ R74, R74, R3, -R21.reuse ;  /* 0x000000034a4a7223 */ /* 0x100fe20000010815 */
[----:B------:R-:W-:Y:S01]  /*7620*/  FMNMX.FTZ R127, R146, R127, !PT ;  /* 0x0000007f927f7209 */ /* 0x000fe20007810000 */
[----:B------:R0:W-:Y:S01]  /*7630*/  MUFU.EX2 R120, R129 ;  /* 0x0000008100787308 */ /* 0x0001e20000000800 */
[----:B------:R-:W-:Y:S01]  /*7640*/  FSEL R148, R121, -INF , P5 ;  /* 0xff80000079947808 */ /* 0x000fe20002800000 */
[--C-:B------:R-:W-:Y:S01]  /*7650*/  FFMA.FTZ R121, R150, R3, -R21.reuse ;  /* 0x0000000396797223 */ /* 0x100fe20000010815 */
[----:B------:R-:W-:Y:S01]  /*7660*/  FMNMX.FTZ R127, R122, R127, !PT ;  /* 0x0000007f7a7f7209 */ /* 0x000fe20007810000 */
[----:B------:R-:W-:Y:S01]  /*7670*/  FFMA.FTZ R75, R75, R3, -R21 ;  /* 0x000000034b4b7223 */ /* 0x000fe20000010815 */
[----:B------:R-:W-:-:S02]  /*7680*/  ISETP.GT.AND P6, PT, R15, 0x29, PT ;  /* 0x000000290f00780c */ /* 0x000fc40003fc4270 */
[----:B------:R-:W-:Y:S01]  /*7690*/  FMNMX.FTZ R127, R148, R127, !PT ;  /* 0x0000007f947f7209 */ /* 0x000fe20007810000 */
[----:B------:R-:W-:Y:S01]  /*76a0*/  MUFU.EX2 R23, R23 ;  /* 0x0000001700177308 */ /* 0x000fe20000000800 */
[----:B------:R-:W-:Y:S01]  /*76b0*/  FSEL R150, R125, -INF , P6 ;  /* 0xff8000007d967808 */ /* 0x000fe20003000000 */
[----:B0-----:R-:W-:Y:S01]  /*76c0*/  FFMA.FTZ R129, R126, R3, -R21 ;  /* 0x000000037e817223 */ /* 0x001fe20000010815 */
[C---:B------:R-:W-:Y:S02]  /*76d0*/  ISETP.GT.AND P6, PT, R15.reuse, 0x30, PT ;  /* 0x000000300f00780c */ /* 0x040fe40003fc4270 */
[----:B------:R-:W-:Y:S02]  /*76e0*/  FMNMX.FTZ R127, R124, R127, !PT ;  /* 0x0000007f7c7f7209 */ /* 0x000fe40007810000 */
[----:B------:R-:W-:Y:S01]  /*76f0*/  ISETP.GT.AND P5, PT, R15, 0x31, PT ;  /* 0x000000310f00780c */ /* 0x000fe20003fa4270 */
[----:B------:R-:W-:Y:S01]  /*7700*/  MUFU.EX2 R20, R20 ;  /* 0x0000001400147308 */ /* 0x000fe20000000800 */
[----:B------:R-:W-:-:S02]  /*7710*/  FSEL R126, R112, -INF , P6 ;  /* 0xff800000707e7808 */ /* 0x000fc40003000000 */
[----:B------:R-:W-:Y:S02]  /*7720*/  FMNMX.FTZ R127, R150, R127, !PT ;  /* 0x0000007f967f7209 */ /* 0x000fe40007810000 */
[----:B------:R-:W-:Y:S01]  /*7730*/  FSEL R125, R113, -INF , P5 ;  /* 0xff800000717d7808 */ /* 0x000fe20002800000 */
[--C-:B------:R-:W-:Y:S01]  /*7740*/  FFMA.FTZ R113, R152, R3, -R21.reuse ;  /* 0x0000000398717223 */ /* 0x100fe20000010815 */
[----:B------:R-:W-:Y:S01]  /*7750*/  FMNMX.FTZ R127, R126, R127, !PT ;  /* 0x0000007f7e7f7209 */ /* 0x000fe20007810000 */
[----:B------:R0:W-:Y:S01]  /*7760*/  MUFU.EX2 R112, R129 ;  /* 0x0000008100707308 */ /* 0x0001e20000000800 */
[----:B------:R-:W-:Y:S02]  /*7770*/  ISETP.GT.AND P6, PT, R15, 0x39, PT ;  /* 0x000000390f00780c */ /* 0x000fe40003fc4270 */
[----:B------:R-:W-:Y:S02]  /*7780*/  FMNMX.FTZ R127, R125, R127, !PT ;  /* 0x0000007f7d7f7209 */ /* 0x000fe40007810000 */
[----:B------:R-:W-:Y:S01]  /*7790*/  FSEL R152, R117, -INF , P6 ;  /* 0xff80000075987808 */ /* 0x000fe20003000000 */
[--C-:B------:R-:W-:Y:S01]  /*77a0*/  FFMA.FTZ R117, R154, R3, -R21.reuse ;  /* 0x000000039a757223 */ /* 0x100fe20000010815 */
[----:B------:R-:W-:Y:S01]  /*77b0*/  FMNMX.FTZ R127, R116, R127, !PT ;  /* 0x0000007f747f7209 */ /* 0x000fe20007810000 */
[----:B------:R-:W-:Y:S01]  /*77c0*/  MUFU.EX2 R115, R115 ;  /* 0x0000007300737308 */ /* 0x000fe20000000800 */
[----:B------:R-:W-:Y:S01]  /*77d0*/  ISETP.GT.AND P5, PT, R15, 0x41, PT ;  /* 0x000000410f00780c */ /* 0x000fe20003fa4270 */
[----:B0-----:R-:W-:Y:S01]  /*77e0*/  FFMA.FTZ R129, R156, R3, -R21 ;  /* 0x000000039c817223 */ /* 0x001fe20000010815 */
[----:B------:R-:W-:-:S02]  /*77f0*/  FMNMX.FTZ R127, R152, R127, !PT ;  /* 0x0000007f987f7209 */ /* 0x000fc40007810000 */
[----:B------:R-:W-:Y:S01]  /*7800*/  FSEL R154, R105, -INF , P5 ;  /* 0xff800000699a7808 */ /* 0x000fe20002800000 */
[----:B------:R-:W-:Y:S01]  /*7810*/  FFMA.FTZ R105, R118, R3, -R21 ;  /* 0x0000000376697223 */ /* 0x000fe20000010815 */
[----:B------:R-:W-:Y:S01]  /*7820*/  FMNMX.FTZ R127, R104, R127, !PT ;  /* 0x0000007f687f7209 */ /* 0x000fe20007810000 */
[----:B------:R-:W-:Y:S01]  /*7830*/  MUFU.EX2 R14, R14 ;  /* 0x0000000e000e7308 */ /* 0x000fe20000000800 */
[----:B------:R-:W-:Y:S02]  /*7840*/  ISETP.GT.AND P5, PT, R15, 0x49, PT ;  /* 0x000000490f00780c */ /* 0x000fe40003fa4270 */
[----:B------:R-:W-:Y:S02]  /*7850*/  FMNMX.FTZ R127, R154, R127, !PT ;  /* 0x0000007f9a7f7209 */ /* 0x000fe40007810000 */
[----:B------:R-:W-:Y:S02]  /*7860*/  FSEL R118, R109, -INF , P5 ;  /* 0xff8000006d767808 */ /* 0x000fe40002800000 */
[----:B------:R-:W-:Y:S01]  /*7870*/  FMNMX.FTZ R127, R108, R127, !PT ;  /* 0x0000007f6c7f7209 */ /* 0x000fe20007810000 */
[----:B------:R-:W-:Y:S01]  /*7880*/  MUFU.EX2 R22, R22 ;  /* 0x0000001600167308 */ /* 0x000fe20000000800 */
[----:B------:R-:W-:-:S02]  /*7890*/  ISETP.GT.AND P5, PT, R15, 0x51, PT ;  /* 0x000000510f00780c */ /* 0x000fc40003fa4270 */
[----:B------:R-:W-:Y:S01]  /*78a0*/  FSEL R156, R96, -INF , P4 ;  /* 0xff800000609c7808 */ /* 0x000fe20002000000 */
[----:B------:R-:W-:Y:S02]  /*78b0*/  WARPGROUP.DEPBAR.LE gsb0, 0x0 ;  /* 0x00008000000079c5 */ /* 0x000fe40000010000 */
[----:B------:R-:W-:Y:S01]  /*78c0*/  WARPGROUP.ARRIVE ;  /* 0x00000000000079c5 */ /* 0x000fe20000000000 */
[----:B------:R-:W-:Y:S01]  /*78d0*/  FMNMX.FTZ R127, R118, R127, !PT ;  /* 0x0000007f767f7209 */ /* 0x000fe20007810000 */
[----:B------:R0:W-:Y:S01]  /*78e0*/  MUFU.EX2 R96, R129 ;  /* 0x0000008100607308 */ /* 0x0001e20000000800 */
        /* <DEDUP_REMOVED lines=9> */
[----:B------:R-:W-:Y:S01]  /*7980*/  FSEL R100, R100, -INF , P4 ;  /* 0xff80000064647808 */ /* 0x000fe20002000000 */
[--C-:B------:R-:W-:Y:S01]  /*7990*/  FFMA.FTZ R97, R106, R3, -R21.reuse ;  /* 0x000000036a617223 */ /* 0x100fe20000010815 */
[----:B------:R-:W-:Y:S01]  /*79a0*/  FMNMX.FTZ R127, R109, R127, !PT ;  /* 0x0000007f6d7f7209 */ /* 0x000fe20007810000 */
[----:B0-----:R-:W-:Y:S01]  /*79b0*/  FFMA.FTZ R129, R107, R3, -R21 ;  /* 0x000000036b817223 */ /* 0x001fe20000010815 */
[----:B------:R-:W-:Y:S01]  /*79c0*/  FSEL R106, R101, -INF , P5 ;  /* 0xff800000656a7808 */ /* 0x000fe20002800000 */
[----:B------:R-:W-:Y:S01]  /*79d0*/  MUFU.EX2 R119, R119 ;  /* 0x0000007700777308 */ /* 0x000fe20000000800 */
[----:B------:R-:W-:-:S02]  /*79e0*/  ISETP.GT.AND P4, PT, R15, 0x60, PT ;  /* 0x000000600f00780c */ /* 0x000fc40003f84270 */
[----:B------:R-:W-:Y:S02]  /*79f0*/  FMNMX.FTZ R127, R100, R127, !PT ;  /* 0x0000007f647f7209 */ /* 0x000fe40007810000 */
[C---:B------:R-:W-:Y:S02]  /*7a00*/  ISETP.GT.AND P5, PT, R15.reuse, 0x61, PT ;  /* 0x000000610f00780c */ /* 0x040fe40003fa4270 */
[----:B------:R-:W-:Y:S01]  /*7a10*/  FSEL R101, R88, -INF , P4 ;  /* 0xff80000058657808 */ /* 0x000fe20002000000 */
[----:B------:R-:W-:Y:S01]  /*7a20*/  MUFU.EX2 R142, R142 ;  /* 0x0000008e008e7308 */ /* 0x000fe20000000800 */
[----:B------:R-:W-:Y:S02]  /*7a30*/  FMNMX.FTZ R127, R106, R127, !PT ;  /* 0x0000007f6a7f7209 */ /* 0x000fe40007810000 */
[----:B------:R-:W-:Y:S02]  /*7a40*/  ISETP.GT.AND P4, PT, R15, 0x68, PT ;  /* 0x000000680f00780c */ /* 0x000fe40003f84270 */
[----:B------:R-:W-:Y:S01]  /*7a50*/  FSEL R107, R89, -INF , P5 ;  /* 0xff800000596b7808 */ /* 0x000fe20002800000 */
[----:B------:R-:W-:Y:S01]  /*7a60*/  FFMA.FTZ R89, R110, R3, -R21 ;  /* 0x000000036e597223 */ /* 0x000fe20000010815 */
[----:B------:R-:W-:Y:S01]  /*7a70*/  FMNMX.FTZ R127, R101, R127, !PT ;  /* 0x0000007f657f7209 */ /* 0x000fe20007810000 */
[----:B------:R0:W-:Y:S01]  /*7a80*/  MUFU.EX2 R88, R129 ;  /* 0x0000008100587308 */ /* 0x0001e20000000800 */
[----:B------:R-:W-:-:S02]  /*7a90*/  ISETP.GT.AND P5, PT, R15, 0x69, PT ;  /* 0x000000690f00780c */ /* 0x000fc40003fa4270 */
[----:B------:R-:W-:Y:S02]  /*7aa0*/  FSEL R92, R92, -INF , P4 ;  /* 0xff8000005c5c7808 */ /* 0x000fe40002000000 */
[----:B------:R-:W-:Y:S02]  /*7ab0*/  FMNMX.FTZ R127, R107, R127, !PT ;  /* 0x0000007f6b7f7209 */ /* 0x000fe40007810000 */
[----:B------:R-:W-:Y:S01]  /*7ac0*/  FSEL R110, R93, -INF , P5 ;  /* 0xff8000005d6e7808 */ /* 0x000fe20002800000 */
[----:B------:R-:W-:Y:S01]  /*7ad0*/  MUFU.EX2 R121, R121 ;  /* 0x0000007900797308 */ /* 0x000fe20000000800 */
[C---:B------:R-:W-:Y:S02]  /*7ae0*/  ISETP.GT.AND P4, PT, R15.reuse, 0x70, PT ;  /* 0x000000700f00780c */ /* 0x040fe40003f84270 */
[----:B------:R-:W-:Y:S02]  /*7af0*/  FMNMX.FTZ R127, R92, R127, !PT ;  /* 0x0000007f5c7f7209 */ /* 0x000fe40007810000 */
[----:B------:R-:W-:-:S02]  /*7b00*/  ISETP.GT.AND P5, PT, R15, 0x71, PT ;  /* 0x000000710f00780c */ /* 0x000fc40003fa4270 */
[----:B------:R-:W-:Y:S01]  /*7b10*/  FSEL R93, R80, -INF , P4 ;  /* 0xff800000505d7808 */ /* 0x000fe20002000000 */
[----:B------:R-:W-:Y:S01]  /*7b20*/  MUFU.EX2 R113, R113 ;  /* 0x0000007100717308 */ /* 0x000fe20000000800 */
[----:B------:R-:W-:Y:S02]  /*7b30*/  FMNMX.FTZ R127, R110, R127, !PT ;  /* 0x0000007f6e7f7209 */ /* 0x000fe40007810000 */
[----:B------:R-:W-:Y:S02]  /*7b40*/  ISETP.GT.AND P4, PT, R15, 0x78, PT ;  /* 0x000000780f00780c */ /* 0x000fe40003f84270 */
[----:B------:R-:W-:Y:S02]  /*7b50*/  FSEL R111, R81, -INF , P5 ;  /* 0xff800000516f7808 */ /* 0x000fe40002800000 */
[----:B------:R-:W-:Y:S01]  /*7b60*/  FMNMX.FTZ R81, R93, R127, !PT ;  /* 0x0000007f5d517209 */ /* 0x000fe20007810000 */
[----:B------:R1:W-:Y:S01]  /*7b70*/  MUFU.EX2 R80, R131 ;  /* 0x0000008300507308 */ /* 0x0003e20000000800 */
[----:B------:R-:W-:-:S02]  /*7b80*/  FSEL R127, R84, -INF , P4 ;  /* 0xff800000547f7808 */ /* 0x000fc40002000000 */
[----:B------:R-:W-:Y:S02]  /*7b90*/  ISETP.GT.AND P5, PT, R15, 0x79, PT ;  /* 0x000000790f00780c */ /* 0x000fe40003fa4270 */
[----:B------:R-:W-:Y:S02]  /*7ba0*/  FMNMX.FTZ R84, R111, R81, !PT ;  /* 0x000000516f547209 */ /* 0x000fe40007810000 */
[----:B------:R-:W-:Y:S01]  /*7bb0*/  ISETP.GT.AND P4, PT, R15, 0x80, PT ;  /* 0x000000800f00780c */ /* 0x000fe20003f84270 */
[----:B------:R2:W-:Y:S01]  /*7bc0*/  MUFU.EX2 R81, R98 ;  /* 0x0000006200517308 */ /* 0x0005e20000000800 */
[----:B0-----:R-:W-:Y:S01]  /*7bd0*/  FSEL R129, R85, -INF , P5 ;  /* 0xff80000055817808 */ /* 0x001fe20002800000 */
[----:B------:R-:W-:Y:S01]  /*7be0*/  FFMA.FTZ R85, R94, R3, -R21 ;  /* 0x000000035e557223 */ /* 0x000fe20000010815 */
[----:B------:R-:W-:Y:S02]  /*7bf0*/  FMNMX.FTZ R84, R127, R84, !PT ;  /* 0x000000547f547209 */ /* 0x000fe40007810000 */
[----:B-1----:R-:W-:-:S02]  /*7c00*/  FSEL R131, R72, -INF , P4 ;  /* 0xff80000048837808 */ /* 0x002fc40002000000 */
[----:B------:R-:W-:Y:S01]  /*7c10*/  ISETP.GT.AND P5, PT, R15, 0x81, PT ;  /* 0x000000810f00780c */ /* 0x000fe20003fa4270 */
[----:B------:R-:W-:Y:S01]  /*7c20*/  MUFU.EX2 R114, R114 ;  /* 0x0000007200727308 */ /* 0x000fe20000000800 */
[----:B------:R-:W-:Y:S01]  /*7c30*/  FMNMX.FTZ R72, R129, R84, !PT ;  /* 0x0000005481487209 */ /* 0x000fe20007810000 */
[-CC-:B--2---:R-:W-:Y:S01]  /*7c40*/  FFMA.FTZ R98, R103, R3.reuse, -R21.reuse ;  /* 0x0000000367627223 */ /* 0x184fe20000010815 */
[----:B------:R-:W-:Y:S02]  /*7c50*/  ISETP.GT.AND P4, PT, R15, 0x88, PT ;  /* 0x000000880f00780c */ /* 0x000fe40003f84270 */
[----:B------:R-:W-:Y:S01]  /*7c60*/  FSEL R133, R73, -INF , P5 ;  /* 0xff80000049857808 */ /* 0x000fe20002800000 */
[-CC-:B------:R-:W-:Y:S01]  /*7c70*/  FFMA.FTZ R73, R90, R3.reuse, -R21.reuse ;  /* 0x000000035a497223 */ /* 0x180fe20000010815 */
[----:B------:R-:W-:Y:S01]  /*7c80*/  FMNMX.FTZ R72, R131, R72, !PT ;  /* 0x0000004883487209 */ /* 0x000fe20007810000 */
[----:B------:R0:W-:Y:S01]  /*7c90*/  MUFU.EX2 R84, R99 ;  /* 0x0000006300547308 */ /* 0x0001e20000000800 */
[----:B------:R-:W-:Y:S01]  /*7ca0*/  ISETP.GT.AND P5, PT, R15, 0x89, PT ;  /* 0x000000890f00780c */ /* 0x000fe20003fa4270 */
[-CC-:B------:R-:W-:Y:S01]  /*7cb0*/  FFMA.FTZ R15, R102, R3.reuse, -R21.reuse ;  /* 0x00000003660f7223 */ /* 0x180fe20000010815 */
[----:B------:R-:W-:Y:S01]  /*7cc0*/  FSEL R135, R76, -INF , P4 ;  /* 0xff8000004c877808 */ /* 0x000fe20002000000 */
[-CC-:B------:R-:W-:Y:S01]  /*7cd0*/  FFMA.FTZ R90, R91, R3.reuse, -R21.reuse ;  /* 0x000000035b5a7223 */ /* 0x180fe20000010815 */
[----:B------:R-:W-:Y:S01]  /*7ce0*/  FMNMX.FTZ R72, R133, R72, !PT ;  /* 0x0000004885487209 */ /* 0x000fe20007810000 */
[-CC-:B------:R-:W-:Y:S01]  /*7cf0*/  FFMA.FTZ R102, R95, R3.reuse, -R21.reuse ;  /* 0x000000035f667223 */ /* 0x180fe20000010815 */
[----:B------:R-:W-:Y:S01]  /*7d00*/  FSEL R137, R77, -INF , P5 ;  /* 0xff8000004d897808 */ /* 0x000fe20002800000 */
[-CC-:B------:R-:W-:Y:S01]  /*7d10*/  FFMA.FTZ R91, R78, R3.reuse, -R21.reuse ;  /* 0x000000034e5b7223 */ /* 0x180fe20000010815 */
[----:B------:R-:W-:Y:S01]  /*7d20*/  FMNMX.FTZ R72, R135, R72, !PT ;  /* 0x0000004887487209 */ /* 0x000fe20007810000 */
[----:B0-----:R-:W-:Y:S01]  /*7d30*/  FFMA.FTZ R99, R79, R3, -R21 ;  /* 0x000000034f637223 */ /* 0x001fe20000010815 */
[----:B------:R-:W-:Y:S01]  /*7d40*/  IMAD.U32 R79, RZ, RZ, UR4 ;  /* 0x00000004ff4f7e24 */ /* 0x000fe2000f8e00ff */
[----:B------:R-:W-:Y:S01]  /*7d50*/  MUFU.EX2 R117, R117 ;  /* 0x0000007500757308 */ /* 0x000fe20000000800 */
[----:B------:R-:W-:-:S03]  /*7d60*/  FMNMX.FTZ R72, R137, R72, !PT ;  /* 0x0000004889487209 */ /* 0x000fc60007810000 */
[----:B------:R-:W-:Y:S02]  /*7d70*/  @!P1 LEA R79, R79, UR56, 0x3 ;  /* 0x000000384f4f9c11 */ /* 0x000fe4000f8e18ff */
[----:B------:R-:W0:Y:S02]  /*7d80*/  SHFL.BFLY PT, R77, R72, 0x2, 0x1f ;  /* 0x0c401f00484d7f89 */ /* 0x000e2400000e0000 */
[----:B------:R-:W-:Y:S01]  /*7d90*/  MUFU.EX2 R105, R105 ;  /* 0x0000006900697308 */ /* 0x000fe20000000800 */
[----:B------:R-:W-:Y:S01]  /*7da0*/  @!P1 VIADD R79, R79, 0x31c40 ;  /* 0x00031c404f4f9836 */ /* 0x000fe20000000000 */
[----:B------:R-:W-:Y:S02]  /*7db0*/  WARPGROUP.DEPBAR.LE gsb0, 0x0 ;  /* 0x00008000000079c5 */ /* 0x000fe40000010000 */
[----:B------:R-:W-:Y:S02]  /*7dc0*/  WARPGROUP.ARRIVE ;  /* 0x00000000000079c5 */ /* 0x000fe40000000000 */
[----:B------:R-:W-:-:S02]  /*7dd0*/  @!P1 PRMT R79, RZ, 0x654, R79 ;  /* 0x00000654ff4f9816 */ /* 0x000fc4000000004f */
[----:B------:R-:W-:Y:S02]  /*7de0*/  MUFU.EX2 R97, R97 ;  /* 0x0000006100617308 */ /* 0x000fe40000000800 */
[----:B------:R-:W-:Y:S01]  /*7df0*/  HGMMA.64x96x16.F32.BF16 R24, gdesc[UR24].tnspB, R24, gsb0 ;  /* 0x41600000181879f0 */ /* 0x000fe20008001818 */
[----:B------:R-:W-:Y:S02]  /*7e00*/  UIADD3 UR24, UR10, 0x900, URZ ;  /* 0x000009000a187890 */ /* 0x000fe4000fffe03f */
[----:B------:R-:W-:-:S03]  /*7e10*/  UIADD3 UR26, UR6, 0x180, URZ ;  /* 0x00000180061a7890 */ /* 0x000fc6000fffe03f */
[----:B------:R-:W-:Y:S01]  /*7e20*/  MUFU.EX2 R89, R89 ;  /* 0x0000005900597308 */ /* 0x000fe20000000800 */
[----:B------:R-:W-:Y:S01]  /*7e30*/  UMOV UR25, 0xc0000010 ;  /* 0xc000001000197882 */ /* 0x000fe20000000000 */
[----:B------:R-:W-:Y:S01]  /*7e40*/  UMOV UR27, 0x80000020 ;  /* 0x80000020001b7882 */ /* 0x000fe20000000000 */
[----:B0-----:R-:W-:-:S05]  /*7e50*/  FMNMX.FTZ R77, R72, R77, !PT ;  /* 0x0000004d484d7209 */ /* 0x001fca0007810000 */
[----:B------:R-:W-:Y:S01]  /*7e60*/  MUFU.EX2 R15, R15 ;  /* 0x0000000f000f7308 */ /* 0x000fe20000000800 */
[----:B------:R-:W0:Y:S07]  /*7e70*/  SHFL.BFLY PT, R72, R77, 0x1, 0x1f ;  /* 0x0c201f004d487f89 */ /* 0x000e2e00000e0000 */
[----:B------:R-:W-:Y:S08]  /*7e80*/  MUFU.EX2 R98, R98 ;  /* 0x0000006200627308 */ /* 0x000ff00000000800 */
[----:B------:R-:W-:Y:S08]  /*7e90*/  MUFU.EX2 R73, R73 ;  /* 0x0000004900497308 */ /* 0x000ff00000000800 */
[----:B------:R-:W-:Y:S01]  /*7ea0*/  MUFU.EX2 R90, R90 ;  /* 0x0000005a005a7308 */ /* 0x000fe20000000800 */
[----:B0-----:R-:W-:-:S02]  /*7eb0*/  FMNMX.FTZ R72, R77, R72, !PT ;  /* 0x000000484d487209 */ /* 0x001fc40007810000 */
[----:B------:R-:W-:Y:S02]  /*7ec0*/  FSEL R77, R12, RZ, P3 ;  /* 0x000000ff0c4d7208 */ /* 0x000fe40001800000 */
[C---:B------:R-:W-:Y:S01]  /*7ed0*/  FSETP.NEU.FTZ.AND P4, PT, R72.reuse, -INF , PT ;  /* 0xff8000004800780b */ /* 0x040fe20003f9d000 */
[-C--:B------:R-:W-:Y:S01]  /*7ee0*/  FMUL.FTZ R76, R72, R3.reuse ;  /* 0x00000003484c7220 */ /* 0x080fe20000410000 */
[----:B------:R-:W-:Y:S01]  /*7ef0*/  ISETP.GE.U32.AND P3, PT, R2, 0x180, PT ;  /* 0x000001800200780c */ /* 0x000fe20003f66070 */
[----:B------:R-:W-:Y:S01]  /*7f00*/  FADD.FTZ R0, -R77, R0 ;  /* 0x000000004d007221 */ /* 0x000fe20000010100 */
[----:B------:R-:W-:Y:S01]  /*7f10*/  FSEL R77, R72, RZ, P4 ;  /* 0x000000ff484d7208 */ /* 0x000fe20002000000 */
[----:B------:R-:W-:Y:S01]  /*7f20*/  MUFU.EX2 R85, R85 ;  /* 0x0000005500557308 */ /* 0x000fe20000000800 */
[----:B------:R-:W-:Y:S01]  /*7f30*/  FSEL R21, R76, RZ, P4 ;  /* 0x000000ff4c157208 */ /* 0x000fe20002000000 */
[----:B------:R-:W-:-:S04]  /*7f40*/  FMUL.FTZ R0, R0, R3 ;  /* 0x0000000300007220 */ /* 0x000fc80000410000 */
[-CC-:B------:R-:W-:Y:S01]  /*7f50*/  FFMA.FTZ R76, R130, R3.reuse, -R21.reuse ;  /* 0x00000003824c7223 */ /* 0x180fe20000010815 */
[-CC-:B------:R-:W-:Y:S01]  /*7f60*/  FFMA.FTZ R130, R122, R3.reuse, -R21.reuse ;  /* 0x000000037a827223 */ /* 0x180fe20000010815 */
[-CC-:B------:R-:W-:Y:S01]  /*7f70*/  FFMA.FTZ R122, R116, R3.reuse, -R21.reuse ;  /* 0x00000003747a7223 */ /* 0x180fe20000010815 */
[----:B------:R-:W-:Y:S01]  /*7f80*/  FADD.FTZ R116, -R77, R6 ;  /* 0x000000064d747221 */ /* 0x000fe20000010100 */
[-CC-:B------:R-:W-:Y:S01]  /*7f90*/  FFMA.FTZ R95, R136, R3.reuse, -R21.reuse ;  /* 0x00000003885f7223 */ /* 0x180fe20000010815 */
[----:B------:R-:W-:Y:S02]  /*7fa0*/  VIADD R6, R18, 0x9 ;  /* 0x0000000912067836 */ /* 0x000fe40000000000 */
[-CC-:B------:R-:W-:Y:S01]  /*7fb0*/  FFMA.FTZ R78, R140, R3.reuse, -R21.reuse ;  /* 0x000000038c4e7223 */ /* 0x180fe20000010815 */
[-C--:B------:R-:W-:Y:S01]  /*7fc0*/  FMUL.FTZ R116, R116, R3.reuse ;  /* 0x0000000374747220 */ /* 0x080fe20000410000 */
[----:B------:R-:W0:Y:S01]  /*7fd0*/  MUFU.EX2 R0, R0 ;  /* 0x0000000000007308 */ /* 0x000e220000000800 */
[-CC-:B------:R-:W-:Y:S01]  /*7fe0*/  FFMA.FTZ R103, R138, R3.reuse, -R21.reuse ;  /* 0x000000038a677223 */ /* 0x180fe20000010815 */
[----:B------:R-:W-:Y:S01]  /*7ff0*/  SEL R77, R6, 0x9, !P3 ;  /* 0x00000009064d7807 */ /* 0x000fe20005800000 */
[-CC-:B------:R-:W-:Y:S01]  /*8000*/  FFMA.FTZ R94, R128, R3.reuse, -R21.reuse ;  /* 0x00000003805e7223 */ /* 0x180fe20000010815 */
[-CC-:B------:R-:W-:Y:S01]  /*8010*/  FFMA.FTZ R139, R134, R3.reuse, -R21.reuse ;  /* 0x00000003868b7223 */ /* 0x180fe20000010815 */
[-CC-:B------:R-:W-:Y:S01]  /*8020*/  FFMA.FTZ R132, R132, R3.reuse, -R21.reuse ;  /* 0x0000000384847223 */ /* 0x180fe20000010815 */
[-CC-:B------:R-:W-:Y:S01]  /*8030*/  FFMA.FTZ R151, R146, R3.reuse, -R21.reuse ;  /* 0x0000000392977223 */ /* 0x180fe20000010815 */
[-CC-:B------:R-:W-:Y:S01]  /*8040*/  FFMA.FTZ R149, R148, R3.reuse, -R21.reuse ;  /* 0x0000000394957223 */ /* 0x180fe20000010815 */
[----:B------:R-:W-:Y:S01]  /*8050*/  MUFU.EX2 R95, R95 ;  /* 0x0000005f005f7308 */ /* 0x000fe20000000800 */
[-CC-:B------:R-:W-:Y:S01]  /*8060*/  FFMA.FTZ R128, R124, R3.reuse, -R21.reuse ;  /* 0x000000037c807223 */ /* 0x180fe20000010815 */
[-CC-:B------:R-:W-:Y:S01]  /*8070*/  FFMA.FTZ R147, R150, R3.reuse, -R21.reuse ;  /* 0x0000000396937223 */ /* 0x180fe20000010815 */
[-CC-:B------:R-:W-:Y:S01]  /*8080*/  FFMA.FTZ R124, R126, R3.reuse, -R21.reuse ;  /* 0x000000037e7c7223 */ /* 0x180fe20000010815 */
[-CC-:B------:R-:W-:Y:S01]  /*8090*/  FFMA.FTZ R125, R125, R3.reuse, -R21.reuse ;  /* 0x000000037d7d7223 */ /* 0x180fe20000010815 */
[----:B------:R-:W-:Y:S01]  /*80a0*/  FFMA.FTZ R106, R106, R3, -R21 ;  /* 0x000000036a6a7223 */ /* 0x000fe20000010815 */
[----:B------:R-:W-:-:S02]  /*80b0*/  IMAD.U32 R126, RZ, RZ, UR5 ;  /* 0x00000005ff7e7e24 */ /* 0x000fc4000f8e00ff */
[-C--:B------:R-:W-:Y:S01]  /*80c0*/  FFMA.FTZ R141, R152, R3.reuse, -R21 ;  /* 0x00000003988d7223 */ /* 0x080fe20000010815 */
[----:B------:R1:W2:Y:S01]  /*80d0*/  MUFU.EX2 R6, R116 ;  /* 0x0000007400067308 */ /* 0x0002a20000000800 */
[----:B0-----:R-:W-:Y:S01]  /*80e0*/  FFMA.FTZ R155, R0, R4, R23 ;  /* 0x00000004009b7223 */ /* 0x001fe20000010017 */
[-CC-:B------:R-:W-:Y:S01]  /*80f0*/  FFMA.FTZ R153, R118, R3.reuse, -R21.reuse ;  /* 0x0000000376997223 */ /* 0x180fe20000010815 */
[----:B------:R-:W-:Y:S01]  /*8100*/  @!P1 LEA R126, R126, UR56, 0x3 ;  /* 0x000000387e7e9c11 */ /* 0x000fe2000f8e18ff */
[-CC-:B------:R-:W-:Y:S01]  /*8110*/  FFMA.FTZ R104, R104, R3.reuse, -R21.reuse ;  /* 0x0000000368687223 */ /* 0x180fe20000010815 */
[-CC-:B------:R-:W-:Y:S01]  /*8120*/  FFMA.FTZ R143, R154, R3.reuse, -R21.reuse ;  /* 0x000000039a8f7223 */ /* 0x180fe20000010815 */
[-CC-:B------:R-:W-:Y:S01]  /*8130*/  FFMA.FTZ R108, R108, R3.reuse, -R21.reuse ;  /* 0x000000036c6c7223 */ /* 0x180fe20000010815 */
[----:B------:R-:W-:Y:S01]  /*8140*/  FFMA.FTZ R156, R156, R3, -R21 ;  /* 0x000000039c9c7223 */ /* 0x000fe20000010815 */
[----:B------:R-:W0:Y:S01]  /*8150*/  MUFU.EX2 R76, R76 ;  /* 0x0000004c004c7308 */ /* 0x000e220000000800 */
[----:B-1----:R-:W-:Y:S01]  /*8160*/  FADD.FTZ R116, R20, R155 ;  /* 0x0000009b14747221 */ /* 0x002fe20000010000 */
[----:B------:R-:W-:-:S02]  /*8170*/  @!P1 VIADD R118, R126, 0x31c60 ;  /* 0x00031c607e769836 */ /* 0x000fc40000000000 */
[-CC-:B------:R-:W-:Y:S01]  /*8180*/  FFMA.FTZ R92, R92, R3.reuse, -R21.reuse ;  /* 0x000000035c5c7223 */ /* 0x180fe20000010815 */
[-CC-:B------:R-:W-:Y:S01]  /*8190*/  FFMA.FTZ R110, R110, R3.reuse, -R21.reuse ;  /* 0x000000036e6e7223 */ /* 0x180fe20000010815 */
[-CC-:B------:R-:W-:Y:S01]  /*81a0*/  FFMA.FTZ R93, R93, R3.reuse, -R21.reuse ;  /* 0x000000035d5d7223 */ /* 0x180fe20000010815 */
[-CC-:B------:R-:W-:Y:S01]  /*81b0*/  FFMA.FTZ R111, R111, R3.reuse, -R21.reuse ;  /* 0x000000036f6f7223 */ /* 0x180fe20000010815 */
[-CC-:B------:R-:W-:Y:S01]  /*81c0*/  FFMA.FTZ R127, R127, R3.reuse, -R21.reuse ;  /* 0x000000037f7f7223 */ /* 0x180fe20000010815 */
[----:B------:R-:W1:Y:S01]  /*81d0*/  MUFU.EX2 R78, R78 ;  /* 0x0000004e004e7308 */ /* 0x000e620000000800 */
[-CC-:B------:R-:W-:Y:S01]  /*81e0*/  FFMA.FTZ R129, R129, R3.reuse, -R21.reuse ;  /* 0x0000000381817223 */ /* 0x180fe20000010815 */
[-CC-:B------:R-:W-:Y:S01]  /*81f0*/  FFMA.FTZ R131, R131, R3.reuse, -R21.reuse ;  /* 0x0000000383837223 */ /* 0x180fe20000010815 */
[-CC-:B------:R-:W-:Y:S01]  /*8200*/  FFMA.FTZ R133, R133, R3.reuse, -R21.reuse ;  /* 0x0000000385857223 */ /* 0x180fe20000010815 */
[-CC-:B------:R-:W-:Y:S01]  /*8210*/  FFMA.FTZ R135, R135, R3.reuse, -R21.reuse ;  /* 0x0000000387877223 */ /* 0x180fe20000010815 */
[----:B------:R-:W-:Y:S01]  /*8220*/  FFMA.FTZ R137, R137, R3, -R21 ;  /* 0x0000000389897223 */ /* 0x000fe20000010815 */
[----:B------:R-:W-:Y:S01]  /*8230*/  @!P1 PRMT R118, RZ, 0x654, R118 ;  /* 0x00000654ff769816 */ /* 0x000fe20000000076 */
[----:B------:R-:W-:Y:S01]  /*8240*/  UMOV UR5, UR4 ;  /* 0x0000000400057c82 */ /* 0x000fe20008000000 */
[----:B------:R-:W3:Y:S01]  /*8250*/  MUFU.EX2 R103, R103 ;  /* 0x0000006700677308 */ /* 0x000ee20000000800 */
[----:B------:R-:W-:Y:S01]  /*8260*/  ISETP.GT.AND P3, PT, R8, R13, PT ;  /* 0x0000000d0800720c */ /* 0x000fe20003f64270 */
[----:B------:R-:W-:-:S02]  /*8270*/  WARPGROUP.DEPBAR.LE gsb0, 0x0 ;  /* 0x00008000000079c5 */ /* 0x000fc40000010000 */
[----:B------:R-:W-:Y:S01]  /*8280*/  WARPGROUP.ARRIVE ;  /* 0x00000000000079c5 */ /* 0x000fe20000000000 */
[----:B------:R-:W-:-:S03]  /*8290*/  VIADD R8, R8, 0xffffffff ;  /* 0xffffffff08087836 */ /* 0x000fc60000000000 */
[----:B------:R-:W4:Y:S02]  /*82a0*/  MUFU.EX2 R94, R94 ;  /* 0x0000005e005e7308 */ /* 0x000f240000000800 */
[----:B------:R-:W-:Y:S01]  /*82b0*/  HGMMA.64x96x16.F32.BF16 R24, gdesc[UR24].tnspB, R24, gsb0 ;  /* 0x41600000181879f0 */ /* 0x000fe20008001818 */
[----:B------:R-:W-:Y:S02]  /*82c0*/  UIADD3 UR24, UR10, 0xa80, URZ ;  /* 0x00000a800a187890 */ /* 0x000fe4000fffe03f */
[----:B------:R-:W-:Y:S01]  /*82d0*/  UIADD3 UR26, UR6, 0x1c0, URZ ;  /* 0x000001c0061a7890 */ /* 0x000fe2000fffe03f */
[----:B------:R-:W-:Y:S01]  /*82e0*/  UMOV UR25, 0xc0000010 ;  /* 0xc000001000197882 */ /* 0x000fe20000000000 */
[----:B------:R-:W-:Y:S01]  /*82f0*/  UMOV UR27, 0x80000020 ;  /* 0x80000020001b7882 */ /* 0x000fe20000000000 */
[----:B------:R-:W5:Y:S08]  /*8300*/  MUFU.EX2 R139, R139 ;  /* 0x0000008b008b7308 */ /* 0x000f700000000800 */
        /* <DEDUP_REMOVED lines=10> */
[----:B------:R-:W5:Y:S01]  /*83b0*/  MUFU.EX2 R104, R104 ;  /* 0x0000006800687308 */ /* 0x000f620000000800 */
[----:B------:R-:W-:-:S02]  /*83c0*/  WARPGROUP.DEPBAR.LE gsb0, 0x0 ;  /* 0x00008000000079c5 */ /* 0x000fc40000010000 */
[----:B------:R-:W-:-:S05]  /*83d0*/  WARPGROUP.ARRIVE ;  /* 0x00000000000079c5 */ /* 0x000fca0000000000 */
[----:B------:R-:W5:Y:S01]  /*83e0*/  MUFU.EX2 R143, R143 ;  /* 0x0000008f008f7308 */ /* 0x000f620000000800 */
[----:B------:R-:W-:Y:S01]  /*83f0*/  HGMMA.64x96x16.F32.BF16 R24, gdesc[UR24].tnspB, R24, gsb0 ;  /* 0x41600000181879f0 */ /* 0x000fe20008001818 */
[----:B------:R-:W-:Y:S02]  /*8400*/  UIADD3 UR24, UR10, 0xc00, URZ ;  /* 0x00000c000a187890 */ /* 0x000fe4000fffe03f */
[----:B------:R-:W-:-:S04]  /*8410*/  UIADD3 UR26, UR6, 0x200, URZ ;  /* 0x00000200061a7890 */ /* 0x000fc8000fffe03f */
[----:B------:R-:W5:Y:S01]  /*8420*/  MUFU.EX2 R108, R108 ;  /* 0x0000006c006c7308 */ /* 0x000f620000000800 */
[----:B------:R-:W-:Y:S01]  /*8430*/  UMOV UR25, 0xc0000010 ;  /* 0xc000001000197882 */ /* 0x000fe20000000000 */
[----:B------:R-:W-:-:S06]  /*8440*/  UMOV UR27, 0x80000020 ;  /* 0x80000020001b7882 */ /* 0x000fcc0000000000 */
[----:B------:R-:W5:Y:S08]  /*8450*/  MUFU.EX2 R153, R153 ;  /* 0x0000009900997308 */ /* 0x000f700000000800 */
[----:B------:R-:W5:Y:S08]  /*8460*/  MUFU.EX2 R4, R156 ;  /* 0x0000009c00047308 */ /* 0x000f700000000800 */
        /* <DEDUP_REMOVED lines=13> */
[----:B------:R-:W-:Y:S07]  /*8540*/  HGMMA.64x96x16.F32.BF16 R24, gdesc[UR24].tnspB, R24, gsb0 ;  /* 0x41600000181879f0 */ /* 0x000fee0008001818 */
[----:B------:R-:W-:Y:S08]  /*8550*/  MUFU.EX2 R99, R99 ;  /* 0x0000006300637308 */ /* 0x000ff00000000800 */
[----:B------:R-:W-:Y:S08]  /*8560*/  MUFU.EX2 R135, R135 ;  /* 0x0000008700877308 */ /* 0x000ff00000000800 */
[----:B------:R-:W-:Y:S01]  /*8570*/  MUFU.EX2 R137, R137 ;  /* 0x0000008900897308 */ /* 0x000fe20000000800 */
[----:B------:R-:W-:-:S02]  /*8580*/  WARPGROUP.DEPBAR.LE gsb0, 0x0 ;  /* 0x00008000000079c5 */ /* 0x000fc40000010000 */
[----:B------:R0:W-:Y:S06]  /*8590*/  BAR.ARV R77, 0x100 ;  /* 0x0004004d0000751d */ /* 0x0001ec0000002000 */
[----:B------:R1:W-:Y:S01]  /*85a0*/  @!P1 SYNCS.ARRIVE.TRANS64.RED.A1T0 RZ, [R79+URZ], RZ ;  /* 0x000000ff4fff99a7 */ /* 0x0003e2000810043f */
[-C--:B--2---:R-:W-:Y:S01]  /*85b0*/  FMUL.FTZ R24, R24, R6.reuse ;  /* 0x0000000618187220 */ /* 0x084fe20000410000 */
[----:B0-----:R-:W-:Y:S01]  /*85c0*/  F2FP.BF16.F32.PACK_AB R77, R20, R23 ;  /* 0x00000017144d723e */ /* 0x001fe200000010ff */
[-C--:B------:R-:W-:Y:S01]  /*85d0*/  FMUL.FTZ R25, R25, R6.reuse ;  /* 0x0000000619197220 */ /* 0x080fe20000410000 */
[-C--:B------:R-:W-:Y:S01]  /*85e0*/  FMUL.FTZ R28, R28, R6.reuse ;  /* 0x000000061c1c7220 */ /* 0x080fe20000410000 */
[-C--:B------:R-:W-:Y:S01]  /*85f0*/  FMUL.FTZ R29, R29, R6.reuse ;  /* 0x000000061d1d7220 */ /* 0x080fe20000410000 */
[-C--:B------:R-:W-:Y:S01]  /*8600*/  FMUL.FTZ R32, R32, R6.reuse ;  /* 0x0000000620207220 */ /* 0x080fe20000410000 */
[----:B------:R-:W-:Y:S01]  /*8610*/  FMUL.FTZ R33, R33, R6 ;  /* 0x0000000621217220 */ /* 0x000fe20000410000 */
[----:B-1----:R-:W-:Y:S01]  /*8620*/  FFMA.FTZ R79, R6, R5, R95 ;  /* 0x00000005064f7223 */ /* 0x002fe2000001005f */
[----:B------:R-:W-:Y:S01]  /*8630*/  FFMA.FTZ R5, R109, R3, -R21 ;  /* 0x000000036d057223 */ /* 0x000fe20000010815 */
[----:B------:R-:W-:Y:S01]  /*8640*/  FADD.FTZ R109, R115, R116 ;  /* 0x00000074736d7221 */ /* 0x000fe20000010000 */
[----:B------:R0:W-:Y:S01]  /*8650*/  @!P1 SYNCS.ARRIVE.TRANS64.RED.A1T0 RZ, [R118+URZ], RZ ;  /* 0x000000ff76ff99a7 */ /* 0x0001e2000810043f */
[C---:B------:R-:W-:Y:S01]  /*8660*/  FADD.FTZ R79, R76.reuse, R79 ;  /* 0x0000004f4c4f7221 */ /* 0x040fe20000010000 */
[----:B------:R-:W-:Y:S01]  /*8670*/  F2FP.BF16.F32.PACK_AB R76, R76, R95 ;  /* 0x0000005f4c4c723e */ /* 0x000fe200000010ff */
[----:B------:R-:W-:Y:S01]  /*8680*/  FADD.FTZ R109, R14, R109 ;  /* 0x0000006d0e6d7221 */ /* 0x000fe20000010000 */
[----:B------:R-:W1:Y:S01]  /*8690*/  MUFU.EX2 R5, R5 ;  /* 0x0000000500057308 */ /* 0x000e620000000800 */
[----:B------:R-:W-:Y:S01]  /*86a0*/  FADD.FTZ R20, R78, R79 ;  /* 0x0000004f4e147221 */ /* 0x000fe20000010000 */
[----:B------:R-:W-:Y:S01]  /*86b0*/  F2FP.BF16.F32.PACK_AB R79, R14, R115 ;  /* 0x000000730e4f723e */ /* 0x000fe200000010ff */
[----:B------:R-:W-:Y:S01]  /*86c0*/  FADD.FTZ R116, R22, R109 ;  /* 0x0000006d16747221 */ /* 0x000fe20000010000 */
[-CC-:B------:R-:W-:Y:S01]  /*86d0*/  FFMA.FTZ R14, R100, R3.reuse, -R21.reuse ;  /* 0x00000003640e7223 */ /* 0x180fe20000010815 */
[----:B---3--:R-:W-:Y:S01]  /*86e0*/  FADD.FTZ R23, R103, R20 ;  /* 0x0000001467177221 */ /* 0x008fe20000010000 */
[-C--:B------:R-:W-:Y:S01]  /*86f0*/  FFMA.FTZ R100, R101, R3.reuse, -R21 ;  /* 0x0000000365647223 */ /* 0x080fe20000010815 */
[----:B------:R-:W-:Y:S01]  /*8700*/  FADD.FTZ R116, R119, R116 ;  /* 0x0000007477747221 */ /* 0x000fe20000010000 */
[----:B------:R2:W-:Y:S01]  /*8710*/  MUFU.EX2 R101, R106 ;  /* 0x0000006a00657308 */ /* 0x0005e20000000800 */
[----:B----4-:R-:W-:Y:S01]  /*8720*/  FADD.FTZ R20, R94, R23 ;  /* 0x000000175e147221 */ /* 0x010fe20000010000 */
[----:B------:R-:W-:Y:S01]  /*8730*/  F2FP.BF16.F32.PACK_AB R78, R103, R78 ;  /* 0x0000004e674e723e */ /* 0x000fe200000010ff */
[----:B------:R-:W-:Y:S01]  /*8740*/  FFMA.FTZ R103, R107, R3, -R21 ;  /* 0x000000036b677223 */ /* 0x000fe20000010815 */
[-C--:B------:R-:W-:Y:S01]  /*8750*/  FMUL.FTZ R36, R36, R6.reuse ;  /* 0x0000000624247220 */ /* 0x080fe20000410000 */
[----:B-----5:R-:W-:Y:S01]  /*8760*/  FADD.FTZ R23, R139, R20 ;  /* 0x000000148b177221 */ /* 0x020fe20000010000 */
[-C--:B------:R-:W-:Y:S01]  /*8770*/  FMUL.FTZ R37, R37, R6.reuse ;  /* 0x0000000625257220 */ /* 0x080fe20000410000 */
[----:B------:R3:W-:Y:S01]  /*8780*/  STSM.16.M88.4 [R9+0x24300], R76 ;  /* 0x0243004c09007844 */ /* 0x0007e20000000200 */
[----:B------:R-:W4:Y:S01]  /*8790*/  MUFU.EX2 R14, R14 ;  /* 0x0000000e000e7308 */ /* 0x000f220000000800 */
[----:B------:R-:W-:Y:S01]  /*87a0*/  FADD.FTZ R20, R132, R23 ;  /* 0x0000001784147221 */ /* 0x000fe20000010000 */
[----:B------:R-:W-:Y:S01]  /*87b0*/  FADD.FTZ R23, R123, R116 ;  /* 0x000000747b177221 */ /* 0x000fe20000010000 */
[-C--:B------:R-:W-:Y:S01]  /*87c0*/  FMUL.FTZ R40, R40, R6.reuse ;  /* 0x0000000628287220 */ /* 0x080fe20000410000 */
[-C--:B------:R-:W-:Y:S01]  /*87d0*/  FMUL.FTZ R41, R41, R6.reuse ;  /* 0x0000000629297220 */ /* 0x080fe20000410000 */
[----:B------:R-:W-:Y:S01]  /*87e0*/  FADD.FTZ R95, R151, R20 ;  /* 0x00000014975f7221 */ /* 0x000fe20000010000 */
[----:B------:R-:W-:Y:S01]  /*87f0*/  FADD.FTZ R23, R142, R23 ;  /* 0x000000178e177221 */ /* 0x000fe20000010000 */
[-C--:B------:R-:W-:Y:S01]  /*8800*/  FMUL.FTZ R44, R44, R6.reuse ;  /* 0x000000062c2c7220 */ /* 0x080fe20000410000 */
[----:B------:R-:W-:Y:S01]  /*8810*/  MUFU.EX2 R109, R93 ;  /* 0x0000005d006d7308 */ /* 0x000fe20000000800 */
[----:B------:R-:W-:Y:S01]  /*8820*/  FADD.FTZ R20, R130, R95 ;  /* 0x0000005f82147221 */ /* 0x000fe20000010000 */
[----:B--2---:R-:W-:Y:S01]  /*8830*/  FADD.FTZ R106, R120, R23 ;  /* 0x00000017786a7221 */ /* 0x004fe20000010000 */
[-C--:B------:R-:W-:Y:S01]  /*8840*/  FMUL.FTZ R45, R45, R6.reuse ;  /* 0x000000062d2d7220 */ /* 0x080fe20000410000 */
[----:B------:R-:W-:Y:S01]  /*8850*/  FMUL.FTZ R48, R48, R6 ;  /* 0x0000000630307220 */ /* 0x000fe20000410000 */
[----:B------:R-:W-:Y:S01]  /*8860*/  FADD.FTZ R23, R149, R20 ;  /* 0x0000001495177221 */ /* 0x000fe20000010000 */
[----:B------:R-:W-:Y:S01]  /*8870*/  FADD.FTZ R95, R121, R106 ;  /* 0x0000006a795f7221 */ /* 0x000fe20000010000 */
[----:B---3--:R-:W-:Y:S01]  /*8880*/  F2FP.BF16.F32.PACK_AB R76, R149, R130 ;  /* 0x00000082954c723e */ /* 0x008fe200000010ff */
[----:B------:R-:W2:Y:S01]  /*8890*/  MUFU.EX2 R100, R100 ;  /* 0x0000006400647308 */ /* 0x000ea20000000800 */
[----:B------:R-:W-:Y:S01]  /*88a0*/  FADD.FTZ R20, R128, R23 ;  /* 0x0000001780147221 */ /* 0x000fe20000010000 */
[----:B------:R-:W-:Y:S01]  /*88b0*/  FADD.FTZ R106, R112, R95 ;  /* 0x0000005f706a7221 */ /* 0x000fe20000010000 */
[----:B------:R-:W-:Y:S01]  /*88c0*/  F2FP.BF16.F32.PACK_AB R77, R121, R120 ;  /* 0x00000078794d723e */ /* 0x000fe200000010ff */
[----:B------:R-:W-:Y:S01]  /*88d0*/  FMUL.FTZ R49, R49, R6 ;  /* 0x0000000631317220 */ /* 0x000fe20000410000 */
[----:B------:R-:W-:Y:S01]  /*88e0*/  FADD.FTZ R21, R147, R20 ;  /* 0x0000001493157221 */ /* 0x000fe20000010000 */
[----:B------:R-:W-:Y:S01]  /*88f0*/  FADD.FTZ R23, R113, R106 ;  /* 0x0000006a71177221 */ /* 0x000fe20000010000 */
[----:B------:R-:W-:Y:S01]  /*8900*/  F2FP.BF16.F32.PACK_AB R20, R139, R94 ;  /* 0x0000005e8b14723e */ /* 0x000fe200000010ff */
[----:B------:R3:W-:Y:S01]  /*8910*/  MUFU.EX2 R106, R92 ;  /* 0x0000005c006a7308 */ /* 0x0007e20000000800 */
[----:B------:R-:W-:Y:S01]  /*8920*/  FADD.FTZ R116, R124, R21 ;  /* 0x000000157c747221 */ /* 0x000fe20000010000 */
[----:B0-----:R-:W-:Y:S01]  /*8930*/  FADD.FTZ R118, R114, R23 ;  /* 0x0000001772767221 */ /* 0x001fe20000010000 */
[----:B------:R-:W-:Y:S01]  /*8940*/  F2FP.BF16.F32.PACK_AB R21, R119, R22 ;  /* 0x000000167715723e */ /* 0x000fe200000010ff */
[----:B------:R-:W-:Y:S01]  /*8950*/  FMUL.FTZ R52, R52, R6 ;  /* 0x0000000634347220 */ /* 0x000fe20000410000 */
[----:B------:R-:W-:Y:S01]  /*8960*/  FADD.FTZ R23, R125, R116 ;  /* 0x000000747d177221 */ /* 0x000fe20000010000 */
        /* <DEDUP_REMOVED lines=8> */
[----:B---3--:R-:W-:Y:S01]  /*89f0*/  FADD.FTZ R92, R96, R79 ;  /* 0x0000004f605c7221 */ /* 0x008fe20000010000 */
[----:B------:R-:W-:Y:S01]  /*8a00*/  F2FP.BF16.F32.PACK_AB R79, R113, R112 ;  /* 0x00000070714f723e */ /* 0x000fe200000010ff */
[----:B------:R-:W3:Y:S01]  /*8a10*/  MUFU.EX2 R107, R110 ;  /* 0x0000006e006b7308 */ /* 0x000ee20000000800 */
[----:B------:R-:W-:Y:S01]  /*8a20*/  FADD.FTZ R94, R104, R95 ;  /* 0x0000005f685e7221 */ /* 0x000fe20000010000 */
[----:B------:R-:W-:Y:S01]  /*8a30*/  FADD.FTZ R95, R97, R92 ;  /* 0x0000005c615f7221 */ /* 0x000fe20000010000 */
[----:B------:R-:W-:Y:S01]  /*8a40*/  F2FP.BF16.F32.PACK_AB R119, R96, R105 ;  /* 0x000000696077723e */ /* 0x000fe200000010ff */
[----:B------:R5:W-:Y:S01]  /*8a50*/  STSM.16.M88.4 [R9+0x25b00], R20 ;  /* 0x025b001409007844 */ /* 0x000be20000000200 */
[----:B------:R-:W-:Y:S01]  /*8a60*/  FADD.FTZ R113, R143, R94 ;  /* 0x0000005e8f717221 */ /* 0x000fe20000010000 */
[----:B------:R-:W-:Y:S01]  /*8a70*/  FADD.FTZ R92, R88, R95 ;  /* 0x0000005f585c7221 */ /* 0x000fe20000010000 */
        /* <DEDUP_REMOVED lines=9> */
[----:B------:R-:W-:Y:S01]  /*8b10*/  FMUL.FTZ R56, R56, R6 ;  /* 0x0000000638387220 */ /* 0x000fe20000410000 */
[----:B------:R-:W-:Y:S01]  /*8b20*/  FADD.FTZ R94, R4, R95 ;  /* 0x0000005f045e7221 */ /* 0x000fe20000010000 */
[----:B------:R-:W-:Y:S01]  /*8b30*/  FADD.FTZ R93, R81, R92 ;  /* 0x0000005c515d7221 */ /* 0x000fe20000010000 */
[----:B------:R-:W-:Y:S01]  /*8b40*/  F2FP.BF16.F32.PACK_AB R118, R141, R122 ;  /* 0x0000007a8d76723e */ /* 0x000fe200000010ff */
[----:B------:R-:W-:Y:S01]  /*8b50*/  FMUL.FTZ R57, R57, R6 ;  /* 0x0000000639397220 */ /* 0x000fe20000410000 */
[----:B-1----:R-:W-:Y:S01]  /*8b60*/  FADD.FTZ R95, R5, R94 ;  /* 0x0000005e055f7221 */ /* 0x002fe20000010000 */
[----:B------:R-:W-:Y:S01]  /*8b70*/  FADD.FTZ R94, R84, R93 ;  /* 0x0000005d545e7221 */ /* 0x000fe20000010000 */
[----:B------:R-:W-:Y:S01]  /*8b80*/  F2FP.BF16.F32.PACK_AB R92, R143, R104 ;  /* 0x000000688f5c723e */ /* 0x000fe200000010ff */
[----:B------:R-:W-:Y:S01]  /*8b90*/  STSM.16.M88.4 [R9+0x28b00], R116 ;  /* 0x028b007409007844 */ /* 0x000fe20000000200 */
[----:B----4-:R-:W-:Y:S01]  /*8ba0*/  FADD.FTZ R96, R14, R95 ;  /* 0x0000005f0e607221 */ /* 0x010fe20000010000 */
[----:B------:R-:W-:Y:S01]  /*8bb0*/  FADD.FTZ R95, R15, R94 ;  /* 0x0000005e0f5f7221 */ /* 0x000fe20000010000 */
[----:B------:R-:W-:Y:S01]  /*8bc0*/  F2FP.BF16.F32.PACK_AB R93, R88, R97 ;  /* 0x00000061585d723e */ /* 0x000fe200000010ff */
[-C--:B------:R-:W-:Y:S01]  /*8bd0*/  FMUL.FTZ R60, R60, R6.reuse ;  /* 0x000000063c3c7220 */ /* 0x080fe20000410000 */
[----:B-----5:R-:W-:Y:S01]  /*8be0*/  FADD.FTZ R21, R101, R96 ;  /* 0x0000006065157221 */ /* 0x020fe20000010000 */
[----:B------:R-:W-:Y:S01]  /*8bf0*/  FADD.FTZ R20, R98, R95 ;  /* 0x0000005f62147221 */ /* 0x000fe20000010000 */
[----:B------:R-:W-:Y:S01]  /*8c00*/  F2FP.BF16.F32.PACK_AB R95, R80, R89 ;  /* 0x00000059505f723e */ /* 0x000fe200000010ff */
[----:B------:R-:W-:Y:S01]  /*8c10*/  FMUL.FTZ R61, R61, R6 ;  /* 0x000000063d3d7220 */ /* 0x000fe20000410000 */
[----:B--2---:R-:W-:Y:S01]  /*8c20*/  FADD.FTZ R22, R100, R21 ;  /* 0x0000001564167221 */ /* 0x004fe20000010000 */
[----:B------:R-:W-:Y:S01]  /*8c30*/  FADD.FTZ R23, R73, R20 ;  /* 0x0000001449177221 */ /* 0x000fe20000010000 */
[----:B------:R-:W-:Y:S01]  /*8c40*/  F2FP.BF16.F32.PACK_AB R20, R5, R4 ;  /* 0x000000040514723e */ /* 0x000fe200000010ff */
[----:B------:R-:W1:Y:S01]  /*8c50*/  MUFU.EX2 R80, R133 ;  /* 0x0000008500507308 */ /* 0x000e620000000800 */
[----:B0-----:R-:W-:Y:S01]  /*8c60*/  FADD.FTZ R5, R103, R22 ;  /* 0x0000001667057221 */ /* 0x001fe20000010000 */
[----:B------:R-:W-:Y:S01]  /*8c70*/  FADD.FTZ R4, R90, R23 ;  /* 0x000000175a047221 */ /* 0x000fe20000010000 */
[----:B------:R-:W-:Y:S01]  /*8c80*/  F2FP.BF16.F32.PACK_AB R23, R98, R15 ;  /* 0x0000000f6217723e */ /* 0x000fe200000010ff */
[----:B------:R-:W-:Y:S01]  /*8c90*/  FMUL.FTZ R64, R64, R6 ;  /* 0x0000000640407220 */ /* 0x000fe20000410000 */
[----:B---3--:R-:W-:Y:S01]  /*8ca0*/  FADD.FTZ R76, R106, R5 ;  /* 0x000000056a4c7221 */ /* 0x008fe20000010000 */
        /* <DEDUP_REMOVED lines=12> */
[----:B------:R0:W-:Y:S01]  /*8d70*/  STSM.16.M88.4 [R9+0x2bb00], R20 ;  /* 0x02bb001409007844 */ /* 0x0001e20000000200 */
[----:B------:R-:W-:Y:S01]  /*8d80*/  F2FP.BF16.F32.PACK_AB R78, R107, R106 ;  /* 0x0000006a6b4e723e */ /* 0x000fe200000010ff */
[----:B------:R-:W-:Y:S01]  /*8d90*/  FADD.FTZ R5, R83, R4 ;  /* 0x0000000453057221 */ /* 0x000fe20000010000 */
[----:B------:R-:W-:Y:S01]  /*8da0*/  FADD.FTZ R14, R127, R14 ;  /* 0x0000000e7f0e7221 */ /* 0x000fe20000010000 */
[----:B------:R-:W-:Y:S01]  /*8db0*/  F2FP.BF16.F32.PACK_AB R79, R102, R85 ;  /* 0x00000055664f723e */ /* 0x000fe200000010ff */
[----:B------:R-:W-:Y:S01]  /*8dc0*/  FMUL.FTZ R65, R65, R6 ;  /* 0x0000000641417220 */ /* 0x000fe20000410000 */
[----:B------:R-:W-:Y:S01]  /*8dd0*/  F2FP.BF16.F32.PACK_AB R81, R75, R74 ;  /* 0x0000004a4b51723e */ /* 0x000fe200000010ff */
[----:B------:R-:W-:Y:S01]  /*8de0*/  FADD.FTZ R14, R129, R14 ;  /* 0x0000000e810e7221 */ /* 0x000fe20000010000 */
[----:B------:R-:W-:Y:S01]  /*8df0*/  FADD.FTZ R4, R86, R5 ;  /* 0x0000000556047221 */ /* 0x000fe20000010000 */
[----:B------:R2:W-:Y:S01]  /*8e00*/  STSM.16.M88.4 [R9+0x2d300], R76 ;  /* 0x02d3004c09007844 */ /* 0x0005e20000000200 */
[-C--:B------:R-:W-:Y:S01]  /*8e10*/  FMUL.FTZ R68, R68, R6.reuse ;  /* 0x0000000644447220 */ /* 0x080fe20000410000 */
[----:B------:R-:W-:Y:S01]  /*8e20*/  FADD.FTZ R14, R131, R14 ;  /* 0x0000000e830e7221 */ /* 0x000fe20000010000 */
[----:B------:R-:W-:Y:S01]  /*8e30*/  FADD.FTZ R5, R87, R4 ;  /* 0x0000000457057221 */ /* 0x000fe20000010000 */
[----:B------:R-:W-:Y:S01]  /*8e40*/  FMUL.FTZ R69, R69, R6 ;  /* 0x0000000645457220 */ /* 0x000fe20000410000 */
[----:B------:R-:W-:Y:S01]  /*8e50*/  FMUL.FTZ R26, R26, R0 ;  /* 0x000000001a1a7220 */ /* 0x000fe20000410000 */
[----:B-1----:R-:W-:Y:S01]  /*8e60*/  FADD.FTZ R14, R80, R14 ;  /* 0x0000000e500e7221 */ /* 0x002fe20000010000 */
[----:B0-----:R-:W-:Y:S01]  /*8e70*/  F2FP.BF16.F32.PACK_AB R20, R110, R109 ;  /* 0x0000006d6e14723e */ /* 0x001fe200000010ff */
        /* <DEDUP_REMOVED lines=10> */
[----:B------:R2:W-:Y:S01]  /*8f20*/  STSM.16.M88.4 [R9+0x2eb00], R20 ;  /* 0x02eb001409007844 */ /* 0x0005e20000000200 */
[----:B------:R-:W-:Y:S01]  /*8f30*/  F2FP.BF16.F32.PACK_AB R83, R99, R91 ;  /* 0x0000005b6353723e */ /* 0x000fe200000010ff */
[-C--:B------:R-:W-:Y:S01]  /*8f40*/  FMUL.FTZ R27, R27, R0.reuse ;  /* 0x000000001b1b7220 */ /* 0x080fe20000410000 */
[-C--:B------:R-:W-:Y:S01]  /*8f50*/  FMUL.FTZ R30, R30, R0.reuse ;  /* 0x000000001e1e7220 */ /* 0x080fe20000410000 */
[-C--:B------:R-:W-:Y:S01]  /*8f60*/  FMUL.FTZ R31, R31, R0.reuse ;  /* 0x000000001f1f7220 */ /* 0x080fe20000410000 */
[-C--:B------:R-:W-:Y:S01]  /*8f70*/  FMUL.FTZ R34, R34, R0.reuse ;  /* 0x0000000022227220 */ /* 0x080fe20000410000 */
[----:B------:R2:W-:Y:S01]  /*8f80*/  STSM.16.M88.4 [R9+0x30300], R80 ;  /* 0x0303005009007844 */ /* 0x0005e20000000200 */
[-C--:B------:R-:W-:Y:S01]  /*8f90*/  FMUL.FTZ R35, R35, R0.reuse ;  /* 0x0000000023237220 */ /* 0x080fe20000410000 */
        /* <DEDUP_REMOVED lines=25> */
[----:B------:R-:W-:-:S02]  /*9130*/  IMAD.MOV.U32 R14, RZ, RZ, R7 ;  /* 0x000000ffff0e7224 */ /* 0x000fc400078e0007 */
[----:B------:R-:W-:Y:S02]  /*9140*/  IMAD.MOV.U32 R0, RZ, RZ, R12 ;  /* 0x000000ffff007224 */ /* 0x000fe400078e000c */
[----:B------:R-:W-:Y:S01]  /*9150*/  IMAD.MOV.U32 R6, RZ, RZ, R72 ;  /* 0x000000ffff067224 */ /* 0x000fe200078e0048 */
[----:B0-----:R-:W-:Y:S01]  /*9160*/  NOP ;  /* 0x0000000000007918 */ /* 0x001fe20000000000 */
[----:B--2---:R-:W-:Y:S05]  /*9170*/  @P3 BRA `(.L_x_1925) ;  /* 0xffffffbc00bc3947 */ /* 0x004fea000383ffff */
[----:B------:R-:W-:Y:S02]  /*9180*/  IMAD.MOV.U32 R0, RZ, RZ, R12 ;  /* 0x000000ffff007224 */ /* 0x000fe400078e000c */
[----:B------:R-:W-:-:S07]  /*9190*/  IMAD.MOV.U32 R6, RZ, RZ, R72 ;  /* 0x000000ffff067224 */ /* 0x000fce00078e0048 */
.L_x_1916:
[----:B------:R-:W-:-:S13]  /*91a0*/  ISETP.GE.AND P2, PT, R8, R17, PT ;  /* 0x000000110800720c */ /* 0x000fda0003f46270 */
[----:B------:R-:W-:Y:S05]  /*91b0*/  @!P2 BRA `(.L_x_1926) ;  /* 0x000000380074a947 */ /* 0x000fea0003800000 */
[----:B------:R-:W-:Y:S01]  /*91c0*/  ULOP3.LUT UR57, UR59, 0x10000, URZ, 0xfc, !UPT ;  /* 0x000100003b397892 */ /* 0x000fe2000f8efc3f */
[----:B------:R-:W-:Y:S01]  /*91d0*/  IMAD.MOV.U32 R11, RZ, RZ, R6 ;  /* 0x000000ffff0b7224 */ /* 0x000fe200078e0006 */
[----:B------:R-:W-:Y:S01]  /*91e0*/  UMOV UR6, UR4 ;  /* 0x0000000400067c82 */ /* 0x000fe20008000000 */
[----:B------:R-:W-:Y:S01]  /*91f0*/  UMOV UR23, 0xc0000010 ;  /* 0xc000001000177882 */ /* 0x000fe20000000000 */
[----:B------:R-:W-:Y:S01]  /*9200*/  UIADD3 UR5, UR57, 0x180, URZ ;  /* 0x0000018039057890 */ /* 0x000fe2000fffe03f */
[----:B------:R-:W-:Y:S01]  /*9210*/  IMAD.MOV.U32 R12, RZ, RZ, R7 ;  /* 0x000000ffff0c7224 */ /* 0x000fe200078e0007 */
[----:B------:R-:W-:Y:S01]  /*9220*/  UIADD3 UR10, UR57, 0x300, URZ ;  /* 0x00000300390a7890 */ /* 0x000fe2000fffe03f */
[----:B------:R-:W-:Y:S01]  /*9230*/  IMAD.U32 R7, RZ, RZ, UR23 ;  /* 0x00000017ff077e24 */ /* 0x000fe2000f8e00ff */
[----:B------:R-:W-:Y:S01]  /*9240*/  UIADD3 UR11, UR57, 0x480, URZ ;  /* 0x00000480390b7890 */ /* 0x000fe2000fffe03f */
[----:B------:R-:W-:Y:S01]  /*9250*/  VIADD R10, R18, 0x9 ;  /* 0x00000009120a7836 */ /* 0x000fe20000000000 */
[----:B------:R-:W-:Y:S01]  /*9260*/  UIADD3 UR14, UR57, 0x600, URZ ;  /* 0x00000600390e7890 */ /* 0x000fe2000fffe03f */
[----:B------:R-:W-:Y:S01]  /*9270*/  ISETP.GE.U32.AND P2, PT, R2, 0x180, PT ;  /* 0x000001800200780c */ /* 0x000fe20003f46070 */
[----:B------:R-:W-:Y:S01]  /*9280*/  UMOV UR4, UR5 ;  /* 0x0000000500047c82 */ /* 0x000fe20008000000 */
[----:B------:R-:W-:Y:S01]  /*9290*/  UMOV UR5, 0xc0000010 ;  /* 0xc000001000057882 */ /* 0x000fe20000000000 */
[----:B------:R-:W-:Y:S01]  /*92a0*/  UMOV UR22, UR10 ;  /* 0x0000000a00167c82 */ /* 0x000fe20008000000 */
[----:B------:R-:W-:Y:S01]  /*92b0*/  IMAD.U32 R14, RZ, RZ, UR4 ;  /* 0x00000004ff0e7e24 */ /* 0x000fe2000f8e00ff */
[----:B------:R-:W-:Y:S01]  /*92c0*/  UIADD3 UR15, UR57, 0x780, URZ ;  /* 0x00000780390f7890 */ /* 0x000fe2000fffe03f */
[----:B------:R-:W-:Y:S01]  /*92d0*/  IMAD.U32 R15, RZ, RZ, UR5 ;  /* 0x00000005ff0f7e24 */ /* 0x000fe2000f8e00ff */
[----:B------:R-:W-:Y:S01]  /*92e0*/  UIADD3 UR18, UR57, 0x900, URZ ;  /* 0x0000090039127890 */ /* 0x000fe2000fffe03f */
[----:B------:R-:W-:Y:S01]  /*92f0*/  IMAD.U32 R6, RZ, RZ, UR22 ;  /* 0x00000016ff067e24 */ /* 0x000fe2000f8e00ff */
[----:B------:R-:W-:Y:S01]  /*9300*/  UIADD3 UR19, UR57, 0xa80, URZ ;  /* 0x00000a8039137890 */ /* 0x000fe2000fffe03f */
[----:B------:R-:W-:Y:S01]  /*9310*/  IMAD.MOV.U32 R13, RZ, RZ, R0 ;  /* 0x000000ffff0d7224 */ /* 0x000fe200078e0000 */
[----:B------:R0:W-:Y:S01]  /*9320*/  STL.64 [R1+0x8], R14 ;  /* 0x0000080e01007387 */ /* 0x0001e20000100a00 */
[----:B------:R-:W-:Y:S01]  /*9330*/  UMOV UR10, UR11 ;  /* 0x0000000b000a7c82 */ /* 0x000fe20008000000 */
[----:B------:R-:W-:Y:S01]  /*9340*/  UMOV UR4, UR14 ;  /* 0x0000000e00047c82 */ /* 0x000fe20008000000 */
[----:B------:R-:W-:Y:S01]  /*9350*/  UMOV UR14, UR15 ;  /* 0x0000000f000e7c82 */ /* 0x000fe20008000000 */
[----:B------:R0:W-:Y:S01]  /*9360*/  STL.64 [R1], R6 ;  /* 0x0000000601007387 */ /* 0x0001e20000100a00 */
[----:B------:R-:W-:Y:S01]  /*9370*/  IMAD.U32 R156, RZ, RZ, UR10 ;  /* 0x0000000aff9c7e24 */ /* 0x000fe2000f8e00ff */
[----:B------:R-:W-:Y:S01]  /*9380*/  UMOV UR11, 0xc0000010 ;  /* 0xc0000010000b7882 */ /* 0x000fe20000000000 */
[----:B------:R-:W-:Y:S01]  /*9390*/  IMAD.U32 R154, RZ, RZ, UR4 ;  /* 0x00000004ff9a7e24 */ /* 0x000fe2000f8e00ff */
[----:B------:R-:W-:Y:S01]  /*93a0*/  UMOV UR15, 0xc0000010 ;  /* 0xc0000010000f7882 */ /* 0x000fe20000000000 */
[----:B------:R-:W-:Y:S01]  /*93b0*/  UMOV UR10, UR18 ;  /* 0x00000012000a7c82 */ /* 0x000fe20008000000 */
[----:B------:R-:W-:Y:S01]  /*93c0*/  UMOV UR4, UR19 ;  /* 0x0000001300047c82 */ /* 0x000fe20008000000 */
[----:B------:R-:W-:Y:S01]  /*93d0*/  VIADD R18, R18, 0x8 ;  /* 0x0000000812127836 */ /* 0x000fe20000000000 */
[----:B------:R-:W-:Y:S01]  /*93e0*/  SEL R10, R10, 0x9, !P2 ;  /* 0x000000090a0a7807 */ /* 0x000fe20005000000 */
[----:B------:R-:W-:Y:S01]  /*93f0*/  IMAD.U32 R157, RZ, RZ, UR11 ;  /* 0x0000000bff9d7e24 */ /* 0x000fe2000f8e00ff */
[----:B------:R-:W-:Y:S01]  /*9400*/  UIADD3 UR24, UR57, 0xc00, URZ ;  /* 0x00000c0039187890 */ /* 0x000fe2000fffe03f */
[----:B------:R-:W-:Y:S01]  /*9410*/  IMAD.U32 R155, RZ, RZ, UR5 ;  /* 0x00000005ff9b7e24 */ /* 0x000fe2000f8e00ff */
[----:B------:R-:W-:Y:S01]  /*9420*/  UMOV UR25, 0xc0000010 ;  /* 0xc000001000197882 */ /* 0x000fe20000000000 */
[----:B------:R-:W-:-:S02]  /*9430*/  IMAD.U32 R152, RZ, RZ, UR14 ;  /* 0x0000000eff987e24 */ /* 0x000fc4000f8e00ff */
[----:B------:R-:W-:Y:S02]  /*9440*/  IMAD.U32 R153, RZ, RZ, UR15 ;  /* 0x0000000fff997e24 */ /* 0x000fe4000f8e00ff */
[----:B------:R-:W-:Y:S02]  /*9450*/  IMAD.U32 R150, RZ, RZ, UR10 ;  /* 0x0000000aff967e24 */ /* 0x000fe4000f8e00ff */
[----:B------:R-:W-:Y:S02]  /*9460*/  IMAD.U32 R151, RZ, RZ, UR11 ;  /* 0x0000000bff977e24 */ /* 0x000fe4000f8e00ff */
[----:B------:R-:W-:Y:S02]  /*9470*/  IMAD.U32 R148, RZ, RZ, UR4 ;  /* 0x00000004ff947e24 */ /* 0x000fe4000f8e00ff */
[----:B0-----:R-:W-:-:S07]  /*9480*/  IMAD.U32 R149, RZ, RZ, UR5 ;  /* 0x00000005ff957e24 */ /* 0x001fce000f8e00ff */
.L_x_1935:
        /* <DEDUP_REMOVED lines=9> */
.L_x_1928:
[----:B------:R-:W-:Y:S01]  /*9520*/  ULEA UR5, UR4, UR56, 0x3 ;  /* 0x0000003804057291 */ /* 0x000fe2000f8e183f */
[----:B------:R-:W-:-:S08]  /*9530*/  SHF.L.U32 R0, R7, 0x1f, RZ ;  /* 0x0000001f07007819 */ /* 0x000fd000000006ff */
[----:B------:R0:W1:Y:S01]  /*9540*/  SYNCS.PHASECHK.TRANS64.TRYWAIT P2, [UR5+0x31c30], R0 ;  /* 0x031c3000ff0075a7 */ /* 0x0000620008040145 */
[----:B------:R-:W-:Y:S05]  /*9550*/  @!P0 BRA `(.L_x_1929) ;  /* 0x0000000000048947 */ /* 0x000fea0003800000 */
[----:B------:R-:W-:Y:S01]  /*9560*/  BPT.TRAP 0x1 ;  /* 0x000000040000795c */ /* 0x000fe20000300000 */
.L_x_1929:
[----:B-1----:R-:W-:Y:S05]  /*9570*/  @P2 BRA `(.L_x_1927) ;  /* 0x0000000000082947 */ /* 0x002fea0003800000 */
[----:B------:R-:W1:Y:S02]  /*9580*/  SYNCS.PHASECHK.TRANS64.TRYWAIT P2, [UR5+0x31c30], R0 ;  /* 0x031c3000ff0075a7 */ /* 0x000e640008040145 */
[----:B-1----:R-:W-:Y:S05]  /*9590*/  @!P2 BRA `(.L_x_1930) ;  /* 0x0000009400b4a947 */ /* 0x002fea0003800000 */
.L_x_1927:
[----:B------:R2:W-:Y:S01]  /*95a0*/  BAR.SYNC.DEFER_BLOCKING R18, 0x100 ;  /* 0x000400120000751d */ /* 0x0005e20000010000 */
[C---:B------:R-:W-:Y:S01]  /*95b0*/  R2UR UR44, R144.reuse ;  /* 0x00000000902c72ca */ /* 0x040fe200000e0000 */
[----:B------:R-:W-:Y:S01]  /*95c0*/  UIMAD UR5, UR4, 0x6c0, UR7 ;  /* 0x000006c0040578a4 */ /* 0x000fe2000f8e0207 */
[C---:B------:R-:W-:Y:S02]  /*95d0*/  R2UR UR45, R145.reuse ;  /* 0x00000000912d72ca */ /* 0x040fe400000e0000 */
[C---:B------:R-:W-:Y:S01]  /*95e0*/  R2UR UR48, R144.reuse ;  /* 0x00000000903072ca */ /* 0x040fe200000e0000 */
[----:B------:R-:W-:Y:S01]  /*95f0*/  UMOV UR47, 0x80000020 ;  /* 0x80000020002f7882 */ /* 0x000fe20000000000 */
[C---:B------:R-:W-:Y:S01]  /*9600*/  R2UR UR49, R145.reuse ;  /* 0x00000000913172ca */ /* 0x040fe200000e0000 */
[----:B------:R-:W-:Y:S01]  /*9610*/  UIADD3 UR50, UR5, 0x40, URZ ;  /* 0x0000004005327890 */ /* 0x000fe2000fffe03f */
[C---:B------:R-:W-:Y:S01]  /*9620*/  R2UR UR32, R144.reuse ;  /* 0x00000000902072ca */ /* 0x040fe200000e0000 */
[----:B------:R-:W-:Y:S01]  /*9630*/  UMOV UR46, UR5 ;  /* 0x00000005002e7c82 */ /* 0x000fe20008000000 */
[----:B------:R-:W-:Y:S01]  /*9640*/  UMOV UR51, 0x80000020 ;  /* 0x8000002000337882 */ /* 0x000fe20000000000 */
[C---:B------:R-:W-:Y:S01]  /*9650*/  R2UR UR33, R145.reuse ;  /* 0x00000000912172ca */ /* 0x040fe200000e0000 */
[----:B------:R-:W-:Y:S01]  /*9660*/  UIADD3 UR34, UR5, 0x80, URZ ;  /* 0x0000008005227890 */ /* 0x000fe2000fffe03f */
[C---:B------:R-:W-:Y:S01]  /*9670*/  R2UR UR36, R144.reuse ;  /* 0x00000000902472ca */ /* 0x040fe200000e0000 */
[----:B------:R-:W-:Y:S01]  /*9680*/  UMOV UR35, 0x80000020 ;  /* 0x8000002000237882 */ /* 0x000fe20000000000 */
[C---:B------:R-:W-:Y:S01]  /*9690*/  R2UR UR37, R145.reuse ;  /* 0x00000000912572ca */ /* 0x040fe200000e0000 */
[----:B------:R-:W-:Y:S01]  /*96a0*/  UIADD3 UR38, UR5, 0xc0, URZ ;  /* 0x000000c005267890 */ /* 0x000fe2000fffe03f */
[----:B------:R-:W-:Y:S01]  /*96b0*/  R2UR UR40, R144 ;  /* 0x00000000902872ca */ /* 0x000fe200000e0000 */
[----:B------:R-:W-:Y:S01]  /*96c0*/  UMOV UR39, 0x80000020 ;  /* 0x8000002000277882 */ /* 0x000fe20000000000 */
[----:B------:R-:W-:Y:S01]  /*96d0*/  R2UR UR41, R145 ;  /* 0x00000000912972ca */ /* 0x000fe200000e0000 */
        /* <DEDUP_REMOVED lines=11> */
[----:B------:R-:W-:Y:S01]  /*9790*/  UMOV UR52, UR28 ;  /* 0x0000001c00347c82 */ /* 0x000fe20008000000 */
        /* <DEDUP_REMOVED lines=10> */
[----:B------:R-:W-:-:S02]  /*9840*/  WARPGROUP.DEPBAR.LE gsb0, 0x0 ;  /* 0x00008000000079c5 */ /* 0x000fc40000010000 */
        /* <DEDUP_REMOVED lines=312> */
[----:B--2---:R-:W-:Y:S05]  /*abd0*/  @P3 BRA `(.L_x_1931) ;  /* 0x0000000000283947 */ /* 0x004fea0003800000 */
[----:B------:R-:W-:Y:S05]  /*abe0*/  @!P0 BRA `(.L_x_1932) ;  /* 0x0000000000048947 */ /* 0x000fea0003800000 */
[----:B------:R-:W-:Y:S01]  /*abf0*/  BPT.TRAP 0x1 ;  /* 0x000000040000795c */ /* 0x000fe20000300000 */
.L_x_1932:
[----:B------:R-:W-:Y:S01]  /*ac00*/  ULEA UR5, UR6, UR56, 0x3 ;  /* 0x0000003806057291 */ /* 0x000fe2000f8e183f */
[----:B01----:R-:W-:-:S08]  /*ac10*/  SHF.L.U32 R0, R12, 0x1f, RZ ;  /* 0x0000001f0c007819 */ /* 0x003fd000000006ff */
[----:B------:R0:W1:Y:S01]  /*ac20*/  SYNCS.PHASECHK.TRANS64.TRYWAIT P2, [UR5+0x31c50], R0 ;  /* 0x031c5000ff0075a7 */ /* 0x0000620008040145 */
[----:B------:R-:W-:Y:S05]  /*ac30*/  @!P0 BRA `(.L_x_1933) ;  /* 0x0000000000048947 */ /* 0x000fea0003800000 */
[----:B------:R-:W-:Y:S01]  /*ac40*/  BPT.TRAP 0x1 ;  /* 0x000000040000795c */ /* 0x000fe20000300000 */
.L_x_1933:
[----:B-1----:R-:W-:Y:S05]  /*ac50*/  @P2 BRA `(.L_x_1931) ;  /* 0x0000000000082947 */ /* 0x002fea0003800000 */
[----:B------:R-:W1:Y:S02]  /*ac60*/  SYNCS.PHASECHK.TRANS64.TRYWAIT P2, [UR5+0x31c50], R0 ;  /* 0x031c5000ff0075a7 */ /* 0x000e640008040145 */
[----:B-1----:R-:W-:Y:S05]  /*ac70*/  @!P2 BRA `(.L_x_1934) ;  /* 0x000000800014a947 */ /* 0x002fea0003800000 */
.L_x_1931:
[----:B------:R-:W2:Y:S04]  /*ac80*/  LDL.64 R20, [R1+0x8] ;  /* 0x0000080001147983 */ /* 0x000ea80000100a00 */
[----:B------:R-:W3:Y:S01]  /*ac90*/  LDL.64 R14, [R1] ;  /* 0x00000000010e7983 */ /* 0x000ee20000100a00 */
[----:B------:R-:W-:Y:S01]  /*aca0*/  UIADD3 UR5, UR56, 0x200, URZ ;  /* 0x0000020038057890 */ /* 0x000fe2000fffe03f */
[----:B------:R-:W-:Y:S01]  /*acb0*/  WARPGROUP.ARRIVE ;  /* 0x00000000000079c5 */ /* 0x000fe20000000000 */
[----:B------:R-:W-:Y:S01]  /*acc0*/  UMOV UR32, UR57 ;  /* 0x0000003900207c82 */ /* 0x000fe20008000000 */
[----:B------:R-:W-:Y:S01]  /*acd0*/  UMOV UR33, 0xc0000010 ;  /* 0xc000001000217882 */ /* 0x000fe20000000000 */
[----:B------:R-:W-:Y:S01]  /*ace0*/  USHF.R.U32.HI UR5, URZ, 0x4, UR5 ;  /* 0x000000043f057899 */ /* 0x000fe20008011605 */
[----:B------:R-:W-:Y:S01]  /*acf0*/  R2UR UR40, R156 ;  /* 0x000000009c2872ca */ /* 0x000fe200000e0000 */
[----:B------:R-:W-:Y:S01]  /*ad00*/  UMOV UR35, 0x80000020 ;  /* 0x8000002000237882 */ /* 0x000fe20000000000 */
[----:B------:R-:W-:Y:S01]  /*ad10*/  UMOV UR47, 0x80000020 ;  /* 0x80000020002f7882 */ /* 0x000fe20000000000 */
[----:B------:R-:W-:Y:S01]  /*ad20*/  ULOP3.LUT UR5, UR5, 0x3fff, URZ, 0xc0, !UPT ;  /* 0x00003fff05057892 */ /* 0x000fe2000f8ec03f */
[----:B------:R-:W-:Y:S01]  /*ad30*/  R2UR UR41, R157 ;  /* 0x000000009d2972ca */ /* 0x000fe200000e0000 */
[----:B------:R-:W-:Y:S01]  /*ad40*/  UMOV UR39, 0x80000020 ;  /* 0x8000002000277882 */ /* 0x000fe20000000000 */
[----:B------:R-:W-:Y:S01]  /*ad50*/  UMOV UR43, 0x80000020 ;  /* 0x80000020002b7882 */ /* 0x000fe20000000000 */
[----:B------:R-:W-:Y:S01]  /*ad60*/  ULOP3.LUT UR5, UR5, 0x2400000, URZ, 0xfc, !UPT ;  /* 0x0240000005057892 */ /* 0x000fe2000f8efc3f */
[----:B01----:R-:W-:Y:S01]  /*ad70*/  FMNMX.FTZ R0, R136, R11, !PT ;  /* 0x0000000b88007209 */ /* 0x003fe20007810000 */
[----:B------:R-:W-:Y:S01]  /*ad80*/  UMOV UR27, 0x80000020 ;  /* 0x80000020001b7882 */ /* 0x000fe20000000000 */
[C---:B------:R-:W-:Y:S01]  /*ad90*/  ISETP.GT.AND P2, PT, R8.reuse, R17, PT ;  /* 0x000000110800720c */ /* 0x040fe20003f44270 */
[----:B------:R-:W-:Y:S01]  /*ada0*/  UIMAD UR34, UR6, 0x6c0, UR5 ;  /* 0x000006c0062278a4 */ /* 0x000fe2000f8e0205 */
[----:B------:R-:W-:Y:S01]  /*adb0*/  FMNMX.FTZ R3, R137, R0, !PT ;  /* 0x0000000089037209 */ /* 0x000fe20007810000 */
[----:B------:R-:W-:-:S02]  /*adc0*/  VIADD R8, R8, 0xffffffff ;  /* 0xffffffff08087836 */ /* 0x000fc40000000000 */
[----:B------:R-:W-:Y:S01]  /*add0*/  UIADD3 UR5, UR34, 0x40, URZ ;  /* 0x0000004022057890 */ /* 0x000fe2000fffe03f */
[----:B------:R-:W-:Y:S01]  /*ade0*/  FMNMX.FTZ R0, R140, R3, !PT ;  /* 0x000000038c007209 */ /* 0x000fe20007810000 */
[----:B------:R-:W-:-:S03]  /*adf0*/  UIADD3 UR26, UR34, 0x200, URZ ;  /* 0x00000200221a7890 */ /* 0x000fc6000fffe03f */
[----:B------:R-:W-:Y:S01]  /*ae00*/  HGMMA.64x96x16.F32.BF16 R24, gdesc[UR32].tnspB, R24, gsb0 ;  /* 0x41600000201879f0 */ /* 0x000fe20008001818 */
[----:B------:R-:W-:Y:S01]  /*ae10*/  FMNMX.FTZ R3, R141, R0, !PT ;  /* 0x000000008d037209 */ /* 0x000fe20007810000 */
[----:B------:R-:W-:Y:S01]  /*ae20*/  UMOV UR46, UR5 ;  /* 0x00000005002e7c82 */ /* 0x000fe20008000000 */
[----:B------:R-:W-:Y:S02]  /*ae30*/  UIADD3 UR5, UR34, 0x80, URZ ;  /* 0x0000008022057890 */ /* 0x000fe4000fffe03f */
[----:B------:R-:W-:-:S04]  /*ae40*/  FMNMX.FTZ R0, R128, R3, !PT ;  /* 0x0000000380007209 */ /* 0x000fc80007810000 */
        /* <DEDUP_REMOVED lines=31> */
[----:B------:R-:W-:-:S04]  /*b040*/  FMNMX.FTZ R0, R84, R3, !PT ;  /* 0x0000000354007209 */ /* 0x000fc80007810000 */
[----:B------:R-:W-:-:S04]  /*b050*/  FMNMX.FTZ R3, R85, R0, !PT ;  /* 0x0000000055037209 */ /* 0x000fc80007810000 */
[----:B------:R-:W-:-:S04]  /*b060*/  FMNMX.FTZ R0, R72, R3, !PT ;  /* 0x0000000348007209 */ /* 0x000fc80007810000 */
[----:B------:R-:W-:-:S04]  /*b070*/  FMNMX.FTZ R3, R73, R0, !PT ;  /* 0x0000000049037209 */ /* 0x000fc80007810000 */
[----:B------:R-:W-:-:S04]  /*b080*/  FMNMX.FTZ R0, R76, R3, !PT ;  /* 0x000000034c007209 */ /* 0x000fc80007810000 */
[----:B------:R-:W-:-:S05]  /*b090*/  FMNMX.FTZ R0, R77, R0, !PT ;  /* 0x000000004d007209 */ /* 0x000fca0007810000 */
[----:B------:R-:W0:Y:S01]  /*b0a0*/  SHFL.BFLY PT, R3, R0, 0x2, 0x1f ;  /* 0x0c401f0000037f89 */ /* 0x000e2200000e0000 */
[----:B--2---:R-:W-:Y:S02]  /*b0b0*/  R2UR UR44, R20 ;  /* 0x00000000142c72ca */ /* 0x004fe400000e0000 */
[----:B------:R-:W-:Y:S02]  /*b0c0*/  R2UR UR45, R21 ;  /* 0x00000000152d72ca */ /* 0x000fe400000e0000 */
[----:B---3--:R-:W-:Y:S02]  /*b0d0*/  R2UR UR36, R14 ;  /* 0x000000000e2472ca */ /* 0x008fe400000e0000 */
[----:B------:R-:W-:Y:S02]  /*b0e0*/  R2UR UR37, R15 ;  /* 0x000000000f2572ca */ /* 0x000fe400000e0000 */
[----:B0-----:R-:W-:Y:S02]  /*b0f0*/  FMNMX.FTZ R14, R0, R3, !PT ;  /* 0x00000003000e7209 */ /* 0x001fe40007810000 */
[----:B------:R-:W-:Y:S01]  /*b100*/  FMNMX.FTZ R0, R138, R13, !PT ;  /* 0x0000000d8a007209 */ /* 0x000fe20007810000 */
[----:B------:R-:W0:Y:S02]  /*b110*/  LDC R3, c[0x0][0x988] ;  /* 0x00026200ff037b82 */ /* 0x000e240000000800 */
[----:B------:R-:W1:Y:S02]  /*b120*/  SHFL.BFLY PT, R15, R14, 0x1, 0x1f ;  /* 0x0c201f000e0f7f89 */ /* 0x000e6400000e0000 */
[----:B------:R-:W-:Y:S01]  /*b130*/  HGMMA.64x96x16.F32.BF16 R24, gdesc[UR44].tnspB, R24, gsb0 ;  /* 0x416000002c1879f0 */ /* 0x000fe20008001818 */
[----:B-1----:R-:W-:-:S05]  /*b140*/  FMNMX.FTZ R6, R14, R15, !PT ;  /* 0x0000000f0e067209 */ /* 0x002fca0007810000 */
[C---:B------:R-:W-:Y:S01]  /*b150*/  FADD.FTZ R12, -R6.reuse, R11 ;  /* 0x0000000b060c7221 */ /* 0x040fe20000010100 */
[----:B------:R-:W-:Y:S01]  /*b160*/  FMNMX.FTZ R11, R139, R0, !PT ;  /* 0x000000008b0b7209 */ /* 0x000fe20007810000 */
[-C--:B0-----:R-:W-:Y:S02]  /*b170*/  FMUL.FTZ R19, R6, R3.reuse ;  /* 0x0000000306137220 */ /* 0x081fe40000410000 */
[----:B------:R-:W-:Y:S01]  /*b180*/  FMUL.FTZ R146, R12, R3 ;  /* 0x000000030c927220 */ /* 0x000fe20000410000 */
        /* <DEDUP_REMOVED lines=45> */
[----:B------:R-:W-:Y:S01]  /*b460*/  FFMA.FTZ R81, R73, R3, -R19 ;  /* 0x0000000349517223 */ /* 0x000fe20000010813 */
[----:B------:R-:W-:Y:S02]  /*b470*/  MUFU.EX2 R146, R146 ;  /* 0x0000009200927308 */ /* 0x000fe40000000800 */
[----:B------:R-:W-:-:S04]  /*b480*/  FMNMX.FTZ R0, R118, R11, !PT ;  /* 0x0000000b76007209 */ /* 0x000fc80007810000 */
[----:B------:R-:W-:Y:S02]  /*b490*/  FMNMX.FTZ R11, R119, R0, !PT ;  /* 0x00000000770b7209 */ /* 0x000fe40007810000 */
[----:B------:R-:W0:Y:S02]  /*b4a0*/  MUFU.EX2 R15, R15 ;  /* 0x0000000f000f7308 */ /* 0x000e240000000800 */
[----:B------:R-:W-:-:S04]  /*b4b0*/  FMNMX.FTZ R0, R106, R11, !PT ;  /* 0x0000000b6a007209 */ /* 0x000fc80007810000 */
[----:B------:R-:W-:Y:S02]  /*b4c0*/  FMNMX.FTZ R11, R107, R0, !PT ;  /* 0x000000006b0b7209 */ /* 0x000fe40007810000 */
[----:B------:R-:W1:Y:S02]  /*b4d0*/  MUFU.EX2 R12, R12 ;  /* 0x0000000c000c7308 */ /* 0x000e640000000800 */
[----:B------:R-:W-:-:S04]  /*b4e0*/  FMNMX.FTZ R0, R110, R11, !PT ;  /* 0x0000000b6e007209 */ /* 0x000fc80007810000 */
[----:B------:R-:W-:Y:S01]  /*b4f0*/  FMNMX.FTZ R11, R111, R0, !PT ;  /* 0x000000006f0b7209 */ /* 0x000fe20007810000 */
[----:B------:R-:W-:Y:S02]  /*b500*/  WARPGROUP.DEPBAR.LE gsb0, 0x0 ;  /* 0x00008000000079c5 */ /* 0x000fe40000010000 */
[----:B------:R-:W-:Y:S01]  /*b510*/  WARPGROUP.ARRIVE ;  /* 0x00000000000079c5 */ /* 0x000fe20000000000 */
[----:B------:R-:W-:Y:S01]  /*b520*/  FMNMX.FTZ R0, R98, R11, !PT ;  /* 0x0000000b62007209 */ /* 0x000fe20007810000 */
[----:B------:R-:W2:Y:S01]  /*b530*/  MUFU.EX2 R14, R14 ;  /* 0x0000000e000e7308 */ /* 0x000ea20000000800 */
[----:B0-----:R-:W-:Y:S02]  /*b540*/  FFMA.FTZ R5, R146, R5, R15 ;  /* 0x0000000592057223 */ /* 0x001fe4000001000f */
[----:B------:R-:W-:Y:S01]  /*b550*/  FMNMX.FTZ R11, R99, R0, !PT ;  /* 0x00000000630b7209 */ /* 0x000fe20007810000 */
[----:B------:R-:W-:Y:S01]  /*b560*/  HGMMA.64x96x16.F32.BF16 R24, gdesc[UR36].tnspB, R24, gsb0 ;  /* 0x41600000241879f0 */ /* 0x000fe20008001818 */
[----:B------:R-:W-:Y:S01]  /*b570*/  R2UR UR36, R154 ;  /* 0x000000009a2472ca */ /* 0x000fe200000e0000 */
[----:B------:R-:W-:Y:S01]  /*b580*/  UMOV UR38, UR5 ;  /* 0x0000000500267c82 */ /* 0x000fe20008000000 */
[----:B------:R-:W-:Y:S01]  /*b590*/  R2UR UR37, R155 ;  /* 0x000000009b2572ca */ /* 0x000fe200000e0000 */
[----:B------:R-:W-:Y:S01]  /*b5a0*/  UMOV UR39, 0x80000020 ;  /* 0x8000002000277882 */ /* 0x000fe20000000000 */
[----:B------:R-:W-:Y:S01]  /*b5b0*/  UIADD3 UR5, UR34, 0x140, URZ ;  /* 0x0000014022057890 */ /* 0x000fe2000fffe03f */
[----:B------:R-:W-:Y:S01]  /*b5c0*/  FMNMX.FTZ R0, R102, R11, !PT ;  /* 0x0000000b66007209 */ /* 0x000fe20007810000 */
[----:B------:R-:W0:Y:S01]  /*b5d0*/  MUFU.EX2 R21, R21 ;  /* 0x0000001500157308 */ /* 0x000e220000000800 */
[C---:B-1----:R-:W-:Y:S01]  /*b5e0*/  FADD.FTZ R5, R12.reuse, R5 ;  /* 0x000000050c057221 */ /* 0x042fe20000010000 */
[----:B------:R-:W-:-:S02]  /*b5f0*/  F2FP.BF16.F32.PACK_AB R12, R12, R15 ;  /* 0x0000000f0c0c723e */ /* 0x000fc400000010ff */
        /* <DEDUP_REMOVED lines=18> */
[----:B------:R-:W-:-:S05]  /*b720*/  FMNMX.FTZ R0, R79, R0, !PT ;  /* 0x000000004f007209 */ /* 0x000fca0007810000 */
[----:B------:R-:W1:Y:S01]  /*b730*/  SHFL.BFLY PT, R11, R0, 0x2, 0x1f ;  /* 0x0c401f00000b7f89 */ /* 0x000e6200000e0000 */
[----:B------:R-:W-:Y:S08]  /*b740*/  MUFU.EX2 R121, R121 ;  /* 0x0000007900797308 */ /* 0x000ff00000000800 */
[----:B------:R-:W-:Y:S08]  /*b750*/  MUFU.EX2 R124, R124 ;  /* 0x0000007c007c7308 */ /* 0x000ff00000000800 */
[----:B------:R-:W-:Y:S01]  /*b760*/  MUFU.EX2 R120, R120 ;  /* 0x0000007800787308 */ /* 0x000fe20000000800 */
[----:B-1----:R-:W-:-:S07]  /*b770*/  FMNMX.FTZ R11, R0, R11, !PT ;  /* 0x0000000b000b7209 */ /* 0x002fce0007810000 */
[----:B------:R-:W-:Y:S01]  /*b780*/  MUFU.EX2 R125, R125 ;  /* 0x0000007d007d7308 */ /* 0x000fe20000000800 */
[----:B------:R-:W1:Y:S07]  /*b790*/  SHFL.BFLY PT, R0, R11, 0x1, 0x1f ;  /* 0x0c201f000b007f89 */ /* 0x000e6e00000e0000 */
[----:B------:R-:W-:Y:S01]  /*b7a0*/  MUFU.EX2 R113, R113 ;  /* 0x0000007100717308 */ /* 0x000fe20000000800 */
[----:B------:R-:W-:Y:S02]  /*b7b0*/  WARPGROUP.DEPBAR.LE gsb0, 0x0 ;  /* 0x00008000000079c5 */ /* 0x000fe40000010000 */
[----:B------:R-:W-:-:S05]  /*b7c0*/  WARPGROUP.ARRIVE ;  /* 0x00000000000079c5 */ /* 0x000fca0000000000 */
[----:B------:R-:W-:Y:S01]  /*b7d0*/  MUFU.EX2 R116, R116 ;  /* 0x0000007400747308 */ /* 0x000fe20000000800 */
[----:B------:R-:W-:Y:S07]  /*b7e0*/  HGMMA.64x96x16.F32.BF16 R24, gdesc[UR40].tnspB, R24, gsb0 ;  /* 0x41600000281879f0 */ /* 0x000fee0008001818 */
[----:B------:R-:W-:Y:S01]  /*b7f0*/  MUFU.EX2 R112, R112 ;  /* 0x0000007000707308 */ /* 0x000fe20000000800 */
[----:B-1----:R-:W-:Y:S01]  /*b800*/  FMNMX.FTZ R0, R11, R0, !PT ;  /* 0x000000000b007209 */ /* 0x002fe20007810000 */
[-CC-:B------:R-:W-:Y:S01]  /*b810*/  FFMA.FTZ R11, R76, R3.reuse, -R19.reuse ;  /* 0x000000034c0b7223 */ /* 0x180fe20000010813 */
[----:B------:R-:W-:Y:S01]  /*b820*/  FFMA.FTZ R76, R77, R3, -R19 ;  /* 0x000000034d4c7223 */ /* 0x000fe20000010813 */
[----:B------:R-:W-:-:S04]  /*b830*/  IMAD.U32 R77, RZ, RZ, UR4 ;  /* 0x00000004ff4d7e24 */ /* 0x000fc8000f8e00ff */
[----:B------:R-:W-:Y:S01]  /*b840*/  MUFU.EX2 R117, R117 ;  /* 0x0000007500757308 */ /* 0x000fe20000000800 */
[CC--:B------:R-:W-:Y:S01]  /*b850*/  FMUL.FTZ R140, R0.reuse, R3.reuse ;  /* 0x00000003008c7220 */ /* 0x0c0fe20000410000 */
[----:B------:R-:W-:Y:S01]  /*b860*/  FADD.FTZ R72, -R0, R13 ;  /* 0x0000000d00487221 */ /* 0x000fe20000010100 */
[----:B------:R-:W-:Y:S02]  /*b870*/  @!P1 LEA R77, R77, UR56, 0x3 ;  /* 0x000000384d4d9c11 */ /* 0x000fe4000f8e18ff */
        /* <DEDUP_REMOVED lines=8> */
[-C--:B------:R-:W-:Y:S01]  /*b900*/  FMUL.FTZ R19, R72, R3.reuse ;  /* 0x0000000348137220 */ /* 0x080fe20000410000 */
[-CC-:B------:R-:W-:Y:S01]  /*b910*/  FFMA.FTZ R132, R138, R3.reuse, -R140.reuse ;  /* 0x000000038a847223 */ /* 0x180fe2000001088c */
[----:B------:R-:W-:Y:S01]  /*b920*/  FFMA.FTZ R107, R111, R3, -R140 ;  /* 0x000000036f6b7223 */ /* 0x000fe2000001088c */
[----:B------:R-:W-:-:S02]  /*b930*/  IMAD.U32 R111, RZ, RZ, UR6 ;  /* 0x00000006ff6f7e24 */ /* 0x000fc4000f8e00ff */
[-CC-:B------:R-:W-:Y:S01]  /*b940*/  FFMA.FTZ R13, R139, R3.reuse, -R140.reuse ;  /* 0x000000038b0d7223 */ /* 0x180fe2000001088c */
[-CC-:B------:R-:W-:Y:S01]  /*b950*/  FFMA.FTZ R73, R122, R3.reuse, -R140.reuse ;  /* 0x000000037a497223 */ /* 0x180fe2000001088c */
[----:B------:R-:W-:Y:S01]  /*b960*/  MUFU.EX2 R19, R19 ;  /* 0x0000001300137308 */ /* 0x000fe20000000800 */
[-CC-:B------:R-:W-:Y:S01]  /*b970*/  FFMA.FTZ R122, R114, R3.reuse, -R140.reuse ;  /* 0x00000003727a7223 */ /* 0x180fe2000001088c */
[----:B------:R-:W-:Y:S01]  /*b980*/  @!P1 LEA R111, R111, UR56, 0x3 ;  /* 0x000000386f6f9c11 */ /* 0x000fe2000f8e18ff */
[-CC-:B------:R-:W-:Y:S01]  /*b990*/  FFMA.FTZ R72, R142, R3.reuse, -R140.reuse ;  /* 0x000000038e487223 */ /* 0x180fe2000001088c */
[-CC-:B------:R-:W-:Y:S01]  /*b9a0*/  FFMA.FTZ R114, R106, R3.reuse, -R140.reuse ;  /* 0x000000036a727223 */ /* 0x180fe2000001088c */
[-CC-:B------:R-:W-:Y:S01]  /*b9b0*/  FFMA.FTZ R106, R110, R3.reuse, -R140.reuse ;  /* 0x000000036e6a7223 */ /* 0x180fe2000001088c */
[----:B------:R-:W-:Y:S02]  /*b9c0*/  @!P1 VIADD R110, R77, 0x31c40 ;  /* 0x00031c404d6e9836 */ /* 0x000fe40000000000 */
[----:B------:R-:W-:Y:S01]  /*b9d0*/  FFMA.FTZ R139, R143, R3, -R140 ;  /* 0x000000038f8b7223 */ /* 0x000fe2000001088c */
[----:B------:R-:W1:Y:S01]  /*b9e0*/  MUFU.EX2 R132, R132 ;  /* 0x0000008400847308 */ /* 0x000e620000000800 */
[----:B------:R-:W-:-:S02]  /*b9f0*/  @!P1 VIADD R77, R111, 0x31c60 ;  /* 0x00031c606f4d9836 */ /* 0x000fc40000000000 */
[-C--:B------:R-:W-:Y:S01]  /*ba00*/  FFMA.FTZ R136, R131, R3.reuse, -R140 ;  /* 0x0000000383887223 */ /* 0x080fe2000001088c */
[----:B------:R-:W-:Y:S01]  /*ba10*/  @!P1 PRMT R111, RZ, 0x654, R110 ;  /* 0x00000654ff6f9816 */ /* 0x000fe2000000006e */
[-CC-:B------:R-:W-:Y:S01]  /*ba20*/  FFMA.FTZ R131, R134, R3.reuse, -R140.reuse ;  /* 0x0000000386837223 */ /* 0x180fe2000001088c */
[-CC-:B------:R-:W-:Y:S01]  /*ba30*/  FFMA.FTZ R134, R135, R3.reuse, -R140.reuse ;  /* 0x0000000387867223 */ /* 0x180fe2000001088c */
[----:B------:R-:W-:Y:S01]  /*ba40*/  @!P1 PRMT R110, RZ, 0x654, R77 ;  /* 0x00000654ff6e9816 */ /* 0x000fe2000000004d */
[-CC-:B------:R-:W-:Y:S01]  /*ba50*/  FFMA.FTZ R77, R102, R3.reuse, -R140.reuse ;  /* 0x00000003664d7223 */ /* 0x180fe2000001088c */
        /* <DEDUP_REMOVED lines=8> */
[----:B------:R-:W4:Y:S01]  /*bae0*/  MUFU.EX2 R72, R72 ;  /* 0x0000004800487308 */ /* 0x000f220000000800 */
[-CC-:B------:R-:W-:Y:S01]  /*baf0*/  FFMA.FTZ R95, R82, R3.reuse, -R140.reuse ;  /* 0x00000003525f7223 */ /* 0x180fe2000001088c */
[-CC-:B------:R-:W-:Y:S01]  /*bb00*/  FFMA.FTZ R78, R78, R3.reuse, -R140.reuse ;  /* 0x000000034e4e7223 */ /* 0x180fe2000001088c */
[----:B------:R-:W-:Y:S01]  /*bb10*/  FFMA.FTZ R79, R79, R3, -R140 ;  /* 0x000000034f4f7223 */ /* 0x000fe2000001088c */
[----:B------:R-:W-:-:S04]  /*bb20*/  UMOV UR6, UR4 ;  /* 0x0000000400067c82 */ /* 0x000fc80008000000 */
[----:B------:R-:W5:Y:S08]  /*bb30*/  MUFU.EX2 R139, R139 ;  /* 0x0000008b008b7308 */ /* 0x000f700000000800 */
[----:B------:R-:W5:Y:S08]  /*bb40*/  MUFU.EX2 R133, R133 ;  /* 0x0000008500857308 */ /* 0x000f700000000800 */
[----:B------:R-:W5:Y:S08]  /*bb50*/  MUFU.EX2 R136, R136 ;  /* 0x0000008800887308 */ /* 0x000f700000000800 */
[----:B------:R-:W-:Y:S08]  /*bb60*/  MUFU.EX2 R131, R131 ;  /* 0x0000008300837308 */ /* 0x000ff00000000800 */
[----:B------:R-:W5:Y:S01]  /*bb70*/  MUFU.EX2 R134, R134 ;  /* 0x0000008600867308 */ /* 0x000f620000000800 */
[----:B------:R-:W-:-:S02]  /*bb80*/  WARPGROUP.DEPBAR.LE gsb0, 0x0 ;  /* 0x00008000000079c5 */ /* 0x000fc40000010000 */
[----:B------:R-:W-:-:S05]  /*bb90*/  WARPGROUP.ARRIVE ;  /* 0x00000000000079c5 */ /* 0x000fca0000000000 */
[----:B------:R-:W5:Y:S01]  /*bba0*/  MUFU.EX2 R73, R73 ;  /* 0x0000004900497308 */ /* 0x000f620000000800 */
[----:B------:R-:W-:Y:S01]  /*bbb0*/  HGMMA.64x96x16.F32.BF16 R24, gdesc[UR36].tnspB, R24, gsb0 ;  /* 0x41600000241879f0 */ /* 0x000fe20008001818 */
[----:B------:R-:W-:Y:S01]  /*bbc0*/  R2UR UR36, R152 ;  /* 0x00000000982472ca */ /* 0x000fe200000e0000 */
[----:B------:R-:W-:Y:S01]  /*bbd0*/  UMOV UR38, UR5 ;  /* 0x0000000500267c82 */ /* 0x000fe20008000000 */
[----:B------:R-:W-:Y:S01]  /*bbe0*/  R2UR UR37, R153 ;  /* 0x00000000992572ca */ /* 0x000fe200000e0000 */
[----:B------:R-:W-:Y:S01]  /*bbf0*/  UMOV UR39, 0x80000020 ;  /* 0x8000002000277882 */ /* 0x000fe20000000000 */
[----:B------:R-:W-:Y:S02]  /*bc00*/  UIADD3 UR5, UR34, 0x180, URZ ;  /* 0x0000018022057890 */ /* 0x000fe4000fffe03f */
[----:B------:R-:W5:Y:S08]  /*bc10*/  MUFU.EX2 R130, R130 ;  /* 0x0000008200827308 */ /* 0x000f700000000800 */
[----:B------:R-:W5:Y:S08]  /*bc20*/  MUFU.EX2 R123, R123 ;  /* 0x0000007b007b7308 */ /* 0x000f700000000800 */
[----:B------:R-:W-:Y:S08]  /*bc30*/  MUFU.EX2 R126, R126 ;  /* 0x0000007e007e7308 */ /* 0x000ff00000000800 */
[----:B------:R-:W-:Y:S08]  /*bc40*/  MUFU.EX2 R122, R122 ;  /* 0x0000007a007a7308 */ /* 0x000ff00000000800 */
        /* <DEDUP_REMOVED lines=18> */
[----:B------:R-:W-:Y:S08]  /*bd70*/  MUFU.EX2 R109, R109 ;  /* 0x0000006d006d7308 */ /* 0x000ff00000000800 */
        /* <DEDUP_REMOVED lines=8> */
[----:B------:R-:W-:Y:S08]  /*be00*/  MUFU.EX2 R89, R89 ;  /* 0x0000005900597308 */ /* 0x000ff00000000800 */
[----:B------:R-:W-:Y:S01]  /*be10*/  MUFU.EX2 R92, R92 ;  /* 0x0000005c005c7308 */ /* 0x000fe20000000800 */
[----:B------:R-:W-:-:S02]  /*be20*/  WARPGROUP.DEPBAR.LE gsb0, 0x0 ;  /* 0x00008000000079c5 */ /* 0x000fc40000010000 */
[----:B------:R-:W-:-:S05]  /*be30*/  WARPGROUP.ARRIVE ;  /* 0x00000000000079c5 */ /* 0x000fca0000000000 */
[----:B------:R-:W-:Y:S01]  /*be40*/  MUFU.EX2 R88, R88 ;  /* 0x0000005800587308 */ /* 0x000fe20000000800 */
[----:B------:R-:W-:Y:S01]  /*be50*/  HGMMA.64x96x16.F32.BF16 R24, gdesc[UR36].tnspB, R24, gsb0 ;  /* 0x41600000241879f0 */ /* 0x000fe20008001818 */
[----:B------:R-:W-:Y:S01]  /*be60*/  R2UR UR36, R148 ;  /* 0x00000000942472ca */ /* 0x000fe200000e0000 */
[----:B------:R-:W-:Y:S01]  /*be70*/  UMOV UR38, UR5 ;  /* 0x0000000500267c82 */ /* 0x000fe20008000000 */
[----:B------:R-:W-:Y:S01]  /*be80*/  R2UR UR37, R149 ;  /* 0x00000000952572ca */ /* 0x000fe200000e0000 */
[----:B------:R-:W-:-:S03]  /*be90*/  UMOV UR39, 0x80000020 ;  /* 0x8000002000277882 */ /* 0x000fc60000000000 */
        /* <DEDUP_REMOVED lines=30> */
[-CC-:B--2---:R-:W-:Y:S01]  /*c080*/  FFMA.FTZ R111, R90, R3.reuse, -R140.reuse ;  /* 0x000000035a6f7223 */ /* 0x184fe2000001088c */
[-CC-:B------:R-:W-:Y:S01]  /*c090*/  FFMA.FTZ R90, R87, R3.reuse, -R140.reuse ;  /* 0x00000003575a7223 */ /* 0x180fe2000001088c */
[-CC-:B------:R-:W-:Y:S01]  /*c0a0*/  FFMA.FTZ R87, R74, R3.reuse, -R140.reuse ;  /* 0x000000034a577223 */ /* 0x180fe2000001088c */
[----:B------:R-:W-:Y:S01]  /*c0b0*/  FADD.FTZ R74, R14, R5 ;  /* 0x000000050e4a7221 */ /* 0x000fe20000010000 */
[----:B0-----:R-:W-:Y:S01]  /*c0c0*/  F2FP.BF16.F32.PACK_AB R14, R21, R14 ;  /* 0x0000000e150e723e */ /* 0x001fe200000010ff */
[-C--:B------:R-:W-:Y:S01]  /*c0d0*/  FMUL.FTZ R37, R37, R146.reuse ;  /* 0x0000009225257220 */ /* 0x080fe20000410000 */
[----:B------:R-:W-:Y:S01]  /*c0e0*/  FMUL.FTZ R40, R40, R146 ;  /* 0x0000009228287220 */ /* 0x000fe20000410000 */
[-CC-:B-1----:R-:W-:Y:S01]  /*c0f0*/  FFMA.FTZ R110, R91, R3.reuse, -R140.reuse ;  /* 0x000000035b6e7223 */ /* 0x182fe2000001088c */
[----:B------:R-:W-:Y:S01]  /*c100*/  FFMA.FTZ R91, R86, R3, -R140 ;  /* 0x00000003565b7223 */ /* 0x000fe2000001088c */
[----:B------:R-:W-:Y:S01]  /*c110*/  FFMA.FTZ R86, R19, R4, R132 ;  /* 0x0000000413567223 */ /* 0x000fe20000010084 */
[----:B------:R-:W-:Y:S01]  /*c120*/  FADD.FTZ R75, R21, R74 ;  /* 0x0000004a154b7221 */ /* 0x000fe20000010000 */
[----:B------:R0:W-:Y:S01]  /*c130*/  MUFU.EX2 R5, R110 ;  /* 0x0000006e00057308 */ /* 0x0001e20000000800 */
[----:B------:R-:W-:Y:S01]  /*c140*/  FMUL.FTZ R41, R41, R146 ;  /* 0x0000009229297220 */ /* 0x000fe20000410000 */
[C---:B---3--:R-:W-:Y:S01]  /*c150*/  FADD.FTZ R141, R13.reuse, R86 ;  /* 0x000000560d8d7221 */ /* 0x048fe20000010000 */
[----:B------:R-:W-:Y:S01]  /*c160*/  FADD.FTZ R74, R20, R75 ;  /* 0x0000004b144a7221 */ /* 0x000fe20000010000 */
[----:B------:R-:W-:Y:S01]  /*c170*/  F2FP.BF16.F32.PACK_AB R13, R13, R132 ;  /* 0x000000840d0d723e */ /* 0x000fe200000010ff */
[----:B------:R-:W-:Y:S01]  /*c180*/  FMUL.FTZ R44, R44, R146 ;  /* 0x000000922c2c7220 */ /* 0x000fe20000410000 */
[----:B----4-:R-:W-:Y:S01]  /*c190*/  FADD.FTZ R86, R72, R141 ;  /* 0x0000008d48567221 */ /* 0x010fe20000010000 */
[C---:B------:R-:W-:Y:S01]  /*c1a0*/  FADD.FTZ R21, R137.reuse, R74 ;  /* 0x0000004a89157221 */ /* 0x040fe20000010000 */
[----:B------:R1:W2:Y:S01]  /*c1b0*/  MUFU.EX2 R4, R111 ;  /* 0x0000006f00047308 */ /* 0x0002a20000000800 */
[----:B------:R-:W-:Y:S01]  /*c1c0*/  F2FP.BF16.F32.PACK_AB R20, R137, R20 ;  /* 0x000000148914723e */ /* 0x000fe200000010ff */
[----:B-----5:R-:W-:Y:S01]  /*c1d0*/  FADD.FTZ R86, R139, R86 ;  /* 0x000000568b567221 */ /* 0x020fe20000010000 */
[----:B0-----:R-:W-:Y:S01]  /*c1e0*/  FADD.FTZ R110, R22, R21 ;  /* 0x00000015166e7221 */ /* 0x001fe20000010000 */
[----:B------:R-:W-:Y:S01]  /*c1f0*/  F2FP.BF16.F32.PACK_AB R22, R23, R22 ;  /* 0x000000161716723e */ /* 0x000fe200000010ff */
[----:B------:R-:W-:Y:S01]  /*c200*/  FMUL.FTZ R45, R45, R146 ;  /* 0x000000922d2d7220 */ /* 0x000fe20000410000 */
[----:B------:R-:W-:Y:S01]  /*c210*/  FADD.FTZ R15, R133, R86 ;  /* 0x00000056850f7221 */ /* 0x000fe20000010000 */
[----:B------:R-:W-:Y:S01]  /*c220*/  FADD.FTZ R75, R23, R110 ;  /* 0x0000006e174b7221 */ /* 0x000fe20000010000 */
[C---:B------:R-:W-:Y:S01]  /*c230*/  F2FP.BF16.F32.PACK_AB R21, R136.reuse, R133 ;  /* 0x000000858815723e */ /* 0x040fe200000010ff */
[----:B------:R0:W3:Y:S01]  /*c240*/  MUFU.EX2 R86, R102 ;  /* 0x0000006600567308 */ /* 0x0000e20000000800 */
[----:B------:R-:W-:Y:S01]  /*c250*/  FADD.FTZ R74, R136, R15 ;  /* 0x0000000f884a7221 */ /* 0x000fe20000010000 */
[----:B------:R-:W-:Y:S01]  /*c260*/  F2FP.BF16.F32.PACK_AB R15, R139, R72 ;  /* 0x000000488b0f723e */ /* 0x000fe200000010ff */
[-C--:B------:R-:W-:Y:S01]  /*c270*/  FMUL.FTZ R48, R48, R146.reuse ;  /* 0x0000009230307220 */ /* 0x080fe20000410000 */
[----:B------:R-:W-:Y:S01]  /*c280*/  F2FP.BF16.F32.PACK_AB R23, R134, R131 ;  /* 0x000000838617723e */ /* 0x000fe200000010ff */
[----:B-1----:R-:W-:Y:S01]  /*c290*/  FADD.FTZ R111, R131, R74 ;  /* 0x0000004a836f7221 */ /* 0x002fe20000010000 */
[----:B------:R-:W-:Y:S01]  /*c2a0*/  FADD.FTZ R74, R128, R75 ;  /* 0x0000004b804a7221 */ /* 0x000fe20000010000 */
[----:B------:R1:W-:Y:S01]  /*c2b0*/  STSM.16.M88.4 [R9+0x24300], R12 ;  /* 0x0243000c09007844 */ /* 0x0003e20000000200 */
[----:B------:R-:W4:Y:S01]  /*c2c0*/  MUFU.EX2 R91, R91 ;  /* 0x0000005b005b7308 */ /* 0x000f220000000800 */
[----:B------:R-:W-:Y:S01]  /*c2d0*/  FADD.FTZ R72, R134, R111 ;  /* 0x0000006f86487221 */ /* 0x000fe20000010000 */
[----:B------:R-:W-:Y:S01]  /*c2e0*/  FADD.FTZ R74, R129, R74 ;  /* 0x0000004a814a7221 */ /* 0x000fe20000010000 */
[----:B------:R5:W-:Y:S01]  /*c2f0*/  STSM.16.M88.4 [R9+0x25b00], R20 ;  /* 0x025b001409007844 */ /* 0x000be20000000200 */
[-C--:B------:R-:W-:Y:S01]  /*c300*/  FMUL.FTZ R49, R49, R146.reuse ;  /* 0x0000009231317220 */ /* 0x080fe20000410000 */
[----:B------:R-:W-:Y:S01]  /*c310*/  FADD.FTZ R75, R73, R72 ;  /* 0x00000048494b7221 */ /* 0x000fe20000010000 */
[----:B------:R-:W-:Y:S01]  /*c320*/  F2FP.BF16.F32.PACK_AB R73, R130, R73 ;  /* 0x000000498249723e */ /* 0x000fe200000010ff */
[-C--:B------:R-:W-:Y:S01]  /*c330*/  FMUL.FTZ R52, R52, R146.reuse ;  /* 0x0000009234347220 */ /* 0x080fe20000410000 */
[----:B------:R-:W4:Y:S01]  /*c340*/  MUFU.EX2 R90, R90 ;  /* 0x0000005a005a7308 */ /* 0x000f220000000800 */
[----:B------:R-:W-:Y:S01]  /*c350*/  FADD.FTZ R72, R130, R75 ;  /* 0x0000004b82487221 */ /* 0x000fe20000010000 */
[----:B------:R-:W-:Y:S01]  /*c360*/  FADD.FTZ R75, R121, R74 ;  /* 0x0000004a794b7221 */ /* 0x000fe20000010000 */
[-C--:B------:R-:W-:Y:S01]  /*c370*/  FMUL.FTZ R53, R53, R146.reuse ;  /* 0x0000009235357220 */ /* 0x080fe20000410000 */
[----:B------:R-:W-:Y:S01]  /*c380*/  FMUL.FTZ R56, R56, R146 ;  /* 0x0000009238387220 */ /* 0x000fe20000410000 */
[----:B------:R-:W-:Y:S01]  /*c390*/  FADD.FTZ R111, R123, R72 ;  /* 0x000000487b6f7221 */ /* 0x000fe20000010000 */
[----:B------:R-:W-:Y:S01]  /*c3a0*/  FADD.FTZ R75, R124, R75 ;  /* 0x0000004b7c4b7221 */ /* 0x000fe20000010000 */
[----:B-1----:R-:W-:Y:S01]  /*c3b0*/  F2FP.BF16.F32.PACK_AB R13, R127, R122 ;  /* 0x0000007a7f0d723e */ /* 0x002fe200000010ff */
[-C--:B------:R-:W-:Y:S01]  /*c3c0*/  FMUL.FTZ R57, R57, R146.reuse ;  /* 0x0000009239397220 */ /* 0x080fe20000410000 */
[----:B------:R-:W-:Y:S01]  /*c3d0*/  FADD.FTZ R111, R126, R111 ;  /* 0x0000006f7e6f7221 */ /* 0x000fe20000010000 */
[----:B------:R-:W-:Y:S01]  /*c3e0*/  FADD.FTZ R72, R120, R75 ;  /* 0x0000004b78487221 */ /* 0x000fe20000010000 */
[-C--:B------:R-:W-:Y:S01]  /*c3f0*/  FMUL.FTZ R60, R60, R146.reuse ;  /* 0x000000923c3c7220 */ /* 0x080fe20000410000 */
[-C--:B------:R-:W-:Y:S01]  /*c400*/  FMUL.FTZ R61, R61, R146.reuse ;  /* 0x000000923d3d7220 */ /* 0x080fe20000410000 */
[----:B------:R-:W-:Y:S01]  /*c410*/  FADD.FTZ R74, R122, R111 ;  /* 0x0000006f7a4a7221 */ /* 0x000fe20000010000 */
        /* <DEDUP_REMOVED lines=15> */
[----:B------:R-:W-:Y:S01]  /*c510*/  FADD.FTZ R14, R114, R111 ;  /* 0x0000006f720e7221 */ /* 0x000fe20000010000 */
[----:B-----5:R-:W-:Y:S01]  /*c520*/  FADD.FTZ R20, R117, R12 ;  /* 0x0000000c75147221 */ /* 0x020fe20000010000 */
        /* <DEDUP_REMOVED lines=15> */
[----:B0-----:R-:W-:Y:S01]  /*c620*/  FADD.FTZ R102, R109, R20 ;  /* 0x000000146d667221 */ /* 0x001fe20000010000 */
[----:B------:R-:W-:Y:S01]  /*c630*/  F2FP.BF16.F32.PACK_AB R20, R117, R112 ;  /* 0x000000707514723e */ /* 0x000fe200000010ff */
[----:B------:R-:W-:Y:S01]  /*c640*/  FMUL.FTZ R31, R31, R19 ;  /* 0x000000131f1f7220 */ /* 0x000fe20000410000 */
[----:B------:R-:W-:Y:S01]  /*c650*/  FADD.FTZ R22, R99, R22 ;  /* 0x0000001663167221 */ /* 0x000fe20000010000 */
[----:B------:R-:W-:Y:S01]  /*c660*/  FADD.FTZ R23, R97, R102 ;  /* 0x0000006661177221 */ /* 0x000fe20000010000 */
[----:B-1----:R-:W-:Y:S01]  /*c670*/  F2FP.BF16.F32.PACK_AB R72, R109, R104 ;  /* 0x000000686d48723e */ /* 0x002fe200000010ff */
[----:B------:R-:W0:Y:S01]  /*c680*/  MUFU.EX2 R102, R87 ;  /* 0x0000005700667308 */ /* 0x000e220000000800 */
[----:B------:R-:W-:Y:S01]  /*c690*/  FADD.FTZ R73, R77, R22 ;  /* 0x000000164d497221 */ /* 0x000fe20000010000 */
[----:B------:R-:W-:Y:S01]  /*c6a0*/  FADD.FTZ R75, R100, R23 ;  /* 0x00000017644b7221 */ /* 0x000fe20000010000 */
[----:B------:R-:W-:Y:S01]  /*c6b0*/  F2FP.BF16.F32.PACK_AB R22, R108, R105 ;  /* 0x000000696c16723e */ /* 0x000fe200000010ff */
[-C--:B------:R-:W-:Y:S01]  /*c6c0*/  FMUL.FTZ R34, R34, R19.reuse ;  /* 0x0000001322227220 */ /* 0x080fe20000410000 */
[----:B------:R-:W-:Y:S01]  /*c6d0*/  FADD.FTZ R73, R82, R73 ;  /* 0x0000004952497221 */ /* 0x000fe20000010000 */
[----:B------:R-:W-:Y:S01]  /*c6e0*/  F2FP.BF16.F32.PACK_AB R23, R107, R106 ;  /* 0x0000006a6b17723e */ /* 0x000fe200000010ff */
[----:B------:R-:W-:Y:S01]  /*c6f0*/  FMUL.FTZ R35, R35, R19 ;  /* 0x0000001323237220 */ /* 0x000fe20000410000 */
[----:B-----5:R-:W-:Y:S01]  /*c700*/  FADD.FTZ R12, R96, R75 ;  /* 0x0000004b600c7221 */ /* 0x020fe20000010000 */
[----:B--2---:R-:W-:Y:S01]  /*c710*/  FADD.FTZ R14, R4, R73 ;  /* 0x00000049040e7221 */ /* 0x004fe20000010000 */
[----:B------:R-:W-:Y:S01]  /*c720*/  F2FP.BF16.F32.PACK_AB R75, R82, R77 ;  /* 0x0000004d524b723e */ /* 0x000fe200000010ff */
[----:B------:R1:W-:Y:S01]  /*c730*/  STSM.16.M88.4 [R9+0x2a300], R20 ;  /* 0x02a3001409007844 */ /* 0x0003e20000000200 */
[----:B------:R-:W-:Y:S01]  /*c740*/  FADD.FTZ R12, R101, R12 ;  /* 0x0000000c650c7221 */ /* 0x000fe20000010000 */
[----:B------:R-:W-:Y:S01]  /*c750*/  FADD.FTZ R13, R5, R14 ;  /* 0x0000000e050d7221 */ /* 0x000fe20000010000 */
[----:B------:R-:W-:Y:S01]  /*c760*/  F2FP.BF16.F32.PACK_AB R73, R99, R98 ;  /* 0x000000626349723e */ /* 0x000fe200000010ff */
[-C--:B------:R-:W-:Y:S01]  /*c770*/  FMUL.FTZ R38, R38, R19.reuse ;  /* 0x0000001326267220 */ /* 0x080fe20000410000 */
[----:B------:R-:W-:Y:S01]  /*c780*/  FADD.FTZ R15, R89, R12 ;  /* 0x0000000c590f7221 */ /* 0x000fe20000010000 */
[----:B---3--:R-:W-:Y:S01]  /*c790*/  FADD.FTZ R12, R86, R13 ;  /* 0x0000000d560c7221 */ /* 0x008fe20000010000 */
[----:B------:R-:W-:Y:S01]  /*c7a0*/  F2FP.BF16.F32.PACK_AB R13, R5, R4 ;  /* 0x00000004050d723e */ /* 0x000fe200000010ff */
[----:B------:R-:W-:Y:S01]  /*c7b0*/  FMUL.FTZ R39, R39, R19 ;  /* 0x0000001327277220 */ /* 0x000fe20000410000 */
[----:B------:R-:W-:Y:S01]  /*c7c0*/  FADD.FTZ R15, R92, R15 ;  /* 0x0000000f5c0f7221 */ /* 0x000fe20000010000 */
[----:B------:R-:W-:Y:S01]  /*c7d0*/  FADD.FTZ R14, R103, R12 ;  /* 0x0000000c670e7221 */ /* 0x000fe20000010000 */
[----:B------:R-:W-:Y:S01]  /*c7e0*/  F2FP.BF16.F32.PACK_AB R74, R100, R97 ;  /* 0x00000061644a723e */ /* 0x000fe200000010ff */
[----:B------:R-:W-:Y:S01]  /*c7f0*/  FMUL.FTZ R42, R42, R19 ;  /* 0x000000132a2a7220 */ /* 0x000fe20000410000 */
        /* <DEDUP_REMOVED lines=8> */
[----:B-1----:R-:W-:Y:S01]  /*c880*/  FADD.FTZ R22, R84, R5 ;  /* 0x0000000554167221 */ /* 0x002fe20000010000 */
[----:B------:R-:W-:Y:S01]  /*c890*/  F2FP.BF16.F32.PACK_AB R15, R103, R86 ;  /* 0x00000056670f723e */ /* 0x000fe200000010ff */
[----:B----4-:R-:W-:Y:S01]  /*c8a0*/  FADD.FTZ R5, R91, R4 ;  /* 0x000000045b057221 */ /* 0x010fe20000010000 */
[----:B------:R-:W-:Y:S01]  /*c8b0*/  F2FP.BF16.F32.PACK_AB R20, R93, R88 ;  /* 0x000000585d14723e */ /* 0x000fe200000010ff */
[C---:B------:R-:W-:Y:S01]  /*c8c0*/  FADD.FTZ R77, R85.reuse, R22 ;  /* 0x00000016554d7221 */ /* 0x040fe20000010000 */
[----:B------:R-:W-:Y:S01]  /*c8d0*/  F2FP.BF16.F32.PACK_AB R21, R94, R95 ;  /* 0x0000005f5e15723e */ /* 0x000fe200000010ff */
[----:B------:R1:W-:Y:S01]  /*c8e0*/  STSM.16.M88.4 [R9+0x2d300], R12 ;  /* 0x02d3000c09007844 */ /* 0x0003e20000000200 */
[----:B------:R-:W-:Y:S01]  /*c8f0*/  F2FP.BF16.F32.PACK_AB R22, R85, R84 ;  /* 0x000000545516723e */ /* 0x000fe200000010ff */
[C---:B------:R-:W-:Y:S01]  /*c900*/  FADD.FTZ R5, R90.reuse, R5 ;  /* 0x000000055a057221 */ /* 0x040fe20000010000 */
[----:B------:R-:W-:Y:S01]  /*c910*/  F2FP.BF16.F32.PACK_AB R23, R90, R91 ;  /* 0x0000005b5a17723e */ /* 0x000fe200000010ff */
[----:B------:R-:W-:Y:S01]  /*c920*/  FMUL.FTZ R46, R46, R19 ;  /* 0x000000132e2e7220 */ /* 0x000fe20000410000 */
[----:B--2---:R-:W-:Y:S01]  /*c930*/  F2FP.BF16.F32.PACK_AB R72, R81, R80 ;  /* 0x000000505148723e */ /* 0x004fe200000010ff */
[----:B------:R-:W-:Y:S01]  /*c940*/  FADD.FTZ R80, R80, R77 ;  /* 0x0000004d50507221 */ /* 0x000fe20000010000 */
[----:B0-----:R-:W-:Y:S01]  /*c950*/  F2FP.BF16.F32.PACK_AB R73, R83, R102 ;  /* 0x000000665349723e */ /* 0x001fe200000010ff */
[----:B------:R0:W-:Y:S01]  /*c960*/  STSM.16.M88.4 [R9+0x2eb00], R20 ;  /* 0x02eb001409007844 */ /* 0x0001e20000000200 */
        /* <DEDUP_REMOVED lines=9> */
[----:B------:R-:W-:Y:S01]  /*ca00*/  FADD.FTZ R4, R78, R5 ;  /* 0x000000054e047221 */ /* 0x000fe20000010000 */
[-C--:B------:R-:W-:Y:S01]  /*ca10*/  FMUL.FTZ R51, R51, R19.reuse ;  /* 0x0000001333337220 */ /* 0x080fe20000410000 */
[----:B------:R-:W-:Y:S01]  /*ca20*/  @!PT LDS RZ, [RZ] ;  /* 0x00000000fffff984 */ /* 0x000fe20000000800 */
[----:B------:R-:W-:Y:S01]  /*ca30*/  @!PT LDS RZ, [RZ] ;  /* 0x00000000fffff984 */ /* 0x000fe20000000800 */
[----:B------:R-:W-:Y:S01]  /*ca40*/  @!PT LDS RZ, [RZ] ;  /* 0x00000000fffff984 */ /* 0x000fe20000000800 */
[----:B------:R-:W-:Y:S01]  /*ca50*/  @!PT LDS RZ, [RZ] ;  /* 0x00000000fffff984 */ /* 0x000fe20000000800 */
[----:B------:R2:W-:Y:S06]  /*ca60*/  MEMBAR.ALL.CTA ;  /* 0x0000000000007992 */ /* 0x0005ec0000008000 */
[----:B--2---:R-:W2:Y:S01]  /*ca70*/  FENCE.VIEW.ASYNC.S ;  /* 0x00000000000073c6 */ /* 0x004ea20000000000 */
        /* <DEDUP_REMOVED lines=12> */
[----:B-1----:R-:W-:-:S02]  /*cb40*/  IMAD.MOV.U32 R12, RZ, RZ, R7 ;  /* 0x000000ffff0c7224 */ /* 0x002fc400078e0007 */
[----:B------:R-:W-:Y:S02]  /*cb50*/  IMAD.MOV.U32 R13, RZ, RZ, R0 ;  /* 0x000000ffff0d7224 */ /* 0x000fe400078e0000 */
[----:B------:R-:W-:Y:S01]  /*cb60*/  IMAD.MOV.U32 R11, RZ, RZ, R6 ;  /* 0x000000ffff0b7224 */ /* 0x000fe200078e0006 */
[----:B--2---:R-:W-:Y:S01]  /*cb70*/  NOP ;  /* 0x0000000000007918 */ /* 0x004fe20000000000 */
[----:B0-----:R-:W-:Y:S05]  /*cb80*/  @P2 BRA `(.L_x_1935) ;  /* 0xffffffc800402947 */ /* 0x001fea000383ffff */
.L_x_1926:
[----:B------:R-:W-:Y:S06]  /*cb90*/  BAR.ARV 0x8, 0x200 ;  /* 0x0208000000007b1d */ /* 0x000fec0000002000 */
[----:B------:R-:W-:Y:S05]  /*cba0*/  @!P0 BRA `(.L_x_1936) ;  /* 0x0000000000048947 */ /* 0x000fea0003800000 */
[----:B------:R-:W-:Y:S01]  /*cbb0*/  BPT.TRAP 0x1 ;  /* 0x000000040000795c */ /* 0x000fe20000300000 */
.L_x_1936:
[----:B------:R-:W-:Y:S01]  /*cbc0*/  ULEA UR9, UR4, UR56, 0x3 ;  /* 0x0000003804097291 */ /* 0x000fe2000f8e183f */
[----:B------:R-:W-:-:S08]  /*cbd0*/  SHF.L.U32 R7, R7, 0x1f, RZ ;  /* 0x0000001f07077819 */ /* 0x000fd000000006ff */
[----:B------:R0:W1:Y:S01]  /*cbe0*/  SYNCS.PHASECHK.TRANS64.TRYWAIT P2, [UR9+0x31c50], R7 ;  /* 0x031c5007ff0075a7 */ /* 0x0000620008040149 */
[----:B------:R-:W-:Y:S05]  /*cbf0*/  @!P0 BRA `(.L_x_1937) ;  /* 0x0000000000048947 */ /* 0x000fea0003800000 */
[----:B------:R-:W-:Y:S01]  /*cc00*/  BPT.TRAP 0x1 ;  /* 0x000000040000795c */ /* 0x000fe20000300000 */
.L_x_1937:
[----:B-1----:R-:W-:Y:S05]  /*cc10*/  @P2 BRA `(.L_x_1938) ;  /* 0x0000000000082947 */ /* 0x002fea0003800000 */
[----:B------:R-:W1:Y:S02]  /*cc20*/  SYNCS.PHASECHK.TRANS64.TRYWAIT P0, [UR9+0x31c50], R7 ;  /* 0x031c5007ff0075a7 */ /* 0x000e640008000149 */
[----:B-1----:R-:W-:Y:S05]  /*cc30*/  @!P0 BRA `(.L_x_1939) ;  /* 0x00000060003c8947 */ /* 0x002fea0003800000 */
.L_x_1938:
[----:B------:R-:W-:Y:S01]  /*cc40*/  UIADD3 UR56, UR56, 0x200, URZ ;  /* 0x0000020038387890 */ /* 0x000fe2000fffe03f */
[----:B------:R-:W-:Y:S01]  /*cc50*/  WARPGROUP.ARRIVE ;  /* 0x00000000000079c5 */ /* 0x000fe20000000000 */
[----:B------:R-:W-:Y:S01]  /*cc60*/  ULOP3.LUT UR59, UR59, 0x10000, URZ, 0xfc, !UPT ;  /* 0x000100003b3b7892 */ /* 0x000fe2000f8efc3f */
[----:B-1----:R-:W1:Y:S01]  /*cc70*/  SHFL.BFLY PT, R8, R5, 0x2, 0x1f ;  /* 0x0c401f0005087f89 */ /* 0x002e6200000e0000 */
[----:B------:R-:W-:Y:S01]  /*cc80*/  USHF.R.U32.HI UR56, URZ, 0x4, UR56 ;  /* 0x000000043f387899 */ /* 0x000fe20008011638 */
[----:B------:R-:W-:Y:S01]  /*cc90*/  IMAD.U32 R12, RZ, RZ, UR9 ;  /* 0x00000009ff0c7e24 */ /* 0x000fe2000f8e00ff */
[----:B------:R-:W-:Y:S01]  /*cca0*/  UMOV UR5, 0xc0000010 ;  /* 0xc000001000057882 */ /* 0x000fe20000000000 */
[----:B------:R-:W-:Y:S01]  /*ccb0*/  UMOV UR7, 0x80000020 ;  /* 0x8000002000077882 */ /* 0x000fe20000000000 */
[----:B------:R-:W-:Y:S01]  /*ccc0*/  ULOP3.LUT UR56, UR56, 0x3fff, URZ, 0xc0, !UPT ;  /* 0x00003fff38387892 */ /* 0x000fe2000f8ec03f */
[----:B0-----:R-:W0:Y:S01]  /*ccd0*/  SHFL.BFLY PT, R7, R4, 0x2, 0x1f ;  /* 0x0c401f0004077f89 */ /* 0x001e2200000e0000 */
[----:B------:R-:W-:-:S02]  /*cce0*/  @!P1 VIADD R12, R12, 0x31c60 ;  /* 0x00031c600c0c9836 */ /* 0x000fc40000000000 */
[----:B------:R-:W-:-:S03]  /*ccf0*/  ULOP3.LUT UR8, UR56, 0x2400000, URZ, 0xfc, !UPT ;  /* 0x0240000038087892 */ /* 0x000fc6000f8efc3f */
[----:B------:R-:W-:Y:S01]  /*cd00*/  @!P1 PRMT R12, RZ, 0x654, R12 ;  /* 0x00000654ff0c9816 */ /* 0x000fe2000000000c */
[----:B------:R-:W-:-:S03]  /*cd10*/  UIMAD UR8, UR4, 0x6c0, UR8 ;  /* 0x000006c0040878a4 */ /* 0x000fc6000f8e0208 */
[----:B------:R-:W-:-:S04]  /*cd20*/  UMOV UR4, UR59 ;  /* 0x0000003b00047c82 */ /* 0x000fc80008000000 */
[----:B------:R-:W-:Y:S02]  /*cd30*/  UMOV UR6, UR8 ;  /* 0x0000000800067c82 */ /* 0x000fe40008000000 */
[----:B------:R-:W-:Y:S01]  /*cd40*/  HGMMA.64x96x16.F32.BF16 R24, gdesc[UR4].tnspB, R24, gsb0 ;  /* 0x41600000041879f0 */ /* 0x000fe20008001818 */
[----:B------:R-:W-:Y:S01]  /*cd50*/  UIADD3 UR4, UR59, 0x180, URZ ;  /* 0x000001803b047890 */ /* 0x000fe2000fffe03f */
[----:B-1----:R-:W-:Y:S01]  /*cd60*/  FADD.FTZ R8, R8, R5 ;  /* 0x0000000508087221 */ /* 0x002fe20000010000 */
[----:B------:R-:W-:Y:S01]  /*cd70*/  UIADD3 UR6, UR8, 0x40, URZ ;  /* 0x0000004008067890 */ /* 0x000fe2000fffe03f */
[----:B------:R-:W-:Y:S01]  /*cd80*/  IMAD.MOV.U32 R5, RZ, RZ, -0x800000 ;  /* 0xff800000ff057424 */ /* 0x000fe200078e00ff */
[----:B------:R-:W-:Y:S01]  /*cd90*/  UMOV UR5, 0xc0000010 ;  /* 0xc000001000057882 */ /* 0x000fe20000000000 */
[----:B------:R-:W-:Y:S01]  /*cda0*/  UMOV UR7, 0x80000020 ;  /* 0x8000002000077882 */ /* 0x000fe20000000000 */
[----:B0-----:R-:W-:Y:S01]  /*cdb0*/  FADD.FTZ R9, R7, R4 ;  /* 0x0000000407097221 */ /* 0x001fe20000010000 */
[----:B------:R-:W-:Y:S01]  /*cdc0*/  IMAD.MOV.U32 R4, RZ, RZ, -0x800000 ;  /* 0xff800000ff047424 */ /* 0x000fe200078e00ff */
[----:B------:R-:W0:Y:S04]  /*cdd0*/  SHFL.BFLY PT, R7, R8, 0x1, 0x1f ;  /* 0x0c201f0008077f89 */ /* 0x000e2800000e0000 */
[----:B------:R-:W1:Y:S01]  /*cde0*/  SHFL.BFLY PT, R10, R9, 0x1, 0x1f ;  /* 0x0c201f00090a7f89 */ /* 0x000e6200000e0000 */
[----:B0-----:R-:W-:Y:S01]  /*cdf0*/  FADD.FTZ R13, R8, R7 ;  /* 0x00000007080d7221 */ /* 0x001fe20000010000 */
[----:B------:R-:W-:-:S02]  /*ce00*/  IMAD.MOV.U32 R7, RZ, RZ, RZ ;  /* 0x000000ffff077224 */ /* 0x000fc400078e00ff */
[----:B------:R-:W-:Y:S02]  /*ce10*/  IMAD.MOV.U32 R8, RZ, RZ, RZ ;  /* 0x000000ffff087224 */ /* 0x000fe400078e00ff */
[----:B-1----:R-:W-:Y:S01]  /*ce20*/  FADD.FTZ R14, R9, R10 ;  /* 0x0000000a090e7221 */ /* 0x002fe20000010000 */
[----:B------:R-:W-:-:S04]  /*ce30*/  FSETP.NE.FTZ.AND P0, PT, R13, RZ, PT ;  /* 0x000000ff0d00720b */ /* 0x000fc80003f15000 */
        /* <DEDUP_REMOVED lines=114> */
.L_x_1909:
[----:B------:R-:W-:Y:S05]  /*d560*/  @P0 BRA `(.L_x_1940) ;  /* 0x0000001000700947 */ /* 0x000fea0003800000 */
[----:B------:R-:W-:Y:S01]  /*d570*/  VIADD R2, R2, 0xffffff80 ;  /* 0xffffff8002027836 */ /* 0x000fe20000000000 */
[----:B------:R-:W1:Y:S01]  /*d580*/  S2UR UR9, SR_CTAID.Z ;  /* 0x00000000000979c3 */ /* 0x000e620000002700 */
[----:B------:R-:W2:Y:S01]  /*d590*/  S2R R19, SR_CTAID.X ;  /* 0x0000000000137919 */ /* 0x000ea20000002500 */
[----:B------:R-:W-:Y:S01]  /*d5a0*/  SHF.R.S32.HI R13, RZ, 0x1f, R16 ;  /* 0x0000001fff0d7819 */ /* 0x000fe20000011410 */
[----:B------:R-:W-:Y:S01]  /*d5b0*/  ULDC.64 UR4, c[0x0][0xbd0] ;  /* 0x0002f40000047ab9 */ /* 0x000fe20000000a00 */
[----:B------:R-:W-:Y:S01]  /*d5c0*/  SHF.R.S32.HI R3, RZ, 0x1f, R2 ;  /* 0x0000001fff037819 */ /* 0x000fe20000011402 */
[----:B------:R-:W-:Y:S01]  /*d5d0*/  ULDC.64 UR6, c[0x0][0xb38] ;  /* 0x0002ce0000067ab9 */ /* 0x000fe20000000a00 */
[----:B------:R-:W-:Y:S02]  /*d5e0*/  BSSY B0, `(.L_x_1941) ;  /* 0x00000c8000007945 */ /* 0x000fe40003800000 */
[CC--:B------:R-:W-:Y:S01]  /*d5f0*/  LEA.HI R8, R3.reuse, R2.reuse, RZ, 0x7 ;  /* 0x0000000203087211 */ /* 0x0c0fe200078f38ff */
[----:B------:R-:W3:Y:S01]  /*d600*/  LDC.64 R14, c[0x0][0xbd8] ;  /* 0x0002f600ff0e7b82 */ /* 0x000ee20000000a00 */
[----:B------:R-:W-:-:S02]  /*d610*/  LEA.HI R3, R3, R2, RZ, 0x2 ;  /* 0x0000000203037211 */ /* 0x000fc400078f10ff */
[----:B------:R-:W-:Y:S02]  /*d620*/  LOP3.LUT R7, R8, 0xffffff80, RZ, 0xc0, !PT ;  /* 0xffffff8008077812 */ /* 0x000fe400078ec0ff */
[----:B------:R-:W-:Y:S02]  /*d630*/  LOP3.LUT R3, R3, 0xfffffffc, RZ, 0xc0, !PT ;  /* 0xfffffffc03037812 */ /* 0x000fe400078ec0ff */
[----:B------:R-:W-:Y:S01]  /*d640*/  SHF.R.S32.HI R8, RZ, 0x7, R8 ;  /* 0x00000007ff087819 */ /* 0x000fe20000011408 */
[C---:B------:R-:W-:Y:S01]  /*d650*/  IMAD.IADD R0, R2.reuse, 0x1, -R7 ;  /* 0x0000000102007824 */ /* 0x040fe200078e0a07 */
[----:B------:R-:W4:Y:S01]  /*d660*/  S2UR UR8, SR_CTAID.Y ;  /* 0x00000000000879c3 */ /* 0x000f220000002600 */
[----:B------:R-:W-:Y:S02]  /*d670*/  IMAD.IADD R12, R2, 0x1, -R3 ;  /* 0x00000001020c7824 */ /* 0x000fe400078e0a03 */
[----:B------:R-:W-:Y:S01]  /*d680*/  IMAD.HI R3, R8, 0x55555556, RZ ;  /* 0x5555555608037827 */ /* 0x000fe200078e02ff */
[----:B------:R-:W-:-:S04]  /*d690*/  SHF.R.S32.HI R9, RZ, 0x1f, R0 ;  /* 0x0000001fff097819 */ /* 0x000fc80000011400 */
[----:B------:R-:W5:Y:S01]  /*d6a0*/  LDC R7, c[0x0][0xbe8] ;  /* 0x0002fa00ff077b82 */ /* 0x000f620000000800 */
[CC--:B0-----:R-:W-:Y:S02]  /*d6b0*/  LEA.HI R6, R9.reuse, R0.reuse, RZ, 0x2 ;  /* 0x0000000009067211 */ /* 0x0c1fe400078f10ff */
[----:B------:R-:W-:Y:S02]  /*d6c0*/  LEA.HI R9, R9, R0, RZ, 0x5 ;  /* 0x0000000009097211 */ /* 0x000fe400078f28ff */
[--C-:B------:R-:W-:Y:S02]  /*d6d0*/  SHF.R.S32.HI R10, RZ, 0x2, R6.reuse ;  /* 0x00000002ff0a7819 */ /* 0x100fe40000011406 */
[----:B------:R-:W-:Y:S01]  /*d6e0*/  SHF.R.S32.HI R11, RZ, 0x1f, R6 ;  /* 0x0000001fff0b7819 */ /* 0x000fe20000011406 */
[----:B------:R-:W4:Y:S01]  /*d6f0*/  LDC R23, c[0x0][0xc50] ;  /* 0x00031400ff177b82 */ /* 0x000f220000000800 */
[----:B------:R-:W-:Y:S02]  /*d700*/  LEA.HI R3, R3, R3, RZ, 0x1 ;  /* 0x0000000303037211 */ /* 0x000fe400078f08ff */
[----:B------:R-:W-:-:S02]  /*d710*/  LEA.HI R11, R11, R10, RZ, 0x3 ;  /* 0x0000000a0b0b7211 */ /* 0x000fc400078f18ff */
[----:B------:R-:W-:Y:S01]  /*d720*/  SHF.R.S32.HI R9, RZ, 0x5, R9 ;  /* 0x00000005ff097819 */ /* 0x000fe20000011409 */
[----:B------:R-:W-:Y:S01]  /*d730*/  IMAD R73, R3, -0x3, R8 ;  /* 0xfffffffd03497824 */ /* 0x000fe200078e0208 */
[----:B------:R-:W-:Y:S01]  /*d740*/  LOP3.LUT R11, R11, 0xfffffff8, RZ, 0xc0, !PT ;  /* 0xfffffff80b0b7812 */ /* 0x000fe200078ec0ff */
[----:B------:R-:W0:Y:S04]  /*d750*/  LDC.64 R20, c[0x0][0xb40] ;  /* 0x0002d000ff147b82 */ /* 0x000e280000000a00 */
[----:B------:R-:W-:Y:S01]  /*d760*/  IMAD.IADD R2, R10, 0x1, -R11 ;  /* 0x000000010a027824 */ /* 0x000fe200078e0a0b */
[----:B------:R-:W-:-:S03]  /*d770*/  LEA.HI R10, R12, R12, RZ, 0x1 ;  /* 0x0000000c0c0a7211 */ /* 0x000fc600078f08ff */
[----:B------:R-:W-:Y:S01]  /*d780*/  BAR.SYNC.DEFER_BLOCKING 0x1, 0x180 ;  /* 0x0046000000007b1d */ /* 0x000fe20000010000 */
[----:B-----5:R-:W-:Y:S01]  /*d790*/  ISETP.NE.AND P0, PT, R7, 0x1, PT ;  /* 0x000000010700780c */ /* 0x020fe20003f05270 */
[----:B------:R-:W-:Y:S01]  /*d7a0*/  IMAD R8, R9, 0x10, R2 ;  /* 0x0000001009087824 */ /* 0x000fe200078e0202 */
[----:B------:R-:W-:Y:S01]  /*d7b0*/  LOP3.LUT R11, R10, 0x1ffffffe, RZ, 0xc0, !PT ;  /* 0x1ffffffe0a0b7812 */ /* 0x000fe200078ec0ff */
[----:B------:R-:W-:Y:S02]  /*d7c0*/  IMAD R9, R13, UR4, RZ ;  /* 0x000000040d097c24 */ /* 0x000fe4000f8e02ff */
[----:B------:R-:W-:Y:S02]  /*d7d0*/  IMAD R10, R73, 0x40, R8 ;  /* 0x00000040490a7824 */ /* 0x000fe400078e0208 */
[----:B------:R-:W-:Y:S01]  /*d7e0*/  IMAD.WIDE.U32 R2, R16, UR4, RZ ;  /* 0x0000000410027c25 */ /* 0x000fe2000f8e00ff */
[----:B-1----:R-:W-:-:S03]  /*d7f0*/  USHF.R.S32.HI UR4, URZ, 0x1f, UR9 ;  /* 0x0000001f3f047899 */ /* 0x002fc60008011409 */
[----:B------:R-:W-:Y:S02]  /*d800*/  IMAD.IADD R75, R12, 0x1, -R11 ;  /* 0x000000010c4b7824 */ /* 0x000fe400078e0a0b */
[----:B------:R-:W1:Y:S01]  /*d810*/  @P0 LDC R17, c[0x0][0xbec] ;  /* 0x0002fb00ff110b82 */ /* 0x000e620000000800 */
[----:B------:R-:W-:Y:S02]  /*d820*/  IMAD R13, R13, UR6, RZ ;  /* 0x000000060d0d7c24 */ /* 0x000fe4000f8e02ff */
[C---:B------:R-:W-:Y:S02]  /*d830*/  IMAD R11, R16.reuse, UR5, R9 ;  /* 0x00000005100b7c24 */ /* 0x040fe4000f8e0209 */
[----:B------:R-:W-:-:S03]  /*d840*/  IMAD.WIDE.U32 R8, R16, UR6, RZ ;  /* 0x0000000610087c25 */ /* 0x000fc6000f8e00ff */
[----:B------:R-:W5:Y:S01]  /*d850*/  @P0 LDC R73, c[0x0][0xbec] ;  /* 0x0002fb00ff490b82 */ /* 0x000f620000000800 */
[----:B------:R-:W-:Y:S01]  /*d860*/  IMAD R13, R16, UR7, R13 ;  /* 0x00000007100d7c24 */ /* 0x000fe2000f8e020d */
[----:B------:R-:W-:Y:S01]  /*d870*/  ULDC.64 UR6, c[0x0][0xb48] ;  /* 0x0002d20000067ab9 */ /* 0x000fe20000000a00 */
[----:B------:R-:W-:Y:S02]  /*d880*/  IMAD.IADD R3, R3, 0x1, R11 ;  /* 0x0000000103037824 */ /* 0x000fe400078e020b */
[----:B---3--:R-:W-:Y:S02]  /*d890*/  IMAD R12, R14, UR4, RZ ;  /* 0x000000040e0c7c24 */ /* 0x008fe4000f8e02ff */
[----:B------:R-:W-:Y:S01]  /*d8a0*/  IMAD.MOV R16, RZ, RZ, -R16 ;  /* 0x000000ffff107224 */ /* 0x000fe200078e0a10 */
[----:B------:R-:W3:Y:S01]  /*d8b0*/  @P0 LDC R18, c[0x0][0xbf0] ;  /* 0x0002fc00ff120b82 */ /* 0x000ee20000000800 */
[----:B------:R-:W-:Y:S02]  /*d8c0*/  IMAD R11, R75, 0x8, R10 ;  /* 0x000000084b0b7824 */ /* 0x000fe400078e020a */
[----:B------:R-:W-:-:S02]  /*d8d0*/  IMAD R15, R15, UR9, R12 ;  /* 0x000000090f0f7c24 */ /* 0x000fc4000f8e020c */
[----:B------:R-:W-:-:S03]  /*d8e0*/  IMAD.WIDE.U32 R2, R14, UR9, R2 ;  /* 0x000000090e027c25 */ /* 0x000fc6000f8e0002 */
[----:B------:R-:W3:Y:S01]  /*d8f0*/  @P0 LDC R22, c[0x0][0xbf0] ;  /* 0x0002fc00ff160b82 */ /* 0x000ee20000000800 */
[----:B----4-:R-:W-:Y:S02]  /*d900*/  IMAD R23, R23, R16, UR8 ;  /* 0x0000000817177e24 */ /* 0x010fe4000f8e0210 */
[----:B------:R-:W-:Y:S02]  /*d910*/  IMAD.IADD R9, R9, 0x1, R13 ;  /* 0x0000000109097824 */ /* 0x000fe400078e020d */
[----:B0-----:R-:W-:Y:S01]  /*d920*/  IMAD R14, R20, UR4, RZ ;  /* 0x00000004140e7c24 */ /* 0x001fe2000f8e02ff */
[----:B------:R-:W-:Y:S01]  /*d930*/  SHF.R.S32.HI R16, RZ, 0x1f, R23 ;  /* 0x0000001fff107819 */ /* 0x000fe20000011417 */
[----:B--2---:R-:W-:Y:S01]  /*d940*/  IMAD R12, R19, 0xc0, R11 ;  /* 0x000000c0130c7824 */ /* 0x004fe200078e020b */
[----:B------:R-:W-:Y:S01]  /*d950*/  ULDC.64 UR4, c[0x0][0xbe0] ;  /* 0x0002f80000047ab9 */ /* 0x000fe20000000a00 */
[----:B------:R-:W-:Y:S02]  /*d960*/  IMAD.IADD R3, R3, 0x1, R15 ;  /* 0x0000000103037824 */ /* 0x000fe400078e020f */
[----:B------:R-:W-:-:S02]  /*d970*/  IMAD R15, R21, UR9, R14 ;  /* 0x00000009150f7c24 */ /* 0x000fc4000f8e020e */
[----:B------:R-:W-:Y:S01]  /*d980*/  IMAD.WIDE.U32 R8, R20, UR9, R8 ;  /* 0x0000000914087c25 */ /* 0x000fe2000f8e0008 */
[----:B------:R-:W-:-:S03]  /*d990*/  ULDC.64 UR8, c[0x0][0xb28] ;  /* 0x0002ca0000087ab9 */ /* 0x000fc60000000a00 */
[----:B-1----:R-:W-:-:S04]  /*d9a0*/  @P0 IMAD.HI.U32 R13, R12, R17, RZ ;  /* 0x000000110c0d0227 */ /* 0x002fc800078e00ff */
[----:B-----5:R-:W-:-:S04]  /*d9b0*/  @P0 IMAD.HI.U32 R73, R12, R73, RZ ;  /* 0x000000490c490227 */ /* 0x020fc800078e00ff */
[----:B------:R-:W-:Y:S02]  /*d9c0*/  IMAD.IADD R9, R9, 0x1, R15 ;  /* 0x0000000109097824 */ /* 0x000fe400078e020f */
[----:B------:R-:W-:Y:S01]  /*d9d0*/  IMAD.MOV.U32 R11, RZ, RZ, R12 ;  /* 0x000000ffff0b7224 */ /* 0x000fe200078e000c */
[----:B---3--:R-:W-:Y:S01]  /*d9e0*/  @P0 SHF.R.U32.HI R11, RZ, R18, R13 ;  /* 0x00000012ff0b0219 */ /* 0x008fe2000001160d */
[----:B------:R-:W-:Y:S02]  /*d9f0*/  IMAD R15, R16, UR6, RZ ;  /* 0x00000006100f7c24 */ /* 0x000fe4000f8e02ff */
[----:B------:R-:W-:-:S04]  /*da00*/  IMAD.WIDE.U32 R2, R23, UR4, R2 ;  /* 0x0000000417027c25 */ /* 0x000fc8000f8e0002 */
[----:B------:R-:W-:Y:S01]  /*da10*/  IMAD.MOV.U32 R13, RZ, RZ, R12 ;  /* 0x000000ffff0d7224 */ /* 0x000fe200078e000c */
[----:B------:R-:W-:Y:S01]  /*da20*/  @P0 SHF.R.U32.HI R13, RZ, R22, R73 ;  /* 0x00000016ff0d0219 */ /* 0x000fe20000011649 */
        /* <DEDUP_REMOVED lines=61> */
[C---:B------:R-:W-:Y:S01]  /*de00*/  VIADD R0, R7.reuse, 0x8 ;  /* 0x0000000807007836 */ /* 0x040fe20000000000 */
[----:B------:R-:W-:Y:S01]  /*de10*/  ULDC UR4, c[0x0][0xac8] ;  /* 0x0002b20000047ab9 */ /* 0x000fe20000000800 */
[C---:B--2---:R-:W-:Y:S01]  /*de20*/  VIADD R4, R7.reuse, 0x10 ;  /* 0x0000001007047836 */ /* 0x044fe20000000000 */
[C---:B------:R-:W-:Y:S01]  /*de30*/  ISETP.GE.AND P0, PT, R7.reuse, UR4, PT ;  /* 0x0000000407007c0c */ /* 0x040fe2000bf06270 */
[C---:B------:R-:W-:Y:S01]  /*de40*/  VIADD R5, R7.reuse, 0x18 ;  /* 0x0000001807057836 */ /* 0x040fe20000000000 */
[----:B------:R-:W-:Y:S01]  /*de50*/  ISETP.GE.AND P1, PT, R0, UR4, PT ;  /* 0x0000000400007c0c */ /* 0x000fe2000bf26270 */
[C---:B------:R-:W-:Y:S01]  /*de60*/  VIADD R8, R7.reuse, 0x20 ;  /* 0x0000002007087836 */ /* 0x040fe20000000000 */
[----:B------:R-:W-:Y:S01]  /*de70*/  ISETP.GE.AND P2, PT, R4, UR4, PT ;  /* 0x0000000404007c0c */ /* 0x000fe2000bf46270 */
[----:B------:R-:W-:Y:S01]  /*de80*/  VIADD R16, R7, 0x38 ;  /* 0x0000003807107836 */ /* 0x000fe20000000000 */
[----:B------:R-:W-:Y:S01]  /*de90*/  ISETP.GE.AND P3, PT, R5, UR4, PT ;  /* 0x0000000405007c0c */ /* 0x000fe2000bf66270 */
[----:B------:R-:W-:Y:S01]  /*dea0*/  VIADD R17, R7, 0x40 ;  /* 0x0000004007117836 */ /* 0x000fe20000000000 */
[----:B------:R-:W-:-:S07]  /*deb0*/  ISETP.GE.AND P4, PT, R8, UR4, PT ;  /* 0x0000000408007c0c */ /* 0x000fce000bf86270 */
        /* <DEDUP_REMOVED lines=39> */
[----:B------:R-:W-:Y:S02]  /*e130*/  @!P1 LOP3.LUT R9, R6, 0xfffffffe, RZ, 0xc0, !PT ;  /* 0xfffffffe06099812 */ /* 0x000fe400078ec0ff */
[----:B---3--:R-:W-:-:S02]  /*e140*/  @!P3 LOP3.LUT R13, R17, 0xfffffffe, RZ, 0xc0, !PT ;  /* 0xfffffffe110db812 */ /* 0x008fc400078ec0ff */
[----:B0-----:R-:W-:Y:S01]  /*e150*/  @!P4 LOP3.LUT R15, R4, 0xfffffffe, RZ, 0xc0, !PT ;  /* 0xfffffffe040fc812 */ /* 0x001fe200078ec0ff */
[--C-:B------:R-:W-:Y:S01]  /*e160*/  @!P0 IMAD.WIDE R4, R5, 0x4, R2.reuse ;  /* 0x0000000405048825 */ /* 0x100fe200078e0202 */
[----:B------:R-:W-:Y:S02]  /*e170*/  @!P5 LOP3.LUT R17, R8, 0xfffffffe, RZ, 0xc0, !PT ;  /* 0xfffffffe0811d812 */ /* 0x000fe400078ec0ff */
        /* <DEDUP_REMOVED lines=14> */
.L_x_1942:
[----:B------:R-:W-:Y:S05]  /*e260*/  BSYNC B0 ;  /* 0x0000000000007941 */ /* 0x000fea0003800000 */
.L_x_1941:
[----:B------:R-:W-:Y:S01]  /*e270*/  ISETP.GE.AND P0, PT, R18, R19, PT ;  /* 0x000000131200720c */ /* 0x000fe20003f06270 */
[----:B0-----:R0:W1:Y:S04]  /*e280*/  SHFL.IDX PT, R15, R22, 0x1, 0x1c1f ;  /* 0x003c1f00160f7f89 */ /* 0x00106800000e0000 */
[----:B------:R0:W0:Y:S08]  /*e290*/  SHFL.IDX PT, R14, R20, 0x1, 0x1c1f ;  /* 0x003c1f00140e7f89 */ /* 0x00003000000e0000 */
[----:B------:R-:W-:Y:S05]  /*e2a0*/  @P0 BRA `(.L_x_1907) ;  /* 0x0000004800080947 */ /* 0x000fea0003800000 */
[C---:B------:R-:W-:Y:S01]  /*e2b0*/  VIADD R0, R7.reuse, 0x8 ;  /* 0x0000000807007836 */ /* 0x040fe20000000000 */
[----:B------:R-:W-:Y:S01]  /*e2c0*/  ULDC UR4, c[0x0][0xac8] ;  /* 0x0002b20000047ab9 */ /* 0x000fe20000000800 */
[C---:B---3--:R-:W-:Y:S01]  /*e2d0*/  VIADD R2, R7.reuse, 0x10 ;  /* 0x0000001007027836 */ /* 0x048fe20000000000 */
[C---:B------:R-:W-:Y:S01]  /*e2e0*/  ISETP.GE.AND P2, PT, R7.reuse, UR4, PT ;  /* 0x0000000407007c0c */ /* 0x040fe2000bf46270 */
[C---:B----4-:R-:W-:Y:S01]  /*e2f0*/  VIADD R3, R7.reuse, 0x18 ;  /* 0x0000001807037836 */ /* 0x050fe20000000000 */
[----:B------:R-:W-:Y:S01]  /*e300*/  ISETP.GE.AND P3, PT, R0, UR4, PT ;  /* 0x0000000400007c0c */ /* 0x000fe2000bf66270 */
[C---:B------:R-:W-:Y:S01]  /*e310*/  VIADD R6, R7.reuse, 0x20 ;  /* 0x0000002007067836 */ /* 0x040fe20000000000 */
[----:B------:R-:W-:Y:S01]  /*e320*/  ISETP.GE.AND P4, PT, R2, UR4, PT ;  /* 0x0000000402007c0c */ /* 0x000fe2000bf86270 */
[----:B------:R-:W-:Y:S01]  /*e330*/  VIADD R12, R7, 0x28 ;  /* 0x00000028070c7836 */ /* 0x000fe20000000000 */
[----:B------:R-:W-:Y:S01]  /*e340*/  ISETP.GE.AND P5, PT, R3, UR4, PT ;  /* 0x0000000403007c0c */ /* 0x000fe2000bfa6270 */
[C---:B------:R-:W-:Y:S01]  /*e350*/  VIADD R13, R7.reuse, 0x38 ;  /* 0x00000038070d7836 */ /* 0x040fe20000000000 */
[----:B------:R-:W-:Y:S01]  /*e360*/  ISETP.GE.AND P0, PT, R6, UR4, PT ;  /* 0x0000000406007c0c */ /* 0x000fe2000bf06270 */
[C---:B------:R-:W-:Y:S01]  /*e370*/  VIADD R16, R7.reuse, 0x40 ;  /* 0x0000004007107836 */ /* 0x040fe20000000000 */
[----:B------:R-:W-:Y:S01]  /*e380*/  ISETP.GE.AND P1, PT, R12, UR4, PT ;  /* 0x000000040c007c0c */ /* 0x000fe2000bf26270 */
[----:B------:R-:W-:-:S02]  /*e390*/  VIADD R17, R7, 0x48 ;  /* 0x0000004807117836 */ /* 0x000fc40000000000 */
[----:B------:R-:W-:Y:S02]  /*e3a0*/  VIADD R18, R7, 0x50 ;  /* 0x0000005007127836 */ /* 0x000fe40000000000 */
[----:B------:R-:W-:Y:S02]  /*e3b0*/  @!P3 LEA.HI R0, R0, R0, RZ, 0x1 ;  /* 0x000000000000b211 */ /* 0x000fe400078f08ff */
[----:B------:R-:W-:Y:S02]  /*e3c0*/  @!P4 LEA.HI R2, R2, R2, RZ, 0x1 ;  /* 0x000000020202c211 */ /* 0x000fe400078f08ff */
[----:B------:R-:W-:Y:S02]  /*e3d0*/  @!P5 LEA.HI R3, R3, R3, RZ, 0x1 ;  /* 0x000000030303d211 */ /* 0x000fe400078f08ff */
[----:B--2---:R-:W-:Y:S01]  /*e3e0*/  @!P3 LOP3.LUT R5, R0, 0xfffffffe, RZ, 0xc0, !PT ;  /* 0xfffffffe0005b812 */ /* 0x004fe200078ec0ff */
[----:B------:R-:W-:Y:S01]  /*e3f0*/  VIADD R0, R7, 0x30 ;  /* 0x0000003007007836 */ /* 0x000fe20000000000 */
[----:B------:R-:W-:-:S02]  /*e400*/  @!P4 LOP3.LUT R9, R2, 0xfffffffe, RZ, 0xc0, !PT ;  /* 0xfffffffe0209c812 */ /* 0x000fc400078ec0ff */
[----:B------:R-:W-:Y:S01]  /*e410*/  @!P5 LOP3.LUT R11, R3, 0xfffffffe, RZ, 0xc0, !PT ;  /* 0xfffffffe030bd812 */ /* 0x000fe200078ec0ff */
[--C-:B01----:R-:W-:Y:S01]  /*e420*/  @!P2 IMAD.WIDE R2, R7, 0x4, R14.reuse ;  /* 0x000000040702a825 */ /* 0x103fe200078e020e */
        /* <DEDUP_REMOVED lines=44> */
[----:B0-----:R-:W-:-:S05]  /*e6f0*/  LOP3.LUT R3, R7, 0xfffffffe, RZ, 0xc0, !PT ;  /* 0xfffffffe07037812 */ /* 0x001fca00078ec0ff */
[----:B------:R-:W-:-:S05]  /*e700*/  IMAD.WIDE R2, R3, 0x4, R14 ;  /* 0x0000000403027825 */ /* 0x000fca00078e020e */
[----:B------:R0:W-:Y:S01]  /*e710*/  ST.E.64 desc[UR60][R2.64], R70 ;  /* 0x0000004602007985 */ /* 0x0001e2000c101b3c */
[----:B------:R-:W-:Y:S05]  /*e720*/  BRA `(.L_x_1907) ;  /* 0x0000004000e87947 */ /* 0x000fea0003800000 */
.L_x_1940:
[----:B------:R-:W-:-:S05]  /*e730*/  VIADD R0, R2, 0xffffff80 ;  /* 0xffffff8002007836 */ /* 0x000fca0000000000 */
[----:B------:R-:W-:-:S13]  /*e740*/  ISETP.GT.AND P0, PT, R0, 0xbf, PT ;  /* 0x000000bf0000780c */ /* 0x000fda0003f04270 */
[----:B------:R-:W-:Y:S05]  /*e750*/  @P0 BRA `(.L_x_1907) ;  /* 0x0000004000dc0947 */ /* 0x000fea0003800000 */
[----:B------:R-:W1:Y:S01]  /*e760*/  S2R R3, SR_CTAID.X ;  /* 0x0000000000037919 */ /* 0x000e620000002500 */
[----:B0-----:R-:W0:Y:S01]  /*e770*/  LDC R6, c[0x0][0xbe8] ;  /* 0x0002fa00ff067b82 */ /* 0x001e220000000800 */
[----:B------:R-:W-:Y:S01]  /*e780*/  ULDC UR4, c[0x0][0xa88] ;  /* 0x0002a20000047ab9 */ /* 0x000fe20000000800 */
[----:B-1----:R-:W-:Y:S02]  /*e790*/  IMAD R2, R3, 0xc0, R2 ;  /* 0x000000c003027824 */ /* 0x002fe400078e0202 */
[----:B0-----:R-:W-:Y:S02]  /*e7a0*/  IMAD R3, R6, UR4, RZ ;  /* 0x0000000406037c24 */ /* 0x001fe4000f8e02ff */
        /* <DEDUP_REMOVED lines=29> */
[----:B------:R-:W-:Y:S01]  /*e980*/  IADD3 R2, P0, R5, R2, RZ ;  /* 0x0000000205027210 */ /* 0x000fe20007f1e0ff */
[----:B------:R-:W-:Y:S02]  /*e990*/  IMAD.MOV R7, RZ, RZ, -R5 ;  /* 0x000000ffff077224 */ /* 0x000fe400078e0a05 */
[----:B------:R-:W-:Y:S02]  /*e9a0*/  IMAD R4, R4, UR4, RZ ;  /* 0x0000000404047c24 */ /* 0x000fe4000f8e02ff */
[----:B------:R-:W-:-:S02]  /*e9b0*/  IMAD R7, R6, R7, R0 ;  /* 0x0000000706077224 */ /* 0x000fc400078e0200 */
[----:B------:R-:W-:Y:S01]  /*e9c0*/  IMAD R4, R9, UR5, R4 ;  /* 0x0000000509047c24 */ /* 0x000fe2000f8e0204 */
[----:B------:R-:W-:Y:S01]  /*e9d0*/  SHF.R.S32.HI R9, RZ, 0x1f, R5 ;  /* 0x0000001fff097819 */ /* 0x000fe20000011405 */
[----:B------:R-:W-:Y:S01]  /*e9e0*/  ULDC.64 UR4, c[0x0][0xbc8] ;  /* 0x0002f20000047ab9 */ /* 0x000fe20000000a00 */
        /* <DEDUP_REMOVED lines=12> */
.L_x_1905:
        /* <DEDUP_REMOVED lines=18> */
.L_x_1943:
[----:B------:R-:W-:Y:S01]  /*ebd0*/  ULDC UR43, c[0x0][0xc50] ;  /* 0x00031400002b7ab9 */ /* 0x000fe20000000800 */
[----:B------:R-:W-:Y:S01]  /*ebe0*/  UMOV UR36, UR6 ;  /* 0x0000000600247c82 */ /* 0x000fe20008000000 */
[----:B------:R-:W-:-:S11]  /*ebf0*/  UISETP.NE.AND UP0, UPT, UR43, 0x1, UPT ;  /* 0x000000012b00788c */ /* 0x000fd6000bf05270 */
[----:B------:R-:W-:Y:S01]  /*ec00*/  @UP0 ULDC UR4, c[0x0][0xc54] ;  /* 0x0003150000040ab9 */ /* 0x000fe20000000800 */
[----:B------:R-:W-:Y:S01]  /*ec10*/  @UP0 ULDC UR7, c[0x0][0xc58] ;  /* 0x0003160000070ab9 */ /* 0x000fe20000000800 */
[----:B------:R-:W-:-:S04]  /*ec20*/  UIMAD.WIDE.U32 UR4, UR6, UR4, URZ ;  /* 0x00000004060472a5 */ /* 0x000fc8000f8e003f */
[----:B------:R-:W-:-:S12]  /*ec30*/  @UP0 USHF.R.U32.HI UR36, URZ, UR7, UR5 ;  /* 0x000000073f240299 */ /* 0x000fd80008011605 */
.L_x_1944:
        /* <DEDUP_REMOVED lines=8> */
[----:B------:R-:W-:Y:S01]  /*ecc0*/  ULDC UR5, c[0x0][0x448] ;  /* 0x0001120000057ab9 */ /* 0x000fe20000000800 */
[----:B------:R-:W-:Y:S01]  /*ecd0*/  ULDC.64 UR6, c[0x0][0x418] ;  /* 0x0001060000067ab9 */ /* 0x000fe20000000a00 */
[----:B------:R-:W-:Y:S01]  /*ece0*/  UISETP.NE.AND UP1, UPT, UR5, 0x1, UPT ;  /* 0x000000010500788c */ /* 0x000fe2000bf25270 */
[----:B------:R-:W-:Y:S01]  /*ecf0*/  IMAD.MOV.U32 R29, RZ, RZ, RZ ;  /* 0x000000ffff1d7224 */ /* 0x000fe200078e00ff */
[----:B------:R-:W-:Y:S01]  /*ed00*/  UISETP.NE.U32.AND UP0, UPT, UR6, URZ, UPT ;  /* 0x0000003f0600728c */ /* 0x000fe2000bf05070 */
[----:B------:R-:W-:Y:S01]  /*ed10*/  UMOV UR8, 0xc0 ;  /* 0x000000c000087882 */ /* 0x000fe20000000000 */
[----:B------:R-:W-:Y:S02]  /*ed20*/  ULDC UR5, c[0x0][0x288] ;  /* 0x0000a20000057ab9 */ /* 0x000fe40000000800 */
[----:B------:R-:W-:Y:S01]  /*ed30*/  UISETP.NE.AND.EX UP0, UPT, UR7, URZ, UPT, UP0 ;  /* 0x0000003f0700728c */ /* 0x000fe2000bf05300 */
[----:B------:R-:W-:Y:S01]  /*ed40*/  ULDC UR6, c[0x0][0x424] ;  /* 0x0001090000067ab9 */ /* 0x000fe20000000800 */
[----:B------:R-:W-:-:S02]  /*ed50*/  UIADD3 UR10, -UR5, 0x90, URZ ;  /* 0x00000090050a7890 */ /* 0x000fc4000fffe13f */
[----:B------:R-:W-:Y:S01]  /*ed60*/  USEL UR7, UR6, 0x1, UP0 ;  /* 0x0000000106077887 */ /* 0x000fe20008000000 */
[----:B------:R-:W-:-:S03]  /*ed70*/  ULDC UR9, c[0x0][0x2f0] ;  /* 0x0000bc0000097ab9 */ /* 0x000fc60000000800 */
[----:B------:R-:W-:Y:S02]  /*ed80*/  UIMAD UR10, UR7, UR9, UR10 ;  /* 0x00000009070a72a4 */ /* 0x000fe4000f8e020a */
[----:B0-----:R-:W-:-:S03]  /*ed90*/  UIMAD UR8, UR4, UR8, 0xbf ;  /* 0x000000bf040874a4 */ /* 0x001fc6000f8e0208 */
[----:B------:R-:W-:Y:S02]  /*eda0*/  @UP1 ULDC UR4, c[0x0][0x44c] ;  /* 0x0001130000041ab9 */ /* 0x000fe40000000800 */
[----:B------:R-:W-:Y:S02]  /*edb0*/  UIMAD.WIDE.U32 UR4, UR8, UR4, URZ ;  /* 0x00000004080472a5 */ /* 0x000fe4000f8e003f */
[----:B------:R-:W-:Y:S01]  /*edc0*/  UMOV UR6, UR8 ;  /* 0x0000000800067c82 */ /* 0x000fe20008000000 */
[----:B------:R-:W-:Y:S01]  /*edd0*/  @UP1 ULDC UR8, c[0x0][0x450] ;  /* 0x0001140000081ab9 */ /* 0x000fe20000000800 */
[----:B------:R-:W-:Y:S02]  /*ede0*/  UIMAD UR4, UR7, UR9, 0x8f ;  /* 0x0000008f070474a4 */ /* 0x000fe4000f8e0209 */
[----:B------:R-:W-:Y:S02]  /*edf0*/  @UP1 USHF.R.U32.HI UR6, URZ, UR8, UR5 ;  /* 0x000000083f061299 */ /* 0x000fe40008011605 */
[----:B------:R-:W-:-:S02]  /*ee00*/  UIMAD.WIDE UR4, UR4, 0x38e38e39, URZ ;  /* 0x38e38e39040478a5 */ /* 0x000fc4000f8e023f */
[----:B------:R-:W-:Y:S02]  /*ee10*/  UIADD3 UR6, UR10, UR6, URZ ;  /* 0x000000060a067290 */ /* 0x000fe4000fffe03f */
[----:B------:R-:W-:Y:S02]  /*ee20*/  USHF.R.U32.HI UR8, URZ, 0x1f, UR5 ;  /* 0x0000001f3f087899 */ /* 0x000fe40008011605 */
[----:B------:R-:W-:Y:S02]  /*ee30*/  UIMAD.WIDE UR6, UR6, 0x38e38e39, URZ ;  /* 0x38e38e39060678a5 */ /* 0x000fe4000f8e023f */
[----:B------:R-:W-:Y:S02]  /*ee40*/  ULEA.HI.SX32 UR8, UR5, UR8, 0x1b ;  /* 0x0000000805087291 */ /* 0x000fe4000f8fda3f */
[----:B------:R-:W-:Y:S02]  /*ee50*/  USHF.R.U32.HI UR4, URZ, 0x1f, UR7 ;  /* 0x0000001f3f047899 */ /* 0x000fe40008011607 */
[----:B------:R-:W-:-:S02]  /*ee60*/  USHF.R.U32.HI UR5, URZ, 0x10, UR43 ;  /* 0x000000103f057899 */ /* 0x000fc4000801162b */
[----:B------:R-:W-:Y:S02]  /*ee70*/  ULEA.HI.SX32 UR4, UR7, UR4, 0x1b ;  /* 0x0000000407047291 */ /* 0x000fe4000f8fda3f */
[----:B------:R-:W-:Y:S02]  /*ee80*/  ULOP3.LUT UR43, UR43, 0xffff, URZ, 0xc0, !UPT ;  /* 0x0000ffff2b2b7892 */ /* 0x000fe4000f8ec03f */
[----:B------:R-:W-:-:S04]  /*ee90*/  UISETP.LT.AND UP0, UPT, UR8, UR4, UPT ;  /* 0x000000040800728c */ /* 0x000fc8000bf01270 */
[----:B------:R-:W-:Y:S02]  /*eea0*/  USEL UR39, UR8, UR4, UP0 ;  /* 0x0000000408277287 */ /* 0x000fe40008000000 */
[----:B------:R-:W-:Y:S02]  /*eeb0*/  UISETP.NE.AND UP0, UPT, UR5, URZ, UPT ;  /* 0x0000003f0500728c */ /* 0x000fe4000bf05270 */
[----:B------:R-:W-:-:S06]  /*eec0*/  UISETP.GE.AND UP1, UPT, UR39, 0x1, UPT ;  /* 0x000000012700788c */ /* 0x000fcc000bf26270 */
[----:B------:R-:W-:-:S03]  /*eed0*/  PLOP3.LUT P0, PT, PT, PT, UP1, 0x80, 0x0 ;  /* 0x000000000000781c */ /* 0x000fc60003f0f018 */
[----:B------:R-:W-:-:S10]  /*eee0*/  @!UP0 ULDC UR5, c[0x0][0x9f0] ;  /* 0x00027c0000058ab9 */ /* 0x000fd40000000800 */
[----:B------:R-:W-:Y:S05]  /*eef0*/  @!P0 BRA `(.L_x_1946) ;  /* 0x0000000000748947 */ /* 0x000fea0003800000 */
[----:B------:R-:W-:Y:S01]  /*ef00*/  IMAD.U32 R7, RZ, RZ, UR5 ;  /* 0x00000005ff077e24 */ /* 0x000fe2000f8e00ff */
[----:B------:R-:W-:-:S04]  /*ef10*/  UIADD3 UR4, UR5, -0x1, UR39 ;  /* 0xffffffff05047890 */ /* 0x000fc8000fffe027 */
[-C--:B------:R-:W-:Y:S02]  /*ef20*/  IABS R6, R7.reuse ;  /* 0x0000000700067213 */ /* 0x080fe40000000000 */
[----:B------:R-:W-:Y:S01]  /*ef30*/  IMAD.U32 R8, RZ, RZ, UR4 ;  /* 0x00000004ff087e24 */ /* 0x000fe2000f8e00ff */
[----:B------:R-:W-:Y:S01]  /*ef40*/  IABS R10, R7 ;  /* 0x00000007000a7213 */ /* 0x000fe20000000000 */
[----:B------:R-:W0:Y:S01]  /*ef50*/  I2F.RP R3, R6 ;  /* 0x0000000600037306 */ /* 0x000e220000209400 */
[----:B------:R-:W-:Y:S02]  /*ef60*/  ULOP3.LUT UR4, UR4, UR5, URZ, 0x3c, !UPT ;  /* 0x0000000504047292 */ /* 0x000fe4000f8e3c3f */
[----:B------:R-:W-:-:S04]  /*ef70*/  IABS R8, R8 ;  /* 0x0000000800087213 */ /* 0x000fc80000000000 */
[----:B------:R-:W-:Y:S01]  /*ef80*/  ISETP.LE.AND P2, PT, RZ, UR4, PT ;  /* 0x00000004ff007c0c */ /* 0x000fe2000bf43270 */
        /* <DEDUP_REMOVED lines=20> */
.L_x_1946:
        /* <DEDUP_REMOVED lines=29> */
.L_x_1947:
        /* <DEDUP_REMOVED lines=20> */
.L_x_1949:
        /* <DEDUP_REMOVED lines=15> */
.L_x_1948:
[----:B------:R-:W0:Y:S01]  /*f4d0*/  LDC.64 R4, c[0x0][0x9f8] ;  /* 0x00027e00ff047b82 */ /* 0x000e220000000a00 */
[----:B------:R-:W-:Y:S01]  /*f4e0*/  IMAD.MOV.U32 R16, RZ, RZ, R19 ;  /* 0x000000ffff107224 */ /* 0x000fe200078e0013 */
[----:B0-----:R-:W-:-:S04]  /*f4f0*/  ISETP.NE.U32.AND P0, PT, R4, RZ, PT ;  /* 0x000000ff0400720c */ /* 0x001fc80003f05070 */
[----:B------:R-:W-:-:S13]  /*f500*/  ISETP.NE.AND.EX P0, PT, R5, RZ, PT, P0 ;  /* 0x000000ff0500720c */ /* 0x000fda0003f05300 */
[----:B------:R-:W0:Y:S02]  /*f510*/  @P0 LDC.64 R4, c[0x0][0x9f8] ;  /* 0x00027e00ff040b82 */ /* 0x000e240000000a00 */
[----:B0-----:R-:W-:-:S06]  /*f520*/  @P0 IMAD.WIDE R6, R19, 0x4, R4 ;  /* 0x0000000413060825 */ /* 0x001fcc00078e0204 */
[----:B------:R-:W0:Y:S01]  /*f530*/  LDC.64 R4, c[0x0][0x418] ;  /* 0x00010600ff047b82 */ /* 0x000e220000000a00 */
[----:B------:R-:W2:Y:S01]  /*f540*/  @P0 LDG.E R16, desc[UR60][R6.64] ;  /* 0x0000003c06100981 */ /* 0x000ea2000c1e1900 */
[----:B------:R-:W-:Y:S01]  /*f550*/  UMOV UR4, 0xffffffff ;  /* 0xffffffff00047882 */ /* 0x000fe20000000000 */
[----:B------:R-:W-:Y:S01]  /*f560*/  VIADD R27, R17, 0xffffffff ;  /* 0xffffffff111b7836 */ /* 0x000fe20000000000 */
[----:B0-----:R-:W-:-:S04]  /*f570*/  ISETP.NE.U32.AND P0, PT, R4, RZ, PT ;  /* 0x000000ff0400720c */ /* 0x001fc80003f05070 */
[----:B------:R-:W-:-:S04]  /*f580*/  ISETP.NE.AND.EX P1, PT, R5, RZ, PT, P0 ;  /* 0x000000ff0500720c */ /* 0x000fc80003f25300 */
[----:B------:R-:W-:Y:S02]  /*f590*/  P2R R28, PR, RZ, 0x2 ;  /* 0x00000002ff1c7803 */ /* 0x000fe40000000000 */
[----:B--2---:R-:W-:Y:S02]  /*f5a0*/  SHF.R.S32.HI R24, RZ, 0x1f, R16 ;  /* 0x0000001fff187819 */ /* 0x004fe40000011410 */
[----:B------:R-:W-:Y:S01]  /*f5b0*/  SEL R25, R16, RZ, !P1 ;  /* 0x000000ff10197207 */ /* 0x000fe20004800000 */
[----:B------:R-:W-:Y:S06]  /*f5c0*/  BRA.DIV UR4, `(.L_x_1950) ;  /* 0x0000003604f07947 */ /* 0x000fec000b800000 */
[----:B------:R0:W1:Y:S02]  /*f5d0*/  SHFL.IDX PT, R14, R26, RZ, 0x1f ;  /* 0x00001fff1a0e7589 */ /* 0x00006400000e0000 */
.L_x_2034:
[----:B------:R-:W-:Y:S02]  /*f5e0*/  PLOP3.LUT P2, PT, PT, PT, PT, 0x8, 0x0 ;  /* 0x000000000000781c */ /* 0x000fe40003f4e170 */
[----:B-1----:R-:W-:Y:S02]  /*f5f0*/  ISETP.NE.AND P0, PT, R14, RZ, PT ;  /* 0x000000ff0e00720c */ /* 0x002fe40003f05270 */
[----:B------:R-:W-:-:S05]  /*f600*/  P2R R0, PR, RZ, 0x4 ;  /* 0x00000004ff007803 */ /* 0x000fca0000000000 */
[----:B------:R1:W-:Y:S06]  /*f610*/  STL [R1], R0 ;  /* 0x0000000001007387 */ /* 0x0003ec0000100800 */
[----:B------:R-:W-:Y:S05]  /*f620*/  @P0 BRA `(.L_x_1951) ;  /* 0x0000000400080947 */ /* 0x000fea0003800000 */
[----:B------:R-:W-:-:S03]  /*f630*/  UMOV UR4, 0xffffffff ;  /* 0xffffffff00047882 */ /* 0x000fc60000000000 */
[----:B------:R-:W-:Y:S05]  /*f640*/  BRA.DIV UR4, `(.L_x_1952) ;  /* 0x0000003604f07947 */ /* 0x000fea000b800000 */
[----:B------:R-:W-:-:S13]  /*f650*/  ELECT P6, URZ, PT ;  /* 0x00000000003f782f */ /* 0x000fda00038c0000 */
.L_x_2037:
[----:B------:R-:W-:Y:S05]  /*f660*/  @!P6 BRA `(.L_x_1951) ;  /* 0x0000000000f8e947 */ /* 0x000fea0003800000 */
[----:B-1----:R-:W-:Y:S02]  /*f670*/  IMAD.MOV.U32 R0, RZ, RZ, 0x1 ;  /* 0x00000001ff007424 */ /* 0x002fe400078e00ff */
        /* <DEDUP_REMOVED lines=21> */
.L_x_1953:
[----:B------:R-:W2:Y:S01]  /*f7d0*/  SYNCS.PHASECHK.TRANS64.TRYWAIT P0, [UR38+0x31c40], R0 ;  /* 0x031c4000ff0075a7 */ /* 0x000ea20008000166 */
[----:B------:R-:W-:Y:S01]  /*f7e0*/  ISETP.NE.AND P1, PT, R23, RZ, PT ;  /* 0x000000ff1700720c */ /* 0x000fe20003f25270 */
[----:B--2---:R-:W-:-:S12]  /*f7f0*/  @!P0 BRA `(.L_x_1954) ;  /* 0x0000003400a48947 */ /* 0x004fd80003800000 */
.L_x_2038:
[----:B------:R-:W-:Y:S05]  /*f800*/  @P1 BRA `(.L_x_1955) ;  /* 0x0000000000141947 */ /* 0x000fea0003800000 */
[----:B------:R-:W-:Y:S01]  /*f810*/  LOP3.LUT P0, RZ, R2, 0x1f, RZ, 0xc0, !PT ;  /* 0x0000001f02ff7812 */ /* 0x000fe2000780c0ff */
[----:B--2---:R-:W-:-:S04]  /*f820*/  IMAD.MOV.U32 R0, RZ, RZ, 0x6c00 ;  /* 0x00006c00ff007424 */ /* 0x004fc800078e00ff */
[----:B------:R3:W-:Y:S08]  /*f830*/  SYNCS.ARRIVE.TRANS64 RZ, [UR38+0x31c30], R0 ;  /* 0x031c3000ffff79a7 */ /* 0x0007f00008000026 */
[----:B---3--:R-:W-:Y:S05]  /*f840*/  @!P0 BRA `(.L_x_1955) ;  /* 0x0000000000048947 */ /* 0x008fea0003800000 */
[----:B------:R-:W-:Y:S01]  /*f850*/  BPT.TRAP 0x1 ;  /* 0x000000040000795c */ /* 0x000fe20000300000 */
.L_x_1955:
[----:B------:R-:W-:Y:S01]  /*f860*/  R2UR UR11, R27 ;  /* 0x000000001b0b72ca */ /* 0x000fe200000e0000 */
[----:B------:R-:W-:Y:S01]  /*f870*/  ULDC.64 UR4, c[0x0][0x198] ;  /* 0x0000660000047ab9 */ /* 0x000fe20000000a00 */
[----:B-----5:R-:W-:Y:S01]  /*f880*/  R2UR UR13, R25 ;  /* 0x00000000190d72ca */ /* 0x020fe200000e0000 */
[----:B------:R-:W-:Y:S01]  /*f890*/  UIADD3 UR4, UP0, UR4, 0x370, URZ ;  /* 0x0000037004047890 */ /* 0x000fe2000ff1e03f */
[----:B------:R-:W-:Y:S01]  /*f8a0*/  PLOP3.LUT P0, PT, PT, PT, PT, 0x80, 0x0 ;  /* 0x000000000000781c */ /* 0x000fe20003f0f070 */
[----:B------:R-:W-:Y:S02]  /*f8b0*/  UIADD3 UR8, UR38, 0x16a00, URZ ;  /* 0x00016a0026087890 */ /* 0x000fe4000fffe03f */
[----:B------:R-:W-:Y:S01]  /*f8c0*/  UIADD3 UR9, UR38, 0x31c30, URZ ;  /* 0x00031c3026097890 */ /* 0x000fe2000fffe03f */
[----:B--2---:R-:W-:Y:S01]  /*f8d0*/  P2R R0, PR, RZ, 0x1 ;  /* 0x00000001ff007803 */ /* 0x004fe20000000000 */
[----:B------:R-:W-:Y:S02]  /*f8e0*/  UIADD3.X UR5, URZ, UR5, URZ, UP0, !UPT ;  /* 0x000000053f057290 */ /* 0x000fe400087fe43f */
[----:B------:R-:W-:-:S02]  /*f8f0*/  UIADD3 UR24, UR38, 0x18e00, URZ ;  /* 0x00018e0026187890 */ /* 0x000fc4000fffe03f */
[----:B------:R-:W-:Y:S01]  /*f900*/  UIMAD UR11, UR11, 0x90, URZ ;  /* 0x000000900b0b78a4 */ /* 0x000fe2000f8e023f */
[----:B------:R2:W-:Y:S01]  /*f910*/  STL [R1], R0 ;  /* 0x0000000001007387 */ /* 0x0005e20000100800 */
        /* <DEDUP_REMOVED lines=16> */
[----:B------:R2:W-:Y:S01]  /*fa20*/  UTMALDG.4D [UR24], [UR4], desc[UR6] ;  /* 0x00000618040075b4 */ /* 0x0005e20008019000 */
[----:B------:R2:W-:Y:S02]  /*fa30*/  UTMALDG.4D [UR16], [UR4], desc[UR6] ;  /* 0x00000610040075b4 */ /* 0x0005e40008019000 */
[----:B--2---:R-:W-:Y:S01]  /*fa40*/  NOP ;  /* 0x0000000000007918 */ /* 0x004fe20000000000 */
.L_x_1951:
[----:B------:R-:W-:Y:S05]  /*fa50*/  WARPSYNC.ALL ;  /* 0x0000000000007948 */ /* 0x000fea0003800000 */
[----:B------:R-:W-:Y:S01]  /*fa60*/  UIADD3 UR5, UR38, 0xda00, URZ ;  /* 0x0000da0026057890 */ /* 0x000fe2000fffe03f */
[----:B------:R-:W-:Y:S01]  /*fa70*/  BAR.SYNC.DEFER_BLOCKING 0x8, 0x200 ;  /* 0x0208000000007b1d */ /* 0x000fe20000010000 */
[----:B------:R-:W-:Y:S02]  /*fa80*/  USHF.R.S32.HI UR4, URZ, 0x1f, UR36 ;  /* 0x0000001f3f047899 */ /* 0x000fe40008011424 */
        /* <DEDUP_REMOVED lines=24> */
.L_x_1956:
[----:B------:R-:W2:Y:S01]  /*fc10*/  LDC R3, c[0x0][0x448] ;  /* 0x00011200ff037b82 */ /* 0x000ea20000000800 */
[----:B------:R-:W3:Y:S01]  /*fc20*/  S2R R11, SR_CTAID.X ;  /* 0x00000000000b7919 */ /* 0x000ee20000002500 */
[----:B-1----:R-:W-:Y:S01]  /*fc30*/  IMAD.SHL.U32 R5, R2, 0x20, RZ ;  /* 0x0000002002057824 */ /* 0x002fe200078e00ff */
[----:B------:R-:W-:Y:S01]  /*fc40*/  SHF.R.U32.HI R10, RZ, 0x2, R23 ;  /* 0x00000002ff0a7819 */ /* 0x000fe20000011617 */
[----:B------:R-:W-:Y:S01]  /*fc50*/  UMOV UR4, UR40 ;  /* 0x0000002800047c82 */ /* 0x000fe20008000000 */
[----:B------:R-:W-:Y:S01]  /*fc60*/  SHF.R.S32.HI R20, RZ, 0x1f, R19 ;  /* 0x0000001fff147819 */ /* 0x000fe20000011413 */
[----:B------:R-:W-:Y:S01]  /*fc70*/  UMOV UR5, UR42 ;  /* 0x0000002a00057c82 */ /* 0x000fe20008000000 */
[----:B------:R-:W-:Y:S01]  /*fc80*/  LOP3.LUT R0, R10, 0x60, R5, 0xf8, !PT ;  /* 0x000000600a007812 */ /* 0x000fe200078ef805 */
[----:B------:R-:W-:Y:S01]  /*fc90*/  ULDC.64 UR6, c[0x0][0x2c8] ;  /* 0x0000b20000067ab9 */ /* 0x000fe20000000a00 */
[----:B------:R-:W1:Y:S01]  /*fca0*/  LDC.64 R4, c[0x0][0x2e0] ;  /* 0x0000b800ff047b82 */ /* 0x000e620000000a00 */
[----:B------:R-:W-:Y:S01]  /*fcb0*/  ULDC.64 UR8, c[0x0][0x280] ;  /* 0x0000a00000087ab9 */ /* 0x000fe20000000a00 */
[----:B--2---:R-:W-:Y:S01]  /*fcc0*/  ISETP.NE.AND P0, PT, R3, 0x1, PT ;  /* 0x000000010300780c */ /* 0x004fe20003f05270 */
[----:B---3--:R-:W-:-:S12]  /*fcd0*/  IMAD R0, R11, 0xc0, R0 ;  /* 0x000000c00b007824 */ /* 0x008fd800078e0200 */
[----:B------:R-:W2:Y:S01]  /*fce0*/  @P0 LDC R7, c[0x0][0x44c] ;  /* 0x00011300ff070b82 */ /* 0x000ea20000000800 */
[----:B------:R-:W-:Y:S02]  /*fcf0*/  VIADD R12, R0, 0x80 ;  /* 0x00000080000c7836 */ /* 0x000fe40000000000 */
[----:B------:R-:W-:Y:S02]  /*fd00*/  IMAD.MOV.U32 R9, RZ, RZ, R0 ;  /* 0x000000ffff097224 */ /* 0x000fe400078e0000 */
[----:B------:R-:W-:-:S03]  /*fd10*/  IMAD.MOV.U32 R15, RZ, RZ, R12 ;  /* 0x000000ffff0f7224 */ /* 0x000fc600078e000c */
[----:B------:R-:W3:Y:S08]  /*fd20*/  @P0 LDC R8, c[0x0][0x450] ;  /* 0x00011400ff080b82 */ /* 0x000ef00000000800 */
[----:B------:R-:W4:Y:S08]  /*fd30*/  @P0 LDC R13, c[0x0][0x44c] ;  /* 0x00011300ff0d0b82 */ /* 0x000f300000000800 */
[----:B------:R-:W5:Y:S01]  /*fd40*/  @P0 LDC R6, c[0x0][0x450] ;  /* 0x00011400ff060b82 */ /* 0x000f620000000800 */
[----:B--2---:R-:W-:-:S05]  /*fd50*/  @P0 IMAD.HI.U32 R7, R0, R7, RZ ;  /* 0x0000000700070227 */ /* 0x004fca00078e00ff */
[----:B---3--:R-:W-:Y:S02]  /*fd60*/  @P0 SHF.R.U32.HI R9, RZ, R8, R7 ;  /* 0x00000008ff090219 */ /* 0x008fe40000011607 */
[----:B------:R-:W-:-:S04]  /*fd70*/  SHF.R.U32.HI R8, RZ, 0x3, R2 ;  /* 0x00000003ff087819 */ /* 0x000fc80000011602 */
[----:B------:R-:W-:Y:S01]  /*fd80*/  LOP3.LUT R8, R8, 0x3, RZ, 0xc0, !PT ;  /* 0x0000000308087812 */ /* 0x000fe200078ec0ff */
[----:B----4-:R-:W-:-:S05]  /*fd90*/  @P0 IMAD.HI.U32 R7, R12, R13, RZ ;  /* 0x0000000d0c070227 */ /* 0x010fca00078e00ff */
[----:B-----5:R-:W-:Y:S01]  /*fda0*/  @P0 SHF.R.U32.HI R15, RZ, R6, R7 ;  /* 0x00000006ff0f0219 */ /* 0x020fe20000011607 */
[----:B-1----:R-:W-:-:S04]  /*fdb0*/  IMAD R6, R20, R4, RZ ;  /* 0x0000000414067224 */ /* 0x002fc800078e02ff */
[C---:B------:R-:W-:Y:S02]  /*fdc0*/  IMAD R5, R19.reuse, R5, R6 ;  /* 0x0000000513057224 */ /* 0x040fe400078e0206 */
[----:B------:R-:W-:Y:S01]  /*fdd0*/  IMAD.WIDE.U32 R6, R19, R4, UR4 ;  /* 0x0000000413067e25 */ /* 0x000fe2000f8e0004 */
[--C-:B------:R-:W-:Y:S01]  /*fde0*/  SHF.R.S32.HI R4, RZ, 0x1f, R9.reuse ;  /* 0x0000001fff047819 */ /* 0x100fe20000011409 */
[----:B------:R-:W-:Y:S02]  /*fdf0*/  ULDC.64 UR4, c[0x0][0x2d0] ;  /* 0x0000b40000047ab9 */ /* 0x000fe40000000a00 */
[----:B------:R-:W-:Y:S02]  /*fe00*/  IMAD.MOV R19, RZ, RZ, -R9 ;  /* 0x000000ffff137224 */ /* 0x000fe400078e0a09 */
[----:B------:R-:W-:Y:S02]  /*fe10*/  IMAD R4, R4, UR4, RZ ;  /* 0x0000000404047c24 */ /* 0x000fe4000f8e02ff */
[----:B------:R-:W-:-:S02]  /*fe20*/  IMAD R19, R3, R19, R0 ;  /* 0x0000001303137224 */ /* 0x000fc400078e0200 */
[----:B------:R-:W-:Y:S02]  /*fe30*/  IMAD.IADD R7, R7, 0x1, R5 ;  /* 0x0000000107077824 */ /* 0x000fe400078e0205 */
[C---:B------:R-:W-:Y:S01]  /*fe40*/  IMAD R13, R9.reuse, UR5, R4 ;  /* 0x00000005090d7c24 */ /* 0x040fe2000f8e0204 */
[----:B------:R-:W-:Y:S01]  /*fe50*/  SHF.R.S32.HI R0, RZ, 0x1f, R19 ;  /* 0x0000001fff007819 */ /* 0x000fe20000011413 */
        /* <DEDUP_REMOVED lines=10> */
[----:B------:R-:W-:Y:S01]  /*ff00*/  IMAD.MOV R5, RZ, RZ, -R15 ;  /* 0x000000ffff057224 */ /* 0x000fe200078e0a0f */
[----:B------:R-:W-:Y:S01]  /*ff10*/  LOP3.LUT R0, R0, 0x300, R19, 0xf8, !PT ;  /* 0x0000030000007812 */ /* 0x000fe200078ef813 */
[C---:B------:R-:W-:Y:S02]  /*ff20*/  IMAD R19, R8.reuse, 0x40, R9 ;  /* 0x0000004008137824 */ /* 0x040fe400078e0209 */
[----:B------:R-:W-:Y:S02]  /*ff30*/  IMAD.SHL.U32 R8, R8, 0x8, RZ ;  /* 0x0000000808087824 */ /* 0x000fe400078e00ff */
[----:B------:R-:W-:-:S02]  /*ff40*/  IMAD R5, R3, R5, R12 ;  /* 0x0000000503057224 */ /* 0x000fc400078e020c */
[----:B------:R-:W-:Y:S01]  /*ff50*/  IMAD.WIDE.U32 R6, R15, UR4, R6 ;  /* 0x000000040f067c25 */ /* 0x000fe2000f8e0006 */
[----:B------:R-:W-:Y:S02]  /*ff60*/  LOP3.LUT R8, R0, R19, R8, 0xf6, !PT ;  /* 0x0000001300087212 */ /* 0x000fe400078ef608 */
[----:B------:R-:W-:-:S04]  /*ff70*/  LEA R0, P0, R4, UR8, 0x1 ;  /* 0x0000000804007c11 */ /* 0x000fc8000f8008ff */
[----:B------:R-:W-:Y:S02]  /*ff80*/  LEA.HI.X R4, R4, UR9, R13, 0x1, P0 ;  /* 0x0000000904047c11 */ /* 0x000fe400080f0c0d */
[----:B------:R-:W-:-:S05]  /*ff90*/  SHF.R.S32.HI R13, RZ, 0x1f, R15 ;  /* 0x0000001fff0d7819 */ /* 0x000fca000001140f */
        /* <DEDUP_REMOVED lines=9> */
[----:B------:R-:W-:Y:S02]  /*10030*/  LOP3.LUT R5, R9, 0x20, RZ, 0xfc, !PT ;  /* 0x0000002009057812 */ /* 0x000fe400078efcff */
[----:B------:R-:W-:Y:S02]  /*10040*/  LEA R19, P3, R6, UR8, 0x1 ;  /* 0x0000000806137c11 */ /* 0x000fe4000f8608ff */
[----:B------:R-:W-:Y:S02]  /*10050*/  ISETP.GE.AND P0, PT, R5, UR4, PT ;  /* 0x0000000405007c0c */ /* 0x000fe4000bf06270 */
[----:B------:R-:W-:-:S04]  /*10060*/  LOP3.LUT R5, R9, 0x40, RZ, 0xfc, !PT ;  /* 0x0000004009057812 */ /* 0x000fc800078efcff */
[----:B------:R-:W-:Y:S01]  /*10070*/  ISETP.GE.AND P1, PT, R5, UR4, PT ;  /* 0x0000000405007c0c */ /* 0x000fe2000bf26270 */
[----:B------:R-:W-:Y:S01]  /*10080*/  IMAD.IADD R5, R7, 0x1, R13 ;  /* 0x0000000107057824 */ /* 0x000fe200078e020d */
[----:B------:R-:W-:-:S04]  /*10090*/  UMOV UR4, 0xffffffff ;  /* 0xffffffff00047882 */ /* 0x000fc80000000000 */
[----:B------:R-:W-:Y:S01]  /*100a0*/  LEA.HI.X R5, R6, UR9, R5, 0x1, P3 ;  /* 0x0000000906057c11 */ /* 0x000fe200098f0c05 */
[----:B------:R-:W-:Y:S06]  /*100b0*/  BRA.DIV UR4, `(.L_x_1957) ;  /* 0x0000002e048c7947 */ /* 0x000fec000b800000 */
[----:B------:R-:W-:Y:S01]  /*100c0*/  SHFL.IDX PT, R7, R4, RZ, 0x1c1f ;  /* 0x001c1fff04077589 */ /* 0x000fe200000e0000 */
[----:B------:R-:W-:Y:S01]  /*100d0*/  ULDC UR4, c[0x0][0x288] ;  /* 0x0000a20000047ab9 */ /* 0x000fe20000000800 */
[----:B------:R-:W-:Y:S02]  /*100e0*/  IMAD R10, R11, 0xc0, R10 ;  /* 0x000000c00b0a7824 */ /* 0x000fe400078e020a */
[----:B------:R-:W1:Y:S01]  /*100f0*/  SHFL.IDX PT, R6, R0, RZ, 0x1c1f ;  /* 0x001c1fff00067589 */ /* 0x000e6200000e0000 */
[----:B------:R-:W-:Y:S02]  /*10100*/  IMAD R3, R3, UR4, RZ ;  /* 0x0000000403037c24 */ /* 0x000fe4000f8e02ff */
[C---:B------:R-:W-:Y:S01]  /*10110*/  VIADD R12, R10.reuse, 0x20 ;  /* 0x000000200a0c7836 */ /* 0x040fe20000000000 */
[----:B------:R-:W2:Y:S02]  /*10120*/  SHFL.IDX PT, R20, R4, 0x1, 0x1c1f ;  /* 0x003c1f0004147f89 */ /* 0x000ea400000e0000 */
[----:B------:R-:W-:-:S02]  /*10130*/  ISETP.GE.AND P3, PT, R10, R3, PT ;  /* 0x000000030a00720c */ /* 0x000fc40003f66270 */
[----:B------:R-:W-:Y:S04]  /*10140*/  SHFL.IDX PT, R14, R0, 0x2, 0x1c1f ;  /* 0x005c1f00000e7f89 */ /* 0x000fe800000e0000 */
[----:B------:R-:W-:Y:S07]  /*10150*/  SHFL.IDX PT, R11, R19, RZ, 0x1c1f ;  /* 0x001c1fff130b7589 */ /* 0x000fee00000e0000 */
[----:B------:R-:W-:Y:S01]  /*10160*/  @!P3 LEA R21, R8, UR38, 0x1 ;  /* 0x000000260815bc11 */ /* 0x000fe2000f8e08ff */
[----:B-1----:R-:W-:-:S05]  /*10170*/  @!P3 IMAD.WIDE.U32 R6, R9, 0x2, R6 ;  /* 0x000000020906b825 */ /* 0x002fca00078e0006 */
[----:B------:R-:W-:Y:S04]  /*10180*/  @!P3 LDGSTS.E.BYPASS.LTC128B.128 [R21+0xda00], desc[UR60][R6.64], !P2 ;  /* 0x0da000000615bfae */ /* 0x000fe8000d101d7c */
[----:B------:R-:W-:Y:S04]  /*10190*/  @!P3 LDGSTS.E.BYPASS.LTC128B.128 [R21+0x10a00], desc[UR60][R6.64+0x40], !P0 ;  /* 0x10a000400615bfae */ /* 0x000fe8000c101d7c */
[----:B------:R1:W-:Y:S01]  /*101a0*/  @!P3 LDGSTS.E.BYPASS.LTC128B.128 [R21+0x13a00], desc[UR60][R6.64+0x80], !P1 ;  /* 0x13a000800615bfae */ /* 0x0003e2000c901d7c */
[----:B------:R-:W-:Y:S01]  /*101b0*/  ISETP.GE.AND P3, PT, R12, R3, PT ;  /* 0x000000030c00720c */ /* 0x000fe20003f66270 */
[----:B------:R-:W-:-:S05]  /*101c0*/  VIADD R12, R10, 0x40 ;  /* 0x000000400a0c7836 */ /* 0x000fca0000000000 */
[----:B------:R-:W-:Y:S01]  /*101d0*/  ISETP.GE.AND P4, PT, R12, R3, PT ;  /* 0x000000030c00720c */ /* 0x000fe20003f86270 */
[----:B------:R-:W-:Y:S01]  /*101e0*/  VIADD R12, R10, 0x60 ;  /* 0x000000600a0c7836 */ /* 0x000fe20000000000 */
[----:B-1----:R-:W1:Y:S01]  /*101f0*/  SHFL.IDX PT, R6, R0, 0x1, 0x1c1f ;  /* 0x003c1f0000067f89 */ /* 0x002e6200000e0000 */
[----:B--2---:R-:W-:-:S04]  /*10200*/  IMAD.MOV.U32 R7, RZ, RZ, R20 ;  /* 0x000000ffff077224 */ /* 0x004fc800078e0014 */
[----:B------:R-:W-:Y:S01]  /*10210*/  @!P3 LEA R20, R8, UR38, 0x1 ;  /* 0x000000260814bc11 */ /* 0x000fe2000f8e08ff */
[----:B------:R-:W2:Y:S04]  /*10220*/  SHFL.IDX PT, R21, R4, 0x2, 0x1c1f ;  /* 0x005c1f0004157f89 */ /* 0x000ea800000e0000 */
[----:B------:R-:W-:Y:S01]  /*10230*/  SHFL.IDX PT, R4, R4, 0x3, 0x1c1f ;  /* 0x007c1f0004047f89 */ /* 0x000fe200000e0000 */
[----:B-1----:R-:W-:-:S05]  /*10240*/  @!P3 IMAD.WIDE.U32 R6, R9, 0x2, R6 ;  /* 0x000000020906b825 */ /* 0x002fca00078e0006 */
[----:B------:R-:W-:Y:S04]  /*10250*/  @!P3 LDGSTS.E.BYPASS.LTC128B.128 [R20+0xe200], desc[UR60][R6.64], !P2 ;  /* 0x0e2000000614bfae */ /* 0x000fe8000d101d7c */
[----:B------:R-:W-:Y:S04]  /*10260*/  @!P3 LDGSTS.E.BYPASS.LTC128B.128 [R20+0x11200], desc[UR60][R6.64+0x40], !P0 ;  /* 0x112000400614bfae */ /* 0x000fe8000c101d7c */
[----:B------:R1:W-:Y:S01]  /*10270*/  @!P3 LDGSTS.E.BYPASS.LTC128B.128 [R20+0x14200], desc[UR60][R6.64+0x80], !P1 ;  /* 0x142000800614bfae */ /* 0x0003e2000c901d7c */
[----:B------:R-:W-:Y:S01]  /*10280*/  ISETP.GE.AND P3, PT, R12, R3, PT ;  /* 0x000000030c00720c */ /* 0x000fe20003f66270 */
[----:B-1----:R-:W-:Y:S01]  /*10290*/  IMAD.MOV.U32 R20, RZ, RZ, R14 ;  /* 0x000000ffff147224 */ /* 0x002fe200078e000e */
[----:B------:R-:W-:Y:S01]  /*102a0*/  @!P4 LEA R7, R8, UR38, 0x1 ;  /* 0x000000260807cc11 */ /* 0x000fe2000f8e08ff */
[----:B------:R-:W1:Y:S01]  /*102b0*/  SHFL.IDX PT, R14, R0, 0x3, 0x1c1f ;  /* 0x007c1f00000e7f89 */ /* 0x000e6200000e0000 */
[----:B------:R-:W-:-:S02]  /*102c0*/  VIADD R6, R10, 0x80 ;  /* 0x000000800a067836 */ /* 0x000fc40000000000 */
[----:B--2---:R-:W-:Y:S01]  /*102d0*/  @!P4 IMAD.WIDE.U32 R20, R9, 0x2, R20 ;  /* 0x000000020914c825 */ /* 0x004fe200078e0014 */
[----:B------:R-:W2:Y:S04]  /*102e0*/  SHFL.IDX PT, R0, R5, RZ, 0x1c1f ;  /* 0x001c1fff05007589 */ /* 0x000ea800000e0000 */
[----:B------:R-:W-:Y:S04]  /*102f0*/  @!P4 LDGSTS.E.BYPASS.LTC128B.128 [R7+0xea00], desc[UR60][R20.64], !P2 ;  /* 0x0ea000001407cfae */ /* 0x000fe8000d101d7c */
[----:B------:R-:W-:Y:S04]  /*10300*/  @!P4 LDGSTS.E.BYPASS.LTC128B.128 [R7+0x11a00], desc[UR60][R20.64+0x40], !P0 ;  /* 0x11a000401407cfae */ /* 0x000fe8000c101d7c */
[----:B------:R3:W-:Y:S01]  /*10310*/  @!P4 LDGSTS.E.BYPASS.LTC128B.128 [R7+0x14a00], desc[UR60][R20.64+0x80], !P1 ;  /* 0x14a000801407cfae */ /* 0x0007e2000c901d7c */
[----:B------:R-:W-:-:S03]  /*10320*/  ISETP.GE.AND P4, PT, R6, R3, PT ;  /* 0x000000030600720c */ /* 0x000fc60003f86270 */
[----:B------:R-:W4:Y:S01]  /*10330*/  SHFL.IDX PT, R5, R5, 0x1, 0x1c1f ;  /* 0x003c1f0005057f89 */ /* 0x000f2200000e0000 */
[----:B-1----:R-:W-:Y:S02]  /*10340*/  IMAD.MOV.U32 R6, RZ, RZ, R14 ;  /* 0x000000ffff067224 */ /* 0x002fe400078e000e */
[----:B---3--:R-:W-:Y:S02]  /*10350*/  IMAD.MOV.U32 R7, RZ, RZ, R4 ;  /* 0x000000ffff077224 */ /* 0x008fe400078e0004 */
[----:B------:R1:W3:Y:S01]  /*10360*/  SHFL.IDX PT, R4, R19, 0x1, 0x1c1f ;  /* 0x003c1f0013047f89 */ /* 0x0002e200000e0000 */
[----:B------:R-:W-:Y:S01]  /*10370*/  @!P3 IMAD.WIDE.U32 R20, R9, 0x2, R6 ;  /* 0x000000020914b825 */ /* 0x000fe200078e0006 */
[----:B------:R-:W-:-:S03]  /*10380*/  @!P3 LEA R7, R8, UR38, 0x1 ;  /* 0x000000260807bc11 */ /* 0x000fc6000f8e08ff */
[----:B------:R-:W-:Y:S02]  /*10390*/  IMAD.MOV.U32 R6, RZ, RZ, R11 ;  /* 0x000000ffff067224 */ /* 0x000fe400078e000b */
[----:B------:R-:W-:Y:S04]  /*103a0*/  @!P3 LDGSTS.E.BYPASS.LTC128B.128 [R7+0xf200], desc[UR60][R20.64], !P2 ;  /* 0x0f2000001407bfae */ /* 0x000fe8000d101d7c */
[----:B------:R-:W-:Y:S04]  /*103b0*/  @!P3 LDGSTS.E.BYPASS.LTC128B.128 [R7+0x12200], desc[UR60][R20.64+0x40], !P0 ;  /* 0x122000401407bfae */ /* 0x000fe8000c101d7c */
[----:B------:R2:W-:Y:S02]  /*103c0*/  @!P3 LDGSTS.E.BYPASS.LTC128B.128 [R7+0x15200], desc[UR60][R20.64+0x80], !P1 ;  /* 0x152000801407bfae */ /* 0x0005e4000c901d7c */
[----:B--2---:R-:W-:Y:S01]  /*103d0*/  IMAD.MOV.U32 R7, RZ, RZ, R0 ;  /* 0x000000ffff077224 */ /* 0x004fe200078e0000 */
[----:B------:R-:W-:Y:S01]  /*103e0*/  @!P4 LEA R21, R8, UR38, 0x1 ;  /* 0x000000260815cc11 */ /* 0x000fe2000f8e08ff */
[----:B------:R-:W-:-:S02]  /*103f0*/  IMAD.MOV.U32 R0, RZ, RZ, 0x1 ;  /* 0x00000001ff007424 */ /* 0x000fc400078e00ff */
[----:B------:R-:W-:-:S05]  /*10400*/  @!P4 IMAD.WIDE.U32 R6, R9, 0x2, R6 ;  /* 0x000000020906c825 */ /* 0x000fca00078e0006 */
[----:B------:R1:W-:Y:S04]  /*10410*/  @!P4 LDGSTS.E.BYPASS.LTC128B.128 [R21+0xfa00], desc[UR60][R6.64], !P2 ;  /* 0x0fa000000615cfae */ /* 0x0003e8000d101d7c */
[----:B------:R1:W-:Y:S04]  /*10420*/  @!P4 LDGSTS.E.BYPASS.LTC128B.128 [R21+0x12a00], desc[UR60][R6.64+0x40], !P0 ;  /* 0x12a000400615cfae */ /* 0x0003e8000c101d7c */
[----:B---34-:R1:W-:Y:S02]  /*10430*/  @!P4 LDGSTS.E.BYPASS.LTC128B.128 [R21+0x15a00], desc[UR60][R6.64+0x80], !P1 ;  /* 0x15a000800615cfae */ /* 0x0183e4000c901d7c */
.L_x_2051:
[----:B------:R-:W-:Y:S01]  /*10440*/  VIADD R10, R10, 0xa0 ;  /* 0x000000a00a0a7836 */ /* 0x000fe20000000000 */
[----:B------:R-:W-:Y:S01]  /*10450*/  BSSY B0, `(.L_x_1958) ;  /* 0x000000c000007945 */ /* 0x000fe20003800000 */
[----:B-1----:R-:W-:-:S03]  /*10460*/  IMAD.MOV.U32 R6, RZ, RZ, 0x1 ;  /* 0x00000001ff067424 */ /* 0x002fc600078e00ff */
[----:B------:R-:W-:-:S13]  /*10470*/  ISETP.GE.AND P3, PT, R10, R3, PT ;  /* 0x000000030a00720c */ /* 0x000fda0003f66270 */
        /* <DEDUP_REMOVED lines=9> */
.L_x_1959:
[----:B------:R-:W-:Y:S05]  /*10510*/  BSYNC B0 ;  /* 0x0000000000007941 */ /* 0x000fea0003800000 */
.L_x_1958:
[----:B------:R-:W-:Y:S01]  /*10520*/  NOP ;  /* 0x0000000000007918 */ /* 0x000fe20000000000 */
[----:B------:R-:W-:Y:S01]  /*10530*/  SYNCS.ARRIVE.TRANS64.RED.A0T1 RZ, [UR38+0x31c00], RZ ;  /* 0x031c00ffffff79a7 */ /* 0x000fe20008200426 */
[----:B-1----:R-:W-:Y:S01]  /*10540*/  SHF.L.U32 R3, R6, 0x1f, RZ ;  /* 0x0000001f06037819 */ /* 0x002fe200000006ff */
[----:B------:R-:W-:Y:S01]  /*10550*/  ARRIVES.LDGSTSBAR.64.TRANSCNT [UR38+0x31c00] ;  /* 0x031c0000ff0079b0 */ /* 0x000fe20008000aa6 */
[----:B------:R-:W-:Y:S01]  /*10560*/  NOP ;  /* 0x0000000000007918 */ /* 0x000fe20000000000 */
[----:B------:R-:W-:Y:S01]  /*10570*/  SYNCS.ARRIVE.TRANS64.A1T0 RZ, [UR38+0x31c00], RZ ;  /* 0x031c00ffffff79a7 */ /* 0x000fe20008100026 */
[----:B------:R-:W-:-:S05]  /*10580*/  VIADD R9, R17, 0xfffffffe ;  /* 0xfffffffe11097836 */ /* 0x000fca0000000000 */
[----:B------:R-:W-:Y:S01]  /*10590*/  ISETP.GE.AND P1, PT, R9, R18, PT ;  /* 0x000000120900720c */ /* 0x000fe20003f26270 */
[----:B------:R-:W1:Y:S02]  /*105a0*/  SYNCS.PHASECHK.TRANS64.TRYWAIT P0, [UR38+0x31c20], R3 ;  /* 0x031c2003ff0075a7 */ /* 0x000e640008000166 */
[----:B-1----:R-:W-:Y:S10]  /*105b0*/  @!P0 BRA `(.L_x_1960) ;  /* 0x0000003000488947 */ /* 0x002ff40003800000 */
.L_x_2052:
[----:B-1----:R-:W-:Y:S01]  /*105c0*/  IMAD.MOV.U32 R3, RZ, RZ, RZ ;  /* 0x000000ffff037224 */ /* 0x002fe200078e00ff */
[----:B------:R-:W-:Y:S06]  /*105d0*/  @!P1 BRA `(.L_x_1961) ;  /* 0x0000001c00689947 */ /* 0x000fec0003800000 */
[----:B------:R-:W-:Y:S01]  /*105e0*/  UIADD3 UR4, UR43, 0x1, URZ ;  /* 0x000000012b047890 */ /* 0x000fe2000fffe03f */
[----:B------:R-:W-:Y:S01]  /*105f0*/  LOP3.LUT R18, RZ, R18, RZ, 0x33, !PT ;  /* 0x00000012ff127212 */ /* 0x000fe200078e33ff */
[----:B------:R-:W-:Y:S01]  /*10600*/  IMAD.MOV.U32 R6, RZ, RZ, R25 ;  /* 0x000000ffff067224 */ /* 0x000fe200078e0019 */
[----:B------:R-:W-:-:S03]  /*10610*/  LOP3.LUT R8, R2, 0x1f, RZ, 0xc0, !PT ;  /* 0x0000001f02087812 */ /* 0x000fc600078ec0ff */
[----:B------:R-:W-:-:S05]  /*10620*/  IMAD R29, R29, UR4, RZ ;  /* 0x000000041d1d7c24 */ /* 0x000fca000f8e02ff */
[----:B------:R-:W-:-:S04]  /*10630*/  VIMNMX R29, R29, UR39, PT ;  /* 0x000000271d1d7c48 */ /* 0x000fc8000bfe0100 */
[----:B------:R-:W-:Y:S01]  /*10640*/  LOP3.LUT R0, RZ, R29, RZ, 0x33, !PT ;  /* 0x0000001dff007212 */ /* 0x000fe200078e33ff */
[----:B------:R-:W-:-:S05]  /*10650*/  IMAD.MOV R5, RZ, RZ, -R29 ;  /* 0x000000ffff057224 */ /* 0x000fca00078e0a1d */
[----:B------:R-:W-:-:S05]  /*10660*/  VIADDMNMX R18, R5, 0x1, R18, !PT ;  /* 0x0000000105127846 */ /* 0x000fca0007800112 */
[----:B------:R-:W-:Y:S02]  /*10670*/  VIADD R5, R18, 0xfffffffe ;  /* 0xfffffffe12057836 */ /* 0x000fe40000000000 */
[----:B------:R-:W-:-:S03]  /*10680*/  IMAD.IADD R11, R29, 0x1, R18 ;  /* 0x000000011d0b7824 */ /* 0x000fc600078e0212 */
[----:B------:R-:W-:Y:S01]  /*10690*/  ISETP.NE.AND P0, PT, R5, R0, PT ;  /* 0x000000000500720c */ /* 0x000fe20003f05270 */
[----:B------:R-:W-:Y:S01]  /*106a0*/  IMAD.MOV.U32 R0, RZ, RZ, 0x1 ;  /* 0x00000001ff007424 */ /* 0x000fe200078e00ff */
[----:B------:R-:W-:-:S11]  /*106b0*/  LOP3.LUT R10, R11, 0x1, RZ, 0xc0, !PT ;  /* 0x000000010b0a7812 */ /* 0x000fd600078ec0ff */
[----:B------:R-:W-:Y:S05]  /*106c0*/  @!P0 BRA `(.L_x_1962) ;  /* 0x0000001000d48947 */ /* 0x000fea0003800000 */
[----:B------:R-:W-:Y:S01]  /*106d0*/  BSSY B0, `(.L_x_1962) ;  /* 0x0000134000007945 */ /* 0x000fe20003800000 */
[----:B------:R-:W-:Y:S02]  /*106e0*/  IMAD.IADD R11, R11, 0x1, -R10 ;  /* 0x000000010b0b7824 */ /* 0x000fe400078e0a0a */
[----:B------:R-:W-:Y:S02]  /*106f0*/  IMAD.MOV.U32 R12, RZ, RZ, 0x1 ;  /* 0x00000001ff0c7424 */ /* 0x000fe400078e00ff */
[----:B------:R-:W-:-:S07]  /*10700*/  IMAD.MOV.U32 R6, RZ, RZ, R25 ;  /* 0x000000ffff067224 */ /* 0x000fce00078e0019 */
.L_x_1997:
[----:B------:R-:W2:Y:S01]  /*10710*/  LDL R0, [R1] ;  /* 0x0000000001007983 */ /* 0x000ea20000100800 */
[----:B------:R-:W-:Y:S01]  /*10720*/  VIADD R11, R11, 0xfffffffe ;  /* 0xfffffffe0b0b7836 */ /* 0x000fe20000000000 */
[----:B------:R-:W-:Y:S04]  /*10730*/  BSSY B1, `(.L_x_1963) ;  /* 0x0000094000017945 */ /* 0x000fe80003800000 */
[----:B------:R-:W-:Y:S02]  /*10740*/  ISETP.NE.AND P1, PT, R11, RZ, PT ;  /* 0x000000ff0b00720c */ /* 0x000fe40003f25270 */
[----:B--2---:R-:W-:-:S13]  /*10750*/  ISETP.NE.AND P0, PT, R0, RZ, PT ;  /* 0x000000ff0000720c */ /* 0x004fda0003f05270 */
[----:B------:R-:W-:Y:S05]  /*10760*/  @!P0 BRA `(.L_x_1964) ;  /* 0x0000000800408947 */ /* 0x000fea0003800000 */
[----:B------:R-:W-:Y:S01]  /*10770*/  ISETP.NE.AND P0, PT, R28, RZ, PT ;  /* 0x000000ff1c00720c */ /* 0x000fe20003f05270 */
[----:B------:R-:W-:Y:S01]  /*10780*/  IMAD.MOV.U32 R14, RZ, RZ, R9 ;  /* 0x000000ffff0e7224 */ /* 0x000fe200078e0009 */
[----:B------:R-:W-:-:S11]  /*10790*/  SHF.L.U32 R0, R12, 0x1f, RZ ;  /* 0x0000001f0c007819 */ /* 0x000fd600000006ff */
[----:B------:R-:W-:Y:S05]  /*107a0*/  @!P0 BRA `(.L_x_1965) ;  /* 0x00000000004c8947 */ /* 0x000fea0003800000 */
        /* <DEDUP_REMOVED lines=19> */
.L_x_1965:
[----:B------:R-:W2:Y:S01]  /*108e0*/  SYNCS.PHASECHK.TRANS64.TRYWAIT P0, [UR38+0x31c48], R0 ;  /* 0x031c4800ff0075a7 */ /* 0x000ea20008000166 */
[----:B------:R-:W-:Y:S01]  /*108f0*/  BSSY B2, `(.L_x_1966) ;  /* 0x0000003000027945 */ /* 0x000fe20003800000 */
[----:B------:R-:W-:-:S03]  /*10900*/  ISETP.NE.AND P2, PT, R23, RZ, PT ;  /* 0x000000ff1700720c */ /* 0x000fc60003f45270 */
[----:B--2---:R-:W-:Y:S10]  /*10910*/  @!P0 BRA `(.L_x_1967) ;  /* 0x0000002c00888947 */ /* 0x004ff40003800000 */
.L_x_2053:
[----:B------:R-:W-:Y:S05]  /*10920*/  BSYNC B2 ;  /* 0x0000000000027941 */ /* 0x000fea0003800000 */
.L_x_1966:
[----:B------:R-:W-:Y:S04]  /*10930*/  BSSY B2, `(.L_x_1968) ;  /* 0x0000007000027945 */ /* 0x000fe80003800000 */
[----:B------:R-:W-:Y:S05]  /*10940*/  @P2 BRA `(.L_x_1969) ;  /* 0x0000000000142947 */ /* 0x000fea0003800000 */
[----:B------:R-:W-:Y:S01]  /*10950*/  ISETP.NE.AND P0, PT, R8, RZ, PT ;  /* 0x000000ff0800720c */ /* 0x000fe20003f05270 */
[----:B-1----:R-:W-:-:S04]  /*10960*/  IMAD.MOV.U32 R4, RZ, RZ, 0x6c00 ;  /* 0x00006c00ff047424 */ /* 0x002fc800078e00ff */
[----:B------:R2:W-:Y:S08]  /*10970*/  SYNCS.ARRIVE.TRANS64 RZ, [UR38+0x31c38], R4 ;  /* 0x031c3804ffff79a7 */ /* 0x0005f00008000026 */
[----:B--2---:R-:W-:Y:S05]  /*10980*/  @!P0 BRA `(.L_x_1969) ;  /* 0x0000000000048947 */ /* 0x004fea0003800000 */
[----:B------:R-:W-:Y:S01]  /*10990*/  BPT.TRAP 0x1 ;  /* 0x000000040000795c */ /* 0x000fe20000300000 */
.L_x_1969:
[----:B------:R-:W-:Y:S05]  /*109a0*/  BSYNC B2 ;  /* 0x0000000000027941 */ /* 0x000fea0003800000 */
.L_x_1968:
[----:B------:R-:W-:Y:S01]  /*109b0*/  IMAD.MOV.U32 R7, RZ, RZ, RZ ;  /* 0x000000ffff077224 */ /* 0x000fe200078e00ff */
        /* <DEDUP_REMOVED lines=10> */
.L_x_1970:
        /* <DEDUP_REMOVED lines=13> */
.L_x_1971:
        /* <DEDUP_REMOVED lines=15> */
.L_x_1972:
        /* <DEDUP_REMOVED lines=12> */
.L_x_2054:
[----:B------:R-:W-:Y:S05]  /*10ce0*/  BSYNC B2 ;  /* 0x0000000000027941 */ /* 0x000fea0003800000 */
.L_x_1973:
        /* <DEDUP_REMOVED lines=9> */
.L_x_1976:
[----:B------:R-:W-:Y:S05]  /*10d80*/  BSYNC B2 ;  /* 0x0000000000027941 */ /* 0x000fea0003800000 */
.L_x_1975:
        /* <DEDUP_REMOVED lines=10> */
.L_x_1977:
        /* <DEDUP_REMOVED lines=13> */
.L_x_1978:
        /* <DEDUP_REMOVED lines=13> */
.L_x_1979:
        /* <DEDUP_REMOVED lines=10> */
.L_x_1964:
[----:B------:R-:W-:Y:S05]  /*11070*/  BSYNC B1 ;  /* 0x0000000000017941 */ /* 0x000fea0003800000 */
.L_x_1963:
[----:B------:R-:W2:Y:S01]  /*11080*/  LDL R0, [R1] ;  /* 0x0000000001007983 */ /* 0x000ea20000100800 */
[----:B------:R-:W-:Y:S01]  /*11090*/  BSSY B1, `(.L_x_1980) ;  /* 0x0000094000017945 */ /* 0x000fe20003800000 */
[----:B--2---:R-:W-:Y:S02]  /*110a0*/  ISETP.NE.AND P0, PT, R0, RZ, PT ;  /* 0x000000ff0000720c */ /* 0x004fe40003f05270 */
[----:B------:R-:W-:-:S11]  /*110b0*/  LOP3.LUT R0, R12, 0x1, RZ, 0x3c, !PT ;  /* 0x000000010c007812 */ /* 0x000fd600078e3cff */
[----:B------:R-:W-:Y:S05]  /*110c0*/  @!P0 BRA `(.L_x_1981) ;  /* 0x0000000800408947 */ /* 0x000fea0003800000 */
[----:B------:R-:W-:Y:S01]  /*110d0*/  ISETP.NE.AND P0, PT, R28, RZ, PT ;  /* 0x000000ff1c00720c */ /* 0x000fe20003f05270 */
[----:B------:R-:W-:Y:S01]  /*110e0*/  VIADD R13, R9, 0xffffffff ;  /* 0xffffffff090d7836 */ /* 0x000fe20000000000 */
        /* <DEDUP_REMOVED lines=21> */
.L_x_1982:
[----:B------:R-:W2:Y:S01]  /*11240*/  SYNCS.PHASECHK.TRANS64.TRYWAIT P0, [UR38+0x31c40], R14 ;  /* 0x031c400eff0075a7 */ /* 0x000ea20008000166 */
[----:B------:R-:W-:Y:S01]  /*11250*/  BSSY B2, `(.L_x_1983) ;  /* 0x0000003000027945 */ /* 0x000fe20003800000 */
[----:B------:R-:W-:-:S03]  /*11260*/  ISETP.NE.AND P2, PT, R23, RZ, PT ;  /* 0x000000ff1700720c */ /* 0x000fc60003f45270 */
[----:B--2---:R-:W-:Y:S10]  /*11270*/  @!P0 BRA `(.L_x_1984) ;  /* 0x0000002400608947 */ /* 0x004ff40003800000 */
.L_x_2055:
[----:B------:R-:W-:Y:S05]  /*11280*/  BSYNC B2 ;  /* 0x0000000000027941 */ /* 0x000fea0003800000 */
.L_x_1983:
[----:B------:R-:W-:Y:S04]  /*11290*/  BSSY B2, `(.L_x_1985) ;  /* 0x0000007000027945 */ /* 0x000fe80003800000 */
[----:B------:R-:W-:Y:S05]  /*112a0*/  @P2 BRA `(.L_x_1986) ;  /* 0x0000000000142947 */ /* 0x000fea0003800000 */
[----:B------:R-:W-:Y:S01]  /*112b0*/  ISETP.NE.AND P0, PT, R8, RZ, PT ;  /* 0x000000ff0800720c */ /* 0x000fe20003f05270 */
[----:B-1----:R-:W-:-:S04]  /*112c0*/  IMAD.MOV.U32 R4, RZ, RZ, 0x6c00 ;  /* 0x00006c00ff047424 */ /* 0x002fc800078e00ff */
[----:B------:R2:W-:Y:S08]  /*112d0*/  SYNCS.ARRIVE.TRANS64 RZ, [UR38+0x31c30], R4 ;  /* 0x031c3004ffff79a7 */ /* 0x0005f00008000026 */
[----:B--2---:R-:W-:Y:S05]  /*112e0*/  @!P0 BRA `(.L_x_1986) ;  /* 0x0000000000048947 */ /* 0x004fea0003800000 */
[----:B------:R-:W-:Y:S01]  /*112f0*/  BPT.TRAP 0x1 ;  /* 0x000000040000795c */ /* 0x000fe20000300000 */
.L_x_1986:
[----:B------:R-:W-:Y:S05]  /*11300*/  BSYNC B2 ;  /* 0x0000000000027941 */ /* 0x000fea0003800000 */
.L_x_1985:
        /* <DEDUP_REMOVED lines=11> */
.L_x_1987:
        /* <DEDUP_REMOVED lines=14> */
.L_x_1988:
        /* <DEDUP_REMOVED lines=14> */
.L_x_1989:
        /* <DEDUP_REMOVED lines=12> */
.L_x_2056:
[----:B------:R-:W-:Y:S05]  /*11640*/  BSYNC B2 ;  /* 0x0000000000027941 */ /* 0x000fea0003800000 */
.L_x_1990:
        /* <DEDUP_REMOVED lines=9> */
.L_x_1993:
[----:B------:R-:W-:Y:S05]  /*116e0*/  BSYNC B2 ;  /* 0x0000000000027941 */ /* 0x000fea0003800000 */
.L_x_1992:
        /* <DEDUP_REMOVED lines=10> */
.L_x_1994:
        /* <DEDUP_REMOVED lines=13> */
.L_x_1995:
        /* <DEDUP_REMOVED lines=13> */
.L_x_1996:
        /* <DEDUP_REMOVED lines=10> */
.L_x_1981:
[----:B------:R-:W-:Y:S05]  /*119d0*/  BSYNC B1 ;  /* 0x0000000000017941 */ /* 0x000fea0003800000 */
.L_x_1980:
[----:B------:R-:W-:Y:S02]  /*119e0*/  VIADD R9, R9, 0xfffffffe ;  /* 0xfffffffe09097836 */ /* 0x000fe40000000000 */
[----:B------:R-:W-:Y:S01]  /*119f0*/  IMAD.MOV.U32 R12, RZ, RZ, R0 ;  /* 0x000000ffff0c7224 */ /* 0x000fe200078e0000 */
[----:B------:R-:W-:Y:S06]  /*11a00*/  @P1 BRA `(.L_x_1997) ;  /* 0xffffffec00401947 */ /* 0x000fec000383ffff */
[----:B------:R-:W-:Y:S05]  /*11a10*/  BSYNC B0 ;  /* 0x0000000000007941 */ /* 0x000fea0003800000 */
.L_x_1962:
[----:B------:R-:W-:Y:S01]  /*11a20*/  ISETP.NE.AND P0, PT, R10, RZ, PT ;  /* 0x000000ff0a00720c */ /* 0x000fe20003f05270 */
[----:B------:R-:W-:-:S12]  /*11a30*/  BSSY B0, `(.L_x_1961) ;  /* 0x0000094000007945 */ /* 0x000fd80003800000 */
[----:B------:R-:W-:Y:S05]  /*11a40*/  @!P0 BRA `(.L_x_1998) ;  /* 0x0000000800488947 */ /* 0x000fea0003800000 */
[----:B------:R-:W2:Y:S01]  /*11a50*/  LDL R4, [R1] ;  /* 0x0000000001047983 */ /* 0x000ea20000100800 */
[----:B------:R-:W-:Y:S01]  /*11a60*/  IMAD.MOV.U32 R3, RZ, RZ, 0x1 ;  /* 0x00000001ff037424 */ /* 0x000fe200078e00ff */
[----:B--2---:R-:W-:-:S13]  /*11a70*/  ISETP.NE.AND P1, PT, R4, RZ, PT ;  /* 0x000000ff0400720c */ /* 0x004fda0003f25270 */
[----:B------:R-:W-:Y:S05]  /*11a80*/  @!P1 BRA `(.L_x_1998) ;  /* 0x0000000800389947 */ /* 0x000fea0003800000 */
[----:B------:R-:W-:Y:S02]  /*11a90*/  ISETP.NE.AND P1, PT, R28, RZ, PT ;  /* 0x000000ff1c00720c */ /* 0x000fe40003f25270 */
        /* <DEDUP_REMOVED lines=21> */
.L_x_1999:
[----:B------:R-:W2:Y:S01]  /*11bf0*/  SYNCS.PHASECHK.TRANS64.TRYWAIT P0, [UR38+0x31c48], R10 ;  /* 0x031c480aff0075a7 */ /* 0x000ea20008000166 */
[----:B------:R-:W-:Y:S01]  /*11c00*/  BSSY B1, `(.L_x_2000) ;  /* 0x0000003000017945 */ /* 0x000fe20003800000 */
[----:B------:R-:W-:-:S03]  /*11c10*/  ISETP.NE.AND P1, PT, R23, RZ, PT ;  /* 0x000000ff1700720c */ /* 0x000fc60003f25270 */
[----:B--2---:R-:W-:Y:S10]  /*11c20*/  @!P0 BRA `(.L_x_2001) ;  /* 0x0000001c00248947 */ /* 0x004ff40003800000 */
.L_x_2057:
[----:B------:R-:W-:Y:S05]  /*11c30*/  BSYNC B1 ;  /* 0x0000000000017941 */ /* 0x000fea0003800000 */
.L_x_2000:
[----:B------:R-:W-:Y:S04]  /*11c40*/  BSSY B1, `(.L_x_2002) ;  /* 0x0000007000017945 */ /* 0x000fe80003800000 */
[----:B------:R-:W-:Y:S05]  /*11c50*/  @P1 BRA `(.L_x_2003) ;  /* 0x0000000000141947 */ /* 0x000fea0003800000 */
[----:B------:R-:W-:Y:S01]  /*11c60*/  ISETP.NE.AND P0, PT, R8, RZ, PT ;  /* 0x000000ff0800720c */ /* 0x000fe20003f05270 */
[----:B-1----:R-:W-:-:S04]  /*11c70*/  IMAD.MOV.U32 R4, RZ, RZ, 0x6c00 ;  /* 0x00006c00ff047424 */ /* 0x002fc800078e00ff */
[----:B------:R2:W-:Y:S08]  /*11c80*/  SYNCS.ARRIVE.TRANS64 RZ, [UR38+0x31c38], R4 ;  /* 0x031c3804ffff79a7 */ /* 0x0005f00008000026 */
[----:B--2---:R-:W-:Y:S05]  /*11c90*/  @!P0 BRA `(.L_x_2003) ;  /* 0x0000000000048947 */ /* 0x004fea0003800000 */
[----:B------:R-:W-:Y:S01]  /*11ca0*/  BPT.TRAP 0x1 ;  /* 0x000000040000795c */ /* 0x000fe20000300000 */
.L_x_2003:
[----:B------:R-:W-:Y:S05]  /*11cb0*/  BSYNC B1 ;  /* 0x0000000000017941 */ /* 0x000fea0003800000 */
.L_x_2002:
        /* <DEDUP_REMOVED lines=11> */
.L_x_2004:
        /* <DEDUP_REMOVED lines=14> */
.L_x_2005:
        /* <DEDUP_REMOVED lines=14> */
.L_x_2006:
        /* <DEDUP_REMOVED lines=11> */
.L_x_2058:
[----:B------:R-:W-:Y:S05]  /*11fe0*/  BSYNC B1 ;  /* 0x0000000000017941 */ /* 0x000fea0003800000 */
.L_x_2007:
        /* <DEDUP_REMOVED lines=9> */
.L_x_2010:
[----:B------:R-:W-:Y:S05]  /*12080*/  BSYNC B1 ;  /* 0x0000000000017941 */ /* 0x000fea0003800000 */
.L_x_2009:
        /* <DEDUP_REMOVED lines=10> */
.L_x_2011:
        /* <DEDUP_REMOVED lines=13> */
.L_x_2012:
        /* <DEDUP_REMOVED lines=13> */
.L_x_2013:
        /* <DEDUP_REMOVED lines=10> */
.L_x_1998:
[----:B------:R-:W-:Y:S05]  /*12370*/  BSYNC B0 ;  /* 0x0000000000007941 */ /* 0x000fea0003800000 */
.L_x_1961:
[----:B------:R-:W2:Y:S01]  /*12380*/  LDL.LU R4, [R1] ;  /* 0x0000000001047983 */ /* 0x000ea20000300800 */
[----:B------:R-:W-:Y:S01]  /*12390*/  BSSY B0, `(.L_x_2014) ;  /* 0x0000041000007945 */ /* 0x000fe20003800000 */
[----:B--2---:R-:W-:-:S13]  /*123a0*/  ISETP.NE.AND P0, PT, R4, RZ, PT ;  /* 0x000000ff0400720c */ /* 0x004fda0003f05270 */
[----:B------:R-:W-:Y:S05]  /*123b0*/  @!P0 BRA `(.L_x_2015) ;  /* 0x0000000000f88947 */ /* 0x000fea0003800000 */
[----:B------:R-:W-:Y:S01]  /*123c0*/  LEA R5, R3, UR38, 0x3 ;  /* 0x0000002603057c11 */ /* 0x000fe2000f8e18ff */
[----:B------:R-:W-:Y:S01]  /*123d0*/  BSSY B1, `(.L_x_2016) ;  /* 0x0000005000017945 */ /* 0x000fe20003800000 */
[----:B------:R-:W-:Y:S02]  /*123e0*/  SHF.L.U32 R4, R0, 0x1f, RZ ;  /* 0x0000001f00047819 */ /* 0x000fe400000006ff */
[----:B------:R-:W-:Y:S02]  /*123f0*/  ISETP.NE.AND P1, PT, R23, RZ, PT ;  /* 0x000000ff1700720c */ /* 0x000fe40003f25270 */
[----:B------:R-:W1:Y:S02]  /*12400*/  SYNCS.PHASECHK.TRANS64.TRYWAIT P0, [R5+URZ+0x31c60], R4 ;  /* 0x031c6004050075a7 */ /* 0x000e64000800017f */
[----:B-1----:R-:W-:Y:S09]  /*12410*/  @!P0 BRA `(.L_x_2017) ;  /* 0x0000001400588947 */ /* 0x002ff20003800000 */
.L_x_2059:
[----:B------:R-:W-:Y:S05]  /*12420*/  BSYNC B1 ;  /* 0x0000000000017941 */ /* 0x000fea0003800000 */
.L_x_2016:
[----:B------:R-:W-:Y:S04]  /*12430*/  BSSY B1, `(.L_x_2018) ;  /* 0x0000007000017945 */ /* 0x000fe80003800000 */
[----:B------:R-:W-:Y:S05]  /*12440*/  @P1 BRA `(.L_x_2019) ;  /* 0x0000000000141947 */ /* 0x000fea0003800000 */
[----:B------:R-:W-:Y:S01]  /*12450*/  LOP3.LUT P0, RZ, R2, 0x1f, RZ, 0xc0, !PT ;  /* 0x0000001f02ff7812 */ /* 0x000fe2000780c0ff */
[----:B-1----:R-:W-:-:S04]  /*12460*/  IMAD.MOV.U32 R4, RZ, RZ, 0x6c00 ;  /* 0x00006c00ff047424 */ /* 0x002fc800078e00ff */
[----:B------:R2:W-:Y:S08]  /*12470*/  SYNCS.ARRIVE.TRANS64 RZ, [R5+URZ+0x31c50], R4 ;  /* 0x031c500405ff79a7 */ /* 0x0005f0000800003f */
[----:B------:R-:W-:Y:S05]  /*12480*/  @!P0 BRA `(.L_x_2019) ;  /* 0x0000000000048947 */ /* 0x000fea0003800000 */
[----:B------:R-:W-:Y:S01]  /*12490*/  BPT.TRAP 0x1 ;  /* 0x000000040000795c */ /* 0x000fe20000300000 */
.L_x_2019:
[----:B------:R-:W-:Y:S05]  /*124a0*/  BSYNC B1 ;  /* 0x0000000000017941 */ /* 0x000fea0003800000 */
.L_x_2018:
        /* <DEDUP_REMOVED lines=13> */
.L_x_2020:
        /* <DEDUP_REMOVED lines=13> */
.L_x_2021:
        /* <DEDUP_REMOVED lines=13> */
.L_x_2022:
        /* <DEDUP_REMOVED lines=8> */
.L_x_2015:
[----:B------:R-:W-:Y:S05]  /*127a0*/  BSYNC B0 ;  /* 0x0000000000007941 */ /* 0x000fea0003800000 */
.L_x_2014:
[----:B------:R-:W-:Y:S02]  /*127b0*/  VIADD R3, R3, 0x1 ;  /* 0x0000000103037836 */ /* 0x000fe40000000000 */
[----:B-12---:R-:W-:-:S03]  /*127c0*/  IMAD.MOV.U32 R4, RZ, RZ, RZ ;  /* 0x000000ffff047224 */ /* 0x006fc600078e00ff */
[----:B------:R-:W-:-:S04]  /*127d0*/  ISETP.NE.AND P0, PT, R3, 0x2, PT ;  /* 0x000000020300780c */ /* 0x000fc80003f05270 */
[----:B------:R-:W-:Y:S02]  /*127e0*/  SEL R5, RZ, 0x1, P0 ;  /* 0x00000001ff057807 */ /* 0x000fe40000000000 */
[----:B------:R-:W-:Y:S02]  /*127f0*/  SEL R3, R3, RZ, P0 ;  /* 0x000000ff03037207 */ /* 0x000fe40000000000 */
[----:B------:R-:W-:-:S07]  /*12800*/  LOP3.LUT R0, R0, R5, RZ, 0x3c, !PT ;  /* 0x0000000500007212 */ /* 0x000fce00078e3cff */
.L_x_1945:
[----:B------:R-:W1:Y:S01]  /*12810*/  S2R R5, SR_CgaCtaId ;  /* 0x0000000000057919 */ /* 0x000e620000008800 */
[----:B------:R-:W-:Y:S02]  /*12820*/  MOV R2, 0x400 ;  /* 0x0000040000027802 */ /* 0x000fe40000000f00 */
[----:B------:R-:W-:Y:S02]  /*12830*/  SHF.L.U32 R4, R4, 0x1f, RZ ;  /* 0x0000001f04047819 */ /* 0x000fe400000006ff */
[----:B-1----:R-:W-:-:S04]  /*12840*/  LEA R17, R5, R2, 0x18 ;  /* 0x0000000205117211 */ /* 0x002fc800078ec0ff */
[----:B------:R-:W1:Y:S02]  /*12850*/  SYNCS.PHASECHK.TRANS64.TRYWAIT P0, [R17+URZ+0x31c20], R4 ;  /* 0x031c2004110075a7 */ /* 0x000e64000800017f */
[----:B-1----:R-:W-:Y:S05]  /*12860*/  @!P0 BRA `(.L_x_2023) ;  /* 0x0000001000588947 */ /* 0x002fea0003800000 */
.L_x_2060:
[----:B------:R-:W-:-:S03]  /*12870*/  UMOV UR4, 0xffffffff ;  /* 0xffffffff00047882 */ /* 0x000fc60000000000 */
[----:B------:R-:W-:Y:S05]  /*12880*/  BRA.DIV UR4, `(.L_x_2024) ;  /* 0x0000001204647947 */ /* 0x000fea000b800000 */
[----:B------:R2:W3:Y:S02]  /*12890*/  SHFL.IDX PT, R14, R26, RZ, 0x1f ;  /* 0x00001fff1a0e7589 */ /* 0x0004e400000e0000 */
.L_x_2063:
[----:B---3--:R-:W-:-:S13]  /*128a0*/  ISETP.NE.AND P0, PT, R14, RZ, PT ;  /* 0x000000ff0e00720c */ /* 0x008fda0003f05270 */
[----:B------:R-:W-:Y:S05]  /*128b0*/  @P0 BRA `(.L_x_1907) ;  /* 0x0000000000840947 */ /* 0x000fea0003800000 */
[----:B------:R-:W-:-:S03]  /*128c0*/  UMOV UR4, 0xffffffff ;  /* 0xffffffff00047882 */ /* 0x000fc60000000000 */
[----:B------:R-:W-:Y:S05]  /*128d0*/  BRA.DIV UR4, `(.L_x_2025) ;  /* 0x0000001204787947 */ /* 0x000fea000b800000 */
[----:B------:R-:W-:-:S13]  /*128e0*/  ELECT P6, URZ, PT ;  /* 0x00000000003f782f */ /* 0x000fda00038c0000 */
.L_x_2066:
[----:B------:R-:W-:Y:S05]  /*128f0*/  @!P6 BRA `(.L_x_1907) ;  /* 0x000000000074e947 */ /* 0x000fea0003800000 */
[----:B------:R-:W-:-:S04]  /*12900*/  LOP3.LUT R22, R22, 0x2, RZ, 0xfc, !PT ;  /* 0x0000000216167812 */ /* 0x000fc800078efcff */
[----:B------:R-:W-:-:S13]  /*12910*/  ISETP.NE.AND P2, PT, R22, 0x3, PT ;  /* 0x000000031600780c */ /* 0x000fda0003f45270 */
[----:B------:R-:W-:Y:S05]  /*12920*/  @!P2 BRA `(.L_x_2026) ;  /* 0x000000000004a947 */ /* 0x000fea0003800000 */
[----:B------:R-:W-:Y:S01]  /*12930*/  BPT.TRAP 0x1 ;  /* 0x000000040000795c */ /* 0x000fe20000300000 */
.L_x_2026:
[----:B------:R-:W-:Y:S01]  /*12940*/  VIADD R6, R17, 0x31c40 ;  /* 0x00031c4011067836 */ /* 0x000fe20000000000 */
[----:B-1----:R-:W-:Y:S01]  /*12950*/  SHF.L.U32 R4, R0, 0x1f, RZ ;  /* 0x0000001f00047819 */ /* 0x002fe200000006ff */
        /* <DEDUP_REMOVED lines=10> */
.L_x_2067:
[----:B------:R-:W3:Y:S02]  /*12a00*/  SYNCS.PHASECHK.TRANS64.TRYWAIT P0, [R5+URZ], R2 ;  /* 0x00000002050075a7 */ /* 0x000ee4000800017f */
[----:B---3--:R-:W-:Y:S05]  /*12a10*/  @!P0 BRA `(.L_x_2028) ;  /* 0x00000010005c8947 */ /* 0x008fea0003800000 */
.L_x_2068:
[----:B------:R-:W-:Y:S05]  /*12a20*/  @!P2 BRA `(.L_x_2029) ;  /* 0x000000000004a947 */ /* 0x000fea0003800000 */
[----:B------:R-:W-:Y:S01]  /*12a30*/  BPT.TRAP 0x1 ;  /* 0x000000040000795c */ /* 0x000fe20000300000 */
.L_x_2029:
[----:B------:R-:W-:-:S04]  /*12a40*/  VIADD R0, R17, 0x31c60 ;  /* 0x00031c6011007836 */ /* 0x000fc80000000000 */
[----:B------:R-:W-:-:S04]  /*12a50*/  IMAD R3, R3, 0x8, R0 ;  /* 0x0000000803037824 */ /* 0x000fc800078e0200 */
[----:B------:R-:W4:Y:S02]  /*12a60*/  SYNCS.PHASECHK.TRANS64.TRYWAIT P0, [R3+URZ], R4 ;  /* 0x00000004030075a7 */ /* 0x000f24000800017f */
[----:B----4-:R-:W-:Y:S05]  /*12a70*/  @!P0 BRA `(.L_x_2030) ;  /* 0x0000001000588947 */ /* 0x010fea0003800000 */
.L_x_2069:
[----:B------:R-:W-:-:S07]  /*12a80*/  IMAD R9, R9, 0x8, R0 ;  /* 0x0000000809097824 */ /* 0x000fce00078e0200 */
.L_x_2031:
[----:B------:R0:W0:Y:S02]  /*12a90*/  SYNCS.PHASECHK.TRANS64.TRYWAIT P0, [R9+URZ], R2 ;  /* 0x00000002090075a7 */ /* 0x000024000800017f */
[----:B0-----:R-:W-:Y:S05]  /*12aa0*/  @!P0 NANOSLEEP.SYNCS 0x989680 ;  /* 0x009896800000895d */ /* 0x001fea0003900000 */
[----:B------:R-:W0:Y:S02]  /*12ab0*/  @!P0 SYNCS.PHASECHK.TRANS64 P0, [R9+URZ], R2 ;  /* 0x00000002090085a7 */ /* 0x000e24000800007f */
[----:B0-----:R-:W-:Y:S05]  /*12ac0*/  @!P0 BRA `(.L_x_2031) ;  /* 0xfffffffc00f08947 */ /* 0x001fea000383ffff */
.L_x_1907:
[----:B------:R-:W-:Y:S05]  /*12ad0*/  BSYNC B6 ;  /* 0x0000000000067941 */ /* 0x000fea0003800000 */
.L_x_1904:
[----:B------:R-:W-:Y:S05]  /*12ae0*/  EXIT ;  /* 0x000000000000794d */ /* 0x000fea0003800000 */
.L_x_1911:
[----:B-1----:R-:W-:-:S04]  /*12af0*/  IMAD.U32 R3, RZ, RZ, UR56 ;  /* 0x00000038ff037e24 */ /* 0x002fc8000f8e00ff */
[----:B------:R1:W2:Y:S03]  /*12b00*/  SYNCS.PHASECHK.TRANS64.TRYWAIT P1, [R3+URZ+0x31c00], R0 ;  /* 0x031c0000030075a7 */ /* 0x0002a6000802017f */
[----:B--2---:R-:W-:Y:S05]  /*12b10*/  @!P1 NANOSLEEP.SYNCS 0x989680 ;  /* 0x009896800000995d */ /* 0x004fea0003900000 */
[----:B------:R-:W2:Y:S02]  /*12b20*/  @!P1 SYNCS.PHASECHK.TRANS64 P1, [R3+URZ+0x31c00], R0 ;  /* 0x031c0000030095a7 */ /* 0x000ea4000802007f */
[----:B--2---:R-:W-:Y:S05]  /*12b30*/  @!P1 BRA `(.L_x_1911) ;  /* 0xfffffffc00ec9947 */ /* 0x004fea000383ffff */
[----:B------:R-:W-:Y:S05]  /*12b40*/  BRA `(.L_x_2032) ;  /* 0xfffffee400fc7947 */ /* 0x000fea000383ffff */
.L_x_1915:
[----:B-1----:R-:W-:-:S04]  /*12b50*/  IMAD.U32 R3, RZ, RZ, UR56 ;  /* 0x00000038ff037e24 */ /* 0x002fc8000f8e00ff */
[----:B------:R1:W3:Y:S03]  /*12b60*/  SYNCS.PHASECHK.TRANS64.TRYWAIT P2, [R3+URZ+0x31c30], R0 ;  /* 0x031c3000030075a7 */ /* 0x0002e6000804017f */
[----:B---3--:R-:W-:Y:S05]  /*12b70*/  @!P2 NANOSLEEP.SYNCS 0x989680 ;  /* 0x009896800000a95d */ /* 0x008fea0003900000 */
[----:B------:R-:W3:Y:S02]  /*12b80*/  @!P2 SYNCS.PHASECHK.TRANS64 P2, [R3+URZ+0x31c30], R0 ;  /* 0x031c30000300a5a7 */ /* 0x000ee4000804007f */
[----:B---3--:R-:W-:Y:S05]  /*12b90*/  @!P2 BRA `(.L_x_1915) ;  /* 0xfffffffc00eca947 */ /* 0x008fea000383ffff */
[----:B------:R-:W-:Y:S05]  /*12ba0*/  BRA `(.L_x_1914) ;  /* 0xfffffee800107947 */ /* 0x000fea000383ffff */
.L_x_1920:
[----:B-1----:R-:W-:-:S04]  /*12bb0*/  IMAD.U32 R12, RZ, RZ, UR6 ;  /* 0x00000006ff0c7e24 */ /* 0x002fc8000f8e00ff */
[----:B------:R1:W2:Y:S03]  /*12bc0*/  SYNCS.PHASECHK.TRANS64.TRYWAIT P3, [R12+URZ+0x31c30], R3 ;  /* 0x031c30030c0075a7 */ /* 0x0002a6000806017f */
[----:B--2---:R-:W-:Y:S05]  /*12bd0*/  @!P3 NANOSLEEP.SYNCS 0x989680 ;  /* 0x009896800000b95d */ /* 0x004fea0003900000 */
[----:B------:R-:W2:Y:S02]  /*12be0*/  @!P3 SYNCS.PHASECHK.TRANS64 P3, [R12+URZ+0x31c30], R3 ;  /* 0x031c30030c00b5a7 */ /* 0x000ea4000806007f */
[----:B--2---:R-:W-:Y:S05]  /*12bf0*/  @!P3 BRA `(.L_x_1920) ;  /* 0xfffffffc00ecb947 */ /* 0x004fea000383ffff */
[----:B------:R-:W-:Y:S05]  /*12c00*/  BRA `(.L_x_1917) ;  /* 0xffffff24005c7947 */ /* 0x000fea000383ffff */
.L_x_1924:
[----:B-1----:R-:W-:-:S04]  /*12c10*/  IMAD.U32 R12, RZ, RZ, UR6 ;  /* 0x00000006ff0c7e24 */ /* 0x002fc8000f8e00ff */
[----:B------:R1:W2:Y:S03]  /*12c20*/  SYNCS.PHASECHK.TRANS64.TRYWAIT P3, [R12+URZ+0x31c50], R3 ;  /* 0x031c50030c0075a7 */ /* 0x0002a6000806017f */
[----:B--2---:R-:W-:Y:S05]  /*12c30*/  @!P3 NANOSLEEP.SYNCS 0x989680 ;  /* 0x009896800000b95d */ /* 0x004fea0003900000 */
[----:B------:R-:W2:Y:S02]  /*12c40*/  @!P3 SYNCS.PHASECHK.TRANS64 P3, [R12+URZ+0x31c50], R3 ;  /* 0x031c50030c00b5a7 */ /* 0x000ea4000806007f */
[----:B--2---:R-:W-:Y:S05]  /*12c50*/  @!P3 BRA `(.L_x_1924) ;  /* 0xfffffffc00ecb947 */ /* 0x004fea000383ffff */
[----:B------:R-:W-:Y:S05]  /*12c60*/  BRA `(.L_x_1921) ;  /* 0xffffff3800fc7947 */ /* 0x000fea000383ffff */
.L_x_1930:
[----:B-1----:R-:W-:-:S04]  /*12c70*/  IMAD.U32 R3, RZ, RZ, UR5 ;  /* 0x00000005ff037e24 */ /* 0x002fc8000f8e00ff */
[----:B------:R1:W2:Y:S03]  /*12c80*/  SYNCS.PHASECHK.TRANS64.TRYWAIT P2, [R3+URZ+0x31c30], R0 ;  /* 0x031c3000030075a7 */ /* 0x0002a6000804017f */
[----:B--2---:R-:W-:Y:S05]  /*12c90*/  @!P2 NANOSLEEP.SYNCS 0x989680 ;  /* 0x009896800000a95d */ /* 0x004fea0003900000 */
[----:B------:R-:W2:Y:S02]  /*12ca0*/  @!P2 SYNCS.PHASECHK.TRANS64 P2, [R3+URZ+0x31c30], R0 ;  /* 0x031c30000300a5a7 */ /* 0x000ea4000804007f */
[----:B--2---:R-:W-:Y:S05]  /*12cb0*/  @!P2 BRA `(.L_x_1930) ;  /* 0xfffffffc00eca947 */ /* 0x004fea000383ffff */
[----:B------:R-:W-:Y:S05]  /*12cc0*/  BRA `(.L_x_1927) ;  /* 0xffffff6800347947 */ /* 0x000fea000383ffff */
.L_x_1934:
[----:B-1----:R-:W-:-:S04]  /*12cd0*/  IMAD.U32 R3, RZ, RZ, UR5 ;  /* 0x00000005ff037e24 */ /* 0x002fc8000f8e00ff */
[----:B------:R1:W2:Y:S03]  /*12ce0*/  SYNCS.PHASECHK.TRANS64.TRYWAIT P2, [R3+URZ+0x31c50], R0 ;  /* 0x031c5000030075a7 */ /* 0x0002a6000804017f */
[----:B--2---:R-:W-:Y:S05]  /*12cf0*/  @!P2 NANOSLEEP.SYNCS 0x989680 ;  /* 0x009896800000a95d */ /* 0x004fea0003900000 */
[----:B------:R-:W2:Y:S02]  /*12d00*/  @!P2 SYNCS.PHASECHK.TRANS64 P2, [R3+URZ+0x31c50], R0 ;  /* 0x031c50000300a5a7 */ /* 0x000ea4000804007f */
[----:B--2---:R-:W-:Y:S05]  /*12d10*/  @!P2 BRA `(.L_x_1934) ;  /* 0xfffffffc00eca947 */ /* 0x004fea000383ffff */
[----:B------:R-:W-:Y:S05]  /*12d20*/  BRA `(.L_x_1931) ;  /* 0xffffff7c00d47947 */ /* 0x000fea000383ffff */
.L_x_1939:
[----:B-1----:R-:W-:-:S04]  /*12d30*/  IMAD.U32 R8, RZ, RZ, UR9 ;  /* 0x00000009ff087e24 */ /* 0x002fc8000f8e00ff */
[----:B------:R1:W2:Y:S03]  /*12d40*/  SYNCS.PHASECHK.TRANS64.TRYWAIT P0, [R8+URZ+0x31c50], R7 ;  /* 0x031c5007080075a7 */ /* 0x0002a6000800017f */
[----:B--2---:R-:W-:Y:S05]  /*12d50*/  @!P0 NANOSLEEP.SYNCS 0x989680 ;  /* 0x009896800000895d */ /* 0x004fea0003900000 */
[----:B------:R-:W2:Y:S02]  /*12d60*/  @!P0 SYNCS.PHASECHK.TRANS64 P0, [R8+URZ+0x31c50], R7 ;  /* 0x031c5007080085a7 */ /* 0x000ea4000800007f */
[----:B--2---:R-:W-:Y:S05]  /*12d70*/  @!P0 BRA `(.L_x_1939) ;  /* 0xfffffffc00ec8947 */ /* 0x004fea000383ffff */
[----:B------:R-:W-:Y:S05]  /*12d80*/  BRA `(.L_x_1938) ;  /* 0xffffff9c00ac7947 */ /* 0x000fea000383ffff */
.L_x_1950:
[----:B------:R-:W-:Y:S02]  /*12d90*/  IMAD.MOV.U32 R13, RZ, RZ, R26 ;  /* 0x000000ffff0d7224 */ /* 0x000fe400078e001a */
[----:B------:R-:W-:Y:S02]  /*12da0*/  IMAD.MOV.U32 R12, RZ, RZ, RZ ;  /* 0x000000ffff0c7224 */ /* 0x000fe400078e00ff */
[----:B------:R-:W-:Y:S02]  /*12db0*/  IMAD.MOV.U32 R11, RZ, RZ, 0x1f ;  /* 0x0000001fff0b7424 */ /* 0x000fe400078e00ff */
[----:B------:R-:W-:-:S07]  /*12dc0*/  IMAD.MOV.U32 R15, RZ, RZ, -0x1 ;  /* 0xffffffffff0f7424 */ /* 0x000fce00078e00ff */
[----:B------:R-:W-:Y:S05]  /*12dd0*/  WARPSYNC.COLLECTIVE R15, `(.L_x_2033) ;  /* 0x000000000f087348 */ /* 0x000fea0003c00000 */
[----:B------:R0:W1:Y:S02]  /*12de0*/  SHFL.IDX P6, R14, R13, R12, R11 ;  /* 0x0000000c0d0e7389 */ /* 0x00006400000c000b */
[----:B01----:R-:W-:Y:S01]  /*12df0*/  ENDCOLLECTIVE ;  /* 0x000000000000791b */ /* 0x003fe20003800000 */
.L_x_2033:
[----:B------:R-:W-:Y:S05]  /*12e00*/  BRA `(.L_x_2034) ;  /* 0xffffffc400f47947 */ /* 0x000fea000383ffff */
.L_x_1952:
[----:B------:R-:W-:Y:S01]  /*12e10*/  BSSY B0, `(.L_x_2035) ;  /* 0x0000006000007945 */ /* 0x000fe20003800000 */
[----:B------:R-:W-:-:S07]  /*12e20*/  IMAD.MOV.U32 R15, RZ, RZ, -0x1 ;  /* 0xffffffffff0f7424 */ /* 0x000fce00078e00ff */
[----:B01----:R-:W-:Y:S05]  /*12e30*/  WARPSYNC.COLLECTIVE R15, `(.L_x_2036) ;  /* 0x000000000f0c7348 */ /* 0x003fea0003c00000 */
[----:B------:R-:W-:Y:S02]  /*12e40*/  ELECT P6, UR62, PT ;  /* 0x00000000003e782f */ /* 0x000fe400038c0000 */
[----:B------:R-:W-:Y:S01]  /*12e50*/  MOV R14, UR62 ;  /* 0x0000003e000e7c02 */ /* 0x000fe20008000f00 */
[----:B01----:R-:W-:Y:S10]  /*12e60*/  ENDCOLLECTIVE ;  /* 0x000000000000791b */ /* 0x003ff40003800000 */
.L_x_2036:
[----:B------:R-:W-:Y:S05]  /*12e70*/  BSYNC B0 ;  /* 0x0000000000007941 */ /* 0x000fea0003800000 */
.L_x_2035:
[----:B------:R-:W-:Y:S05]  /*12e80*/  BRA `(.L_x_2037) ;  /* 0xffffffc400f47947 */ /* 0x000fea000383ffff */
.L_x_1954:
[----:B--2---:R-:W-:-:S04]  /*12e90*/  IMAD.U32 R3, RZ, RZ, UR38 ;  /* 0x00000026ff037e24 */ /* 0x004fc8000f8e00ff */
[----:B------:R2:W3:Y:S03]  /*12ea0*/  SYNCS.PHASECHK.TRANS64.TRYWAIT P0, [R3+URZ+0x31c40], R0 ;  /* 0x031c4000030075a7 */ /* 0x0004e6000800017f */
[----:B---3--:R-:W-:Y:S05]  /*12eb0*/  @!P0 NANOSLEEP.SYNCS 0x989680 ;  /* 0x009896800000895d */ /* 0x008fea0003900000 */
[----:B------:R-:W3:Y:S02]  /*12ec0*/  @!P0 SYNCS.PHASECHK.TRANS64 P0, [R3+URZ+0x31c40], R0 ;  /* 0x031c4000030085a7 */ /* 0x000ee4000800007f */
[----:B---3--:R-:W-:Y:S05]  /*12ed0*/  @!P0 BRA `(.L_x_1954) ;  /* 0xfffffffc00ec8947 */ /* 0x008fea000383ffff */
[----:B------:R-:W-:Y:S05]  /*12ee0*/  BRA `(.L_x_2038) ;  /* 0xffffffc800447947 */ /* 0x000fea000383ffff */
.L_x_1957:
[----:B------:R-:W-:Y:S02]  /*12ef0*/  IMAD R10, R11, 0xc0, R10 ;  /* 0x000000c00b0a7824 */ /* 0x000fe400078e020a */
[----:B------:R-:W-:Y:S02]  /*12f00*/  IMAD.MOV.U32 R13, RZ, RZ, R4 ;  /* 0x000000ffff0d7224 */ /* 0x000fe400078e0004 */
[----:B------:R-:W-:Y:S02]  /*12f10*/  IMAD.MOV.U32 R12, RZ, RZ, RZ ;  /* 0x000000ffff0c7224 */ /* 0x000fe400078e00ff */
[----:B------:R-:W-:Y:S02]  /*12f20*/  IMAD.MOV.U32 R11, RZ, RZ, 0x1c1f ;  /* 0x00001c1fff0b7424 */ /* 0x000fe400078e00ff */
[----:B------:R-:W-:-:S07]  /*12f30*/  IMAD.MOV.U32 R15, RZ, RZ, -0x1 ;  /* 0xffffffffff0f7424 */ /* 0x000fce00078e00ff */
[----:B0-----:R-:W-:Y:S05]  /*12f40*/  WARPSYNC.COLLECTIVE R15, `(.L_x_2039) ;  /* 0x000000000f087348 */ /* 0x001fea0003c00000 */
[----:B------:R1:W2:Y:S02]  /*12f50*/  SHFL.IDX P6, R14, R13, R12, R11 ;  /* 0x0000000c0d0e7389 */ /* 0x0002a400000c000b */
[----:B012---:R-:W-:Y:S01]  /*12f60*/  ENDCOLLECTIVE ;  /* 0x000000000000791b */ /* 0x007fe20003800000 */
.L_x_2039:
[----:B------:R-:W-:Y:S02]  /*12f70*/  IMAD.MOV.U32 R13, RZ, RZ, R0 ;  /* 0x000000ffff0d7224 */ /* 0x000fe400078e0000 */
[----:B------:R-:W-:-:S07]  /*12f80*/  IMAD.MOV.U32 R7, RZ, RZ, R14 ;  /* 0x000000ffff077224 */ /* 0x000fce00078e000e */
[----:B------:R-:W-:Y:S05]  /*12f90*/  WARPSYNC.COLLECTIVE R15, `(.L_x_2040) ;  /* 0x000000000f087348 */ /* 0x000fea0003c00000 */
[----:B------:R0:W1:Y:S02]  /*12fa0*/  SHFL.IDX P6, R14, R13, R12, R11 ;  /* 0x0000000c0d0e7389 */ /* 0x00006400000c000b */
[----:B01----:R-:W-:Y:S01]  /*12fb0*/  ENDCOLLECTIVE ;  /* 0x000000000000791b */ /* 0x003fe20003800000 */
.L_x_2040:
[----:B------:R-:W-:Y:S02]  /*12fc0*/  ULDC UR4, c[0x0][0x288] ;  /* 0x0000a20000047ab9 */ /* 0x000fe40000000800 */
[----:B------:R-:W-:-:S05]  /*12fd0*/  IMAD R3, R3, UR4, RZ ;  /* 0x0000000403037c24 */ /* 0x000fca000f8e02ff */
[C---:B------:R-:W-:Y:S01]  /*12fe0*/  ISETP.GE.AND P3, PT, R10.reuse, R3, PT ;  /* 0x000000030a00720c */ /* 0x040fe20003f66270 */
[----:B------:R-:W-:Y:S02]  /*12ff0*/  VIADD R12, R10, 0x20 ;  /* 0x000000200a0c7836 */ /* 0x000fe40000000000 */
[----:B------:R-:W-:-:S10]  /*13000*/  IMAD.MOV.U32 R13, RZ, RZ, R4 ;  /* 0x000000ffff0d7224 */ /* 0x000fd400078e0004 */
        /* <DEDUP_REMOVED lines=14> */
.L_x_2041:
[----:B------:R-:W-:Y:S02]  /*130f0*/  IMAD.MOV.U32 R13, RZ, RZ, R0 ;  /* 0x000000ffff0d7224 */ /* 0x000fe400078e0000 */
[----:B------:R-:W-:-:S07]  /*13100*/  IMAD.MOV.U32 R20, RZ, RZ, R14 ;  /* 0x000000ffff147224 */ /* 0x000fce00078e000e */
[----:B------:R-:W-:Y:S05]  /*13110*/  WARPSYNC.COLLECTIVE R15, `(.L_x_2042) ;  /* 0x000000000f087348 */ /* 0x000fea0003c00000 */
[----:B------:R0:W1:Y:S02]  /*13120*/  SHFL.IDX P6, R14, R13, R12, R11 ;  /* 0x0000000c0d0e7389 */ /* 0x00006400000c000b */
[----:B01----:R-:W-:Y:S01]  /*13130*/  ENDCOLLECTIVE ;  /* 0x000000000000791b */ /* 0x003fe20003800000 */
.L_x_2042:
[----:B------:R-:W-:Y:S01]  /*13140*/  IMAD.MOV.U32 R7, RZ, RZ, R20 ;  /* 0x000000ffff077224 */ /* 0x000fe200078e0014 */
[----:B------:R-:W-:Y:S01]  /*13150*/  @!P3 LEA R20, R8, UR38, 0x1 ;  /* 0x000000260814bc11 */ /* 0x000fe2000f8e08ff */
[----:B------:R-:W-:Y:S02]  /*13160*/  IMAD.MOV.U32 R13, RZ, RZ, R4 ;  /* 0x000000ffff0d7224 */ /* 0x000fe400078e0004 */
[----:B------:R-:W-:Y:S02]  /*13170*/  IMAD.MOV.U32 R12, RZ, RZ, 0x2 ;  /* 0x00000002ff0c7424 */ /* 0x000fe400078e00ff */
[----:B------:R-:W-:Y:S02]  /*13180*/  IMAD.MOV.U32 R6, RZ, RZ, R14 ;  /* 0x000000ffff067224 */ /* 0x000fe400078e000e */
[----:B------:R-:W-:Y:S02]  /*13190*/  VIADD R14, R10, 0x40 ;  /* 0x000000400a0e7836 */ /* 0x000fe40000000000 */
[----:B------:R-:W-:-:S05]  /*131a0*/  @!P3 IMAD.WIDE.U32 R6, R9, 0x2, R6 ;  /* 0x000000020906b825 */ /* 0x000fca00078e0006 */
        /* <DEDUP_REMOVED lines=10> */
.L_x_2043:
[----:B------:R-:W-:Y:S01]  /*13250*/  @!P3 LEA R7, R8, UR38, 0x1 ;  /* 0x000000260807bc11 */ /* 0x000fe2000f8e08ff */
[----:B------:R-:W-:Y:S02]  /*13260*/  IMAD.MOV.U32 R13, RZ, RZ, R0 ;  /* 0x000000ffff0d7224 */ /* 0x000fe400078e0000 */
[----:B------:R-:W-:-:S07]  /*13270*/  IMAD.MOV.U32 R21, RZ, RZ, R14 ;  /* 0x000000ffff157224 */ /* 0x000fce00078e000e */
[----:B------:R-:W-:Y:S05]  /*13280*/  WARPSYNC.COLLECTIVE R15, `(.L_x_2044) ;  /* 0x000000000f087348 */ /* 0x000fea0003c00000 */
[----:B------:R0:W1:Y:S02]  /*13290*/  SHFL.IDX P6, R14, R13, R12, R11 ;  /* 0x0000000c0d0e7389 */ /* 0x00006400000c000b */
[----:B01----:R-:W-:Y:S01]  /*132a0*/  ENDCOLLECTIVE ;  /* 0x000000000000791b */ /* 0x003fe20003800000 */
.L_x_2044:
[----:B------:R-:W-:Y:S02]  /*132b0*/  IMAD.MOV.U32 R13, RZ, RZ, R4 ;  /* 0x000000ffff0d7224 */ /* 0x000fe400078e0004 */
[----:B------:R-:W-:Y:S02]  /*132c0*/  IMAD.MOV.U32 R12, RZ, RZ, 0x3 ;  /* 0x00000003ff0c7424 */ /* 0x000fe400078e00ff */
[----:B------:R-:W-:-:S07]  /*132d0*/  IMAD.MOV.U32 R20, RZ, RZ, R14 ;  /* 0x000000ffff147224 */ /* 0x000fce00078e000e */
[----:B------:R-:W-:Y:S05]  /*132e0*/  WARPSYNC.COLLECTIVE R15, `(.L_x_2045) ;  /* 0x000000000f087348 */ /* 0x000fea0003c00000 */
[----:B------:R0:W1:Y:S02]  /*132f0*/  SHFL.IDX P6, R14, R13, R12, R11 ;  /* 0x0000000c0d0e7389 */ /* 0x00006400000c000b */
[----:B01----:R-:W-:Y:S01]  /*13300*/  ENDCOLLECTIVE ;  /* 0x000000000000791b */ /* 0x003fe20003800000 */
.L_x_2045:
        /* <DEDUP_REMOVED lines=8> */
[----:B------:R-:W-:-:S05]  /*13390*/  VIADD R0, R10, 0x60 ;  /* 0x000000600a007836 */ /* 0x000fca0000000000 */
[----:B------:R-:W-:Y:S01]  /*133a0*/  ISETP.GE.AND P3, PT, R0, R3, PT ;  /* 0x000000030000720c */ /* 0x000fe20003f66270 */
[----:B------:R-:W-:Y:S02]  /*133b0*/  VIADD R0, R10, 0x80 ;  /* 0x000000800a007836 */ /* 0x000fe40000000000 */
[----:B------:R-:W-:-:S10]  /*133c0*/  IMAD.MOV.U32 R4, RZ, RZ, R14 ;  /* 0x000000ffff047224 */ /* 0x000fd400078e000e */
[----:B0-----:R-:W-:Y:S05]  /*133d0*/  WARPSYNC.COLLECTIVE R15, `(.L_x_2046) ;  /* 0x000000000f087348 */ /* 0x001fea0003c00000 */
[----:B------:R1:W2:Y:S02]  /*133e0*/  SHFL.IDX P6, R14, R13, R12, R11 ;  /* 0x0000000c0d0e7389 */ /* 0x0002a400000c000b */
[----:B012---:R-:W-:Y:S01]  /*133f0*/  ENDCOLLECTIVE ;  /* 0x000000000000791b */ /* 0x007fe20003800000 */
.L_x_2046:
[----:B------:R-:W-:Y:S02]  /*13400*/  IMAD.MOV.U32 R7, RZ, RZ, R4 ;  /* 0x000000ffff077224 */ /* 0x000fe400078e0004 */
[----:B------:R-:W-:Y:S02]  /*13410*/  IMAD.MOV.U32 R13, RZ, RZ, R5 ;  /* 0x000000ffff0d7224 */ /* 0x000fe400078e0005 */
[----:B------:R-:W-:Y:S02]  /*13420*/  IMAD.MOV.U32 R12, RZ, RZ, RZ ;  /* 0x000000ffff0c7224 */ /* 0x000fe400078e00ff */
[----:B------:R-:W-:-:S07]  /*13430*/  IMAD.MOV.U32 R6, RZ, RZ, R14 ;  /* 0x000000ffff067224 */ /* 0x000fce00078e000e */
[----:B------:R-:W-:Y:S05]  /*13440*/  WARPSYNC.COLLECTIVE R15, `(.L_x_2047) ;  /* 0x000000000f087348 */ /* 0x000fea0003c00000 */
[----:B------:R0:W1:Y:S02]  /*13450*/  SHFL.IDX P6, R14, R13, R12, R11 ;  /* 0x0000000c0d0e7389 */ /* 0x00006400000c000b */
[----:B01----:R-:W-:Y:S01]  /*13460*/  ENDCOLLECTIVE ;  /* 0x000000000000791b */ /* 0x003fe20003800000 */
.L_x_2047:
[----:B------:R-:W-:Y:S01]  /*13470*/  @!P3 IMAD.WIDE.U32 R20, R9, 0x2, R6 ;  /* 0x000000020914b825 */ /* 0x000fe200078e0006 */
[----:B------:R-:W-:-:S05]  /*13480*/  @!P3 LEA R7, R8, UR38, 0x1 ;  /* 0x000000260807bc11 */ /* 0x000fca000f8e08ff */
        /* <DEDUP_REMOVED lines=12> */
.L_x_2048:
[----:B------:R-:W-:Y:S01]  /*13550*/  IMAD.MOV.U32 R7, RZ, RZ, R0 ;  /* 0x000000ffff077224 */ /* 0x000fe200078e0000 */
[----:B------:R-:W-:Y:S01]  /*13560*/  @!P3 LEA R21, R8, UR38, 0x1 ;  /* 0x000000260815bc11 */ /* 0x000fe2000f8e08ff */
[----:B------:R-:W-:Y:S02]  /*13570*/  IMAD.MOV.U32 R0, RZ, RZ, 0x1 ;  /* 0x00000001ff007424 */ /* 0x000fe400078e00ff */
[----:B------:R-:W-:Y:S02]  /*13580*/  IMAD.MOV.U32 R13, RZ, RZ, R5 ;  /* 0x000000ffff0d7224 */ /* 0x000fe400078e0005 */
[----:B------:R-:W-:Y:S02]  /*13590*/  IMAD.MOV.U32 R12, RZ, RZ, 0x1 ;  /* 0x00000001ff0c7424 */ /* 0x000fe400078e00ff */
[----:B------:R-:W-:-:S04]  /*135a0*/  IMAD.MOV.U32 R11, RZ, RZ, R14 ;  /* 0x000000ffff0b7224 */ /* 0x000fc800078e000e */
[----:B------:R-:W-:Y:S02]  /*135b0*/  IMAD.MOV.U32 R6, RZ, RZ, R11 ;  /* 0x000000ffff067224 */ /* 0x000fe400078e000b */
[----:B------:R-:W-:Y:S02]  /*135c0*/  IMAD.MOV.U32 R11, RZ, RZ, 0x1c1f ;  /* 0x00001c1fff0b7424 */ /* 0x000fe400078e00ff */
[----:B------:R-:W-:-:S07]  /*135d0*/  @!P3 IMAD.WIDE.U32 R6, R9, 0x2, R6 ;  /* 0x000000020906b825 */ /* 0x000fce00078e0006 */
[----:B------:R-:W-:Y:S05]  /*135e0*/  WARPSYNC.COLLECTIVE R15, `(.L_x_2049) ;  /* 0x000000000f087348 */ /* 0x000fea0003c00000 */
[----:B------:R0:W1:Y:S02]  /*135f0*/  SHFL.IDX P6, R14, R13, R12, R11 ;  /* 0x0000000c0d0e7389 */ /* 0x00006400000c000b */
[----:B01----:R-:W-:Y:S01]  /*13600*/  ENDCOLLECTIVE ;  /* 0x000000000000791b */ /* 0x003fe20003800000 */
.L_x_2049:
[----:B------:R-:W-:Y:S01]  /*13610*/  @!PT LDS RZ, [RZ] ;  /* 0x00000000fffff984 */ /* 0x000fe20000000800 */
[----:B------:R-:W-:Y:S01]  /*13620*/  @!PT LDS RZ, [RZ] ;  /* 0x00000000fffff984 */ /* 0x000fe20000000800 */
[----:B------:R-:W-:Y:S01]  /*13630*/  @!PT LDS RZ, [RZ] ;  /* 0x00000000fffff984 */ /* 0x000fe20000000800 */
[----:B------:R0:W-:Y:S04]  /*13640*/  @!P3 LDGSTS.E.BYPASS.LTC128B.128 [R21+0xfa00], desc[UR60][R6.64], !P2 ;  /* 0x0fa000000615bfae */ /* 0x0001e8000d101d7c */
[----:B------:R0:W-:Y:S04]  /*13650*/  @!P3 LDGSTS.E.BYPASS.LTC128B.128 [R21+0x12a00], desc[UR60][R6.64+0x40], !P0 ;  /* 0x12a000400615bfae */ /* 0x0001e8000c101d7c */
[----:B------:R0:W-:Y:S01]  /*13660*/  @!P3 LDGSTS.E.BYPASS.LTC128B.128 [R21+0x15a00], desc[UR60][R6.64+0x80], !P1 ;  /* 0x15a000800615bfae */ /* 0x0001e2000c901d7c */
[----:B------:R-:W-:Y:S02]  /*13670*/  IMAD.MOV.U32 R13, RZ, RZ, R19 ;  /* 0x000000ffff0d7224 */ /* 0x000fe400078e0013 */
[----:B------:R-:W-:-:S07]  /*13680*/  IMAD.MOV.U32 R5, RZ, RZ, R14 ;  /* 0x000000ffff057224 */ /* 0x000fce00078e000e */
[----:B0-----:R-:W-:Y:S05]  /*13690*/  WARPSYNC.COLLECTIVE R15, `(.L_x_2050) ;  /* 0x000000000f087348 */ /* 0x001fea0003c00000 */
[----:B------:R1:W2:Y:S02]  /*136a0*/  SHFL.IDX P6, R14, R13, R12, R11 ;  /* 0x0000000c0d0e7389 */ /* 0x0002a400000c000b */
[----:B012---:R-:W-:Y:S01]  /*136b0*/  ENDCOLLECTIVE ;  /* 0x000000000000791b */ /* 0x007fe20003800000 */
.L_x_2050:
[----:B------:R-:W-:Y:S01]  /*136c0*/  IMAD.MOV.U32 R4, RZ, RZ, R14 ;  /* 0x000000ffff047224 */ /* 0x000fe200078e000e */
[----:B------:R-:W-:Y:S06]  /*136d0*/  BRA `(.L_x_2051) ;  /* 0xffffffcc00587947 */ /* 0x000fec000383ffff */
.L_x_1960:
[----:B-1----:R-:W-:-:S04]  /*136e0*/  IMAD.U32 R4, RZ, RZ, UR38 ;  /* 0x00000026ff047e24 */ /* 0x002fc8000f8e00ff */
[----:B------:R1:W2:Y:S03]  /*136f0*/  SYNCS.PHASECHK.TRANS64.TRYWAIT P0, [R4+URZ+0x31c20], R3 ;  /* 0x031c2003040075a7 */ /* 0x0002a6000800017f */
[----:B--2---:R-:W-:Y:S05]  /*13700*/  @!P0 NANOSLEEP.SYNCS 0x989680 ;  /* 0x009896800000895d */ /* 0x004fea0003900000 */
[----:B------:R-:W2:Y:S02]  /*13710*/  @!P0 SYNCS.PHASECHK.TRANS64 P0, [R4+URZ+0x31c20], R3 ;  /* 0x031c2003040085a7 */ /* 0x000ea4000800007f */
[----:B--2---:R-:W-:Y:S05]  /*13720*/  @!P0 BRA `(.L_x_1960) ;  /* 0xfffffffc00ec8947 */ /* 0x004fea000383ffff */
[----:B------:R-:W-:Y:S05]  /*13730*/  BRA `(.L_x_2052) ;  /* 0xffffffcc00a07947 */ /* 0x000fea000383ffff */
.L_x_1967:
[----:B-1----:R-:W-:-:S04]  /*13740*/  IMAD.U32 R5, RZ, RZ, UR38 ;  /* 0x00000026ff057e24 */ /* 0x002fc8000f8e00ff */
[----:B------:R1:W2:Y:S03]  /*13750*/  SYNCS.PHASECHK.TRANS64.TRYWAIT P0, [R5+URZ+0x31c48], R0 ;  /* 0x031c4800050075a7 */ /* 0x0002a6000800017f */
[----:B--2---:R-:W-:Y:S05]  /*13760*/  @!P0 NANOSLEEP.SYNCS 0x989680 ;  /* 0x009896800000895d */ /* 0x004fea0003900000 */
[----:B------:R-:W2:Y:S02]  /*13770*/  @!P0 SYNCS.PHASECHK.TRANS64 P0, [R5+URZ+0x31c48], R0 ;  /* 0x031c4800050085a7 */ /* 0x000ea4000800007f */
[----:B--2---:R-:W-:Y:S05]  /*13780*/  @!P0 BRA `(.L_x_1967) ;  /* 0xfffffffc00ec8947 */ /* 0x004fea000383ffff */
[----:B------:R-:W-:Y:S05]  /*13790*/  BRA `(.L_x_2053) ;  /* 0xffffffd000607947 */ /* 0x000fea000383ffff */
.L_x_1974:
[----:B-1----:R-:W-:-:S04]  /*137a0*/  IMAD.U32 R5, RZ, RZ, UR38 ;  /* 0x00000026ff057e24 */ /* 0x002fc8000f8e00ff */
[----:B------:R1:W2:Y:S03]  /*137b0*/  SYNCS.PHASECHK.TRANS64.TRYWAIT P0, [R5+URZ+0x31c60], R0 ;  /* 0x031c6000050075a7 */ /* 0x0002a6000800017f */
[----:B--2---:R-:W-:Y:S05]  /*137c0*/  @!P0 NANOSLEEP.SYNCS 0x989680 ;  /* 0x009896800000895d */ /* 0x004fea0003900000 */
[----:B------:R-:W2:Y:S02]  /*137d0*/  @!P0 SYNCS.PHASECHK.TRANS64 P0, [R5+URZ+0x31c60], R0 ;  /* 0x031c6000050085a7 */ /* 0x000ea4000800007f */
[----:B--2---:R-:W-:Y:S05]  /*137e0*/  @!P0 BRA `(.L_x_1974) ;  /* 0xfffffffc00ec8947 */ /* 0x004fea000383ffff */
[----:B------:R-:W-:Y:S05]  /*137f0*/  BRA `(.L_x_2054) ;  /* 0xffffffd400387947 */ /* 0x000fea000383ffff */
.L_x_1984:
[----:B-1----:R-:W-:-:S04]  /*13800*/  IMAD.U32 R5, RZ, RZ, UR38 ;  /* 0x00000026ff057e24 */ /* 0x002fc8000f8e00ff */
[----:B------:R1:W2:Y:S03]  /*13810*/  SYNCS.PHASECHK.TRANS64.TRYWAIT P0, [R5+URZ+0x31c40], R14 ;  /* 0x031c400e050075a7 */ /* 0x0002a6000800017f */
[----:B--2---:R-:W-:Y:S05]  /*13820*/  @!P0 NANOSLEEP.SYNCS 0x989680 ;  /* 0x009896800000895d */ /* 0x004fea0003900000 */
[----:B------:R-:W2:Y:S02]  /*13830*/  @!P0 SYNCS.PHASECHK.TRANS64 P0, [R5+URZ+0x31c40], R14 ;  /* 0x031c400e050085a7 */ /* 0x000ea4000800007f */
[----:B--2---:R-:W-:Y:S05]  /*13840*/  @!P0 BRA `(.L_x_1984) ;  /* 0xfffffffc00ec8947 */ /* 0x004fea000383ffff */
[----:B------:R-:W-:Y:S05]  /*13850*/  BRA `(.L_x_2055) ;  /* 0xffffffd800887947 */ /* 0x000fea000383ffff */
.L_x_1991:
[----:B-1----:R-:W-:-:S04]  /*13860*/  IMAD.U32 R5, RZ, RZ, UR38 ;  /* 0x00000026ff057e24 */ /* 0x002fc8000f8e00ff */
[----:B------:R1:W2:Y:S03]  /*13870*/  SYNCS.PHASECHK.TRANS64.TRYWAIT P0, [R5+URZ+0x31c68], R4 ;  /* 0x031c6804050075a7 */ /* 0x0002a6000800017f */
[----:B--2---:R-:W-:Y:S05]  /*13880*/  @!P0 NANOSLEEP.SYNCS 0x989680 ;  /* 0x009896800000895d */ /* 0x004fea0003900000 */
[----:B------:R-:W2:Y:S02]  /*13890*/  @!P0 SYNCS.PHASECHK.TRANS64 P0, [R5+URZ+0x31c68], R4 ;  /* 0x031c6804050085a7 */ /* 0x000ea4000800007f */
[----:B--2---:R-:W-:Y:S05]  /*138a0*/  @!P0 BRA `(.L_x_1991) ;  /* 0xfffffffc00ec8947 */ /* 0x004fea000383ffff */
[----:B------:R-:W-:Y:S05]  /*138b0*/  BRA `(.L_x_2056) ;  /* 0xffffffdc00607947 */ /* 0x000fea000383ffff */
.L_x_2001:
[----:B-1----:R-:W-:-:S04]  /*138c0*/  IMAD.U32 R5, RZ, RZ, UR38 ;  /* 0x00000026ff057e24 */ /* 0x002fc8000f8e00ff */
[----:B------:R1:W2:Y:S03]  /*138d0*/  SYNCS.PHASECHK.TRANS64.TRYWAIT P0, [R5+URZ+0x31c48], R10 ;  /* 0x031c480a050075a7 */ /* 0x0002a6000800017f */
[----:B--2---:R-:W-:Y:S05]  /*138e0*/  @!P0 NANOSLEEP.SYNCS 0x989680 ;  /* 0x009896800000895d */ /* 0x004fea0003900000 */
[----:B------:R-:W2:Y:S02]  /*138f0*/  @!P0 SYNCS.PHASECHK.TRANS64 P0, [R5+URZ+0x31c48], R10 ;  /* 0x031c480a050085a7 */ /* 0x000ea4000800007f */
[----:B--2---:R-:W-:Y:S05]  /*13900*/  @!P0 BRA `(.L_x_2001) ;  /* 0xfffffffc00ec8947 */ /* 0x004fea000383ffff */
[----:B------:R-:W-:Y:S05]  /*13910*/  BRA `(.L_x_2057) ;  /* 0xffffffe000c47947 */ /* 0x000fea000383ffff */
.L_x_2008:
[----:B-1----:R-:W-:-:S04]  /*13920*/  IMAD.U32 R5, RZ, RZ, UR38 ;  /* 0x00000026ff057e24 */ /* 0x002fc8000f8e00ff */
[----:B------:R1:W2:Y:S03]  /*13930*/  SYNCS.PHASECHK.TRANS64.TRYWAIT P0, [R5+URZ+0x31c60], R10 ;  /* 0x031c600a050075a7 */ /* 0x0002a6000800017f */
[----:B--2---:R-:W-:Y:S05]  /*13940*/  @!P0 NANOSLEEP.SYNCS 0x989680 ;  /* 0x009896800000895d */ /* 0x004fea0003900000 */
[----:B------:R-:W2:Y:S02]  /*13950*/  @!P0 SYNCS.PHASECHK.TRANS64 P0, [R5+URZ+0x31c60], R10 ;  /* 0x031c600a050085a7 */ /* 0x000ea4000800007f */
[----:B--2---:R-:W-:Y:S05]  /*13960*/  @!P0 BRA `(.L_x_2008) ;  /* 0xfffffffc00ec8947 */ /* 0x004fea000383ffff */
[----:B------:R-:W-:Y:S05]  /*13970*/  BRA `(.L_x_2058) ;  /* 0xffffffe400987947 */ /* 0x000fea000383ffff */
.L_x_2017:
[----:B-1----:R1:W2:Y:S02]  /*13980*/  SYNCS.PHASECHK.TRANS64.TRYWAIT P0, [R5+URZ+0x31c60], R4 ;  /* 0x031c6004050075a7 */ /* 0x0022a4000800017f */
[----:B--2---:R-:W-:Y:S05]  /*13990*/  @!P0 NANOSLEEP.SYNCS 0x989680 ;  /* 0x009896800000895d */ /* 0x004fea0003900000 */
[----:B------:R-:W2:Y:S02]  /*139a0*/  @!P0 SYNCS.PHASECHK.TRANS64 P0, [R5+URZ+0x31c60], R4 ;  /* 0x031c6004050085a7 */ /* 0x000ea4000800007f */
[----:B--2---:R-:W-:Y:S05]  /*139b0*/  @!P0 BRA `(.L_x_2017) ;  /* 0xfffffffc00f08947 */ /* 0x004fea000383ffff */
[----:B------:R-:W-:Y:S05]  /*139c0*/  BRA `(.L_x_2059) ;  /* 0xffffffe800947947 */ /* 0x000fea000383ffff */
.L_x_2023:
[----:B-1----:R1:W2:Y:S02]  /*139d0*/  SYNCS.PHASECHK.TRANS64.TRYWAIT P0, [R17+URZ+0x31c20], R4 ;  /* 0x031c2004110075a7 */ /* 0x0022a4000800017f */
[----:B--2---:R-:W-:Y:S05]  /*139e0*/  @!P0 NANOSLEEP.SYNCS 0x989680 ;  /* 0x009896800000895d */ /* 0x004fea0003900000 */
[----:B------:R-:W2:Y:S02]  /*139f0*/  @!P0 SYNCS.PHASECHK.TRANS64 P0, [R17+URZ+0x31c20], R4 ;  /* 0x031c2004110085a7 */ /* 0x000ea4000800007f */
[----:B--2---:R-:W-:Y:S05]  /*13a00*/  @!P0 BRA `(.L_x_2023) ;  /* 0xfffffffc00f08947 */ /* 0x004fea000383ffff */
[----:B------:R-:W-:Y:S05]  /*13a10*/  BRA `(.L_x_2060) ;  /* 0xffffffec00947947 */ /* 0x000fea000383ffff */
.L_x_2024:
        /* <DEDUP_REMOVED lines=8> */
.L_x_2062:
[----:B------:R-:W-:Y:S05]  /*13aa0*/  BSYNC B0 ;  /* 0x0000000000007941 */ /* 0x000fea0003800000 */
.L_x_2061:
[----:B------:R-:W-:Y:S05]  /*13ab0*/  BRA `(.L_x_2063) ;  /* 0xffffffec00787947 */ /* 0x000fea000383ffff */
.L_x_2025:
[----:B------:R-:W-:Y:S01]  /*13ac0*/  BSSY B0, `(.L_x_2064) ;  /* 0x0000006000007945 */ /* 0x000fe20003800000 */
[----:B------:R-:W-:-:S07]  /*13ad0*/  IMAD.MOV.U32 R15, RZ, RZ, -0x1 ;  /* 0xffffffffff0f7424 */ /* 0x000fce00078e00ff */
[----:B012---:R-:W-:Y:S05]  /*13ae0*/  WARPSYNC.COLLECTIVE R15, `(.L_x_2065) ;  /* 0x000000000f0c7348 */ /* 0x007fea0003c00000 */
[----:B------:R-:W-:Y:S02]  /*13af0*/  ELECT P6, UR62, PT ;  /* 0x00000000003e782f */ /* 0x000fe400038c0000 */
[----:B------:R-:W-:Y:S01]  /*13b00*/  MOV R14, UR62 ;  /* 0x0000003e000e7c02 */ /* 0x000fe20008000f00 */
[----:B012---:R-:W-:Y:S10]  /*13b10*/  ENDCOLLECTIVE ;  /* 0x000000000000791b */ /* 0x007ff40003800000 */
.L_x_2065:
[----:B------:R-:W-:Y:S05]  /*13b20*/  BSYNC B0 ;  /* 0x0000000000007941 */ /* 0x000fea0003800000 */
.L_x_2064:
[----:B------:R-:W-:Y:S05]  /*13b30*/  BRA `(.L_x_2066) ;  /* 0xffffffec006c7947 */ /* 0x000fea000383ffff */
.L_x_2027:
[----:B-1----:R1:W3:Y:S02]  /*13b40*/  SYNCS.PHASECHK.TRANS64.TRYWAIT P0, [R7+URZ], R4 ;  /* 0x00000004070075a7 */ /* 0x0022e4000800017f */
[----:B---3--:R-:W-:Y:S05]  /*13b50*/  @!P0 NANOSLEEP.SYNCS 0x989680 ;  /* 0x009896800000895d */ /* 0x008fea0003900000 */
[----:B------:R-:W3:Y:S02]  /*13b60*/  @!P0 SYNCS.PHASECHK.TRANS64 P0, [R7+URZ], R4 ;  /* 0x00000004070085a7 */ /* 0x000ee4000800007f */
[----:B---3--:R-:W-:Y:S05]  /*13b70*/  @!P0 BRA `(.L_x_2027) ;  /* 0xfffffffc00f08947 */ /* 0x008fea000383ffff */
[----:B------:R-:W-:Y:S05]  /*13b80*/  BRA `(.L_x_2067) ;  /* 0xffffffec009c7947 */ /* 0x000fea000383ffff */
.L_x_2028:
[----:B---3--:R3:W4:Y:S02]  /*13b90*/  SYNCS.PHASECHK.TRANS64.TRYWAIT P0, [R5+URZ], R2 ;  /* 0x00000002050075a7 */ /* 0x008724000800017f */
[----:B----4-:R-:W-:Y:S05]  /*13ba0*/  @!P0 NANOSLEEP.SYNCS 0x989680 ;  /* 0x009896800000895d */ /* 0x010fea0003900000 */
[----:B------:R-:W4:Y:S02]  /*13bb0*/  @!P0 SYNCS.PHASECHK.TRANS64 P0, [R5+URZ], R2 ;  /* 0x00000002050085a7 */ /* 0x000f24000800007f */
[----:B----4-:R-:W-:Y:S05]  /*13bc0*/  @!P0 BRA `(.L_x_2028) ;  /* 0xfffffffc00f08947 */ /* 0x010fea000383ffff */
[----:B------:R-:W-:Y:S05]  /*13bd0*/  BRA `(.L_x_2068) ;  /* 0xffffffec00907947 */ /* 0x000fea000383ffff */
.L_x_2030:
[----:B----4-:R4:W0:Y:S02]  /*13be0*/  SYNCS.PHASECHK.TRANS64.TRYWAIT P0, [R3+URZ], R4 ;  /* 0x00000004030075a7 */ /* 0x010824000800017f */
[----:B0-----:R-:W-:Y:S05]  /*13bf0*/  @!P0 NANOSLEEP.SYNCS 0x989680 ;  /* 0x009896800000895d */ /* 0x001fea0003900000 */
[----:B------:R-:W0:Y:S02]  /*13c00*/  @!P0 SYNCS.PHASECHK.TRANS64 P0, [R3+URZ], R4 ;  /* 0x00000004030085a7 */ /* 0x000e24000800007f */
[----:B0-----:R-:W-:Y:S05]  /*13c10*/  @!P0 BRA `(.L_x_2030) ;  /* 0xfffffffc00f08947 */ /* 0x001fea000383ffff */
[----:B------:R-:W-:Y:S05]  /*13c20*/  BRA `(.L_x_2069) ;  /* 0xffffffec00947947 */ /* 0x000fea000383ffff */
.L_x_2070:
        /* <DEDUP_REMOVED lines=13> */
.L_x_2782:


//--------------------- .text._ZN7cutlass13device_kernelIN5flash11enable_sm90INS1_16FlashAttnFwdSm90INS1_25CollectiveMainloopFwdSm90ILi2EN4cute5tupleIJNS5_1CILi1EEES8_S8_EEENS6_IJNS7_ILi192EEENS7_ILi144EEENS7_ILi96EEEEEELi96ENS_10bfloat16_tEfNS_4arch4Sm90ELb1ELb0ELb0ELb1ELb0ELb0ELb0ELb0ELb1ELb1ELb1ELb0EEENS1_21CollectiveEpilogueFwdINS6_IJSA_SC_SB_EEES9_SE_SG_Li384ELb1ELb1ELb1ELb0EEENS1_36VarlenDynamicPersistentTileSchedulerILi192ELi144ELi384ELi128ELb1ELb1ELb1ELb1ELb1ELb1EEEEEEEEEvNT_6ParamsE --------------------------
	.section	.text._ZN7cutlass13device_kernelIN5flash11enable_sm90INS1_16FlashAttnFwdSm90INS1_25CollectiveMainloopFwdSm90ILi2EN4cute5tupleIJNS5_1CILi1EEES8_S8_EEENS6_IJNS7_ILi192EEENS7_ILi144EEENS7_ILi96EEEEEELi96ENS_10bfloat16_tEfNS_4arch4Sm90ELb1ELb0ELb0ELb1ELb0ELb0ELb0ELb0ELb1ELb1ELb1ELb0EEENS1_21CollectiveEpilogueFwdINS6_IJSA_SC_SB_EEES9_SE_SG_Li384ELb1ELb1ELb1ELb0EEENS1_36VarlenDynamicPersistentTileSchedulerILi192ELi144ELi384ELi128ELb1ELb1ELb1ELb1ELb1ELb1EEEEEEEEEvNT_6ParamsE,"ax",@progbits
	.align	128
.text._ZN7cutlass13device_kernelIN5flash11enable_sm90INS1_16FlashAttnFwdSm90INS1_25CollectiveMainloopFwdSm90ILi2EN4cute5tupleIJNS5_1CILi1EEES8_S8_EEENS6_IJNS7_ILi192EEENS7_ILi144EEENS7_ILi96EEEEEELi96ENS_10bfloat16_tEfNS_4arch4Sm90ELb1ELb0ELb0ELb1ELb0ELb0ELb0ELb0ELb1ELb1ELb1ELb0EEENS1_21CollectiveEpilogueFwdINS6_IJSA_SC_SB_EEES9_SE_SG_Li384ELb1ELb1ELb1ELb0EEENS1_36VarlenDynamicPersistentTileSchedulerILi192ELi144ELi384ELi128ELb1ELb1ELb1ELb1ELb1ELb1EEEEEEEEEvNT_6ParamsE:
        .type           _ZN7cutlass13device_kernelIN5flash11enable_sm90INS1_16FlashAttnFwdSm90INS1_25CollectiveMainloopFwdSm90ILi2EN4cute5tupleIJNS5_1CILi1EEES8_S8_EEENS6_IJNS7_ILi192EEENS7_ILi144EEENS7_ILi96EEEEEELi96ENS_10bfloat16_tEfNS_4arch4Sm90ELb1ELb0ELb0ELb1ELb0ELb0ELb0ELb0ELb1ELb1ELb1ELb0EEENS1_21CollectiveEpilogueFwdINS6_IJSA_SC_SB_EEES9_SE_SG_Li384ELb1ELb1ELb1ELb0EEENS1_36VarlenDynamicPersistentTileSchedulerILi192ELi144ELi384ELi128ELb1ELb1ELb1ELb1ELb1ELb1EEEEEEEEEvNT_6ParamsE,@function
        .size           _ZN7cutlass13device_kernelIN5flash11enable_sm90INS1_16FlashAttnFwdSm90INS1_25CollectiveMainloopFwdSm90ILi2EN4cute5tupleIJNS5_1CILi1EEES8_S8_EEENS6_IJNS7_ILi192EEENS7_ILi144EEENS7_ILi96EEEEEELi96ENS_10bfloat16_tEfNS_4arch4Sm90ELb1ELb0ELb0ELb1ELb0ELb0ELb0ELb0ELb1ELb1ELb1ELb0EEENS1_21CollectiveEpilogueFwdINS6_IJSA_SC_SB_EEES9_SE_SG_Li384ELb1ELb1ELb1ELb0EEENS1_36VarlenDynamicPersistentTileSchedulerILi192ELi144ELi384ELi128ELb1ELb1ELb1ELb1ELb1ELb1EEEEEEEEEvNT_6ParamsE,(.L_x_2783 - _ZN7cutlass13device_kernelIN5flash11enable_sm90INS1_16FlashAttnFwdSm90INS1_25CollectiveMainloopFwdSm90ILi2EN4cute5tupleIJNS5_1CILi1EEES8_S8_EEENS6_IJNS7_ILi192EEENS7_ILi144EEENS7_ILi96EEEEEELi96ENS_10bfloat16_tEfNS_4arch4Sm90ELb1ELb0ELb0ELb1ELb0ELb0ELb0ELb0ELb1ELb1ELb1ELb0EEENS1_21CollectiveEpilogueFwdINS6_IJSA_SC_SB_EEES9_SE_SG_Li384ELb1ELb1ELb1ELb0EEENS1_36VarlenDynamicPersistentTileSchedulerILi192ELi144ELi384ELi128ELb1ELb1ELb1ELb1ELb1ELb1EEEEEEEEEvNT_6ParamsE)
        .other          _ZN7cutlass13device_kernelIN5flash11enable_sm90INS1_16FlashAttnFwdSm90INS1_25CollectiveMainloopFwdSm90ILi2EN4cute5tupleIJNS5_1CILi1EEES8_S8_EEENS6_IJNS7_ILi192EEENS7_ILi144EEENS7_ILi96EEEEEELi96ENS_10bfloat16_tEfNS_4arch4Sm90ELb1ELb0ELb0ELb1ELb0ELb0ELb0ELb0ELb1ELb1ELb1ELb0EEENS1_21CollectiveEpilogueFwdINS6_IJSA_SC_SB_EEES9_SE_SG_Li384ELb1ELb1ELb1ELb0EEENS1_36VarlenDynamicPersistentTileSchedulerILi192ELi144ELi384ELi128ELb1ELb1ELb1ELb1ELb1ELb1EEEEEEEEEvNT_6ParamsE,@"STO_CUDA_ENTRY STV_DEFAULT"
_ZN7cutlass13device_kernelIN5flash11enable_sm90INS1_16FlashAttnFwdSm90INS1_25CollectiveMainloopFwdSm90ILi2EN4cute5tupleIJNS5_1CILi1EEES8_S8_EEENS6_IJNS7_ILi192EEENS7_ILi144EEENS7_ILi96EEEEEELi96ENS_10bfloat16_tEfNS_4arch4Sm90ELb1ELb0ELb0ELb1ELb0ELb0ELb0ELb0ELb1ELb1ELb1ELb0EEENS1_21CollectiveEpilogueFwdINS6_IJSA_SC_SB_EEES9_SE_SG_Li384ELb1ELb1ELb1ELb0EEENS1_36VarlenDynamicPersistentTileSchedulerILi192ELi144ELi384ELi128ELb1ELb1ELb1ELb1ELb1ELb1EEEEEEEEEvNT_6ParamsE:
        /* <DEDUP_REMOVED lines=17> */
.L_x_2072:
[----:B------:R-:W-:Y:S05]  /*0110*/  BSYNC B0 ;  /* 0x0000000000007941 */ /* 0x000fea0003800000 */
.L_x_2071:
        /* <DEDUP_REMOVED lines=40> */
.L_x_2073:
        /* <DEDUP_REMOVED lines=22> */
.L_x_2074:
        /* <DEDUP_REMOVED lines=18> */
.L_x_2075:
        /* <DEDUP_REMOVED lines=22> */
.L_x_2076:
        /* <DEDUP_REMOVED lines=22> */
.L_x_2077:
[----:B--2---:R-:W-:Y:S01]  /*08e0*/  ISETP.NE.AND P0, PT, R2, RZ, PT ;  /* 0x000000ff0200720c */ /* 0x004fe20003f05270 */
[----:B------:R-:W-:Y:S01]  /*08f0*/  IMAD.MOV.U32 R2, RZ, RZ, 0x1 ;  /* 0x00000001ff027424 */ /* 0x000fe200078e00ff */
[----:B------:R-:W-:Y:S01]  /*0900*/  NOP ;  /* 0x0000000000007918 */ /* 0x000fe20000000000 */
[----:B------:R-:W-:-:S03]  /*0910*/  ULDC.64 UR58, c[0x0][0x208] ;  /* 0x00008200003a7ab9 */ /* 0x000fc60000000a00 */
[----:B------:R-:W-:-:S05]  /*0920*/  SEL R2, R2, 0x2, !P0 ;  /* 0x0000000202027807 */ /* 0x000fca0004000000 */
[----:B------:R2:W-:Y:S01]  /*0930*/  STL [R1+0x3c], R2 ;  /* 0x00003c0201007387 */ /* 0x0005e20000100800 */
[----:B01-34-:R-:W-:Y:S06]  /*0940*/  BAR.SYNC.DEFER_BLOCKING 0x0 ;  /* 0x0000000000007b1d */ /* 0x01bfec0000010000 */
[----:B------:R-:W-:Y:S05]  /*0950*/  @!P0 BRA `(.L_x_2078) ;  /* 0x000000f800848947 */ /* 0x000fea0003800000 */
.L_x_2079:
        /* <DEDUP_REMOVED lines=10> */
[----:B0-----:R-:W-:-:S04]  /*0a00*/  SHF.R.U32.HI R0, RZ, 0x7, R0 ;  /* 0x00000007ff007819 */ /* 0x001fc80000011600 */
[----:B------:R-:W-:-:S13]  /*0a10*/  ISETP.NE.AND P0, PT, R0, 0x1, PT ;  /* 0x000000010000780c */ /* 0x000fda0003f05270 */
[----:B------:R-:W-:Y:S08]  /*0a20*/  @!P0 BAR.ARV 0x9, 0x100 ;  /* 0x0244000000008b1d */ /* 0x000ff00000002000 */
[----:B------:R-:W-:Y:S06]  /*0a30*/  BAR.SYNC.DEFER_BLOCKING 0x5, 0x200 ;  /* 0x0148000000007b1d */ /* 0x000fec0000010000 */
[----:B------:R-:W0:Y:S02]  /*0a40*/  LDS.128 R8, [UR36+0x31cd0] ;  /* 0x031cd024ff087984 */ /* 0x000e240008000c00 */
[----:B------:R-:W-:Y:S06]  /*0a50*/  BAR.ARV 0x4, 0x200 ;  /* 0x0108000000007b1d */ /* 0x000fec0000002000 */
[----:B0-----:R-:W-:-:S13]  /*0a60*/  ISETP.GE.AND P0, PT, R11, UR4, PT ;  /* 0x000000040b007c0c */ /* 0x001fda000bf06270 */
[----:B------:R-:W-:Y:S05]  /*0a70*/  @P0 EXIT ;  /* 0x000000000000094d */ /* 0x000fea0003800000 */
[----:B------:R-:W3:Y:S01]  /*0a80*/  LDL R19, [R1+0x3c] ;  /* 0x00003c0001137983 */ /* 0x000ee20000100800 */
[----:B------:R-:W0:Y:S02]  /*0a90*/  S2R R0, SR_TID.X ;  /* 0x0000000000007919 */ /* 0x000e240000002100 */
[----:B0-----:R-:W-:-:S05]  /*0aa0*/  VIADD R18, R0, 0xffffff80 ;  /* 0xffffff8000127836 */ /* 0x001fca0000000000 */
[----:B------:R-:W-:-:S04]  /*0ab0*/  SHF.R.S32.HI R0, RZ, 0x1f, R18 ;  /* 0x0000001fff007819 */ /* 0x000fc80000011412 */
[----:B------:R-:W-:-:S04]  /*0ac0*/  LEA.HI R3, R0, R18, RZ, 0x4 ;  /* 0x0000001200037211 */ /* 0x000fc800078f20ff */
[----:B------:R-:W-:-:S04]  /*0ad0*/  SHF.R.S32.HI R4, RZ, 0x4, R3 ;  /* 0x00000004ff047819 */ /* 0x000fc80000011403 */
[C---:B------:R-:W-:Y:S02]  /*0ae0*/  LEA.HI R5, R3.reuse, R4, RZ, 0x1 ;  /* 0x0000000403057211 */ /* 0x040fe400078f08ff */
[----:B------:R-:W-:Y:S02]  /*0af0*/  LOP3.LUT R3, R3, 0xfffffff0, RZ, 0xc0, !PT ;  /* 0xfffffff003037812 */ /* 0x000fe400078ec0ff */
[----:B------:R-:W-:Y:S02]  /*0b00*/  LOP3.LUT R5, R5, 0x1ffffffe, RZ, 0xc0, !PT ;  /* 0x1ffffffe05057812 */ /* 0x000fe400078ec0ff */
[----:B--2---:R-:W-:Y:S01]  /*0b10*/  LEA.HI R2, R0, R18, RZ, 0x7 ;  /* 0x0000001200027211 */ /* 0x004fe200078f38ff */
[----:B------:R-:W-:Y:S02]  /*0b20*/  IMAD.IADD R3, R18, 0x1, -R3 ;  /* 0x0000000112037824 */ /* 0x000fe400078e0a03 */
[----:B------:R-:W-:Y:S01]  /*0b30*/  IMAD.IADD R5, R4, 0x1, -R5 ;  /* 0x0000000104057824 */ /* 0x000fe200078e0a05 */
[----:B------:R-:W-:-:S02]  /*0b40*/  LOP3.LUT R7, R2, 0xffffff80, RZ, 0xc0, !PT ;  /* 0xffffff8002077812 */ /* 0x000fc400078ec0ff */
[----:B------:R-:W-:Y:S02]  /*0b50*/  SHF.R.S32.HI R4, RZ, 0x1f, R3 ;  /* 0x0000001fff047819 */ /* 0x000fe40000011403 */
[----:B------:R-:W-:Y:S01]  /*0b60*/  SHF.R.S32.HI R20, RZ, 0x7, R2 ;  /* 0x00000007ff147819 */ /* 0x000fe20000011402 */
[----:B------:R-:W-:Y:S01]  /*0b70*/  IMAD.IADD R17, R18, 0x1, -R7 ;  /* 0x0000000112117824 */ /* 0x000fe200078e0a07 */
[----:B------:R-:W-:Y:S02]  /*0b80*/  LEA.HI R6, R0, R18, RZ, 0x5 ;  /* 0x0000001200067211 */ /* 0x000fe400078f28ff */
[CC--:B------:R-:W-:Y:S02]  /*0b90*/  LEA.HI R2, R4.reuse, R3.reuse, RZ, 0x3 ;  /* 0x0000000304027211 */ /* 0x0c0fe400078f18ff */
[----:B------:R-:W-:Y:S02]  /*0ba0*/  LEA.HI R4, R4, R3, RZ, 0x2 ;  /* 0x0000000304047211 */ /* 0x000fe400078f10ff */
[----:B------:R-:W-:Y:S01]  /*0bb0*/  SHF.R.S32.HI R7, RZ, 0x5, R6 ;  /* 0x00000005ff077819 */ /* 0x000fe20000011406 */
[----:B------:R-:W-:Y:S01]  /*0bc0*/  IMAD.SHL.U32 R6, R2, 0x10, RZ ;  /* 0x0000001002067824 */ /* 0x000fe200078e00ff */
[----:B------:R-:W-:-:S02]  /*0bd0*/  SHF.R.S32.HI R12, RZ, 0x1f, R17 ;  /* 0x0000001fff0c7819 */ /* 0x000fc40000011411 */
[----:B------:R-:W-:Y:S02]  /*0be0*/  SHF.R.S32.HI R2, RZ, 0x2, R4 ;  /* 0x00000002ff027819 */ /* 0x000fe40000011404 */
[----:B------:R-:W-:-:S03]  /*0bf0*/  LEA.HI R13, R12, R17, RZ, 0x2 ;  /* 0x000000110c0d7211 */ /* 0x000fc600078f10ff */
[----:B------:R-:W-:Y:S01]  /*0c00*/  IMAD.SHL.U32 R2, R2, 0x40, RZ ;  /* 0x0000004002027824 */ /* 0x000fe200078e00ff */
[--C-:B------:R-:W-:Y:S02]  /*0c10*/  SHF.R.S32.HI R14, RZ, 0x2, R13.reuse ;  /* 0x00000002ff0e7819 */ /* 0x100fe4000001140d */
[----:B------:R-:W-:Y:S01]  /*0c20*/  SHF.R.S32.HI R15, RZ, 0x1f, R13 ;  /* 0x0000001fff0f7819 */ /* 0x000fe2000001140d */
[----:B------:R-:W-:Y:S01]  /*0c30*/  IMAD.SHL.U32 R5, R5, 0x8, RZ ;  /* 0x0000000805057824 */ /* 0x000fe200078e00ff */
[----:B------:R-:W-:Y:S02]  /*0c40*/  LOP3.LUT R4, R4, 0x7fffffc, RZ, 0xc0, !PT ;  /* 0x07fffffc04047812 */ /* 0x000fe400078ec0ff */
[----:B------:R-:W-:Y:S02]  /*0c50*/  LOP3.LUT R2, R2, 0x40, RZ, 0xc0, !PT ;  /* 0x0000004002027812 */ /* 0x000fe400078ec0ff */
[----:B------:R-:W-:Y:S01]  /*0c60*/  LEA.HI R15, R15, R14, RZ, 0x3 ;  /* 0x0000000e0f0f7211 */ /* 0x000fe200078f18ff */
[----:B------:R-:W-:-:S02]  /*0c70*/  IMAD.IADD R4, R3, 0x1, -R4 ;  /* 0x0000000103047824 */ /* 0x000fc400078e0a04 */
[----:B------:R-:W-:Y:S01]  /*0c80*/  IMAD R16, R7, 0x10, R3 ;  /* 0x0000001007107824 */ /* 0x000fe200078e0203 */
[----:B------:R-:W-:Y:S01]  /*0c90*/  LOP3.LUT R3, R2, 0x8, R5, 0xf8, !PT ;  /* 0x0000000802037812 */ /* 0x000fe200078ef805 */
[----:B------:R-:W-:Y:S01]  /*0ca0*/  IMAD.HI R8, R20, 0x55555556, RZ ;  /* 0x5555555614087827 */ /* 0x000fe200078e02ff */
[----:B------:R-:W-:Y:S02]  /*0cb0*/  LOP3.LUT R15, R15, 0xfffffff8, RZ, 0xc0, !PT ;  /* 0xfffffff80f0f7812 */ /* 0x000fe400078ec0ff */
[----:B------:R-:W-:Y:S02]  /*0cc0*/  LEA.HI R12, R12, R17, RZ, 0x5 ;  /* 0x000000110c0c7211 */ /* 0x000fe400078f28ff */
[----:B------:R-:W-:Y:S02]  /*0cd0*/  SHF.R.U32.HI R2, RZ, 0x3, R2 ;  /* 0x00000003ff027819 */ /* 0x000fe40000011602 */
[----:B------:R-:W-:Y:S01]  /*0ce0*/  LOP3.LUT R6, R6, 0x7fffff80, RZ, 0xc0, !PT ;  /* 0x7fffff8006067812 */ /* 0x000fe200078ec0ff */
[----:B------:R-:W-:Y:S01]  /*0cf0*/  IMAD.IADD R15, R14, 0x1, -R15 ;  /* 0x000000010e0f7824 */ /* 0x000fe200078e0a0f */
[----:B------:R-:W-:-:S02]  /*0d00*/  LEA.HI R8, R8, R8, RZ, 0x1 ;  /* 0x0000000808087211 */ /* 0x000fc400078f08ff */
[----:B------:R-:W-:Y:S02]  /*0d10*/  SHF.R.S32.HI R12, RZ, 0x5, R12 ;  /* 0x00000005ff0c7819 */ /* 0x000fe4000001140c */
[----:B------:R-:W-:Y:S01]  /*0d20*/  LOP3.LUT R2, R3, R2, RZ, 0x3c, !PT ;  /* 0x0000000203027212 */ /* 0x000fe200078e3cff */
[----:B------:R-:W-:Y:S01]  /*0d30*/  IMAD.U32 R3, R16, 0x20, R5 ;  /* 0x0000002010037824 */ /* 0x000fe200078e0005 */
[----:B------:R-:W-:Y:S01]  /*0d40*/  LEA.HI R0, R0, R18, RZ, 0x2 ;  /* 0x0000001200007211 */ /* 0x000fe200078f10ff */
[----:B------:R-:W-:Y:S02]  /*0d50*/  IMAD R7, R7, 0x100, R6 ;  /* 0x0000010007077824 */ /* 0x000fe400078e0206 */
[----:B------:R-:W-:Y:S01]  /*0d60*/  IMAD R8, R8, -0x3, R20 ;  /* 0xfffffffd08087824 */ /* 0x000fe200078e0214 */
[----:B------:R0:W-:Y:S01]  /*0d70*/  STL [R1+0x44], R3 ;  /* 0x0000440301007387 */ /* 0x0001e20000100800 */
[----:B------:R-:W-:Y:S02]  /*0d80*/  IMAD R15, R12, 0x10, R15 ;  /* 0x000000100c0f7824 */ /* 0x000fe400078e020f */
[----:B------:R-:W-:Y:S01]  /*0d90*/  IMAD R7, R4, 0x10, R7 ;  /* 0x0000001004077824 */ /* 0x000fe200078e0207 */
[----:B------:R-:W-:Y:S01]  /*0da0*/  LOP3.LUT R13, R13, 0x7ffffffc, RZ, 0xc0, !PT ;  /* 0x7ffffffc0d0d7812 */ /* 0x000fe200078ec0ff */
[----:B------:R-:W-:Y:S01]  /*0db0*/  IMAD R4, R8, 0x40, R15 ;  /* 0x0000004008047824 */ /* 0x000fe200078e020f */
[----:B0-----:R-:W-:-:S04]  /*0dc0*/  LOP3.LUT R3, R0, 0xfffffffc, RZ, 0xc0, !PT ;  /* 0xfffffffc00037812 */ /* 0x001fc800078ec0ff */
[----:B------:R0:W-:Y:S01]  /*0dd0*/  STL [R1+0x40], R4 ;  /* 0x0000400401007387 */ /* 0x0001e20000100800 */
[----:B------:R-:W-:Y:S02]  /*0de0*/  IMAD.IADD R13, R17, 0x1, -R13 ;  /* 0x00000001110d7824 */ /* 0x000fe400078e0a0d */
[----:B------:R-:W-:Y:S01]  /*0df0*/  IMAD.IADD R8, R18, 0x1, -R3 ;  /* 0x0000000112087824 */ /* 0x000fe200078e0a03 */
[----:B------:R0:W-:Y:S01]  /*0e00*/  STL [R1+0x24], RZ ;  /* 0x000024ff01007387 */ /* 0x0001e20000100800 */
[----:B------:R-:W-:Y:S02]  /*0e10*/  IMAD.SHL.U32 R146, R13, 0x2, RZ ;  /* 0x000000020d927824 */ /* 0x000fe400078e00ff */
[C---:B------:R-:W-:Y:S01]  /*0e20*/  IMAD.SHL.U32 R150, R8.reuse, 0x8, RZ ;  /* 0x0000000808967824 */ /* 0x040fe200078e00ff */
[----:B------:R-:W-:Y:S01]  /*0e30*/  LEA.HI R3, R8, R8, RZ, 0x1 ;  /* 0x0000000808037211 */ /* 0x000fe200078f08ff */
[----:B------:R-:W-:Y:S02]  /*0e40*/  IMAD.IADD R2, R2, 0x1, R7 ;  /* 0x0000000102027824 */ /* 0x000fe400078e0207 */
[C---:B------:R-:W-:Y:S01]  /*0e50*/  VIADD R153, R150.reuse, 0x20 ;  /* 0x0000002096997836 */ /* 0x040fe20000000000 */
[----:B------:R-:W-:Y:S01]  /*0e60*/  LOP3.LUT R3, R3, 0x1ffffffe, RZ, 0xc0, !PT ;  /* 0x1ffffffe03037812 */ /* 0x000fe200078ec0ff */
[----:B------:R-:W-:-:S02]  /*0e70*/  VIADD R156, R150, 0x40 ;  /* 0x00000040969c7836 */ /* 0x000fc40000000000 */
[C---:B------:R-:W-:Y:S02]  /*0e80*/  VIADD R13, R146.reuse, 0x20 ;  /* 0x00000020920d7836 */ /* 0x040fe40000000000 */
[----:B------:R-:W-:Y:S02]  /*0e90*/  IMAD.MOV.U32 R7, RZ, RZ, R11 ;  /* 0x000000ffff077224 */ /* 0x000fe400078e000b */
[C---:B------:R-:W-:Y:S02]  /*0ea0*/  VIADD R12, R146.reuse, 0x28 ;  /* 0x00000028920c7836 */ /* 0x040fe40000000000 */
[----:B------:R-:W-:Y:S02]  /*0eb0*/  IMAD.MOV.U32 R6, RZ, RZ, R10 ;  /* 0x000000ffff067224 */ /* 0x000fe400078e000a */
[----:B------:R-:W-:Y:S01]  /*0ec0*/  VIADD R11, R146, 0x30 ;  /* 0x00000030920b7836 */ /* 0x000fe20000000000 */
[----:B------:R-:W-:Y:S01]  /*0ed0*/  SHF.R.S32.HI R0, RZ, 0x2, R0 ;  /* 0x00000002ff007819 */ /* 0x000fe20000011400 */
[----:B------:R-:W-:-:S02]  /*0ee0*/  IMAD.MOV.U32 R5, RZ, RZ, R9 ;  /* 0x000000ffff057224 */ /* 0x000fc400078e0009 */
[----:B------:R-:W-:Y:S01]  /*0ef0*/  IMAD.IADD R3, R8, 0x1, -R3 ;  /* 0x0000000108037824 */ /* 0x000fe200078e0a03 */
        /* <DEDUP_REMOVED lines=12> */
[----:B------:R-:W-:Y:S01]  /*0fc0*/  SHF.R.S32.HI R9, RZ, 0x1f, R8 ;  /* 0x0000001fff097819 */ /* 0x000fe20000011408 */
[----:B------:R-:W-:Y:S01]  /*0fd0*/  IMAD.MOV.U32 R16, RZ, RZ, RZ ;  /* 0x000000ffff107224 */ /* 0x000fe200078e00ff */
[----:B------:R-:W-:Y:S01]  /*0fe0*/  SHF.R.S32.HI R8, RZ, 0x1f, R0 ;  /* 0x0000001fff087819 */ /* 0x000fe20000011400 */
[----:B------:R-:W-:Y:S01]  /*0ff0*/  VIADD R155, R146, 0x18 ;  /* 0x00000018929b7836 */ /* 0x000fe20000000000 */
[----:B------:R-:W-:Y:S01]  /*1000*/  SHF.R.S32.HI R0, RZ, 0x1f, R157 ;  /* 0x0000001fff007819 */ /* 0x000fe2000001149d */
[----:B------:R-:W-:Y:S01]  /*1010*/  IMAD R148, R3, 0x8, R4 ;  /* 0x0000000803947824 */ /* 0x000fe200078e0204 */
[----:B------:R-:W-:Y:S01]  /*1020*/  LEA R2, R2, UR36, 0x1 ;  /* 0x0000002402027c11 */ /* 0x000fe2000f8e08ff */
[----:B------:R-:W-:Y:S01]  /*1030*/  UMOV UR39, URZ ;  /* 0x0000003f00277c82 */ /* 0x000fe20008000000 */
[----:B0--3--:R-:W-:-:S07]  /*1040*/  LOP3.LUT R145, R19, 0x1, RZ, 0xfc, !PT ;  /* 0x0000000113917812 */ /* 0x009fce00078efcff */
.L_x_2129:
[----:B-12-4-:R-:W0:Y:S01]  /*1050*/  LDC.64 R8, c[0x0][0xc88] ;  /* 0x00032200ff087b82 */ /* 0x016e220000000a00 */
[----:B------:R-:W-:Y:S01]  /*1060*/  ULDC.64 UR4, c[0x0][0xa28] ;  /* 0x00028a0000047ab9 */ /* 0x000fe20000000a00 */
[----:B------:R-:W-:-:S06]  /*1070*/  ULDC.64 UR6, c[0x0][0xa18] ;  /* 0x0002860000067ab9 */ /* 0x000fcc0000000a00 */
[----:B------:R-:W1:Y:S08]  /*1080*/  LDC R18, c[0x0][0x288] ;  /* 0x0000a200ff127b82 */ /* 0x000e700000000800 */
[----:B---3--:R-:W2:Y:S01]  /*1090*/  LDC.64 R12, c[0x0][0x418] ;  /* 0x00010600ff0c7b82 */ /* 0x008ea20000000a00 */
[----:B0-----:R-:W-:Y:S01]  /*10a0*/  IMAD.WIDE R8, R7, 0x4, R8 ;  /* 0x0000000407087825 */ /* 0x001fe200078e0208 */
[----:B------:R-:W-:-:S06]  /*10b0*/  ISETP.NE.U32.AND P1, PT, RZ, UR4, PT ;  /* 0x00000004ff007c0c */ /* 0x000fcc000bf25070 */
[----:B------:R-:W0:Y:S01]  /*10c0*/  LDC R7, c[0x0][0x424] ;  /* 0x00010900ff077b82 */ /* 0x000e220000000800 */
[----:B------:R-:W3:Y:S01]  /*10d0*/  LDG.E R149, desc[UR58][R8.64] ;  /* 0x0000003a08957981 */ /* 0x000ee2000c1e1900 */
[----:B------:R-:W-:Y:S01]  /*10e0*/  ISETP.NE.AND.EX P1, PT, RZ, UR5, PT, P1 ;  /* 0x00000005ff007c0c */ /* 0x000fe2000bf25310 */
[----:B------:R-:W-:Y:S01]  /*10f0*/  IMAD.MOV.U32 R4, RZ, RZ, RZ ;  /* 0x000000ffff047224 */ /* 0x000fe200078e00ff */
[----:B------:R-:W-:-:S04]  /*1100*/  ISETP.NE.U32.AND P0, PT, RZ, UR6, PT ;  /* 0x00000006ff007c0c */ /* 0x000fc8000bf05070 */
[----:B------:R-:W4:Y:S01]  /*1110*/  LDC R17, c[0x0][0x2f0] ;  /* 0x0000bc00ff117b82 */ /* 0x000f220000000800 */
[----:B------:R-:W-:Y:S02]  /*1120*/  ISETP.NE.AND.EX P0, PT, RZ, UR7, PT, P0 ;  /* 0x00000007ff007c0c */ /* 0x000fe4000bf05300 */
[----:B---3--:R-:W-:-:S04]  /*1130*/  SHF.R.S32.HI R154, RZ, 0x1f, R149 ;  /* 0x0000001fff9a7819 */ /* 0x008fc80000011495 */
[----:B------:R-:W-:-:S04]  /*1140*/  @P1 LEA R10, P2, R149, UR4, 0x2 ;  /* 0x00000004950a1c11 */ /* 0x000fc8000f8410ff */
[----:B------:R-:W-:-:S03]  /*1150*/  @P1 LEA.HI.X R11, R149, UR5, R154, 0x2, P2 ;  /* 0x00000005950b1c11 */ /* 0x000fc600090f149a */
[C---:B------:R-:W-:Y:S02]  /*1160*/  @P0 LEA R8, P2, R149.reuse, UR6, 0x2 ;  /* 0x0000000695080c11 */ /* 0x040fe4000f8410ff */
[----:B------:R-:W-:Y:S01]  /*1170*/  LOP3.LUT R3, R6, 0xff000000, RZ, 0xc0, !PT ;  /* 0xff00000006037812 */ /* 0x000fe200078ec0ff */
[----:B------:R3:W5:Y:S01]  /*1180*/  @P1 LDG.E R4, desc[UR58][R10.64] ;  /* 0x0000003a0a041981 */ /* 0x000762000c1e1900 */
[----:B------:R-:W-:Y:S01]  /*1190*/  @P0 LEA.HI.X R9, R149, UR7, R154, 0x2, P2 ;  /* 0x0000000795090c11 */ /* 0x000fe200090f149a */
[----:B------:R-:W-:-:S04]  /*11a0*/  ULDC.64 UR6, c[0x0][0xa20] ;  /* 0x0002880000067ab9 */ /* 0x000fc80000000a00 */
[----:B-1----:R3:W5:Y:S01]  /*11b0*/  @P0 LDG.E R18, desc[UR58][R8.64] ;  /* 0x0000003a08120981 */ /* 0x002762000c1e1900 */
[----:B--2---:R-:W-:Y:S02]  /*11c0*/  ISETP.NE.U32.AND P1, PT, R12, RZ, PT ;  /* 0x000000ff0c00720c */ /* 0x004fe40003f25070 */
[----:B------:R-:W-:Y:S02]  /*11d0*/  ISETP.NE.U32.AND P2, PT, RZ, UR6, PT ;  /* 0x00000006ff007c0c */ /* 0x000fe4000bf45070 */
[----:B------:R-:W-:Y:S02]  /*11e0*/  LOP3.LUT R0, R6, 0xff0000, RZ, 0xc0, !PT ;  /* 0x00ff000006007812 */ /* 0x000fe400078ec0ff */
[----:B------:R-:W-:Y:S02]  /*11f0*/  SHF.R.U32.HI R3, RZ, 0x8, R3 ;  /* 0x00000008ff037819 */ /* 0x000fe40000011603 */
[----:B------:R-:W-:Y:S02]  /*1200*/  ISETP.NE.AND.EX P1, PT, R13, RZ, PT, P1 ;  /* 0x000000ff0d00720c */ /* 0x000fe40003f25310 */
[----:B------:R-:W-:-:S02]  /*1210*/  ISETP.NE.AND.EX P2, PT, RZ, UR7, PT, P2 ;  /* 0x00000007ff007c0c */ /* 0x000fc4000bf45320 */
[----:B------:R-:W-:Y:S02]  /*1220*/  LEA.HI R152, R0, R3, RZ, 0x10 ;  /* 0x0000000300987211 */ /* 0x000fe400078f80ff */
[----:B0-----:R-:W-:Y:S01]  /*1230*/  SEL R0, R7, 0x1, P1 ;  /* 0x0000000107007807 */ /* 0x001fe20000800000 */
[----:B---34-:R-:W-:Y:S08]  /*1240*/  @P0 BRA `(.L_x_2080) ;  /* 0x0000000000240947 */ /* 0x018ff00003800000 */
        /* <DEDUP_REMOVED lines=9> */
.L_x_2080:
[----:B------:R-:W-:Y:S01]  /*12e0*/  IMAD R17, R0, R17, RZ ;  /* 0x0000001100117224 */ /* 0x000fe200078e02ff */
[----:B------:R-:W-:Y:S01]  /*12f0*/  LOP3.LUT R151, R6, 0xffff, RZ, 0xc0, !PT ;  /* 0x0000ffff06977812 */ /* 0x000fe200078ec0ff */
[----:B------:R-:W-:Y:S06]  /*1300*/  @!P2 BRA `(.L_x_2081) ;  /* 0x000000000010a947 */ /* 0x000fec0003800000 */
[----:B------:R-:W-:-:S04]  /*1310*/  LEA R6, P0, R149, UR6, 0x2 ;  /* 0x0000000695067c11 */ /* 0x000fc8000f8010ff */
[----:B------:R-:W-:-:S05]  /*1320*/  LEA.HI.X R7, R149, UR7, R154, 0x2, P0 ;  /* 0x0000000795077c11 */ /* 0x000fca00080f149a */
[----:B------:R0:W5:Y:S01]  /*1330*/  LDG.E R17, desc[UR58][R6.64] ;  /* 0x0000003a06117981 */ /* 0x000162000c1e1900 */
[----:B------:R-:W-:Y:S05]  /*1340*/  BRA `(.L_x_2082) ;  /* 0x0000000000247947 */ /* 0x000fea0003800000 */
.L_x_2081:
[----:B------:R-:W-:Y:S02]  /*1350*/  ULDC.64 UR4, c[0x0][0xa08] ;  /* 0x0002820000047ab9 */ /* 0x000fe40000000a00 */
[----:B------:R-:W-:-:S04]  /*1360*/  ISETP.NE.U32.AND P0, PT, RZ, UR4, PT ;  /* 0x00000004ff007c0c */ /* 0x000fc8000bf05070 */
[----:B------:R-:W-:-:S13]  /*1370*/  ISETP.NE.AND.EX P0, PT, RZ, UR5, PT, P0 ;  /* 0x00000005ff007c0c */ /* 0x000fda000bf05300 */
[----:B------:R-:W-:Y:S05]  /*1380*/  @!P0 BRA `(.L_x_2082) ;  /* 0x0000000000148947 */ /* 0x000fea0003800000 */
[----:B------:R-:W0:Y:S02]  /*1390*/  LDC.64 R6, c[0x0][0xa08] ;  /* 0x00028200ff067b82 */ /* 0x000e240000000a00 */
[----:B0-----:R-:W-:-:S05]  /*13a0*/  IMAD.WIDE R6, R149, 0x4, R6 ;  /* 0x0000000495067825 */ /* 0x001fca00078e0206 */
[----:B------:R-:W2:Y:S04]  /*13b0*/  LDG.E R17, desc[UR58][R6.64] ;  /* 0x0000003a06117981 */ /* 0x000ea8000c1e1900 */
[----:B------:R-:W2:Y:S02]  /*13c0*/  LDG.E R0, desc[UR58][R6.64+0x4] ;  /* 0x0000043a06007981 */ /* 0x000ea4000c1e1900 */
[----:B--2---:R-:W-:-:S07]  /*13d0*/  IMAD.IADD R17, R0, 0x1, -R17 ;  /* 0x0000000100117824 */ /* 0x004fce00078e0a11 */
.L_x_2082:
[----:B------:R-:W1:Y:S01]  /*13e0*/  LDC R0, c[0x0][0x448] ;  /* 0x00011200ff007b82 */ /* 0x000e620000000800 */
[----:B------:R-:W-:Y:S01]  /*13f0*/  IMAD R144, R5, 0xc0, RZ ;  /* 0x000000c005907824 */ /* 0x000fe200078e02ff */
[----:B------:R-:W-:Y:S01]  /*1400*/  LOP3.LUT R12, R152, 0xff, RZ, 0xc0, !PT ;  /* 0x000000ff980c7812 */ /* 0x000fe200078ec0ff */
[----:B-----5:R-:W-:Y:S01]  /*1410*/  IMAD.IADD R17, R17, 0x1, -R4 ;  /* 0x0000000111117824 */ /* 0x020fe200078e0a04 */
[----:B------:R-:W-:Y:S01]  /*1420*/  SHF.R.U32.HI R152, RZ, 0x10, R152 ;  /* 0x00000010ff987819 */ /* 0x000fe20000011698 */
[----:B------:R-:W-:Y:S02]  /*1430*/  IMAD.MOV.U32 R96, RZ, RZ, RZ ;  /* 0x000000ffff607224 */ /* 0x000fe400078e00ff */
[----:B------:R2:W-:Y:S01]  /*1440*/  STL [R1+0x18], R12 ;  /* 0x0000180c01007387 */ /* 0x0005e20000100800 */
[----:B------:R-:W-:Y:S02]  /*1450*/  IADD3 R5, R17, 0x90, -R18 ;  /* 0x0000009011057810 */ /* 0x000fe40007ffe812 */
[----:B-1----:R-:W-:Y:S01]  /*1460*/  ISETP.NE.AND P0, PT, R0, 0x1, PT ;  /* 0x000000010000780c */ /* 0x002fe20003f05270 */
[----:B------:R-:W-:-:S12]  /*1470*/  VIADD R0, R144, 0xbf ;  /* 0x000000bf90007836 */ /* 0x000fd80000000000 */
[----:B------:R-:W1:Y:S08]  /*1480*/  @P0 LDC R3, c[0x0][0x44c] ;  /* 0x00011300ff030b82 */ /* 0x000e700000000800 */
[----:B0-----:R-:W0:Y:S01]  /*1490*/  @P0 LDC R6, c[0x0][0x450] ;  /* 0x00011400ff060b82 */ /* 0x001e220000000800 */
[----:B-1----:R-:W-:-:S05]  /*14a0*/  @P0 IMAD.HI.U32 R3, R0, R3, RZ ;  /* 0x0000000300030227 */ /* 0x002fca00078e00ff */
[----:B0-----:R-:W-:Y:S01]  /*14b0*/  @P0 SHF.R.U32.HI R0, RZ, R6, R3 ;  /* 0x00000006ff000219 */ /* 0x001fe20000011603 */
[----:B------:R-:W-:-:S04]  /*14c0*/  VIADD R3, R17, 0x8f ;  /* 0x0000008f11037836 */ /* 0x000fc80000000000 */
[----:B------:R-:W-:Y:S02]  /*14d0*/  IMAD.IADD R0, R5, 0x1, R0 ;  /* 0x0000000105007824 */ /* 0x000fe400078e0200 */
[----:B------:R-:W-:-:S04]  /*14e0*/  IMAD.HI R3, R3, 0x38e38e39, RZ ;  /* 0x38e38e3903037827 */ /* 0x000fc800078e02ff */
[----:B------:R-:W-:Y:S01]  /*14f0*/  IMAD.HI R4, R0, 0x38e38e39, RZ ;  /* 0x38e38e3900047827 */ /* 0x000fe200078e02ff */
[----:B------:R-:W-:-:S04]  /*1500*/  SHF.R.U32.HI R0, RZ, 0x1f, R3 ;  /* 0x0000001fff007819 */ /* 0x000fc80000011603 */
[----:B------:R-:W-:Y:S02]  /*1510*/  SHF.R.U32.HI R5, RZ, 0x1f, R4 ;  /* 0x0000001fff057819 */ /* 0x000fe40000011604 */
[----:B------:R-:W-:Y:S02]  /*1520*/  LEA.HI.SX32 R0, R3, R0, 0x1b ;  /* 0x0000000003007211 */ /* 0x000fe400078fdaff */
[----:B------:R-:W-:-:S04]  /*1530*/  LEA.HI.SX32 R5, R4, R5, 0x1b ;  /* 0x0000000504057211 */ /* 0x000fc800078fdaff */
[----:B------:R-:W-:-:S04]  /*1540*/  VIMNMX R9, R0, R5, PT ;  /* 0x0000000500097248 */ /* 0x000fc80003fe0100 */
[----:B------:R-:W-:-:S13]  /*1550*/  ISETP.GE.AND P0, PT, R9, 0x1, PT ;  /* 0x000000010900780c */ /* 0x000fda0003f06270 */
[----:B--2---:R-:W-:Y:S05]  /*1560*/  @!P0 BRA `(.L_x_2083) ;  /* 0x0000000000748947 */ /* 0x004fea0003800000 */
[----:B------:R-:W0:Y:S01]  /*1570*/  LDC R3, c[0x0][0x9f0] ;  /* 0x00027c00ff037b82 */ /* 0x000e220000000800 */
[----:B------:R-:W-:-:S04]  /*1580*/  ISETP.NE.AND P0, PT, R152, RZ, PT ;  /* 0x000000ff9800720c */ /* 0x000fc80003f05270 */
[----:B0-----:R-:W-:-:S04]  /*1590*/  SEL R10, R152, R3, P0 ;  /* 0x00000003980a7207 */ /* 0x001fc80000000000 */
[-C--:B------:R-:W-:Y:S02]  /*15a0*/  IABS R6, R10.reuse ;  /* 0x0000000a00067213 */ /* 0x080fe40000000000 */
[----:B------:R-:W-:Y:S02]  /*15b0*/  IADD3 R0, R10, -0x1, R9 ;  /* 0xffffffff0a007810 */ /* 0x000fe40007ffe009 */
[----:B------:R-:W0:Y:S01]  /*15c0*/  I2F.RP R3, R6 ;  /* 0x0000000600037306 */ /* 0x000e220000209400 */
[----:B------:R-:W-:Y:S02]  /*15d0*/  IABS R11, R10 ;  /* 0x0000000a000b7213 */ /* 0x000fe40000000000 */
        /* <DEDUP_REMOVED lines=22> */
.L_x_2083:
[-C--:B------:R-:W-:Y:S01]  /*1740*/  IMAD R147, R12, R96.reuse, RZ ;  /* 0x000000600c937224 */ /* 0x080fe200078e02ff */
[----:B------:R-:W-:Y:S02]  /*1750*/  PLOP3.LUT P0, PT, PT, PT, PT, 0x80, 0x0 ;  /* 0x000000000000781c */ /* 0x000fe40003f0f070 */
[----:B------:R-:W-:Y:S02]  /*1760*/  CS2R R72, SRZ ;  /* 0x0000000000487805 */ /* 0x000fe4000001ff00 */
[----:B------:R-:W-:Y:S02]  /*1770*/  CS2R R70, SRZ ;  /* 0x0000000000467805 */ /* 0x000fe4000001ff00 */
[----:B------:R-:W-:Y:S02]  /*1780*/  CS2R R68, SRZ ;  /* 0x0000000000447805 */ /* 0x000fe4000001ff00 */
[----:B------:R-:W-:Y:S02]  /*1790*/  VIADDMNMX R96, R147, R96, R9, PT ;  /* 0x0000006093607246 */ /* 0x000fe40003800109 */
[----:B------:R-:W-:-:S02]  /*17a0*/  CS2R R66, SRZ ;  /* 0x0000000000427805 */ /* 0x000fc4000001ff00 */
[----:B------:R-:W-:Y:S02]  /*17b0*/  CS2R R64, SRZ ;  /* 0x0000000000407805 */ /* 0x000fe4000001ff00 */
[----:B------:R-:W-:Y:S02]  /*17c0*/  CS2R R62, SRZ ;  /* 0x00000000003e7805 */ /* 0x000fe4000001ff00 */
[----:B------:R-:W-:Y:S02]  /*17d0*/  ISETP.GT.AND P1, PT, R96, R147, PT ;  /* 0x000000936000720c */ /* 0x000fe40003f24270 */
        /* <DEDUP_REMOVED lines=20> */
[----:B------:R-:W0:Y:S01]  /*1920*/  S2R R0, SR_TID.X ;  /* 0x0000000000007919 */ /* 0x000e220000002100 */
[----:B------:R-:W-:-:S04]  /*1930*/  UIADD3 UR6, UR36, 0x24300, URZ ;  /* 0x0002430024067890 */ /* 0x000fc8000fffe03f */
[----:B------:R-:W-:-:S06]  /*1940*/  ULOP3.LUT UP0, URZ, UR6, 0x9f, URZ, 0xc0, !UPT ;  /* 0x0000009f063f7892 */ /* 0x000fcc000f80c03f */
[----:B------:R-:W-:Y:S01]  /*1950*/  PLOP3.LUT P0, PT, PT, PT, UP0, 0x80, 0x0 ;  /* 0x000000000000781c */ /* 0x000fe20003f0f008 */
[----:B0-----:R-:W-:-:S05]  /*1960*/  VIADD R3, R0, 0xffffff80 ;  /* 0xffffff8000037836 */ /* 0x001fca0000000000 */
[----:B------:R-:W-:-:S04]  /*1970*/  SHF.R.S32.HI R0, RZ, 0x1f, R3 ;  /* 0x0000001fff007819 */ /* 0x000fc80000011403 */
[----:B------:R-:W-:-:S04]  /*1980*/  LEA.HI R0, R0, R3, RZ, 0x7 ;  /* 0x0000000300007211 */ /* 0x000fc800078f38ff */
[----:B------:R-:W-:-:S06]  /*1990*/  SHF.R.S32.HI R0, RZ, 0x7, R0 ;  /* 0x00000007ff007819 */ /* 0x000fcc0000011400 */
[----:B------:R-:W0:Y:S02]  /*19a0*/  SHFL.IDX PT, R0, R0, RZ, 0x1f ;  /* 0x00001fff00007589 */ /* 0x000e2400000e0000 */
[----:B0-----:R-:W-:-:S13]  /*19b0*/  R2UR UR38, R0 ;  /* 0x00000000002672ca */ /* 0x001fda00000e0000 */
        /* <DEDUP_REMOVED lines=27> */
.L_x_2085:
[----:B------:R-:W2:Y:S01]  /*1b70*/  LDL R20, [R1+0x24] ;  /* 0x0000240001147983 */ /* 0x000ea20000100800 */
[----:B------:R-:W-:Y:S02]  /*1b80*/  ISETP.NE.AND P0, PT, R145, 0x3, PT ;  /* 0x000000039100780c */ /* 0x000fe40003f05270 */
[----:B--2---:R-:W-:-:S04]  /*1b90*/  LEA.HI R0, R20, R20, RZ, 0x1 ;  /* 0x0000001414007211 */ /* 0x004fc800078f08ff */
[----:B------:R-:W-:-:S05]  /*1ba0*/  LOP3.LUT R0, R0, 0xfffffffe, RZ, 0xc0, !PT ;  /* 0xfffffffe00007812 */ /* 0x000fca00078ec0ff */
[----:B------:R-:W-:-:S05]  /*1bb0*/  IMAD.IADD R0, R20, 0x1, -R0 ;  /* 0x0000000114007824 */ /* 0x000fca00078e0a00 */
[----:B------:R-:W-:-:S04]  /*1bc0*/  SHF.L.U32 R0, R0, 0x1f, RZ ;  /* 0x0000001f00007819 */ /* 0x000fc800000006ff */
[----:B------:R-:W0:Y:S02]  /*1bd0*/  SYNCS.PHASECHK.TRANS64.TRYWAIT P1, [UR36+0x31c00], R0 ;  /* 0x031c0000ff0075a7 */ /* 0x000e240008020164 */
[----:B0-----:R-:W-:Y:S05]  /*1be0*/  @!P1 BRA `(.L_x_2086) ;  /* 0x0000015400a49947 */ /* 0x001fea0003800000 */
.L_x_2258:
[----:B------:R-:W-:Y:S05]  /*1bf0*/  @!P0 BRA `(.L_x_2087) ;  /* 0x0000000000048947 */ /* 0x000fea0003800000 */
[----:B------:R-:W-:Y:S01]  /*1c00*/  BPT.TRAP 0x1 ;  /* 0x000000040000795c */ /* 0x000fe20000300000 */
.L_x_2087:
[----:B------:R-:W-:Y:S01]  /*1c10*/  IMAD.U32 R4, RZ, RZ, UR39 ;  /* 0x00000027ff047e24 */ /* 0x000fe2000f8e00ff */
[----:B0-----:R-:W-:-:S04]  /*1c20*/  SHF.L.U32 R3, R16, 0x1f, RZ ;  /* 0x0000001f10037819 */ /* 0x001fc800000006ff */
[----:B------:R-:W-:-:S04]  /*1c30*/  LEA R4, R4, UR36, 0x3 ;  /* 0x0000002404047c11 */ /* 0x000fc8000f8e18ff */
[----:B------:R0:W1:Y:S01]  /*1c40*/  SYNCS.PHASECHK.TRANS64.TRYWAIT P2, [R4+URZ+0x31c30], R3 ;  /* 0x031c3003040075a7 */ /* 0x000062000804017f */
[----:B------:R-:W-:Y:S05]  /*1c50*/  @!P0 BRA `(.L_x_2088) ;  /* 0x0000000000048947 */ /* 0x000fea0003800000 */
[----:B------:R-:W-:Y:S01]  /*1c60*/  BPT.TRAP 0x1 ;  /* 0x000000040000795c */ /* 0x000fe20000300000 */
.L_x_2088:
[----:B------:R-:W2:Y:S02]  /*1c70*/  S2R R0, SR_TID.X ;  /* 0x0000000000007919 */ /* 0x000ea40000002100 */
[----:B--2---:R-:W-:Y:S01]  /*1c80*/  LOP3.LUT P1, RZ, R0, 0x7f, RZ, 0xc0, !PT ;  /* 0x0000007f00ff7812 */ /* 0x004fe2000782c0ff */
[----:B-1----:R-:W-:-:S12]  /*1c90*/  @P2 BRA `(.L_x_2089) ;  /* 0x0000000000082947 */ /* 0x002fd80003800000 */
[----:B------:R-:W1:Y:S02]  /*1ca0*/  SYNCS.PHASECHK.TRANS64.TRYWAIT P2, [R4+URZ+0x31c30], R3 ;  /* 0x031c3003040075a7 */ /* 0x000e64000804017f */
[----:B-1----:R-:W-:Y:S05]  /*1cb0*/  @!P2 BRA `(.L_x_2090) ;  /* 0x000001540088a947 */ /* 0x002fea0003800000 */
.L_x_2089:
[----:B------:R-:W-:Y:S05]  /*1cc0*/  WARPSYNC.ALL ;  /* 0x0000000000007948 */ /* 0x000fea0003800000 */
[----:B------:R-:W-:Y:S01]  /*1cd0*/  UIADD3 UR4, UR36, 0x16a00, URZ ;  /* 0x00016a0024047890 */ /* 0x000fe2000fffe03f */
[----:B------:R-:W-:Y:S01]  /*1ce0*/  WARPGROUP.ARRIVE ;  /* 0x00000000000079c5 */ /* 0x000fe20000000000 */
[----:B------:R-:W-:Y:S01]  /*1cf0*/  ULOP3.LUT UR24, UR40, 0x10000, URZ, 0xfc, !UPT ;  /* 0x0001000028187892 */ /* 0x000fe2000f8efc3f */
[----:B------:R-:W2:Y:S01]  /*1d00*/  LDC R0, c[0x0][0x448] ;  /* 0x00011200ff007b82 */ /* 0x000ea20000000800 */
[----:B------:R-:W-:Y:S01]  /*1d10*/  USHF.R.U32.HI UR4, URZ, 0x4, UR4 ;  /* 0x000000043f047899 */ /* 0x000fe20008011604 */
[----:B01----:R-:W-:Y:S01]  /*1d20*/  IMAD.IADD R3, R148, 0x1, R144 ;  /* 0x0000000194037824 */ /* 0x003fe200078e0290 */
[----:B------:R-:W-:Y:S01]  /*1d30*/  UMOV UR25, 0x80000020 ;  /* 0x8000002000197882 */ /* 0x000fe20000000000 */
[----:B------:R-:W-:Y:S01]  /*1d40*/  UMOV UR27, 0x80000020 ;  /* 0x80000020001b7882 */ /* 0x000fe20000000000 */
[----:B------:R-:W-:Y:S01]  /*1d50*/  ULOP3.LUT UR4, UR4, 0x3fff, URZ, 0xc0, !UPT ;  /* 0x00003fff04047892 */ /* 0x000fe2000f8ec03f */
[----:B------:R-:W-:Y:S01]  /*1d60*/  IMAD R7, R96, -0x90, R17 ;  /* 0xffffff7060077824 */ /* 0x000fe200078e0211 */
[----:B------:R-:W-:Y:S01]  /*1d70*/  UMOV UR5, UR25 ;  /* 0x0000001900057c82 */ /* 0x000fe20008000000 */
[----:B------:R-:W-:Y:S01]  /*1d80*/  UMOV UR7, 0x80000020 ;  /* 0x8000002000077882 */ /* 0x000fe20000000000 */
[----:B------:R-:W-:Y:S01]  /*1d90*/  ULOP3.LUT UR56, UR4, 0x10000, URZ, 0xfc, !UPT ;  /* 0x0001000004387892 */ /* 0x000fe2000f8efc3f */
[----:B------:R-:W-:Y:S01]  /*1da0*/  LOP3.LUT R19, R19, 0xefffffff, RZ, 0xc0, !PT ;  /* 0xefffffff13137812 */ /* 0x000fe200078ec0ff */
[----:B------:R-:W-:Y:S01]  /*1db0*/  UMOV UR8, UR24 ;  /* 0x0000001800087c82 */ /* 0x000fe20008000000 */
[----:B------:R-:W-:Y:S01]  /*1dc0*/  UMOV UR4, UR24 ;  /* 0x0000001800047c82 */ /* 0x000fe20008000000 */
[----:B------:R-:W-:Y:S01]  /*1dd0*/  UIMAD UR26, UR39, 0x6c0, UR56 ;  /* 0x000006c0271a78a4 */ /* 0x000fe2000f8e0238 */
[----:B------:R-:W-:Y:S01]  /*1de0*/  IADD3 R7, -R146, 0x90, R7 ;  /* 0x0000009092077810 */ /* 0x000fe20007ffe107 */
[----:B------:R-:W-:Y:S01]  /*1df0*/  UMOV UR9, UR25 ;  /* 0x0000001900097c82 */ /* 0x000fe20008000000 */
[----:B------:R-:W-:Y:S01]  /*1e00*/  UMOV UR11, 0x80000020 ;  /* 0x80000020000b7882 */ /* 0x000fe20000000000 */
[----:B------:R-:W-:-:S02]  /*1e10*/  UIADD3 UR6, UR26, 0x40, URZ ;  /* 0x000000401a067890 */ /* 0x000fc4000fffe03f */
[----:B------:R-:W-:Y:S02]  /*1e20*/  UIADD3 UR10, UR26, 0xc0, URZ ;  /* 0x000000c01a0a7890 */ /* 0x000fe4000fffe03f */
[----:B------:R-:W-:Y:S02]  /*1e30*/  UIADD3 UR14, UR26, 0x100, URZ ;  /* 0x000001001a0e7890 */ /* 0x000fe4000fffe03f */
[----:B------:R-:W-:Y:S01]  /*1e40*/  HGMMA.64x16x16.F32.BF16 R88, gdesc[UR24], RZ, !UPT, gsb0 ;  /* 0x00200000185879f0 */ /* 0x000fe2000c0018ff */
[----:B------:R-:W-:Y:S01]  /*1e50*/  UMOV UR12, UR24 ;  /* 0x00000018000c7c82 */ /* 0x000fe20008000000 */
[----:B------:R-:W-:Y:S01]  /*1e60*/  UMOV UR13, UR25 ;  /* 0x00000019000d7c82 */ /* 0x000fe20008000000 */
[----:B------:R-:W-:Y:S01]  /*1e70*/  UMOV UR15, 0x80000020 ;  /* 0x80000020000f7882 */ /* 0x000fe20000000000 */
[----:B------:R-:W-:Y:S01]  /*1e80*/  UIADD3 UR18, UR26, 0x140, URZ ;  /* 0x000001401a127890 */ /* 0x000fe2000fffe03f */
[----:B--2---:R-:W-:Y:S01]  /*1e90*/  ISETP.NE.AND P5, PT, R0, 0x1, PT ;  /* 0x000000010000780c */ /* 0x004fe20003fa5270 */
        /* <DEDUP_REMOVED lines=12> */
[----:B------:R-:W0:Y:S01]  /*1f60*/  @P5 LDC R0, c[0x0][0x44c] ;  /* 0x00011300ff005b82 */ /* 0x000e220000000800 */
[----:B------:R-:W-:Y:S01]  /*1f70*/  UIADD3 UR34, UR26, 0x400, URZ ;  /* 0x000004001a227890 */ /* 0x000fe2000fffe03f */
[----:B------:R-:W-:Y:S01]  /*1f80*/  @P5 LOP3.LUT R19, R19, 0x10000000, RZ, 0xfc, !PT ;  /* 0x1000000013135812 */ /* 0x000fe200078efcff */
[----:B------:R-:W-:Y:S01]  /*1f90*/  UMOV UR35, 0x80000020 ;  /* 0x8000002000237882 */ /* 0x000fe20000000000 */
[----:B------:R-:W-:Y:S01]  /*1fa0*/  UIADD3 UR42, UR26, 0x402, URZ ;  /* 0x000004021a2a7890 */ /* 0x000fe2000fffe03f */
[----:B------:R-:W-:Y:S01]  /*1fb0*/  UMOV UR43, 0x80000020 ;  /* 0x80000020002b7882 */ /* 0x000fe20000000000 */
[----:B------:R-:W-:-:S02]  /*1fc0*/  UIADD3 UR46, UR26, 0x640, URZ ;  /* 0x000006401a2e7890 */ /* 0x000fc4000fffe03f */
[----:B------:R-:W1:Y:S01]  /*1fd0*/  @P5 LDC R5, c[0x0][0x450] ;  /* 0x00011400ff055b82 */ /* 0x000e620000000800 */
[----:B------:R-:W-:Y:S01]  /*1fe0*/  UMOV UR47, 0x80000020 ;  /* 0x80000020002f7882 */ /* 0x000fe20000000000 */
[----:B0-----:R-:W-:Y:S01]  /*1ff0*/  @P5 IMAD.HI.U32 R0, R3, R0, RZ ;  /* 0x0000000003005227 */ /* 0x001fe200078e00ff */
[----:B------:R-:W-:Y:S02]  /*2000*/  WARPGROUP.DEPBAR.LE gsb0, 0x0 ;  /* 0x00008000000079c5 */ /* 0x000fe40000010000 */
[----:B------:R-:W-:Y:S02]  /*2010*/  WARPGROUP.ARRIVE ;  /* 0x00000000000079c5 */ /* 0x000fe40000000000 */
[----:B-1----:R-:W-:Y:S01]  /*2020*/  @P5 SHF.R.U32.HI R3, RZ, R5, R0 ;  /* 0x00000005ff035219 */ /* 0x002fe20000011600 */
[----:B------:R-:W-:-:S03]  /*2030*/  IMAD R5, R96, -0x90, RZ ;  /* 0xffffff7060057824 */ /* 0x000fc600078e02ff */
[----:B------:R-:W-:Y:S01]  /*2040*/  HGMMA.64x16x16.F32.BF16 R80, gdesc[UR4], RZ, !UPT, gsb0 ;  /* 0x00200000045079f0 */ /* 0x000fe2000c0018ff */
[----:B------:R-:W-:Y:S01]  /*2050*/  UIADD3 UR6, UR26, 0x80, URZ ;  /* 0x000000801a067890 */ /* 0x000fe2000fffe03f */
[----:B------:R-:W0:Y:S01]  /*2060*/  SHFL.IDX PT, R0, R3, RZ, 0x1c1f ;  /* 0x001c1fff03007589 */ /* 0x000e2200000e0000 */
[----:B------:R-:W-:Y:S01]  /*2070*/  UMOV UR4, UR24 ;  /* 0x0000001800047c82 */ /* 0x000fe20008000000 */
[----:B------:R-:W-:Y:S01]  /*2080*/  UMOV UR5, UR25 ;  /* 0x0000001900057c82 */ /* 0x000fe20008000000 */
[----:B------:R-:W-:Y:S01]  /*2090*/  UMOV UR7, 0x80000020 ;  /* 0x8000002000077882 */ /* 0x000fe20000000000 */
[----:B------:R-:W-:Y:S01]  /*20a0*/  IADD3 R5, -R146, 0x91, R5 ;  /* 0x0000009192057810 */ /* 0x000fe20007ffe105 */
[----:B------:R-:W1:Y:S03]  /*20b0*/  SHFL.IDX PT, R3, R3, 0x1, 0x1c1f ;  /* 0x003c1f0003037f89 */ /* 0x000e6600000e0000 */
[----:B------:R-:W-:-:S04]  /*20c0*/  IADD3 R6, -R18, R5, R17 ;  /* 0x0000000512067210 */ /* 0x000fc80007ffe111 */
[----:B0-----:R-:W-:-:S04]  /*20d0*/  VIADDMNMX R0, R0, R6, R7, PT ;  /* 0x0000000600007246 */ /* 0x001fc80003800107 */
[C---:B------:R-:W-:Y:S02]  /*20e0*/  ISETP.GT.AND P2, PT, R0.reuse, RZ, PT ;  /* 0x000000ff0000720c */ /* 0x040fe40003f44270 */
[C---:B------:R-:W-:Y:S02]  /*20f0*/  ISETP.GT.AND P3, PT, R0.reuse, 0x1, PT ;  /* 0x000000010000780c */ /* 0x040fe40003f64270 */
[----:B------:R-:W-:Y:S02]  /*2100*/  ISETP.GT.AND P4, PT, R0, 0x8, PT ;  /* 0x000000080000780c */ /* 0x000fe40003f84270 */
[----:B-1----:R-:W-:Y:S01]  /*2110*/  VIADDMNMX R7, R3, R6, R7, PT ;  /* 0x0000000603077246 */ /* 0x002fe20003800107 */
        /* <DEDUP_REMOVED lines=36> */
[----:B------:R-:W-:Y:S01]  /*2360*/  UMOV UR4, UR27 ;  /* 0x0000001b00047c82 */ /* 0x000fe20008000000 */
[----:B------:R-:W-:Y:S01]  /*2370*/  UMOV UR5, 0x80000020 ;  /* 0x8000002000057882 */ /* 0x000fe20000000000 */
[----:B------:R-:W-:Y:S01]  /*2380*/  UMOV UR6, UR8 ;  /* 0x0000000800067c82 */ /* 0x000fe20008000000 */
[----:B------:R-:W-:Y:S01]  /*2390*/  UMOV UR7, 0x80000020 ;  /* 0x8000002000077882 */ /* 0x000fe20000000000 */
[----:B------:R-:W-:Y:S01]  /*23a0*/  UMOV UR8, UR4 ;  /* 0x0000000400087c82 */ /* 0x000fe20008000000 */
        /* <DEDUP_REMOVED lines=9> */
[----:B------:R-:W-:Y:S01]  /*2440*/  UIADD3 UR27, UR24, 0x300, URZ ;  /* 0x00000300181b7890 */ /* 0x000fe2000fffe03f */
[----:B------:R-:W-:-:S02]  /*2450*/  WARPGROUP.DEPBAR.LE gsb0, 0x0 ;  /* 0x00008000000079c5 */ /* 0x000fc40000010000 */
        /* <DEDUP_REMOVED lines=19> */
[----:B------:R-:W-:Y:S01]  /*2590*/  UMOV UR9, 0x80000020 ;  /* 0x8000002000097882 */ /* 0x000fe20000000000 */
[----:B------:R-:W-:Y:S01]  /*25a0*/  UMOV UR11, 0x80000020 ;  /* 0x80000020000b7882 */ /* 0x000fe20000000000 */
[----:B------:R-:W-:Y:S01]  /*25b0*/  UMOV UR32, UR8 ;  /* 0x0000000800207c82 */ /* 0x000fe20008000000 */
[----:B------:R-:W-:Y:S01]  /*25c0*/  UMOV UR33, UR9 ;  /* 0x0000000900217c82 */ /* 0x000fe20008000000 */
        /* <DEDUP_REMOVED lines=166> */
[----:B------:R-:W-:Y:S01]  /*3030*/  ULDC UR6, c[0x0][0x988] ;  /* 0x0002620000067ab9 */ /* 0x000fe20000000800 */
        /* <DEDUP_REMOVED lines=30> */
[C---:B------:R-:W-:Y:S02]  /*3220*/  ISETP.GT.AND P3, PT, R0.reuse, 0x10, PT ;  /* 0x000000100000780c */ /* 0x040fe40003f64270 */
[----:B------:R-:W-:Y:S02]  /*3230*/  FSEL R93, R93, -INF , P2 ;  /* 0xff8000005d5d7808 */ /* 0x000fe40001000000 */
[----:B------:R-:W-:Y:S02]  /*3240*/  FMNMX.FTZ R8, R11, R8, !PT ;  /* 0x000000080b087209 */ /* 0x000fe40007810000 */
[----:B------:R-:W-:Y:S02]  /*3250*/  ISETP.GT.AND P2, PT, R0, 0x11, PT ;  /* 0x000000110000780c */ /* 0x000fe40003f44270 */
[----:B------:R-:W-:Y:S02]  /*3260*/  FMNMX.FTZ R8, R93, R8, !PT ;  /* 0x000000085d087209 */ /* 0x000fe40007810000 */
[----:B------:R-:W-:Y:S01]  /*3270*/  ISETP.GT.AND P4, PT, R7, 0x8, PT ;  /* 0x000000080700780c */ /* 0x000fe20003f84270 */
[----:B------:R-:W-:-:S02]  /*3280*/  WARPGROUP.DEPBAR.LE gsb0, 0x0 ;  /* 0x00008000000079c5 */ /* 0x000fc40000010000 */
[----:B------:R-:W-:Y:S01]  /*3290*/  WARPGROUP.ARRIVE ;  /* 0x00000000000079c5 */ /* 0x000fe20000000000 */
[----:B------:R-:W-:Y:S02]  /*32a0*/  FSEL R13, R80, -INF , P3 ;  /* 0xff800000500d7808 */ /* 0x000fe40001800000 */
[C---:B------:R-:W-:Y:S02]  /*32b0*/  ISETP.GT.AND P3, PT, R0.reuse, 0x18, PT ;  /* 0x000000180000780c */ /* 0x040fe40003f64270 */
        /* <DEDUP_REMOVED lines=8> */
[C---:B------:R-:W-:Y:S02]  /*3340*/  ISETP.GT.AND P3, PT, R0.reuse, 0x20, PT ;  /* 0x000000200000780c */ /* 0x040fe40003f64270 */
[----:B------:R-:W-:Y:S02]  /*3350*/  FSEL R85, R85, -INF , P2 ;  /* 0xff80000055557808 */ /* 0x000fe40001000000 */
[----:B------:R-:W-:Y:S02]  /*3360*/  FMNMX.FTZ R8, R15, R8, !PT ;  /* 0x000000080f087209 */ /* 0x000fe40007810000 */
[----:B------:R-:W-:-:S02]  /*3370*/  ISETP.GT.AND P2, PT, R0, 0x21, PT ;  /* 0x000000210000780c */ /* 0x000fc40003f44270 */
[----:B------:R-:W-:Y:S01]  /*3380*/  FMNMX.FTZ R8, R85, R8, !PT ;  /* 0x0000000855087209 */ /* 0x000fe20007810000 */
[----:B------:R-:W-:Y:S02]  /*3390*/  WARPGROUP.DEPBAR.LE gsb0, 0x0 ;  /* 0x00008000000079c5 */ /* 0x000fe40000010000 */
        /* <DEDUP_REMOVED lines=104> */
[----:B------:R-:W-:Y:S01]  /*3a20*/  ISETP.GT.AND P2, PT, R0, 0x89, PT ;  /* 0x000000890000780c */ /* 0x000fe20003f44270 */
[----:B------:R-:W-:Y:S01]  /*3a30*/  IMAD.U32 R0, RZ, RZ, UR6 ;  /* 0x00000006ff007e24 */ /* 0x000fe2000f8e00ff */
[----:B------:R-:W-:Y:S02]  /*3a40*/  FSEL R119, R28, -INF , P3 ;  /* 0xff8000001c777808 */ /* 0x000fe40001800000 */
[----:B------:R-:W-:Y:S02]  /*3a50*/  FMNMX.FTZ R8, R25, R8, !PT ;  /* 0x0000000819087209 */ /* 0x000fe40007810000 */
[----:B------:R-:W-:Y:S02]  /*3a60*/  FSEL R29, R29, -INF , P2 ;  /* 0xff8000001d1d7808 */ /* 0x000fe40001000000 */
[----:B------:R-:W-:Y:S02]  /*3a70*/  FMNMX.FTZ R8, R119, R8, !PT ;  /* 0x0000000877087209 */ /* 0x000fe40007810000 */
[----:B------:R-:W-:-:S02]  /*3a80*/  ISETP.GT.AND P3, PT, R7, 0x1, PT ;  /* 0x000000010700780c */ /* 0x000fc40003f64270 */
[----:B------:R-:W-:Y:S02]  /*3a90*/  FMNMX.FTZ R10, R29, R8, !PT ;  /* 0x000000081d0a7209 */ /* 0x000fe40007810000 */
[----:B------:R-:W-:Y:S02]  /*3aa0*/  FSEL R91, R91, -INF , P3 ;  /* 0xff8000005b5b7808 */ /* 0x000fe40001800000 */
[----:B------:R-:W-:Y:S01]  /*3ab0*/  ISETP.GT.AND P3, PT, R7, 0x11, PT ;  /* 0x000000110700780c */ /* 0x000fe20003f64270 */
[----:B------:R-:W0:Y:S03]  /*3ac0*/  SHFL.BFLY PT, R5, R10, 0x2, 0x1f ;  /* 0x0c401f000a057f89 */ /* 0x000e2600000e0000 */
[----:B------:R-:W-:Y:S02]  /*3ad0*/  FSEL R83, R83, -INF , P3 ;  /* 0xff80000053537808 */ /* 0x000fe40001800000 */
[----:B------:R-:W-:-:S04]  /*3ae0*/  ISETP.GT.AND P3, PT, R7, 0x19, PT ;  /* 0x000000190700780c */ /* 0x000fc80003f64270 */
        /* <DEDUP_REMOVED lines=11> */
[----:B------:R-:W-:Y:S02]  /*3ba0*/  ISETP.GT.AND P3, PT, R7, 0x41, PT ;  /* 0x000000410700780c */ /* 0x000fe40003f64270 */
        /* <DEDUP_REMOVED lines=16> */
[----:B------:R-:W-:Y:S01]  /*3cb0*/  ISETP.GT.AND P2, PT, R7, 0x10, PT ;  /* 0x000000100700780c */ /* 0x000fe20003f44270 */
[--C-:B------:R-:W-:Y:S01]  /*3cc0*/  FFMA.FTZ R9, R9, R0, -R8.reuse ;  /* 0x0000000009097223 */ /* 0x100fe20000010808 */
[----:B------:R-:W-:Y:S01]  /*3cd0*/  FMNMX.FTZ R14, R89, R14, !PT ;  /* 0x0000000e590e7209 */ /* 0x000fe20007810000 */
[--C-:B------:R-:W-:Y:S01]  /*3ce0*/  FFMA.FTZ R11, R11, R0, -R8.reuse ;  /* 0x000000000b0b7223 */ /* 0x100fe20000010808 */
[----:B------:R-:W-:Y:S01]  /*3cf0*/  FSEL R93, R82, -INF , P2 ;  /* 0xff800000525d7808 */ /* 0x000fe20001000000 */
[----:B------:R-:W-:Y:S01]  /*3d00*/  MUFU.EX2 R10, R10 ;  /* 0x0000000a000a7308 */ /* 0x000fe20000000800 */
[----:B------:R-:W-:Y:S01]  /*3d10*/  FMNMX.FTZ R20, R95, R14, !PT ;  /* 0x0000000e5f147209 */ /* 0x000fe20007810000 */
[-CC-:B------:R-:W-:Y:S01]  /*3d20*/  FFMA.FTZ R81, R81, R0.reuse, -R8.reuse ;  /* 0x0000000051517223 */ /* 0x180fe20000010808 */
[----:B------:R-:W-:Y:S01]  /*3d30*/  ISETP.GT.AND P2, PT, R7, 0x18, PT ;  /* 0x000000180700780c */ /* 0x000fe20003f44270 */
[--C-:B------:R-:W-:Y:S01]  /*3d40*/  FFMA.FTZ R44, R37, R0, -R8.reuse ;  /* 0x00000000252c7223 */ /* 0x100fe20000010808 */
[----:B------:R-:W-:Y:S01]  /*3d50*/  FMNMX.FTZ R20, R93, R20, !PT ;  /* 0x000000145d147209 */ /* 0x000fe20007810000 */
[--C-:B------:R-:W-:Y:S01]  /*3d60*/  FFMA.FTZ R40, R53, R0, -R8.reuse ;  /* 0x0000000035287223 */ /* 0x100fe20000010808 */
[----:B------:R-:W-:Y:S01]  /*3d70*/  FSEL R121, R86, -INF , P2 ;  /* 0xff80000056797808 */ /* 0x000fe20001000000 */
[----:B------:R0:W-:Y:S01]  /*3d80*/  MUFU.EX2 R14, R3 ;  /* 0x00000003000e7308 */ /* 0x0001e20000000800 */
[----:B------:R-:W-:Y:S01]  /*3d90*/  FMNMX.FTZ R20, R83, R20, !PT ;  /* 0x0000001453147209 */ /* 0x000fe20007810000 */
[-CC-:B------:R-:W-:Y:S01]  /*3da0*/  FFMA.FTZ R41, R41, R0.reuse, -R8.reuse ;  /* 0x0000000029297223 */ /* 0x180fe20000010808 */
[----:B------:R-:W-:Y:S01]  /*3db0*/  ISETP.GT.AND P2, PT, R7, 0x20, PT ;  /* 0x000000200700780c */ /* 0x000fe20003f44270 */
[----:B------:R-:W-:Y:S01]  /*3dc0*/  FFMA.FTZ R37, R117, R0, -R8 ;  /* 0x0000000075257223 */ /* 0x000fe20000010808 */
[----:B------:R-:W-:-:S02]  /*3dd0*/  FMNMX.FTZ R20, R121, R20, !PT ;  /* 0x0000001479147209 */ /* 0x000fc40007810000 */
[----:B------:R-:W-:Y:S01]  /*3de0*/  FSEL R85, R74, -INF , P2 ;  /* 0xff8000004a557808 */ /* 0x000fe20001000000 */
[----:B------:R-:W1:Y:S01]  /*3df0*/  MUFU.EX2 R9, R9 ;  /* 0x0000000900097308 */ /* 0x000e620000000800 */
[----:B------:R-:W-:Y:S01]  /*3e00*/  FMNMX.FTZ R22, R87, R20, !PT ;  /* 0x0000001457167209 */ /* 0x000fe20007810000 */
[-CC-:B0-----:R-:W-:Y:S01]  /*3e10*/  FFMA.FTZ R3, R21, R0.reuse, -R8.reuse ;  /* 0x0000000015037223 */ /* 0x181fe20000010808 */
[----:B------:R-:W-:Y:S01]  /*3e20*/  ISETP.GT.AND P2, PT, R7, 0x28, PT ;  /* 0x000000280700780c */ /* 0x000fe20003f44270 */
[----:B------:R-:W-:Y:S01]  /*3e30*/  FFMA.FTZ R21, R73, R0, -R8 ;  /* 0x0000000049157223 */ /* 0x000fe20000010808 */
[----:B------:R-:W-:Y:S02]  /*3e40*/  FMNMX.FTZ R22, R85, R22, !PT ;  /* 0x0000001655167209 */ /* 0x000fe40007810000 */
[----:B------:R-:W-:Y:S01]  /*3e50*/  FSEL R123, R78, -INF , P2 ;  /* 0xff8000004e7b7808 */ /* 0x000fe20001000000 */
[----:B------:R0:W-:Y:S01]  /*3e60*/  MUFU.EX2 R20, R3 ;  /* 0x0000000300147308 */ /* 0x0001e20000000800 */
[----:B------:R-:W-:-:S02]  /*3e70*/  FMNMX.FTZ R22, R75, R22, !PT ;  /* 0x000000164b167209 */ /* 0x000fc40007810000 */
[----:B------:R-:W-:Y:S02]  /*3e80*/  ISETP.GT.AND P2, PT, R7, 0x30, PT ;  /* 0x000000300700780c */ /* 0x000fe40003f44270 */
[----:B------:R-:W-:Y:S02]  /*3e90*/  FMNMX.FTZ R22, R123, R22, !PT ;  /* 0x000000167b167209 */ /* 0x000fe40007810000 */
[----:B------:R-:W-:Y:S01]  /*3ea0*/  FSEL R73, R66, -INF , P2 ;  /* 0xff80000042497808 */ /* 0x000fe20001000000 */
[----:B------:R-:W2:Y:S01]  /*3eb0*/  MUFU.EX2 R11, R11 ;  /* 0x0000000b000b7308 */ /* 0x000ea20000000800 */
[----:B------:R-:W-:Y:S01]  /*3ec0*/  FMNMX.FTZ R24, R79, R22, !PT ;  /* 0x000000164f187209 */ /* 0x000fe20007810000 */
[-CC-:B0-----:R-:W-:Y:S01]  /*3ed0*/  FFMA.FTZ R3, R23, R0.reuse, -R8.reuse ;  /* 0x0000000017037223 */ /* 0x181fe20000010808 */
[----:B------:R-:W-:Y:S01]  /*3ee0*/  ISETP.GT.AND P2, PT, R7, 0x38, PT ;  /* 0x000000380700780c */ /* 0x000fe20003f44270 */
[----:B------:R-:W-:Y:S01]  /*3ef0*/  FFMA.FTZ R23, R77, R0, -R8 ;  /* 0x000000004d177223 */ /* 0x000fe20000010808 */
[----:B------:R-:W-:Y:S01]  /*3f00*/  FMNMX.FTZ R24, R73, R24, !PT ;  /* 0x0000001849187209 */ /* 0x000fe20007810000 */
[----:B-1----:R-:W-:Y:S01]  /*3f10*/  FADD.FTZ R64, R9, R10 ;  /* 0x0000000a09407221 */ /* 0x002fe20000010000 */
[----:B------:R-:W-:Y:S01]  /*3f20*/  FSEL R125, R70, -INF , P2 ;  /* 0xff800000467d7808 */ /* 0x000fe20001000000 */
[----:B------:R0:W-:Y:S01]  /*3f30*/  MUFU.EX2 R22, R3 ;  /* 0x0000000300167308 */ /* 0x0001e20000000800 */
[----:B------:R-:W-:-:S02]  /*3f40*/  FMNMX.FTZ R24, R67, R24, !PT ;  /* 0x0000001843187209 */ /* 0x000fc40007810000 */
[----:B------:R-:W-:Y:S02]  /*3f50*/  ISETP.GT.AND P2, PT, R7, 0x40, PT ;  /* 0x000000400700780c */ /* 0x000fe40003f44270 */
[----:B------:R-:W-:Y:S02]  /*3f60*/  FMNMX.FTZ R24, R125, R24, !PT ;  /* 0x000000187d187209 */ /* 0x000fe40007810000 */
[----:B------:R-:W-:Y:S01]  /*3f70*/  FSEL R77, R58, -INF , P2 ;  /* 0xff8000003a4d7808 */ /* 0x000fe20001000000 */
[----:B------:R-:W1:Y:S01]  /*3f80*/  MUFU.EX2 R12, R12 ;  /* 0x0000000c000c7308 */ /* 0x000e620000000800 */
[----:B------:R-:W-:Y:S01]  /*3f90*/  FMNMX.FTZ R28, R71, R24, !PT ;  /* 0x00000018471c7209 */ /* 0x000fe20007810000 */
[-CC-:B0-----:R-:W-:Y:S01]  /*3fa0*/  FFMA.FTZ R3, R97, R0.reuse, -R8.reuse ;  /* 0x0000000061037223 */ /* 0x181fe20000010808 */
        /* <DEDUP_REMOVED lines=10> */
[----:B------:R-:W-:Y:S01]  /*4050*/  ISETP.GT.AND P2, PT, R7, 0x50, PT ;  /* 0x000000500700780c */ /* 0x000fe20003f44270 */
[----:B0-----:R-:W-:Y:S01]  /*4060*/  FFMA.FTZ R3, R101, R0, -R8 ;  /* 0x0000000065037223 */ /* 0x001fe20000010808 */
[----:B------:R-:W-:Y:S02]  /*4070*/  FMNMX.FTZ R28, R127, R28, !PT ;  /* 0x0000001c7f1c7209 */ /* 0x000fe40007810000 */
[----:B------:R-:W-:-:S02]  /*4080*/  ISETP.GT.AND P3, PT, R7, 0x51, PT ;  /* 0x000000510700780c */ /* 0x000fc40003f64270 */
        /* <DEDUP_REMOVED lines=13> */
[----:B------:R-:W-:Y:S02]  /*4160*/  ISETP.GT.AND P2, PT, R7, 0x60, PT ;  /* 0x000000600700780c */ /* 0x000fe40003f44270 */
[----:B------:R-:W-:Y:S02]  /*4170*/  FMNMX.FTZ R32, R65, R32, !PT ;  /* 0x0000002041207209 */ /* 0x000fe40007810000 */
[----:B------:R-:W-:-:S02]  /*4180*/  ISETP.GT.AND P3, PT, R7, 0x61, PT ;  /* 0x000000610700780c */ /* 0x000fc40003f64270 */
[----:B------:R-:W-:Y:S01]  /*4190*/  FSEL R69, R42, -INF , P2 ;  /* 0xff8000002a457808 */ /* 0x000fe20001000000 */
[--C-:B------:R-:W-:Y:S01]  /*41a0*/  FFMA.FTZ R42, R45, R0, -R8.reuse ;  /* 0x000000002d2a7223 */ /* 0x100fe20000010808 */
[----:B------:R-:W-:Y:S01]  /*41b0*/  FMNMX.FTZ R36, R55, R32, !PT ;  /* 0x0000002037247209 */ /* 0x000fe20007810000 */
[-CC-:B------:R-:W-:Y:S01]  /*41c0*/  FFMA.FTZ R45, R33, R0.reuse, -R8.reuse ;  /* 0x00000000212d7223 */ /* 0x180fe20000010808 */
[----:B------:R-:W-:Y:S01]  /*41d0*/  ISETP.GT.AND P2, PT, R7, 0x68, PT ;  /* 0x000000680700780c */ /* 0x000fe20003f44270 */
[----:B------:R3:W-:Y:S01]  /*41e0*/  MUFU.EX2 R32, R3 ;  /* 0x0000000300207308 */ /* 0x0007e20000000800 */
[----:B0-----:R-:W-:Y:S01]  /*41f0*/  FSEL R99, R43, -INF , P3 ;  /* 0xff8000002b637808 */ /* 0x001fe20001800000 */
[--C-:B------:R-:W-:Y:S01]  /*4200*/  FFMA.FTZ R43, R57, R0, -R8.reuse ;  /* 0x00000000392b7223 */ /* 0x100fe20000010808 */
[----:B------:R-:W-:Y:S01]  /*4210*/  FMNMX.FTZ R36, R69, R36, !PT ;  /* 0x0000002445247209 */ /* 0x000fe20007810000 */
[----:B------:R-:W-:Y:S01]  /*4220*/  FFMA.FTZ R33, R115, R0, -R8 ;  /* 0x0000000073217223 */ /* 0x000fe20000010808 */
[----:B------:R-:W-:-:S02]  /*4230*/  ISETP.GT.AND P3, PT, R7, 0x69, PT ;  /* 0x000000690700780c */ /* 0x000fc40003f64270 */
[----:B------:R-:W-:Y:S01]  /*4240*/  FSEL R101, R46, -INF , P2 ;  /* 0xff8000002e657808 */ /* 0x000fe20001000000 */
[--C-:B------:R-:W-:Y:S01]  /*4250*/  FFMA.FTZ R46, R25, R0, -R8.reuse ;  /* 0x00000000192e7223 */ /* 0x100fe20000010808 */
[----:B------:R-:W-:Y:S01]  /*4260*/  FMNMX.FTZ R36, R99, R36, !PT ;  /* 0x0000002463247209 */ /* 0x000fe20007810000 */
[----:B------:R-:W-:Y:S01]  /*4270*/  MUFU.EX2 R21, R21 ;  /* 0x0000001500157308 */ /* 0x000fe20000000800 */
[----:B------:R-:W-:Y:S02]  /*4280*/  FSEL R47, R47, -INF , P3 ;  /* 0xff8000002f2f7808 */ /* 0x000fe40001800000 */
[----:B------:R-:W-:Y:S02]  /*4290*/  ISETP.GT.AND P2, PT, R7, 0x70, PT ;  /* 0x000000700700780c */ /* 0x000fe40003f44270 */
[----:B------:R-:W-:Y:S02]  /*42a0*/  FMNMX.FTZ R36, R101, R36, !PT ;  /* 0x0000002465247209 */ /* 0x000fe40007810000 */
[----:B------:R-:W-:Y:S01]  /*42b0*/  ISETP.GT.AND P3, PT, R7, 0x71, PT ;  /* 0x000000710700780c */ /* 0x000fe20003f64270 */
[----:B------:R-:W-:Y:S01]  /*42c0*/  MUFU.EX2 R23, R23 ;  /* 0x0000001700177308 */ /* 0x000fe20000000800 */
[----:B------:R-:W-:Y:S01]  /*42d0*/  FSEL R57, R34, -INF , P2 ;  /* 0xff80000022397808 */ /* 0x000fe20001000000 */
[----:B------:R-:W-:Y:S01]  /*42e0*/  FFMA.FTZ R34, R103, R0, -R8 ;  /* 0x0000000067227223 */ /* 0x000fe20000010808 */
[----:B------:R-:W-:-:S02]  /*42f0*/  FMNMX.FTZ R36, R47, R36, !PT ;  /* 0x000000242f247209 */ /* 0x000fc40007810000 */
[----:B------:R-:W-:Y:S02]  /*4300*/  ISETP.GT.AND P2, PT, R7, 0x78, PT ;  /* 0x000000780700780c */ /* 0x000fe40003f44270 */
[----:B------:R-:W-:Y:S01]  /*4310*/  FSEL R103, R35, -INF , P3 ;  /* 0xff80000023677808 */ /* 0x000fe20001800000 */
[----:B------:R-:W-:Y:S01]  /*4320*/  FFMA.FTZ R35, R61, R0, -R8 ;  /* 0x000000003d237223 */ /* 0x000fe20000010808 */
[----:B------:R-:W-:Y:S01]  /*4330*/  FMNMX.FTZ R36, R57, R36, !PT ;  /* 0x0000002439247209 */ /* 0x000fe20007810000 */
[----:B------:R-:W-:Y:S01]  /*4340*/  MUFU.EX2 R59, R59 ;  /* 0x0000003b003b7308 */ /* 0x000fe20000000800 */
[----:B------:R-:W-:Y:S02]  /*4350*/  ISETP.GT.AND P3, PT, R7, 0x79, PT ;  /* 0x000000790700780c */ /* 0x000fe40003f64270 */
[----:B------:R-:W-:Y:S02]  /*4360*/  FSEL R133, R38, -INF , P2 ;  /* 0xff80000026857808 */ /* 0x000fe40001000000 */
[----:B------:R-:W-:-:S02]  /*4370*/  FMNMX.FTZ R36, R103, R36, !PT ;  /* 0x0000002467247209 */ /* 0x000fc40007810000 */
[----:B------:R-:W-:Y:S01]  /*4380*/  FSEL R61, R39, -INF , P3 ;  /* 0xff800000273d7808 */ /* 0x000fe20001800000 */
[--C-:B------:R-:W-:Y:S01]  /*4390*/  FFMA.FTZ R39, R49, R0, -R8.reuse ;  /* 0x0000000031277223 */ /* 0x100fe20000010808 */
[----:B------:R-:W-:Y:S01]  /*43a0*/  ISETP.GT.AND P2, PT, R7, 0x80, PT ;  /* 0x000000800700780c */ /* 0x000fe20003f44270 */
[----:B------:R-:W-:Y:S01]  /*43b0*/  MUFU.EX2 R51, R51 ;  /* 0x0000003300337308 */ /* 0x000fe20000000800 */
[----:B------:R-:W-:Y:S02]  /*43c0*/  FMNMX.FTZ R36, R133, R36, !PT ;  /* 0x0000002485247209 */ /* 0x000fe40007810000 */
[----:B------:R-:W-:Y:S02]  /*43d0*/  ISETP.GT.AND P3, PT, R7, 0x81, PT ;  /* 0x000000810700780c */ /* 0x000fe40003f64270 */
[----:B------:R-:W-:Y:S01]  /*43e0*/  FSEL R135, R26, -INF , P2 ;  /* 0xff8000001a877808 */ /* 0x000fe20001000000 */
[----:B------:R-:W-:Y:S01]  /*43f0*/  FFMA.FTZ R26, R105, R0, -R8 ;  /* 0x00000000691a7223 */ /* 0x000fe20000010808 */
[----:B------:R-:W-:Y:S01]  /*4400*/  FMNMX.FTZ R36, R61, R36, !PT ;  /* 0x000000243d247209 */ /* 0x000fe20007810000 */
[----:B------:R-:W-:Y:S01]  /*4410*/  MUFU.EX2 R43, R43 ;  /* 0x0000002b002b7308 */ /* 0x000fe20000000800 */
[----:B------:R-:W-:-:S02]  /*4420*/  ISETP.GT.AND P2, PT, R7, 0x88, PT ;  /* 0x000000880700780c */ /* 0x000fc40003f44270 */
[----:B------:R-:W-:Y:S01]  /*4430*/  FSEL R105, R27, -INF , P3 ;  /* 0xff8000001b697808 */ /* 0x000fe20001800000 */
[--C-:B------:R-:W-:Y:S01]  /*4440*/  FFMA.FTZ R27, R107, R0, -R8.reuse ;  /* 0x000000006b1b7223 */ /* 0x100fe20000010808 */
[----:B------:R-:W-:Y:S02]  /*4450*/  FMNMX.FTZ R36, R135, R36, !PT ;  /* 0x0000002487247209 */ /* 0x000fe40007810000 */
[----:B------:R-:W-:Y:S01]  /*4460*/  ISETP.GT.AND P3, PT, R7, 0x89, PT ;  /* 0x000000890700780c */ /* 0x000fe20003f64270 */
[----:B------:R-:W-:Y:S01]  /*4470*/  MUFU.EX2 R34, R34 ;  /* 0x0000002200227308 */ /* 0x000fe20000000800 */
[----:B------:R-:W-:Y:S01]  /*4480*/  FSEL R137, R30, -INF , P2 ;  /* 0xff8000001e897808 */ /* 0x000fe20001000000 */
[--C-:B------:R-:W-:Y:S01]  /*4490*/  FFMA.FTZ R30, R109, R0, -R8.reuse ;  /* 0x000000006d1e7223 */ /* 0x100fe20000010808 */
[----:B------:R-:W-:Y:S02]  /*44a0*/  FMNMX.FTZ R36, R105, R36, !PT ;  /* 0x0000002469247209 */ /* 0x000fe40007810000 */
[----:B------:R-:W-:Y:S01]  /*44b0*/  FSEL R49, R31, -INF , P3 ;  /* 0xff8000001f317808 */ /* 0x000fe20001800000 */
[----:B------:R-:W-:Y:S01]  /*44c0*/  FFMA.FTZ R31, R111, R0, -R8 ;  /* 0x000000006f1f7223 */ /* 0x000fe20000010808 */
[----:B------:R-:W-:Y:S01]  /*44d0*/  FMNMX.FTZ R36, R137, R36, !PT ;  /* 0x0000002489247209 */ /* 0x000fe20007810000 */
[----:B------:R-:W-:Y:S03]  /*44e0*/  MUFU.EX2 R35, R35 ;  /* 0x0000002300237308 */ /* 0x000fe60000000800 */
[----:B------:R-:W-:-:S05]  /*44f0*/  FMNMX.FTZ R36, R49, R36, !PT ;  /* 0x0000002431247209 */ /* 0x000fca0007810000 */
[----:B---3--:R-:W0:Y:S01]  /*4500*/  SHFL.BFLY PT, R3, R36, 0x2, 0x1f ;  /* 0x0c401f0024037f89 */ /* 0x008e2200000e0000 */
[----:B------:R-:W-:Y:S08]  /*4510*/  MUFU.EX2 R26, R26 ;  /* 0x0000001a001a7308 */ /* 0x000ff00000000800 */
[----:B------:R-:W-:Y:S08]  /*4520*/  MUFU.EX2 R39, R39 ;  /* 0x0000002700277308 */ /* 0x000ff00000000800 */
[----:B------:R-:W-:Y:S01]  /*4530*/  MUFU.EX2 R27, R27 ;  /* 0x0000001b001b7308 */ /* 0x000fe20000000800 */
[----:B0-----:R-:W-:Y:S01]  /*4540*/  FMNMX.FTZ R7, R36, R3, !PT ;  /* 0x0000000324077209 */ /* 0x001fe20007810000 */
[----:B------:R-:W-:-:S06]  /*4550*/  FFMA.FTZ R36, R113, R0, -R8 ;  /* 0x0000000071247223 */ /* 0x000fcc0000010808 */
[----:B------:R-:W-:Y:S01]  /*4560*/  MUFU.EX2 R40, R40 ;  /* 0x0000002800287308 */ /* 0x000fe20000000800 */
[----:B------:R-:W0:Y:S07]  /*4570*/  SHFL.BFLY PT, R38, R7, 0x1, 0x1f ;  /* 0x0c201f0007267f89 */ /* 0x000e2e00000e0000 */
[----:B------:R-:W-:Y:S08]  /*4580*/  MUFU.EX2 R30, R30 ;  /* 0x0000001e001e7308 */ /* 0x000ff00000000800 */
[----:B------:R-:W-:Y:S08]  /*4590*/  MUFU.EX2 R41, R41 ;  /* 0x0000002900297308 */ /* 0x000ff00000000800 */
[----:B------:R-:W-:Y:S01]  /*45a0*/  MUFU.EX2 R31, R31 ;  /* 0x0000001f001f7308 */ /* 0x000fe20000000800 */
[----:B0-----:R-:W-:Y:S01]  /*45b0*/  FMNMX.FTZ R3, R7, R38, !PT ;  /* 0x0000002607037209 */ /* 0x001fe20007810000 */
[-CC-:B------:R-:W-:Y:S01]  /*45c0*/  FFMA.FTZ R7, R119, R0.reuse, -R8.reuse ;  /* 0x0000000077077223 */ /* 0x180fe20000010808 */
[-C--:B------:R-:W-:Y:S01]  /*45d0*/  FFMA.FTZ R38, R29, R0.reuse, -R8 ;  /* 0x000000001d267223 */ /* 0x080fe20000010808 */
[----:B------:R-:W-:Y:S01]  /*45e0*/  @!P1 VIADD R8, R4, 0x31c40 ;  /* 0x00031c4004089836 */ /* 0x000fe20000000000 */
[C---:B------:R-:W-:Y:S01]  /*45f0*/  FSETP.NEU.FTZ.AND P2, PT, R3.reuse, -INF , PT ;  /* 0xff8000000300780b */ /* 0x040fe20003f5d000 */
[----:B------:R-:W-:-:S02]  /*4600*/  FMUL.FTZ R48, R3, R0 ;  /* 0x0000000003307220 */ /* 0x000fc40000410000 */
[----:B------:R-:W-:Y:S01]  /*4610*/  MUFU.EX2 R42, R42 ;  /* 0x0000002a002a7308 */ /* 0x000fe20000000800 */
[----:B------:R-:W-:Y:S02]  /*4620*/  @!P1 PRMT R8, RZ, 0x654, R8 ;  /* 0x00000654ff089816 */ /* 0x000fe40000000008 */
[----:B------:R-:W-:Y:S02]  /*4630*/  FSEL R48, R48, RZ, P2 ;  /* 0x000000ff30307208 */ /* 0x000fe40001000000 */
[----:B------:R0:W-:Y:S03]  /*4640*/  @!P1 SYNCS.ARRIVE.TRANS64.RED.A1T0 RZ, [R8+URZ], RZ ;  /* 0x000000ff08ff99a7 */ /* 0x0001e6000810043f */
[----:B------:R-:W-:Y:S01]  /*4650*/  MUFU.EX2 R36, R36 ;  /* 0x0000002400247308 */ /* 0x000fe20000000800 */
[-CC-:B------:R-:W-:Y:S01]  /*4660*/  FFMA.FTZ R66, R13, R0.reuse, -R48.reuse ;  /* 0x000000000d427223 */ /* 0x180fe20000010830 */
[-CC-:B------:R-:W-:Y:S01]  /*4670*/  FFMA.FTZ R91, R91, R0.reuse, -R48.reuse ;  /* 0x000000005b5b7223 */ /* 0x180fe20000010830 */
        /* <DEDUP_REMOVED lines=8> */
[-C--:B------:R-:W-:Y:S01]  /*4700*/  FFMA.FTZ R25, R77, R0.reuse, -R48 ;  /* 0x000000004d197223 */ /* 0x080fe20000010830 */
[----:B--2---:R-:W-:Y:S01]  /*4710*/  FADD.FTZ R77, R11, R64 ;  /* 0x000000400b4d7221 */ /* 0x004fe20000010000 */
[-CC-:B------:R-:W-:Y:S01]  /*4720*/  FFMA.FTZ R13, R85, R0.reuse, -R48.reuse ;  /* 0x00000000550d7223 */ /* 0x180fe20000010830 */
[----:B0-----:R-:W-:Y:S01]  /*4730*/  F2FP.BF16.F32.PACK_AB R8, R10, R9 ;  /* 0x000000090a08723e */ /* 0x001fe200000010ff */
[-CC-:B------:R-:W-:Y:S01]  /*4740*/  FFMA.FTZ R60, R75, R0.reuse, -R48.reuse ;  /* 0x000000004b3c7223 */ /* 0x180fe20000010830 */
[----:B------:R-:W0:Y:S01]  /*4750*/  MUFU.EX2 R91, R91 ;  /* 0x0000005b005b7308 */ /* 0x000e220000000800 */
[C---:B-1----:R-:W-:Y:S01]  /*4760*/  FADD.FTZ R77, R12.reuse, R77 ;  /* 0x0000004d0c4d7221 */ /* 0x042fe20000010000 */
[----:B------:R-:W-:Y:S01]  /*4770*/  F2FP.BF16.F32.PACK_AB R10, R12, R11 ;  /* 0x0000000b0c0a723e */ /* 0x000fe200000010ff */
        /* <DEDUP_REMOVED lines=12> */
[--C-:B------:R-:W-:Y:S01]  /*4840*/  FFMA.FTZ R64, R129, R0, -R48.reuse ;  /* 0x0000000081407223 */ /* 0x100fe20000010830 */
[----:B------:R-:W2:Y:S01]  /*4850*/  MUFU.EX2 R89, R89 ;  /* 0x0000005900597308 */ /* 0x000ea20000000800 */
[----:B0-----:R-:W-:Y:S01]  /*4860*/  FADD.FTZ R73, R66, R91 ;  /* 0x0000005b42497221 */ /* 0x001fe20000010000 */
[----:B------:R-:W-:Y:S01]  /*4870*/  F2FP.BF16.F32.PACK_AB R9, R91, R66 ;  /* 0x000000425b09723e */ /* 0x000fe200000010ff */
[-CC-:B------:R-:W-:Y:S01]  /*4880*/  FFMA.FTZ R66, R55, R0.reuse, -R48.reuse ;  /* 0x0000000037427223 */ /* 0x180fe20000010830 */
[-CC-:B------:R-:W-:Y:S01]  /*4890*/  FFMA.FTZ R69, R69, R0.reuse, -R48.reuse ;  /* 0x0000000045457223 */ /* 0x180fe20000010830 */
[-CC-:B------:R-:W-:Y:S01]  /*48a0*/  FFMA.FTZ R99, R99, R0.reuse, -R48.reuse ;  /* 0x0000000063637223 */ /* 0x180fe20000010830 */
[-CC-:B------:R-:W-:Y:S01]  /*48b0*/  FFMA.FTZ R101, R101, R0.reuse, -R48.reuse ;  /* 0x0000000065657223 */ /* 0x180fe20000010830 */
[-CC-:B------:R-:W-:Y:S01]  /*48c0*/  FFMA.FTZ R57, R57, R0.reuse, -R48.reuse ;  /* 0x0000000039397223 */ /* 0x180fe20000010830 */
[----:B------:R-:W0:Y:S01]  /*48d0*/  MUFU.EX2 R54, R54 ;  /* 0x0000003600367308 */ /* 0x000e220000000800 */
[----:B-1----:R-:W-:Y:S01]  /*48e0*/  FADD.FTZ R70, R68, R73 ;  /* 0x0000004944467221 */ /* 0x002fe20000010000 */
[-CC-:B------:R-:W-:Y:S01]  /*48f0*/  FFMA.FTZ R103, R103, R0.reuse, -R48.reuse ;  /* 0x0000000067677223 */ /* 0x180fe20000010830 */
[-CC-:B------:R-:W-:Y:S01]  /*4900*/  FFMA.FTZ R133, R133, R0.reuse, -R48.reuse ;  /* 0x0000000085857223 */ /* 0x180fe20000010830 */
[-CC-:B------:R-:W-:Y:S01]  /*4910*/  FFMA.FTZ R61, R61, R0.reuse, -R48.reuse ;  /* 0x000000003d3d7223 */ /* 0x180fe20000010830 */
[-CC-:B------:R-:W-:Y:S01]  /*4920*/  FFMA.FTZ R135, R135, R0.reuse, -R48.reuse ;  /* 0x0000000087877223 */ /* 0x180fe20000010830 */
[-CC-:B------:R-:W-:Y:S01]  /*4930*/  FFMA.FTZ R105, R105, R0.reuse, -R48.reuse ;  /* 0x0000000069697223 */ /* 0x180fe20000010830 */
[----:B------:R-:W-:Y:S01]  /*4940*/  FFMA.FTZ R137, R137, R0, -R48 ;  /* 0x0000000089897223 */ /* 0x000fe20000010830 */
[----:B------:R-:W1:Y:S01]  /*4950*/  MUFU.EX2 R83, R83 ;  /* 0x0000005300537308 */ /* 0x000e620000000800 */
[C---:B--2---:R-:W-:Y:S01]  /*4960*/  FADD.FTZ R73, R89.reuse, R70 ;  /* 0x0000004659497221 */ /* 0x044fe20000010000 */
[----:B------:R-:W-:Y:S01]  /*4970*/  F2FP.BF16.F32.PACK_AB R11, R89, R68 ;  /* 0x00000044590b723e */ /* 0x000fe200000010ff */
[----:B------:R-:W-:Y:S01]  /*4980*/  FADD.FTZ R68, R6, R77 ;  /* 0x0000004d06447221 */ /* 0x000fe20000010000 */
[----:B------:R-:W-:-:S03]  /*4990*/  FFMA.FTZ R48, R49, R0, -R48 ;  /* 0x0000000031307223 */ /* 0x000fc60000010830 */
[----:B------:R2:W-:Y:S01]  /*49a0*/  STSM.16.M88.4 [R2+0x24300], R8 ;  /* 0x0243000802007844 */ /* 0x0005e20000000200 */
[----:B------:R-:W-:Y:S01]  /*49b0*/  MUFU.EX2 R53, R53 ;  /* 0x0000003500357308 */ /* 0x000fe20000000800 */
[----:B0-----:R-:W-:Y:S01]  /*49c0*/  FADD.FTZ R70, R54, R73 ;  /* 0x0000004936467221 */ /* 0x001fe20000010000 */
[----:B------:R-:W-:-:S06]  /*49d0*/  FADD.FTZ R73, R81, R68 ;  /* 0x0000004451497221 */ /* 0x000fcc0000010000 */
[----:B------:R-:W0:Y:S01]  /*49e0*/  MUFU.EX2 R62, R62 ;  /* 0x0000003e003e7308 */ /* 0x000e220000000800 */
[----:B-1----:R-:W-:Y:S01]  /*49f0*/  FADD.FTZ R70, R83, R70 ;  /* 0x0000004653467221 */ /* 0x002fe20000010000 */
[----:B--2---:R-:W-:-:S06]  /*4a00*/  F2FP.BF16.F32.PACK_AB R10, R15, R14 ;  /* 0x0000000e0f0a723e */ /* 0x004fcc00000010ff */
[----:B------:R-:W1:Y:S01]  /*4a10*/  MUFU.EX2 R13, R13 ;  /* 0x0000000d000d7308 */ /* 0x000e620000000800 */
[----:B------:R-:W-:Y:S02]  /*4a20*/  F2FP.BF16.F32.PACK_AB R9, R83, R54 ;  /* 0x000000365309723e */ /* 0x000fe400000010ff */
[----:B------:R-:W-:-:S05]  /*4a30*/  F2FP.BF16.F32.PACK_AB R8, R81, R6 ;  /* 0x000000065108723e */ /* 0x000fca00000010ff */
[----:B------:R-:W2:Y:S01]  /*4a40*/  MUFU.EX2 R60, R60 ;  /* 0x0000003c003c7308 */ /* 0x000ea20000000800 */
[----:B0-----:R-:W-:-:S05]  /*4a50*/  F2FP.BF16.F32.PACK_AB R11, R62, R53 ;  /* 0x000000353e0b723e */ /* 0x001fca00000010ff */
[----:B------:R0:W-:Y:S02]  /*4a60*/  STSM.16.M88.4 [R2+0x25b00], R8 ;  /* 0x025b000802007844 */ /* 0x0001e40000000200 */
[----:B------:R3:W-:Y:S08]  /*4a70*/  MUFU.EX2 R55, R12 ;  /* 0x0000000c00377308 */ /* 0x0007f00000000800 */
[----:B------:R-:W4:Y:S01]  /*4a80*/  MUFU.EX2 R52, R52 ;  /* 0x0000003400347308 */ /* 0x000f220000000800 */
[----:B---3--:R-:W-:Y:S01]  /*4a90*/  FADD.FTZ R12, R14, R73 ;  /* 0x000000490e0c7221 */ /* 0x008fe20000010000 */
[----:B------:R-:W-:Y:S01]  /*4aa0*/  FADD.FTZ R73, R53, R70 ;  /* 0x0000004635497221 */ /* 0x000fe20000010000 */
[----:B0-----:R-:W-:-:S05]  /*4ab0*/  F2FP.BF16.F32.PACK_AB R10, R35, R34 ;  /* 0x00000022230a723e */ /* 0x001fca00000010ff */
[----:B------:R0:W-:Y:S01]  /*4ac0*/  MUFU.EX2 R47, R65 ;  /* 0x00000041002f7308 */ /* 0x0001e20000000800 */
[----:B------:R-:W-:-:S07]  /*4ad0*/  F2FP.BF16.F32.PACK_AB R8, R43, R32 ;  /* 0x000000202b08723e */ /* 0x000fce00000010ff */
[----:B------:R-:W3:Y:S01]  /*4ae0*/  MUFU.EX2 R75, R75 ;  /* 0x0000004b004b7308 */ /* 0x000ee20000000800 */
[----:B0-----:R-:W-:Y:S01]  /*4af0*/  FADD.FTZ R65, R15, R12 ;  /* 0x0000000c0f417221 */ /* 0x001fe20000010000 */
[----:B------:R-:W-:-:S03]  /*4b00*/  FADD.FTZ R12, R62, R73 ;  /* 0x000000493e0c7221 */ /* 0x000fc60000010000 */
[----:B------:R-:W-:Y:S01]  /*4b10*/  FADD.FTZ R68, R20, R65 ;  /* 0x0000004114447221 */ /* 0x000fe20000010000 */
[----:B-1----:R-:W-:Y:S01]  /*4b20*/  FADD.FTZ R65, R13, R12 ;  /* 0x0000000c0d417221 */ /* 0x002fe20000010000 */
[C---:B--2---:R-:W-:Y:S01]  /*4b30*/  F2FP.BF16.F32.PACK_AB R13, R60.reuse, R13 ;  /* 0x0000000d3c0d723e */ /* 0x044fe200000010ff */
[----:B------:R-:W0:Y:S01]  /*4b40*/  MUFU.EX2 R50, R50 ;  /* 0x0000003200327308 */ /* 0x000e220000000800 */
[----:B------:R-:W-:Y:S01]  /*4b50*/  FADD.FTZ R73, R21, R68 ;  /* 0x0000004415497221 */ /* 0x000fe20000010000 */
[----:B------:R-:W-:-:S03]  /*4b60*/  FADD.FTZ R65, R60, R65 ;  /* 0x000000413c417221 */ /* 0x000fc60000010000 */
[----:B------:R-:W-:Y:S01]  /*4b70*/  FADD.FTZ R12, R22, R73 ;  /* 0x00000049160c7221 */ /* 0x000fe20000010000 */
[----:B----4-:R-:W-:Y:S02]  /*4b80*/  FADD.FTZ R14, R52, R65 ;  /* 0x00000041340e7221 */ /* 0x010fe40000010000 */
[----:B------:R-:W1:Y:S01]  /*4b90*/  MUFU.EX2 R67, R67 ;  /* 0x0000004300437308 */ /* 0x000e620000000800 */
[----:B------:R-:W-:Y:S01]  /*4ba0*/  FADD.FTZ R15, R23, R12 ;  /* 0x0000000c170f7221 */ /* 0x000fe20000010000 */
[----:B------:R-:W-:Y:S01]  /*4bb0*/  F2FP.BF16.F32.PACK_AB R12, R21, R20 ;  /* 0x00000014150c723e */ /* 0x000fe200000010ff */
[----:B---3--:R-:W-:Y:S01]  /*4bc0*/  FADD.FTZ R21, R75, R14 ;  /* 0x0000000e4b157221 */ /* 0x008fe20000010000 */
[----:B------:R-:W-:Y:S01]  /*4bd0*/  F2FP.BF16.F32.PACK_AB R14, R23, R22 ;  /* 0x00000016170e723e */ /* 0x000fe200000010ff */
[----:B------:R-:W-:Y:S01]  /*4be0*/  FADD.FTZ R20, R24, R15 ;  /* 0x0000000f18147221 */ /* 0x000fe20000010000 */
[----:B------:R-:W-:Y:S02]  /*4bf0*/  F2FP.BF16.F32.PACK_AB R15, R75, R52 ;  /* 0x000000344b0f723e */ /* 0x000fe400000010ff */
[----:B------:R-:W2:Y:S01]  /*4c00*/  MUFU.EX2 R29, R29 ;  /* 0x0000001d001d7308 */ /* 0x000ea20000000800 */
[----:B0-----:R-:W-:Y:S01]  /*4c10*/  FADD.FTZ R54, R50, R21 ;  /* 0x0000001532367221 */ /* 0x001fe20000010000 */
[C---:B------:R-:W-:Y:S01]  /*4c20*/  FADD.FTZ R21, R59.reuse, R20 ;  /* 0x000000143b157221 */ /* 0x040fe20000010000 */
[----:B------:R0:W-:Y:S01]  /*4c30*/  STSM.16.M88.4 [R2+0x27300], R12 ;  /* 0x0273000c02007844 */ /* 0x0001e20000000200 */
[----:B------:R-:W-:-:S02]  /*4c40*/  F2FP.BF16.F32.PACK_AB R20, R59, R24 ;  /* 0x000000183b14723e */ /* 0x000fc400000010ff */
[----:B------:R-:W-:Y:S02]  /*4c50*/  FADD.FTZ R22, R28, R21 ;  /* 0x000000151c167221 */ /* 0x000fe40000010000 */
[----:B------:R-:W3:Y:S01]  /*4c60*/  MUFU.EX2 R56, R56 ;  /* 0x0000003800387308 */ /* 0x000ee20000000800 */
[----:B-1----:R-:W-:Y:S01]  /*4c70*/  FADD.FTZ R54, R67, R54 ;  /* 0x0000003643367221 */ /* 0x002fe20000010000 */
[C---:B------:R-:W-:Y:S01]  /*4c80*/  FADD.FTZ R53, R51.reuse, R22 ;  /* 0x0000001633357221 */ /* 0x040fe20000010000 */
[----:B------:R-:W-:Y:S02]  /*4c90*/  F2FP.BF16.F32.PACK_AB R22, R51, R28 ;  /* 0x0000001c3316723e */ /* 0x000fe400000010ff */
[----:B------:R-:W-:Y:S01]  /*4ca0*/  F2FP.BF16.F32.PACK_AB R21, R67, R50 ;  /* 0x000000324315723e */ /* 0x000fe200000010ff */
[----:B------:R-:W-:Y:S02]  /*4cb0*/  FADD.FTZ R50, R32, R53 ;  /* 0x0000003520327221 */ /* 0x000fe40000010000 */
[----:B------:R-:W1:Y:S01]  /*4cc0*/  MUFU.EX2 R25, R25 ;  /* 0x0000001900197308 */ /* 0x000e620000000800 */
[----:B--2---:R-:W-:Y:S01]  /*4cd0*/  FADD.FTZ R23, R29, R54 ;  /* 0x000000361d177221 */ /* 0x004fe20000010000 */
[----:B------:R-:W-:-:S04]  /*4ce0*/  FADD.FTZ R51, R43, R50 ;  /* 0x000000322b337221 */ /* 0x000fc80000010000 */
[----:B------:R-:W-:Y:S02]  /*4cf0*/  FADD.FTZ R50, R34, R51 ;  /* 0x0000003322327221 */ /* 0x000fe40000010000 */
[----:B------:R-:W2:Y:S01]  /*4d00*/  MUFU.EX2 R58, R58 ;  /* 0x0000003a003a7308 */ /* 0x000ea20000000800 */
[C---:B---3--:R-:W-:Y:S01]  /*4d10*/  FADD.FTZ R28, R56.reuse, R23 ;  /* 0x00000017381c7221 */ /* 0x048fe20000010000 */
[----:B------:R-:W-:-:S05]  /*4d20*/  F2FP.BF16.F32.PACK_AB R23, R56, R29 ;  /* 0x0000001d3817723e */ /* 0x000fca00000010ff */
[----:B------:R3:W-:Y:S01]  /*4d30*/  STSM.16.M88.4 [R2+0x28b00], R20 ;  /* 0x028b001402007844 */ /* 0x0007e20000000200 */
[----:B------:R-:W4:Y:S01]  /*4d40*/  MUFU.EX2 R4, R127 ;  /* 0x0000007f00047308 */ /* 0x000f220000000800 */
[----:B-1----:R-:W-:-:S07]  /*4d50*/  FADD.FTZ R29, R25, R28 ;  /* 0x0000001c191d7221 */ /* 0x002fce0000010000 */
[----:B------:R-:W1:Y:S01]  /*4d60*/  MUFU.EX2 R71, R71 ;  /* 0x0000004700477308 */ /* 0x000e620000000800 */
[C---:B--2---:R-:W-:Y:S01]  /*4d70*/  FADD.FTZ R29, R58.reuse, R29 ;  /* 0x0000001d3a1d7221 */ /* 0x044fe20000010000 */
[----:B------:R-:W-:Y:S02]  /*4d80*/  F2FP.BF16.F32.PACK_AB R9, R58, R25 ;  /* 0x000000193a09723e */ /* 0x000fe400000010ff */
[----:B------:R-:W-:-:S04]  /*4d90*/  CS2R R58, SRZ ;  /* 0x00000000003a7805 */ /* 0x000fc8000001ff00 */
[----:B------:R-:W2:Y:S01]  /*4da0*/  MUFU.EX2 R64, R64 ;  /* 0x0000004000407308 */ /* 0x000ea20000000800 */
[----:B----4-:R-:W-:Y:S01]  /*4db0*/  FADD.FTZ R52, R4, R29 ;  /* 0x0000001d04347221 */ /* 0x010fe20000010000 */
[----:B------:R-:W-:Y:S01]  /*4dc0*/  FADD.FTZ R29, R35, R50 ;  /* 0x00000032231d7221 */ /* 0x000fe20000010000 */
[----:B------:R-:W-:Y:S01]  /*4dd0*/  CS2R R50, SRZ ;  /* 0x0000000000327805 */ /* 0x000fe2000001ff00 */
[----:B------:R-:W4:Y:S02]  /*4de0*/  @P5 LDC R35, c[0x0][0x450] ;  /* 0x00011400ff235b82 */ /* 0x000f240000000800 */
[----:B0-----:R-:W-:Y:S02]  /*4df0*/  FADD.FTZ R12, R26, R29 ;  /* 0x0000001d1a0c7221 */ /* 0x001fe40000010000 */
[----:B------:R-:W0:Y:S01]  /*4e00*/  MUFU.EX2 R66, R66 ;  /* 0x0000004200427308 */ /* 0x000e220000000800 */
[----:B-1----:R-:W-:Y:S01]  /*4e10*/  FADD.FTZ R11, R71, R52 ;  /* 0x00000034470b7221 */ /* 0x002fe20000010000 */
[----:B------:R-:W-:-:S02]  /*4e20*/  CS2R R52, SRZ ;  /* 0x0000000000347805 */ /* 0x000fc4000001ff00 */
[----:B------:R-:W1:Y:S04]  /*4e30*/  @P5 LDC R29, c[0x0][0x44c] ;  /* 0x00011300ff1d5b82 */ /* 0x000e680000000800 */
[----:B------:R-:W5:Y:S01]  /*4e40*/  MUFU.EX2 R49, R69 ;  /* 0x0000004500317308 */ /* 0x000f620000000800 */
[----:B--2---:R-:W-:Y:S01]  /*4e50*/  FADD.FTZ R14, R64, R11 ;  /* 0x0000000b400e7221 */ /* 0x004fe20000010000 */
[----:B------:R-:W-:Y:S01]  /*4e60*/  F2FP.BF16.F32.PACK_AB R11, R71, R4 ;  /* 0x00000004470b723e */ /* 0x000fe200000010ff */
[C---:B------:R-:W-:Y:S01]  /*4e70*/  FADD.FTZ R4, R39.reuse, R12 ;  /* 0x0000000c27047221 */ /* 0x040fe20000010000 */
[----:B------:R-:W-:Y:S01]  /*4e80*/  F2FP.BF16.F32.PACK_AB R12, R39, R26 ;  /* 0x0000001a270c723e */ /* 0x000fe200000010ff */
[C---:B------:R-:W-:Y:S01]  /*4e90*/  FADD.FTZ R14, R55.reuse, R14 ;  /* 0x0000000e370e7221 */ /* 0x040fe20000010000 */
[----:B------:R-:W-:Y:S01]  /*4ea0*/  F2FP.BF16.F32.PACK_AB R13, R55, R64 ;  /* 0x00000040370d723e */ /* 0x000fe200000010ff */
[----:B------:R-:W-:Y:S01]  /*4eb0*/  FADD.FTZ R15, R27, R4 ;  /* 0x000000041b0f7221 */ /* 0x000fe20000010000 */
[----:B------:R-:W2:Y:S01]  /*4ec0*/  MUFU.EX2 R6, R99 ;  /* 0x0000006300067308 */ /* 0x000ea20000000800 */
[----:B---3--:R-:W-:Y:S01]  /*4ed0*/  FADD.FTZ R21, R47, R14 ;  /* 0x0000000e2f157221 */ /* 0x008fe20000010000 */
[C---:B------:R-:W-:Y:S01]  /*4ee0*/  F2FP.BF16.F32.PACK_AB R14, R40.reuse, R27 ;  /* 0x0000001b280e723e */ /* 0x040fe200000010ff */
[----:B------:R-:W-:Y:S01]  /*4ef0*/  FADD.FTZ R23, R40, R15 ;  /* 0x0000000f28177221 */ /* 0x000fe20000010000 */
[----:B------:R1:W-:Y:S01]  /*4f00*/  STSM.16.M88.4 [R2+0x2a300], R8 ;  /* 0x02a3000802007844 */ /* 0x0003e20000000200 */
[C---:B0-----:R-:W-:Y:S01]  /*4f10*/  FADD.FTZ R20, R66.reuse, R21 ;  /* 0x0000001542147221 */ /* 0x041fe20000010000 */
[----:B------:R-:W-:Y:S01]  /*4f20*/  F2FP.BF16.F32.PACK_AB R15, R66, R47 ;  /* 0x0000002f420f723e */ /* 0x000fe200000010ff */
[----:B------:R-:W-:Y:S01]  /*4f30*/  FADD.FTZ R22, R30, R23 ;  /* 0x000000171e167221 */ /* 0x000fe20000010000 */
[----:B------:R-:W0:Y:S01]  /*4f40*/  MUFU.EX2 R101, R101 ;  /* 0x0000006500657308 */ /* 0x000e220000000800 */
[----:B-----5:R-:W-:Y:S01]  /*4f50*/  FADD.FTZ R21, R49, R20 ;  /* 0x0000001431157221 */ /* 0x020fe20000010000 */
[C---:B------:R-:W-:Y:S01]  /*4f60*/  F2FP.BF16.F32.PACK_AB R20, R41.reuse, R30 ;  /* 0x0000001e2914723e */ /* 0x040fe200000010ff */
[----:B------:R-:W-:Y:S01]  /*4f70*/  FADD.FTZ R22, R41, R22 ;  /* 0x0000001629167221 */ /* 0x000fe20000010000 */
[----:B------:R3:W-:Y:S01]  /*4f80*/  STSM.16.M88.4 [R2+0x2bb00], R12 ;  /* 0x02bb000c02007844 */ /* 0x0007e20000000200 */
[----:B------:R-:W-:-:S02]  /*4f90*/  CS2R R70, SRZ ;  /* 0x0000000000467805 */ /* 0x000fc4000001ff00 */
[----:B------:R-:W-:Y:S01]  /*4fa0*/  CS2R R68, SRZ ;  /* 0x0000000000447805 */ /* 0x000fe2000001ff00 */
[----:B------:R-:W-:Y:S01]  /*4fb0*/  FADD.FTZ R23, R31, R22 ;  /* 0x000000161f177221 */ /* 0x000fe20000010000 */
[----:B------:R5:W4:Y:S01]  /*4fc0*/  MUFU.EX2 R24, R63 ;  /* 0x0000003f00187308 */ /* 0x000b220000000800 */
[C---:B--2---:R-:W-:Y:S01]  /*4fd0*/  FADD.FTZ R32, R6.reuse, R21 ;  /* 0x0000001506207221 */ /* 0x044fe20000010000 */
[----:B------:R-:W-:Y:S01]  /*4fe0*/  F2FP.BF16.F32.PACK_AB R21, R6, R49 ;  /* 0x000000310615723e */ /* 0x000fe200000010ff */
[----:B------:R-:W-:Y:S01]  /*4ff0*/  FADD.FTZ R27, R42, R23 ;  /* 0x000000172a1b7221 */ /* 0x000fe20000010000 */
[----:B-1----:R-:W-:Y:S01]  /*5000*/  @P5 IMAD.HI.U32 R10, R144, R29, RZ ;  /* 0x0000001d900a5227 */ /* 0x002fe200078e00ff */
[----:B------:R-:W-:Y:S02]  /*5010*/  F2FP.BF16.F32.PACK_AB R22, R42, R31 ;  /* 0x0000001f2a16723e */ /* 0x000fe400000010ff */
[----:B------:R-:W-:Y:S01]  /*5020*/  CS2R R66, SRZ ;  /* 0x0000000000427805 */ /* 0x000fe2000001ff00 */
[----:B------:R-:W-:Y:S01]  /*5030*/  FADD.FTZ R8, R36, R27 ;  /* 0x0000001b24087221 */ /* 0x000fe20000010000 */
[----:B------:R-:W1:Y:S01]  /*5040*/  MUFU.EX2 R57, R57 ;  /* 0x0000003900397308 */ /* 0x000e620000000800 */
[----:B0-----:R-:W-:Y:S01]  /*5050*/  FADD.FTZ R25, R101, R32 ;  /* 0x0000002065197221 */ /* 0x001fe20000010000 */
[----:B------:R-:W-:-:S02]  /*5060*/  CS2R R64, SRZ ;  /* 0x0000000000407805 */ /* 0x000fc4000001ff00 */
[----:B-----5:R-:W-:Y:S01]  /*5070*/  CS2R R62, SRZ ;  /* 0x00000000003e7805 */ /* 0x020fe2000001ff00 */
[----:B---3--:R-:W-:Y:S01]  /*5080*/  IMAD.MOV.U32 R14, RZ, RZ, R144 ;  /* 0x000000ffff0e7224 */ /* 0x008fe200078e0090 */
[----:B----4-:R-:W-:Y:S02]  /*5090*/  @P5 SHF.R.U32.HI R14, RZ, R35, R10 ;  /* 0x00000023ff0e5219 */ /* 0x010fe4000001160a */
[----:B------:R-:W-:Y:S02]  /*50a0*/  CS2R R54, SRZ ;  /* 0x0000000000367805 */ /* 0x000fe4000001ff00 */
[----:B------:R-:W-:Y:S01]  /*50b0*/  CS2R R42, SRZ ;  /* 0x00000000002a7805 */ /* 0x000fe2000001ff00 */
[----:B------:R-:W0:Y:S01]  /*50c0*/  MUFU.EX2 R45, R45 ;  /* 0x0000002d002d7308 */ /* 0x000e220000000800 */
[C---:B------:R-:W-:Y:S01]  /*50d0*/  FADD.FTZ R6, R24.reuse, R25 ;  /* 0x0000001918067221 */ /* 0x040fe20000010000 */
[----:B------:R-:W-:Y:S02]  /*50e0*/  F2FP.BF16.F32.PACK_AB R23, R24, R101 ;  /* 0x000000651817723e */ /* 0x000fe400000010ff */
[----:B------:R-:W-:-:S02]  /*50f0*/  CS2R R40, SRZ ;  /* 0x0000000000287805 */ /* 0x000fc4000001ff00 */
[----:B------:R-:W-:Y:S02]  /*5100*/  IADD3 R14, R14, R17, -R18 ;  /* 0x000000110e0e7210 */ /* 0x000fe40007ffe812 */
[----:B------:R-:W-:Y:S02]  /*5110*/  CS2R R34, SRZ ;  /* 0x0000000000227805 */ /* 0x000fe4000001ff00 */
[----:B------:R-:W-:Y:S01]  /*5120*/  CS2R R30, SRZ ;  /* 0x00000000001e7805 */ /* 0x000fe2000001ff00 */
[----:B------:R2:W-:Y:S01]  /*5130*/  STSM.16.M88.4 [R2+0x2d300], R20 ;  /* 0x02d3001402007844 */ /* 0x0005e20000000200 */
[----:B------:R-:W3:Y:S01]  /*5140*/  MUFU.EX2 R28, R103 ;  /* 0x00000067001c7308 */ /* 0x000ee20000000800 */
[----:B-1----:R-:W-:Y:S01]  /*5150*/  FADD.FTZ R9, R57, R6 ;  /* 0x0000000639097221 */ /* 0x002fe20000010000 */
[----:B------:R-:W-:-:S06]  /*5160*/  CS2R R24, SRZ ;  /* 0x0000000000187805 */ /* 0x000fcc000001ff00 */
[----:B------:R-:W1:Y:S01]  /*5170*/  MUFU.EX2 R33, R33 ;  /* 0x0000002100217308 */ /* 0x000e620000000800 */
[----:B0-----:R-:W-:Y:S01]  /*5180*/  FADD.FTZ R8, R45, R8 ;  /* 0x000000082d087221 */ /* 0x001fe20000010000 */
[----:B--2---:R-:W-:-:S06]  /*5190*/  IMAD.HI R20, R14, 0x38e38e39, RZ ;  /* 0x38e38e390e147827 */ /* 0x004fcc00078e02ff */
[----:B------:R-:W0:Y:S01]  /*51a0*/  MUFU.EX2 R133, R133 ;  /* 0x0000008500857308 */ /* 0x000e220000000800 */
[----:B---3--:R-:W-:Y:S01]  /*51b0*/  FADD.FTZ R6, R28, R9 ;  /* 0x000000091c067221 */ /* 0x008fe20000010000 */
[----:B------:R-:W-:-:S06]  /*51c0*/  SHF.R.U32.HI R21, RZ, 0x1f, R20 ;  /* 0x0000001fff157819 */ /* 0x000fcc0000011614 */
[----:B------:R-:W2:Y:S01]  /*51d0*/  MUFU.EX2 R44, R44 ;  /* 0x0000002c002c7308 */ /* 0x000ea20000000800 */
[----:B-1----:R-:W-:Y:S01]  /*51e0*/  FADD.FTZ R9, R33, R8 ;  /* 0x0000000821097221 */ /* 0x002fe20000010000 */
[----:B------:R-:W-:Y:S02]  /*51f0*/  F2FP.BF16.F32.PACK_AB R8, R45, R36 ;  /* 0x000000242d08723e */ /* 0x000fe400000010ff */
[----:B------:R-:W-:-:S04]  /*5200*/  LEA.HI.SX32 R20, R20, R21, 0x1b ;  /* 0x0000001514147211 */ /* 0x000fc800078fdaff */
[----:B------:R1:W3:Y:S01]  /*5210*/  MUFU.EX2 R4, R61 ;  /* 0x0000003d00047308 */ /* 0x0002e20000000800 */
[----:B0-----:R-:W-:-:S07]  /*5220*/  FADD.FTZ R11, R133, R6 ;  /* 0x00000006850b7221 */ /* 0x001fce0000010000 */
[----:B------:R-:W0:Y:S01]  /*5230*/  MUFU.EX2 R37, R37 ;  /* 0x0000002500257308 */ /* 0x000e220000000800 */
[----:B--2---:R-:W-:Y:S01]  /*5240*/  FADD.FTZ R6, R44, R9 ;  /* 0x000000092c067221 */ /* 0x004fe20000010000 */
[----:B------:R-:W-:Y:S02]  /*5250*/  F2FP.BF16.F32.PACK_AB R9, R28, R57 ;  /* 0x000000391c09723e */ /* 0x000fe400000010ff */
[----:B-1----:R-:W-:Y:S02]  /*5260*/  CS2R R60, SRZ ;  /* 0x00000000003c7805 */ /* 0x002fe4000001ff00 */
[----:B------:R-:W-:Y:S02]  /*5270*/  F2FP.BF16.F32.PACK_AB R10, R44, R33 ;  /* 0x000000212c0a723e */ /* 0x000fe400000010ff */
[----:B------:R-:W-:Y:S02]  /*5280*/  CS2R R56, SRZ ;  /* 0x0000000000387805 */ /* 0x000fe4000001ff00 */
[----:B------:R-:W-:-:S02]  /*5290*/  CS2R R44, SRZ ;  /* 0x00000000002c7805 */ /* 0x000fc4000001ff00 */
[----:B------:R-:W-:Y:S01]  /*52a0*/  CS2R R32, SRZ ;  /* 0x0000000000207805 */ /* 0x000fe2000001ff00 */
[----:B------:R-:W1:Y:S01]  /*52b0*/  MUFU.EX2 R135, R135 ;  /* 0x0000008700877308 */ /* 0x000e620000000800 */
[C---:B---3--:R-:W-:Y:S01]  /*52c0*/  FADD.FTZ R12, R4.reuse, R11 ;  /* 0x0000000b040c7221 */ /* 0x048fe20000010000 */
[----:B------:R-:W-:Y:S02]  /*52d0*/  F2FP.BF16.F32.PACK_AB R11, R4, R133 ;  /* 0x00000085040b723e */ /* 0x000fe400000010ff */
[----:B------:R-:W-:-:S03]  /*52e0*/  CS2R R28, SRZ ;  /* 0x00000000001c7805 */ /* 0x000fc6000001ff00 */
[----:B------:R2:W-:Y:S01]  /*52f0*/  STSM.16.M88.4 [R2+0x2eb00], R8 ;  /* 0x02eb000802007844 */ /* 0x0005e20000000200 */
[----:B------:R-:W3:Y:S01]  /*5300*/  MUFU.EX2 R46, R46 ;  /* 0x0000002e002e7308 */ /* 0x000ee20000000800 */
[----:B0-----:R-:W-:-:S07]  /*5310*/  FADD.FTZ R13, R37, R6 ;  /* 0x00000006250d7221 */ /* 0x001fce0000010000 */
[----:B------:R-:W0:Y:S01]  /*5320*/  MUFU.EX2 R26, R105 ;  /* 0x00000069001a7308 */ /* 0x000e220000000800 */
[----:B-1----:R-:W-:Y:S01]  /*5330*/  FADD.FTZ R15, R135, R12 ;  /* 0x0000000c870f7221 */ /* 0x002fe20000010000 */
[----:B--2---:R-:W-:-:S06]  /*5340*/  VIMNMX R9, R147, R20, !PT ;  /* 0x0000001493097248 */ /* 0x004fcc0007fe0100 */
[----:B------:R-:W-:Y:S01]  /*5350*/  MUFU.EX2 R7, R7 ;  /* 0x0000000700077308 */ /* 0x000fe20000000800 */
[C---:B---3--:R-:W-:Y:S01]  /*5360*/  FADD.FTZ R4, R46.reuse, R13 ;  /* 0x0000000d2e047221 */ /* 0x048fe20000010000 */
[----:B------:R-:W-:Y:S02]  /*5370*/  F2FP.BF16.F32.PACK_AB R12, R46, R37 ;  /* 0x000000252e0c723e */ /* 0x000fe400000010ff */
[----:B------:R-:W-:Y:S02]  /*5380*/  CS2R R46, SRZ ;  /* 0x00000000002e7805 */ /* 0x000fe4000001ff00 */
[----:B------:R-:W-:Y:S02]  /*5390*/  CS2R R36, SRZ ;  /* 0x0000000000247805 */ /* 0x000fe4000001ff00 */
[----:B------:R-:W1:Y:S01]  /*53a0*/  MUFU.EX2 R38, R38 ;  /* 0x0000002600267308 */ /* 0x000e620000000800 */
[C---:B0-----:R-:W-:Y:S01]  /*53b0*/  FADD.FTZ R6, R26.reuse, R15 ;  /* 0x0000000f1a067221 */ /* 0x041fe20000010000 */
[----:B------:R-:W-:-:S02]  /*53c0*/  F2FP.BF16.F32.PACK_AB R13, R26, R135 ;  /* 0x000000871a0d723e */ /* 0x000fc400000010ff */
[----:B------:R-:W-:-:S04]  /*53d0*/  CS2R R26, SRZ ;  /* 0x00000000001a7805 */ /* 0x000fc8000001ff00 */
[----:B------:R-:W-:Y:S08]  /*53e0*/  MUFU.EX2 R137, R137 ;  /* 0x0000008900897308 */ /* 0x000ff00000000800 */
[----:B------:R-:W0:Y:S01]  /*53f0*/  MUFU.EX2 R48, R48 ;  /* 0x0000003000307308 */ /* 0x000e220000000800 */
[----:B-1----:R-:W-:Y:S01]  /*5400*/  F2FP.BF16.F32.PACK_AB R14, R38, R7 ;  /* 0x00000007260e723e */ /* 0x002fe200000010ff */
[----:B------:R-:W-:Y:S01]  /*5410*/  FADD.FTZ R7, R7, R4 ;  /* 0x0000000407077221 */ /* 0x000fe20000010000 */
[----:B------:R-:W-:-:S05]  /*5420*/  VIADD R4, R96, 0xfffffffe ;  /* 0xfffffffe60047836 */ /* 0x000fca0000000000 */
[----:B------:R-:W-:Y:S02]  /*5430*/  ISETP.GE.AND P2, PT, R4, R9, PT ;  /* 0x000000090400720c */ /* 0x000fe40003f46270 */
[----:B0-----:R-:W-:Y:S01]  /*5440*/  F2FP.BF16.F32.PACK_AB R15, R48, R137 ;  /* 0x00000089300f723e */ /* 0x001fe200000010ff */
[----:B------:R-:W-:Y:S01]  /*5450*/  FADD.FTZ R137, R137, R6 ;  /* 0x0000000689897221 */ /* 0x000fe20000010000 */
[----:B------:R-:W-:Y:S01]  /*5460*/  FADD.FTZ R6, R38, R7 ;  /* 0x0000000726067221 */ /* 0x000fe20000010000 */
[----:B------:R-:W-:Y:S02]  /*5470*/  CS2R R38, SRZ ;  /* 0x0000000000267805 */ /* 0x000fe4000001ff00 */
[----:B------:R0:W-:Y:S01]  /*5480*/  STSM.16.M88.4 [R2+0x30300], R12 ;  /* 0x0303000c02007844 */ /* 0x0001e20000000200 */
[----:B------:R-:W-:Y:S01]  /*5490*/  FADD.FTZ R7, R48, R137 ;  /* 0x0000008930077221 */ /* 0x000fe20000010000 */
[----:B------:R-:W-:Y:S01]  /*54a0*/  CS2R R48, SRZ ;  /* 0x0000000000307805 */ /* 0x000fe2000001ff00 */
[----:B------:R1:W-:Y:S06]  /*54b0*/  MEMBAR.ALL.CTA ;  /* 0x0000000000007992 */ /* 0x0003ec0000008000 */
[----:B-1----:R-:W1:Y:S02]  /*54c0*/  FENCE.VIEW.ASYNC.S ;  /* 0x00000000000073c6 */ /* 0x002e640000000000 */
[----:B-1----:R-:W-:Y:S01]  /*54d0*/  NOP ;  /* 0x0000000000007918 */ /* 0x002fe20000000000 */
[----:B------:R-:W-:Y:S05]  /*54e0*/  @!P2 BRA `(.L_x_2091) ;  /* 0x0000004000f8a947 */ /* 0x000fea0003800000 */
        /* <DEDUP_REMOVED lines=23> */
[----:B------:R-:W-:-:S07]  /*5660*/  CS2R R24, SRZ ;  /* 0x0000000000187805 */ /* 0x000fce000001ff00 */
.L_x_2100:
[----:B------:R-:W-:Y:S01]  /*5670*/  UIADD3 UR57, UR39, 0x1, URZ ;  /* 0x0000000127397890 */ /* 0x000fe2000fffe03f */
[----:B------:R-:W-:-:S03]  /*5680*/  ISETP.NE.AND P3, PT, RZ, UR38, PT ;  /* 0x00000026ff007c0c */ /* 0x000fc6000bf65270 */
[----:B------:R-:W-:-:S04]  /*5690*/  UISETP.NE.AND UP0, UPT, UR57, 0x2, UPT ;  /* 0x000000023900788c */ /* 0x000fc8000bf05270 */
[----:B------:R-:W-:Y:S02]  /*56a0*/  USEL UR6, URZ, 0x1, UP0 ;  /* 0x000000013f067887 */ /* 0x000fe40008000000 */
[----:B------:R-:W-:-:S04]  /*56b0*/  USEL UR57, UR57, URZ, UP0 ;  /* 0x0000003f39397287 */ /* 0x000fc80008000000 */
[----:B------:R-:W-:Y:S01]  /*56c0*/  LOP3.LUT R8, R16, UR6, RZ, 0x3c, !PT ;  /* 0x0000000610087c12 */ /* 0x000fe2000f8e3cff */
[----:B--2---:R-:W-:Y:S07]  /*56d0*/  @P3 BRA `(.L_x_2092) ;  /* 0x0000000000283947 */ /* 0x004fee0003800000 */
[----:B------:R-:W-:Y:S05]  /*56e0*/  @!P0 BRA `(.L_x_2093) ;  /* 0x0000000000048947 */ /* 0x000fea0003800000 */
[----:B------:R-:W-:Y:S01]  /*56f0*/  BPT.TRAP 0x1 ;  /* 0x000000040000795c */ /* 0x000fe20000300000 */
.L_x_2093:
[----:B------:R-:W-:Y:S01]  /*5700*/  ULEA UR6, UR57, UR36, 0x3 ;  /* 0x0000002439067291 */ /* 0x000fe2000f8e183f */
[----:B------:R-:W-:-:S08]  /*5710*/  SHF.L.U32 R0, R8, 0x1f, RZ ;  /* 0x0000001f08007819 */ /* 0x000fd000000006ff */
[----:B------:R1:W2:Y:S01]  /*5720*/  SYNCS.PHASECHK.TRANS64.TRYWAIT P2, [UR6+0x31c30], R0 ;  /* 0x031c3000ff0075a7 */ /* 0x0002a20008040146 */
[----:B------:R-:W-:Y:S05]  /*5730*/  @!P0 BRA `(.L_x_2094) ;  /* 0x0000000000048947 */ /* 0x000fea0003800000 */
[----:B------:R-:W-:Y:S01]  /*5740*/  BPT.TRAP 0x1 ;  /* 0x000000040000795c */ /* 0x000fe20000300000 */
.L_x_2094:
[----:B--2---:R-:W-:Y:S05]  /*5750*/  @P2 BRA `(.L_x_2092) ;  /* 0x0000000000082947 */ /* 0x004fea0003800000 */
[----:B------:R-:W2:Y:S02]  /*5760*/  SYNCS.PHASECHK.TRANS64.TRYWAIT P2, [UR6+0x31c30], R0 ;  /* 0x031c3000ff0075a7 */ /* 0x000ea40008040146 */
[----:B--2---:R-:W-:Y:S05]  /*5770*/  @!P2 BRA `(.L_x_2095) ;  /* 0x0000011800eca947 */ /* 0x004fea0003800000 */
.L_x_2092:
[----:B------:R-:W3:Y:S01]  /*5780*/  S2R R10, SR_TID.X ;  /* 0x00000000000a7919 */ /* 0x000ee20000002100 */
        /* <DEDUP_REMOVED lines=24> */
[----:B---3--:R-:W-:Y:S01]  /*5910*/  SHF.R.U32.HI R10, RZ, 0x7, R10 ;  /* 0x00000007ff0a7819 */ /* 0x008fe2000001160a */
[----:B------:R-:W-:Y:S01]  /*5920*/  UMOV UR52, UR24 ;  /* 0x0000001800347c82 */ /* 0x000fe20008000000 */
[----:B------:R-:W-:Y:S01]  /*5930*/  UMOV UR53, UR25 ;  /* 0x0000001900357c82 */ /* 0x000fe20008000000 */
[----:B------:R-:W-:Y:S01]  /*5940*/  UMOV UR55, 0x80000020 ;  /* 0x8000002000377882 */ /* 0x000fe20000000000 */
[----:B------:R-:W-:Y:S01]  /*5950*/  UIADD3 UR6, UR60, 0x2, URZ ;  /* 0x000000023c067890 */ /* 0x000fe2000fffe03f */
[----:B-12---:R-:W-:Y:S01]  /*5960*/  VIADD R0, R10, 0x8 ;  /* 0x000000080a007836 */ /* 0x006fe20000000000 */
        /* <DEDUP_REMOVED lines=323> */
[----:B-1----:R-:W-:Y:S05]  /*6da0*/  @P3 BRA `(.L_x_2096) ;  /* 0x0000000000283947 */ /* 0x002fea0003800000 */
[----:B------:R-:W-:Y:S05]  /*6db0*/  @!P0 BRA `(.L_x_2097) ;  /* 0x0000000000048947 */ /* 0x000fea0003800000 */
[----:B------:R-:W-:Y:S01]  /*6dc0*/  BPT.TRAP 0x1 ;  /* 0x000000040000795c */ /* 0x000fe20000300000 */
.L_x_2097:
[----:B------:R-:W-:Y:S01]  /*6dd0*/  ULEA UR6, UR39, UR36, 0x3 ;  /* 0x0000002427067291 */ /* 0x000fe2000f8e183f */
[----:B------:R-:W-:-:S08]  /*6de0*/  SHF.L.U32 R0, R16, 0x1f, RZ ;  /* 0x0000001f10007819 */ /* 0x000fd000000006ff */
[----:B------:R1:W2:Y:S01]  /*6df0*/  SYNCS.PHASECHK.TRANS64.TRYWAIT P2, [UR6+0x31c50], R0 ;  /* 0x031c5000ff0075a7 */ /* 0x0002a20008040146 */
[----:B------:R-:W-:Y:S05]  /*6e00*/  @!P0 BRA `(.L_x_2098) ;  /* 0x0000000000048947 */ /* 0x000fea0003800000 */
[----:B------:R-:W-:Y:S01]  /*6e10*/  BPT.TRAP 0x1 ;  /* 0x000000040000795c */ /* 0x000fe20000300000 */
.L_x_2098:
[----:B--2---:R-:W-:Y:S05]  /*6e20*/  @P2 BRA `(.L_x_2096) ;  /* 0x0000000000082947 */ /* 0x004fea0003800000 */
[----:B------:R-:W2:Y:S02]  /*6e30*/  SYNCS.PHASECHK.TRANS64.TRYWAIT P2, [UR6+0x31c50], R0 ;  /* 0x031c5000ff0075a7 */ /* 0x000ea40008040146 */
[----:B--2---:R-:W-:Y:S05]  /*6e40*/  @!P2 BRA `(.L_x_2099) ;  /* 0x000001040050a947 */ /* 0x004fea0003800000 */
.L_x_2096:
[----:B------:R-:W-:Y:S01]  /*6e50*/  UIADD3 UR6, UR36, 0x200, URZ ;  /* 0x0000020024067890 */ /* 0x000fe2000fffe03f */
[----:B------:R-:W-:Y:S01]  /*6e60*/  WARPGROUP.ARRIVE ;  /* 0x00000000000079c5 */ /* 0x000fe20000000000 */
[----:B------:R-:W-:Y:S01]  /*6e70*/  ULOP3.LUT UR7, UR37, 0x10000, URZ, 0xfc, !UPT ;  /* 0x0001000025077892 */ /* 0x000fe2000f8efc3f */
[----:B--2---:R-:W2:Y:S01]  /*6e80*/  LDC R10, c[0x0][0x448] ;  /* 0x00011200ff0a7b82 */ /* 0x004ea20000000800 */
[----:B------:R-:W-:Y:S01]  /*6e90*/  USHF.R.U32.HI UR6, URZ, 0x4, UR6 ;  /* 0x000000043f067899 */ /* 0x000fe20008011606 */
[----:B0-----:R-:W-:Y:S01]  /*6ea0*/  IMAD.IADD R12, R148, 0x1, R144 ;  /* 0x00000001940c7824 */ /* 0x001fe200078e0290 */
[----:B------:R-:W-:Y:S01]  /*6eb0*/  UMOV UR29, 0xc0000010 ;  /* 0xc0000010001d7882 */ /* 0x000fe20000000000 */
[----:B------:R-:W-:Y:S01]  /*6ec0*/  UMOV UR31, 0x80000020 ;  /* 0x80000020001f7882 */ /* 0x000fe20000000000 */
[----:B------:R-:W-:Y:S01]  /*6ed0*/  ULOP3.LUT UR6, UR6, 0x3fff, URZ, 0xc0, !UPT ;  /* 0x00003fff06067892 */ /* 0x000fe2000f8ec03f */
[----:B------:R-:W-:Y:S01]  /*6ee0*/  LOP3.LUT R19, R19, 0xbfffffff, RZ, 0xc0, !PT ;  /* 0xbfffffff13137812 */ /* 0x000fe200078ec0ff */
[----:B------:R-:W-:Y:S01]  /*6ef0*/  UMOV UR28, UR7 ;  /* 0x00000007001c7c82 */ /* 0x000fe20008000000 */
[----:B-1----:R-:W-:Y:S01]  /*6f00*/  LOP3.LUT R0, R0, 0xfffffffe, RZ, 0xc0, !PT ;  /* 0xfffffffe00007812 */ /* 0x002fe200078ec0ff */
[----:B------:R-:W-:Y:S01]  /*6f10*/  ULOP3.LUT UR6, UR6, 0x2400000, URZ, 0xfc, !UPT ;  /* 0x0240000006067892 */ /* 0x000fe2000f8efc3f */
[----:B------:R-:W-:Y:S01]  /*6f20*/  @P1 LOP3.LUT R19, R19, 0x40000000, RZ, 0xfc, !PT ;  /* 0x4000000013131812 */ /* 0x000fe200078efcff */
[----:B------:R-:W0:Y:S02]  /*6f30*/  S2R R20, SR_TID.X ;  /* 0x0000000000147919 */ /* 0x000e240000002100 */
[----:B------:R-:W-:Y:S01]  /*6f40*/  UIMAD UR6, UR39, 0x6c0, UR6 ;  /* 0x000006c0270678a4 */ /* 0x000fe2000f8e0206 */
[----:B------:R-:W-:-:S04]  /*6f50*/  LOP3.LUT R19, R19, 0xdfffffff, RZ, 0xc0, !PT ;  /* 0xdfffffff13137812 */ /* 0x000fc800078ec0ff */
[----:B------:R-:W-:Y:S02]  /*6f60*/  @P0 LOP3.LUT R19, R19, 0x20000000, RZ, 0xfc, !PT ;  /* 0x2000000013130812 */ /* 0x000fe400078efcff */
[----:B------:R-:W-:Y:S02]  /*6f70*/  UMOV UR30, UR6 ;  /* 0x00000006001e7c82 */ /* 0x000fe40008000000 */
[----:B------:R-:W-:Y:S01]  /*6f80*/  HGMMA.64x96x16.F32.BF16 R24, gdesc[UR28].tnspB, R24, gsb0 ;  /* 0x416000001c1879f0 */ /* 0x000fe20008001818 */
[----:B------:R-:W-:Y:S01]  /*6f90*/  UIADD3 UR28, UR7, 0x180, URZ ;  /* 0x00000180071c7890 */ /* 0x000fe2000fffe03f */
[----:B--2---:R-:W-:Y:S01]  /*6fa0*/  ISETP.NE.AND P2, PT, R10, 0x1, PT ;  /* 0x000000010a00780c */ /* 0x004fe20003f45270 */
[----:B------:R-:W-:Y:S01]  /*6fb0*/  UIADD3 UR30, UR6, 0x40, URZ ;  /* 0x00000040061e7890 */ /* 0x000fe2000fffe03f */
[----:B------:R-:W-:Y:S01]  /*6fc0*/  LOP3.LUT R19, R19, 0x7fffffff, RZ, 0xc0, !PT ;  /* 0x7fffffff13137812 */ /* 0x000fe200078ec0ff */
[----:B------:R-:W-:Y:S01]  /*6fd0*/  UMOV UR29, 0xc0000010 ;  /* 0xc0000010001d7882 */ /* 0x000fe20000000000 */
[----:B------:R-:W-:-:S09]  /*6fe0*/  UMOV UR31, 0x80000020 ;  /* 0x80000020001f7882 */ /* 0x000fd20000000000 */
[----:B------:R-:W1:Y:S01]  /*6ff0*/  @P2 LDC R11, c[0x0][0x44c] ;  /* 0x00011300ff0b2b82 */ /* 0x000e620000000800 */
[----:B0-----:R-:W-:-:S07]  /*7000*/  SHF.R.U32.HI R14, RZ, 0x7, R20 ;  /* 0x00000007ff0e7819 */ /* 0x001fce0000011614 */
[----:B------:R-:W0:Y:S01]  /*7010*/  @P2 LDC R10, c[0x0][0x450] ;  /* 0x00011400ff0a2b82 */ /* 0x000e220000000800 */
[----:B------:R-:W-:Y:S02]  /*7020*/  VIADD R14, R14, 0x9 ;  /* 0x000000090e0e7836 */ /* 0x000fe40000000000 */
[----:B-1----:R-:W-:-:S05]  /*7030*/  @P2 IMAD.HI.U32 R11, R12, R11, RZ ;  /* 0x0000000b0c0b2227 */ /* 0x002fca00078e00ff */
[----:B0-----:R-:W-:Y:S01]  /*7040*/  @P2 SHF.R.U32.HI R12, RZ, R10, R11 ;  /* 0x0000000aff0c2219 */ /* 0x001fe2000001160b */
[----:B------:R-:W-:-:S04]  /*7050*/  IMAD R11, R4, -0x90, RZ ;  /* 0xffffff70040b7824 */ /* 0x000fc800078e02ff */
[----:B------:R-:W0:Y:S01]  /*7060*/  SHFL.IDX PT, R10, R12, RZ, 0x1c1f ;  /* 0x001c1fff0c0a7589 */ /* 0x000e2200000e0000 */
[----:B------:R-:W-:-:S03]  /*7070*/  IADD3 R11, -R146, 0x1, R11 ;  /* 0x00000001920b7810 */ /* 0x000fc60007ffe10b */
[----:B------:R-:W1:Y:S01]  /*7080*/  SHFL.IDX PT, R12, R12, 0x1, 0x1c1f ;  /* 0x003c1f000c0c7f89 */ /* 0x000e6200000e0000 */
[----:B------:R-:W-:-:S05]  /*7090*/  IADD3 R11, -R18, R11, R17 ;  /* 0x0000000b120b7210 */ /* 0x000fca0007ffe111 */
[C---:B0-----:R-:W-:Y:S02]  /*70a0*/  IMAD.IADD R10, R11.reuse, 0x1, R10 ;  /* 0x000000010b0a7824 */ /* 0x041fe400078e020a */
[----:B-1----:R-:W-:-:S03]  /*70b0*/  IMAD.IADD R11, R11, 0x1, R12 ;  /* 0x000000010b0b7824 */ /* 0x002fc600078e020c */
[C---:B------:R-:W-:Y:S02]  /*70c0*/  ISETP.GT.AND P0, PT, R10.reuse, 0x78, PT ;  /* 0x000000780a00780c */ /* 0x040fe40003f04270 */
[----:B------:R-:W-:Y:S02]  /*70d0*/  ISETP.GT.AND P5, PT, R10, RZ, PT ;  /* 0x000000ff0a00720c */ /* 0x000fe40003fa4270 */
[C---:B------:R-:W-:Y:S02]  /*70e0*/  ISETP.GT.AND P6, PT, R11.reuse, RZ, PT ;  /* 0x000000ff0b00720c */ /* 0x040fe40003fc4270 */
[----:B------:R-:W-:Y:S02]  /*70f0*/  FSEL R136, R136, -INF , P5 ;  /* 0xff80000088887808 */ /* 0x000fe40002800000 */
[----:B------:R-:W-:Y:S02]  /*7100*/  FSEL R138, R138, -INF , P6 ;  /* 0xff8000008a8a7808 */ /* 0x000fe40003000000 */
[----:B------:R-:W-:-:S02]  /*7110*/  ISETP.GT.AND P6, PT, R11, 0x1, PT ;  /* 0x000000010b00780c */ /* 0x000fc40003fc4270 */
[----:B------:R-:W-:Y:S02]  /*7120*/  ISETP.GT.AND P5, PT, R10, 0x80, PT ;  /* 0x000000800a00780c */ /* 0x000fe40003fa4270 */
[----:B------:R-:W-:Y:S02]  /*7130*/  FSEL R139, R139, -INF , P6 ;  /* 0xff8000008b8b7808 */ /* 0x000fe40003000000 */
[C---:B------:R-:W-:Y:S02]  /*7140*/  ISETP.GT.AND P6, PT, R11.reuse, 0x8, PT ;  /* 0x000000080b00780c */ /* 0x040fe40003fc4270 */
[----:B------:R-:W-:Y:S02]  /*7150*/  @P0 LOP3.LUT R0, R0, 0x1, RZ, 0xfc, !PT ;  /* 0x0000000100000812 */ /* 0x000fe400078efcff */
[----:B------:R-:W-:Y:S01]  /*7160*/  FSEL R142, R142, -INF , P6 ;  /* 0xff8000008e8e7808 */ /* 0x000fe20003000000 */
[----:B------:R-:W-:Y:S02]  /*7170*/  WARPGROUP.DEPBAR.LE gsb0, 0x0 ;  /* 0x00008000000079c5 */ /* 0x000fe40000010000 */
[----:B------:R-:W-:Y:S01]  /*7180*/  WARPGROUP.ARRIVE ;  /* 0x00000000000079c5 */ /* 0x000fe20000000000 */
[----:B------:R-:W-:-:S02]  /*7190*/  ISETP.GT.AND P6, PT, R11, 0x9, PT ;  /* 0x000000090b00780c */ /* 0x000fc40003fc4270 */
[----:B------:R-:W-:Y:S02]  /*71a0*/  LOP3.LUT R0, R0, 0xfffffffd, RZ, 0xc0, !PT ;  /* 0xfffffffd00007812 */ /* 0x000fe400078ec0ff */
[----:B------:R-:W-:Y:S01]  /*71b0*/  FSEL R143, R143, -INF , P6 ;  /* 0xff8000008f8f7808 */ /* 0x000fe20003000000 */
[----:B------:R-:W-:Y:S01]  /*71c0*/  HGMMA.64x96x16.F32.BF16 R24, gdesc[UR28].tnspB, R24, gsb0 ;  /* 0x416000001c1879f0 */ /* 0x000fe20008001818 */
[----:B------:R-:W-:Y:S01]  /*71d0*/  UIADD3 UR28, UR7, 0x300, URZ ;  /* 0x00000300071c7890 */ /* 0x000fe2000fffe03f */
[----:B------:R-:W-:Y:S01]  /*71e0*/  ISETP.GT.AND P6, PT, R10, 0x10, PT ;  /* 0x000000100a00780c */ /* 0x000fe20003fc4270 */
[----:B------:R-:W-:Y:S01]  /*71f0*/  UIADD3 UR30, UR6, 0x80, URZ ;  /* 0x00000080061e7890 */ /* 0x000fe2000fffe03f */
[----:B------:R-:W-:Y:S01]  /*7200*/  @P5 LOP3.LUT R0, R0, 0x2, RZ, 0xfc, !PT ;  /* 0x0000000200005812 */ /* 0x000fe200078efcff */
[----:B------:R-:W-:Y:S01]  /*7210*/  UMOV UR29, 0xc0000010 ;  /* 0xc0000010001d7882 */ /* 0x000fe20000000000 */
[----:B------:R-:W-:Y:S01]  /*7220*/  UMOV UR31, 0x80000020 ;  /* 0x80000020001f7882 */ /* 0x000fe20000000000 */
[----:B------:R-:W-:-:S02]  /*7230*/  FSEL R128, R128, -INF , P6 ;  /* 0xff80000080807808 */ /* 0x000fc40003000000 */
[C---:B------:R-:W-:Y:S02]  /*7240*/  ISETP.GT.AND P6, PT, R11.reuse, 0x10, PT ;  /* 0x000000100b00780c */ /* 0x040fe40003fc4270 */
[----:B------:R-:W-:Y:S02]  /*7250*/  ISETP.GT.AND P5, PT, R10, 0x11, PT ;  /* 0x000000110a00780c */ /* 0x000fe40003fa4270 */
[----:B------:R-:W-:Y:S02]  /*7260*/  FSEL R130, R130, -INF , P6 ;  /* 0xff80000082827808 */ /* 0x000fe40003000000 */
[----:B------:R-:W-:Y:S02]  /*7270*/  ISETP.GT.AND P6, PT, R11, 0x11, PT ;  /* 0x000000110b00780c */ /* 0x000fe40003fc4270 */
[----:B------:R-:W-:Y:S02]  /*7280*/  ISETP.GT.AND P0, PT, R10, 0x18, PT ;  /* 0x000000180a00780c */ /* 0x000fe40003f04270 */
[----:B------:R-:W-:-:S02]  /*7290*/  FSEL R131, R131, -INF , P6 ;  /* 0xff80000083837808 */ /* 0x000fc40003000000 */
[----:B------:R-:W-:Y:S02]  /*72a0*/  ISETP.GT.AND P6, PT, R11, 0x18, PT ;  /* 0x000000180b00780c */ /* 0x000fe40003fc4270 */
[----:B------:R-:W-:Y:S02]  /*72b0*/  FSEL R129, R129, -INF , P5 ;  /* 0xff80000081817808 */ /* 0x000fe40002800000 */
[----:B------:R-:W-:Y:S02]  /*72c0*/  FSEL R134, R134, -INF , P6 ;  /* 0xff80000086867808 */ /* 0x000fe40003000000 */
[----:B------:R-:W-:Y:S02]  /*72d0*/  ISETP.GT.AND P6, PT, R11, 0x19, PT ;  /* 0x000000190b00780c */ /* 0x000fe40003fc4270 */
[----:B------:R-:W-:Y:S02]  /*72e0*/  FSEL R132, R132, -INF , P0 ;  /* 0xff80000084847808 */ /* 0x000fe40000000000 */
[----:B------:R-:W-:-:S02]  /*72f0*/  FSEL R135, R135, -INF , P6 ;  /* 0xff80000087877808 */ /* 0x000fc40003000000 */
[C---:B------:R-:W-:Y:S02]  /*7300*/  ISETP.GT.AND P6, PT, R10.reuse, 0x20, PT ;  /* 0x000000200a00780c */ /* 0x040fe40003fc4270 */
[C---:B------:R-:W-:Y:S02]  /*7310*/  ISETP.GT.AND P5, PT, R10.reuse, 0x21, PT ;  /* 0x000000210a00780c */ /* 0x040fe40003fa4270 */
[----:B------:R-:W-:Y:S02]  /*7320*/  ISETP.GT.AND P0, PT, R10, 0x28, PT ;  /* 0x000000280a00780c */ /* 0x000fe40003f04270 */
[----:B------:R-:W-:Y:S02]  /*7330*/  FSEL R120, R120, -INF , P6 ;  /* 0xff80000078787808 */ /* 0x000fe40003000000 */
[----:B------:R-:W-:Y:S02]  /*7340*/  ISETP.GT.AND P6, PT, R11, 0x20, PT ;  /* 0x000000200b00780c */ /* 0x000fe40003fc4270 */
[----:B------:R-:W-:-:S02]  /*7350*/  FSEL R121, R121, -INF , P5 ;  /* 0xff80000079797808 */ /* 0x000fc40002800000 */
[----:B------:R-:W-:Y:S02]  /*7360*/  FSEL R124, R124, -INF , P0 ;  /* 0xff8000007c7c7808 */ /* 0x000fe40000000000 */
        /* <DEDUP_REMOVED lines=19> */
[C---:B------:R-:W-:Y:S02]  /*74a0*/  ISETP.GT.AND P0, PT, R10.reuse, 0x61, PT ;  /* 0x000000610a00780c */ /* 0x040fe40003f04270 */
[----:B------:R-:W-:Y:S02]  /*74b0*/  FSEL R127, R127, -INF , P6 ;  /* 0xff8000007f7f7808 */ /* 0x000fe40003000000 */
[----:B------:R-:W-:Y:S02]  /*74c0*/  ISETP.GT.AND P6, PT, R10, 0x30, PT ;  /* 0x000000300a00780c */ /* 0x000fe40003fc4270 */
[----:B------:R-:W-:-:S02]  /*74d0*/  FSEL R88, R88, -INF , P5 ;  /* 0xff80000058587808 */ /* 0x000fc40002800000 */
[----:B------:R-:W-:Y:S02]  /*74e0*/  FSEL R89, R89, -INF , P0 ;  /* 0xff80000059597808 */ /* 0x000fe40000000000 */
[C---:B------:R-:W-:Y:S02]  /*74f0*/  LOP3.LUT P5, RZ, R0.reuse, 0x2, RZ, 0xc0, !PT ;  /* 0x0000000200ff7812 */ /* 0x040fe400078ac0ff */
[----:B------:R-:W-:Y:S02]  /*7500*/  LOP3.LUT P0, RZ, R0, 0x1, RZ, 0xc0, !PT ;  /* 0x0000000100ff7812 */ /* 0x000fe4000780c0ff */
[----:B------:R-:W-:Y:S02]  /*7510*/  FMNMX.FTZ R0, R138, R3, !PT ;  /* 0x000000038a007209 */ /* 0x000fe40007810000 */
[----:B------:R-:W-:Y:S01]  /*7520*/  FSEL R112, R112, -INF , P6 ;  /* 0xff80000070707808 */ /* 0x000fe20003000000 */
[----:B------:R-:W-:Y:S02]  /*7530*/  WARPGROUP.DEPBAR.LE gsb0, 0x0 ;  /* 0x00008000000079c5 */ /* 0x000fe40000010000 */
[----:B------:R-:W-:Y:S01]  /*7540*/  WARPGROUP.ARRIVE ;  /* 0x00000000000079c5 */ /* 0x000fe20000000000 */
[----:B------:R-:W-:-:S02]  /*7550*/  ISETP.GT.AND P6, PT, R11, 0x30, PT ;  /* 0x000000300b00780c */ /* 0x000fc40003fc4270 */
[----:B------:R-:W-:Y:S02]  /*7560*/  FMNMX.FTZ R0, R139, R0, !PT ;  /* 0x000000008b007209 */ /* 0x000fe40007810000 */
[----:B------:R-:W-:Y:S01]  /*7570*/  FSEL R114, R114, -INF , P6 ;  /* 0xff80000072727808 */ /* 0x000fe20003000000 */
[----:B------:R-:W-:Y:S01]  /*7580*/  HGMMA.64x96x16.F32.BF16 R24, gdesc[UR28].tnspB, R24, gsb0 ;  /* 0x416000001c1879f0 */ /* 0x000fe20008001818 */
[----:B------:R-:W-:Y:S01]  /*7590*/  UIADD3 UR28, UR7, 0x480, URZ ;  /* 0x00000480071c7890 */ /* 0x000fe2000fffe03f */
[----:B------:R-:W-:Y:S01]  /*75a0*/  ISETP.GT.AND P6, PT, R11, 0x31, PT ;  /* 0x000000310b00780c */ /* 0x000fe20003fc4270 */
[----:B------:R-:W-:Y:S01]  /*75b0*/  UIADD3 UR30, UR6, 0xc0, URZ ;  /* 0x000000c0061e7890 */ /* 0x000fe2000fffe03f */
[----:B------:R-:W-:Y:S01]  /*75c0*/  FMNMX.FTZ R0, R142, R0, !PT ;  /* 0x000000008e007209 */ /* 0x000fe20007810000 */
[----:B------:R-:W-:Y:S01]  /*75d0*/  UMOV UR29, 0xc0000010 ;  /* 0xc0000010001d7882 */ /* 0x000fe20000000000 */
[----:B------:R-:W-:Y:S01]  /*75e0*/  UMOV UR31, 0x80000020 ;  /* 0x80000020001f7882 */ /* 0x000fe20000000000 */
[----:B------:R-:W-:-:S02]  /*75f0*/  FSEL R115, R115, -INF , P6 ;  /* 0xff80000073737808 */ /* 0x000fc40003000000 */
[----:B------:R-:W-:Y:S02]  /*7600*/  ISETP.GT.AND P6, PT, R11, 0x38, PT ;  /* 0x000000380b00780c */ /* 0x000fe40003fc4270 */
[----:B------:R-:W-:Y:S02]  /*7610*/  FMNMX.FTZ R0, R143, R0, !PT ;  /* 0x000000008f007209 */ /* 0x000fe40007810000 */
[----:B------:R-:W-:Y:S02]  /*7620*/  FSEL R118, R118, -INF , P6 ;  /* 0xff80000076767808 */ /* 0x000fe40003000000 */
[----:B------:R-:W-:Y:S02]  /*7630*/  FMNMX.FTZ R0, R130, R0, !PT ;  /* 0x0000000082007209 */ /* 0x000fe40007810000 */
[----:B------:R-:W-:Y:S02]  /*7640*/  ISETP.GT.AND P6, PT, R11, 0x39, PT ;  /* 0x000000390b00780c */ /* 0x000fe40003fc4270 */
[----:B------:R-:W-:-:S02]  /*7650*/  FMNMX.FTZ R0, R131, R0, !PT ;  /* 0x0000000083007209 */ /* 0x000fc40007810000 */
        /* <DEDUP_REMOVED lines=8> */
[----:B------:R-:W-:Y:S02]  /*76e0*/  FMNMX.FTZ R0, R122, R0, !PT ;  /* 0x000000007a007209 */ /* 0x000fe40007810000 */
[----:B------:R-:W-:Y:S02]  /*76f0*/  FSEL R107, R107, -INF , P6 ;  /* 0xff8000006b6b7808 */ /* 0x000fe40003000000 */
[----:B------:R-:W-:Y:S02]  /*7700*/  FMNMX.FTZ R0, R123, R0, !PT ;  /* 0x000000007b007209 */ /* 0x000fe40007810000 */
[----:B------:R-:W-:-:S02]  /*7710*/  ISETP.GT.AND P6, PT, R11, 0x48, PT ;  /* 0x000000480b00780c */ /* 0x000fc40003fc4270 */
[----:B------:R-:W-:Y:S02]  /*7720*/  FMNMX.FTZ R0, R126, R0, !PT ;  /* 0x000000007e007209 */ /* 0x000fe40007810000 */
[----:B------:R-:W-:Y:S02]  /*7730*/  FSEL R110, R110, -INF , P6 ;  /* 0xff8000006e6e7808 */ /* 0x000fe40003000000 */
[----:B------:R-:W-:Y:S02]  /*7740*/  ISETP.GT.AND P6, PT, R11, 0x49, PT ;  /* 0x000000490b00780c */ /* 0x000fe40003fc4270 */
[----:B------:R-:W-:Y:S02]  /*7750*/  FMNMX.FTZ R0, R127, R0, !PT ;  /* 0x000000007f007209 */ /* 0x000fe40007810000 */
[----:B------:R-:W-:Y:S02]  /*7760*/  FSEL R111, R111, -INF , P6 ;  /* 0xff8000006f6f7808 */ /* 0x000fe40003000000 */
[----:B------:R-:W-:-:S02]  /*7770*/  ISETP.GT.AND P6, PT, R10, 0x50, PT ;  /* 0x000000500a00780c */ /* 0x000fc40003fc4270 */
[----:B------:R-:W-:Y:S02]  /*7780*/  FMNMX.FTZ R0, R114, R0, !PT ;  /* 0x0000000072007209 */ /* 0x000fe40007810000 */
[----:B------:R-:W-:Y:S02]  /*7790*/  FSEL R96, R96, -INF , P6 ;  /* 0xff80000060607808 */ /* 0x000fe40003000000 */
[----:B------:R-:W-:Y:S02]  /*77a0*/  ISETP.GT.AND P6, PT, R11, 0x50, PT ;  /* 0x000000500b00780c */ /* 0x000fe40003fc4270 */
[----:B------:R-:W-:Y:S02]  /*77b0*/  FMNMX.FTZ R0, R115, R0, !PT ;  /* 0x0000000073007209 */ /* 0x000fe40007810000 */
[----:B------:R-:W-:Y:S02]  /*77c0*/  FSEL R98, R98, -INF , P6 ;  /* 0xff80000062627808 */ /* 0x000fe40003000000 */
[----:B------:R-:W-:-:S02]  /*77d0*/  FMNMX.FTZ R0, R118, R0, !PT ;  /* 0x0000000076007209 */ /* 0x000fc40007810000 */
[----:B------:R-:W-:Y:S02]  /*77e0*/  ISETP.GT.AND P6, PT, R11, 0x51, PT ;  /* 0x000000510b00780c */ /* 0x000fe40003fc4270 */
[----:B------:R-:W-:Y:S02]  /*77f0*/  FMNMX.FTZ R0, R119, R0, !PT ;  /* 0x0000000077007209 */ /* 0x000fe40007810000 */
[----:B------:R-:W-:Y:S02]  /*7800*/  FSEL R99, R99, -INF , P6 ;  /* 0xff80000063637808 */ /* 0x000fe40003000000 */
[----:B------:R-:W-:Y:S02]  /*7810*/  ISETP.GT.AND P6, PT, R11, 0x58, PT ;  /* 0x000000580b00780c */ /* 0x000fe40003fc4270 */
[----:B------:R-:W-:Y:S02]  /*7820*/  FMNMX.FTZ R0, R106, R0, !PT ;  /* 0x000000006a007209 */ /* 0x000fe40007810000 */
[----:B------:R-:W-:-:S02]  /*7830*/  FSEL R102, R102, -INF , P6 ;  /* 0xff80000066667808 */ /* 0x000fc40003000000 */
[----:B------:R-:W-:Y:S02]  /*7840*/  ISETP.GT.AND P6, PT, R11, 0x59, PT ;  /* 0x000000590b00780c */ /* 0x000fe40003fc4270 */
[----:B------:R-:W-:Y:S02]  /*7850*/  FMNMX.FTZ R0, R107, R0, !PT ;  /* 0x000000006b007209 */ /* 0x000fe40007810000 */
[----:B------:R-:W-:Y:S02]  /*7860*/  FSEL R103, R103, -INF , P6 ;  /* 0xff80000067677808 */ /* 0x000fe40003000000 */
[----:B------:R-:W-:Y:S02]  /*7870*/  ISETP.GT.AND P6, PT, R10, 0x68, PT ;  /* 0x000000680a00780c */ /* 0x000fe40003fc4270 */
[----:B------:R-:W-:Y:S02]  /*7880*/  FMNMX.FTZ R0, R110, R0, !PT ;  /* 0x000000006e007209 */ /* 0x000fe40007810000 */
[----:B------:R-:W-:-:S02]  /*7890*/  FSEL R92, R92, -INF , P6 ;  /* 0xff8000005c5c7808 */ /* 0x000fc40003000000 */
[----:B------:R-:W-:Y:S02]  /*78a0*/  FMNMX.FTZ R0, R111, R0, !PT ;  /* 0x000000006f007209 */ /* 0x000fe40007810000 */
[C---:B------:R-:W-:Y:S02]  /*78b0*/  ISETP.GT.AND P6, PT, R11.reuse, 0x60, PT ;  /* 0x000000600b00780c */ /* 0x040fe40003fc4270 */
[----:B------:R-:W-:Y:S02]  /*78c0*/  FMNMX.FTZ R0, R98, R0, !PT ;  /* 0x0000000062007209 */ /* 0x000fe40007810000 */
[----:B------:R-:W-:Y:S02]  /*78d0*/  FSEL R90, R90, -INF , P6 ;  /* 0xff8000005a5a7808 */ /* 0x000fe40003000000 */
[----:B------:R-:W-:Y:S01]  /*78e0*/  ISETP.GT.AND P6, PT, R11, 0x61, PT ;  /* 0x000000610b00780c */ /* 0x000fe20003fc4270 */
[----:B------:R-:W-:Y:S02]  /*78f0*/  WARPGROUP.DEPBAR.LE gsb0, 0x0 ;  /* 0x00008000000079c5 */ /* 0x000fe40000010000 */
[----:B------:R-:W-:Y:S01]  /*7900*/  WARPGROUP.ARRIVE ;  /* 0x00000000000079c5 */ /* 0x000fe20000000000 */
[----:B------:R-:W-:-:S02]  /*7910*/  FMNMX.FTZ R0, R99, R0, !PT ;  /* 0x0000000063007209 */ /* 0x000fc40007810000 */
[----:B------:R-:W-:Y:S02]  /*7920*/  FSEL R91, R91, -INF , P6 ;  /* 0xff8000005b5b7808 */ /* 0x000fe40003000000 */
[C---:B------:R-:W-:Y:S01]  /*7930*/  ISETP.GT.AND P6, PT, R11.reuse, 0x68, PT ;  /* 0x000000680b00780c */ /* 0x040fe20003fc4270 */
[----:B------:R-:W-:Y:S01]  /*7940*/  HGMMA.64x96x16.F32.BF16 R24, gdesc[UR28].tnspB, R24, gsb0 ;  /* 0x416000001c1879f0 */ /* 0x000fe20008001818 */
[----:B------:R-:W-:Y:S01]  /*7950*/  UIADD3 UR28, UR7, 0x600, URZ ;  /* 0x00000600071c7890 */ /* 0x000fe2000fffe03f */
[----:B------:R-:W-:Y:S01]  /*7960*/  FMNMX.FTZ R0, R102, R0, !PT ;  /* 0x0000000066007209 */ /* 0x000fe20007810000 */
[----:B------:R-:W-:Y:S01]  /*7970*/  UIADD3 UR30, UR6, 0x100, URZ ;  /* 0x00000100061e7890 */ /* 0x000fe2000fffe03f */
[----:B------:R-:W-:Y:S01]  /*7980*/  FSEL R94, R94, -INF , P6 ;  /* 0xff8000005e5e7808 */ /* 0x000fe20003000000 */
[----:B------:R-:W-:Y:S01]  /*7990*/  UMOV UR29, 0xc0000010 ;  /* 0xc0000010001d7882 */ /* 0x000fe20000000000 */
[----:B------:R-:W-:Y:S01]  /*79a0*/  UMOV UR31, 0x80000020 ;  /* 0x80000020001f7882 */ /* 0x000fe20000000000 */
[----:B------:R-:W-:-:S02]  /*79b0*/  ISETP.GT.AND P6, PT, R11, 0x69, PT ;  /* 0x000000690b00780c */ /* 0x000fc40003fc4270 */
[----:B------:R-:W-:Y:S02]  /*79c0*/  FMNMX.FTZ R0, R103, R0, !PT ;  /* 0x0000000067007209 */ /* 0x000fe40007810000 */
[----:B------:R-:W-:Y:S02]  /*79d0*/  FSEL R95, R95, -INF , P6 ;  /* 0xff8000005f5f7808 */ /* 0x000fe40003000000 */
[----:B------:R-:W-:Y:S02]  /*79e0*/  FMNMX.FTZ R0, R90, R0, !PT ;  /* 0x000000005a007209 */ /* 0x000fe40007810000 */
        /* <DEDUP_REMOVED lines=28> */
[C---:B------:R-:W-:Y:S02]  /*7bb0*/  ISETP.GT.AND P4, PT, R10.reuse, 0x1, PT ;  /* 0x000000010a00780c */ /* 0x040fe40003f84270 */
[C---:B------:R-:W-:Y:S01]  /*7bc0*/  ISETP.GT.AND P3, PT, R10.reuse, 0x8, PT ;  /* 0x000000080a00780c */ /* 0x040fe20003f64270 */
[----:B------:R-:W0:Y:S01]  /*7bd0*/  SHFL.BFLY PT, R11, R0, 0x2, 0x1f ;  /* 0x0c401f00000b7f89 */ /* 0x000e2200000e0000 */
[----:B------:R-:W-:Y:S02]  /*7be0*/  ISETP.GT.AND P2, PT, R10, 0x9, PT ;  /* 0x000000090a00780c */ /* 0x000fe40003f44270 */
[----:B------:R-:W-:Y:S02]  /*7bf0*/  FSEL R137, R137, -INF , P4 ;  /* 0xff80000089897808 */ /* 0x000fe40002000000 */
[----:B------:R-:W-:-:S02]  /*7c00*/  FSEL R140, R140, -INF , P3 ;  /* 0xff8000008c8c7808 */ /* 0x000fc40001800000 */
[----:B------:R-:W-:Y:S02]  /*7c10*/  @P1 LOP3.LUT R19, R19, 0x80000000, RZ, 0xfc, !PT ;  /* 0x8000000013131812 */ /* 0x000fe400078efcff */
[C---:B------:R-:W-:Y:S02]  /*7c20*/  ISETP.GT.AND P1, PT, R10.reuse, 0x19, PT ;  /* 0x000000190a00780c */ /* 0x040fe40003f24270 */
[----:B------:R-:W-:Y:S02]  /*7c30*/  FSEL R141, R141, -INF , P2 ;  /* 0xff8000008d8d7808 */ /* 0x000fe40001000000 */
[----:B------:R-:W-:Y:S02]  /*7c40*/  FSEL R133, R133, -INF , P1 ;  /* 0xff80000085857808 */ /* 0x000fe40000800000 */
[C---:B------:R-:W-:Y:S02]  /*7c50*/  ISETP.GT.AND P1, PT, R10.reuse, 0x29, PT ;  /* 0x000000290a00780c */ /* 0x040fe40003f24270 */
[----:B------:R-:W-:-:S02]  /*7c60*/  ISETP.GT.AND P4, PT, R10, 0x81, PT ;  /* 0x000000810a00780c */ /* 0x000fc40003f84270 */
[----:B------:R-:W-:Y:S02]  /*7c70*/  FSEL R125, R125, -INF , P1 ;  /* 0xff8000007d7d7808 */ /* 0x000fe40000800000 */
[C---:B------:R-:W-:Y:S02]  /*7c80*/  ISETP.GT.AND P1, PT, R10.reuse, 0x39, PT ;  /* 0x000000390a00780c */ /* 0x040fe40003f24270 */
[----:B------:R-:W-:Y:S02]  /*7c90*/  ISETP.GT.AND P3, PT, R10, 0x88, PT ;  /* 0x000000880a00780c */ /* 0x000fe40003f64270 */
[----:B0-----:R-:W-:Y:S02]  /*7ca0*/  FMNMX.FTZ R11, R0, R11, !PT ;  /* 0x0000000b000b7209 */ /* 0x001fe40007810000 */
[----:B------:R-:W-:Y:S01]  /*7cb0*/  FSEL R117, R117, -INF , P1 ;  /* 0xff80000075757808 */ /* 0x000fe20000800000 */
[----:B------:R-:W-:Y:S02]  /*7cc0*/  WARPGROUP.DEPBAR.LE gsb0, 0x0 ;  /* 0x00008000000079c5 */ /* 0x000fe40000010000 */
[----:B------:R-:W-:Y:S01]  /*7cd0*/  WARPGROUP.ARRIVE ;  /* 0x00000000000079c5 */ /* 0x000fe20000000000 */
[----:B------:R-:W0:Y:S01]  /*7ce0*/  SHFL.BFLY PT, R0, R11, 0x1, 0x1f ;  /* 0x0c201f000b007f89 */ /* 0x000e2200000e0000 */
[----:B------:R-:W-:-:S02]  /*7cf0*/  ISETP.GT.AND P1, PT, R10, 0x49, PT ;  /* 0x000000490a00780c */ /* 0x000fc40003f24270 */
[C---:B------:R-:W-:Y:S02]  /*7d00*/  ISETP.GT.AND P2, PT, R10.reuse, 0x89, PT ;  /* 0x000000890a00780c */ /* 0x040fe40003f44270 */
[----:B------:R-:W-:Y:S01]  /*7d10*/  HGMMA.64x96x16.F32.BF16 R24, gdesc[UR28].tnspB, R24, gsb0 ;  /* 0x416000001c1879f0 */ /* 0x000fe20008001818 */
[----:B------:R-:W-:Y:S01]  /*7d20*/  UIADD3 UR28, UR7, 0x780, URZ ;  /* 0x00000780071c7890 */ /* 0x000fe2000fffe03f */
[----:B------:R-:W-:Y:S01]  /*7d30*/  FSEL R109, R109, -INF , P1 ;  /* 0xff8000006d6d7808 */ /* 0x000fe20000800000 */
[----:B------:R-:W-:Y:S01]  /*7d40*/  UIADD3 UR30, UR6, 0x140, URZ ;  /* 0x00000140061e7890 */ /* 0x000fe2000fffe03f */
[----:B------:R-:W-:Y:S01]  /*7d50*/  ISETP.GT.AND P1, PT, R10, 0x59, PT ;  /* 0x000000590a00780c */ /* 0x000fe20003f24270 */
[----:B------:R-:W-:Y:S01]  /*7d60*/  UMOV UR29, 0xc0000010 ;  /* 0xc0000010001d7882 */ /* 0x000fe20000000000 */
[----:B------:R-:W-:Y:S01]  /*7d70*/  UMOV UR31, 0x80000020 ;  /* 0x80000020001f7882 */ /* 0x000fe20000000000 */
[----:B------:R-:W-:Y:S02]  /*7d80*/  FSEL R84, R84, -INF , P0 ;  /* 0xff80000054547808 */ /* 0x000fe40000000000 */
[----:B------:R-:W-:-:S02]  /*7d90*/  FSEL R101, R101, -INF , P1 ;  /* 0xff80000065657808 */ /* 0x000fc40000800000 */
[----:B------:R-:W-:Y:S02]  /*7da0*/  ISETP.GT.AND P1, PT, R10, 0x69, PT ;  /* 0x000000690a00780c */ /* 0x000fe40003f24270 */
[----:B------:R-:W-:Y:S02]  /*7db0*/  FSEL R72, R72, -INF , P5 ;  /* 0xff80000048487808 */ /* 0x000fe40002800000 */
[----:B------:R-:W-:Y:S02]  /*7dc0*/  FSEL R93, R93, -INF , P1 ;  /* 0xff8000005d5d7808 */ /* 0x000fe40000800000 */
[----:B------:R-:W-:Y:S02]  /*7dd0*/  ISETP.GT.AND P1, PT, R10, 0x70, PT ;  /* 0x000000700a00780c */ /* 0x000fe40003f24270 */
[----:B0-----:R-:W-:Y:S02]  /*7de0*/  FMNMX.FTZ R11, R11, R0, !PT ;  /* 0x000000000b0b7209 */ /* 0x001fe40007810000 */
[----:B------:R-:W0:Y:S01]  /*7df0*/  LDC R0, c[0x0][0x988] ;  /* 0x00026200ff007b82 */ /* 0x000e220000000800 */
[----:B------:R-:W-:-:S02]  /*7e00*/  FSEL R80, R80, -INF , P1 ;  /* 0xff80000050507808 */ /* 0x000fc40000800000 */
[----:B------:R-:W-:Y:S02]  /*7e10*/  FSETP.NEU.FTZ.AND P6, PT, R11, -INF , PT ;  /* 0xff8000000b00780b */ /* 0x000fe40003fdd000 */
[----:B------:R-:W-:Y:S02]  /*7e20*/  LOP3.LUT P1, RZ, R19, 0x80000000, RZ, 0xc0, !PT ;  /* 0x8000000013ff7812 */ /* 0x000fe4000782c0ff */
[----:B------:R-:W-:Y:S02]  /*7e30*/  FSEL R12, R11, RZ, P6 ;  /* 0x000000ff0b0c7208 */ /* 0x000fe40003000000 */
[----:B------:R-:W-:Y:S02]  /*7e40*/  FSEL R81, R81, -INF , P1 ;  /* 0xff80000051517808 */ /* 0x000fe40000800000 */
[----:B------:R-:W-:Y:S01]  /*7e50*/  FSEL R73, R73, -INF , P4 ;  /* 0xff80000049497808 */ /* 0x000fe20002000000 */
[----:B------:R-:W-:Y:S01]  /*7e60*/  FADD.FTZ R12, -R12, R3 ;  /* 0x000000030c0c7221 */ /* 0x000fe20000010100 */
[----:B------:R-:W-:-:S02]  /*7e70*/  FSEL R76, R76, -INF , P3 ;  /* 0xff8000004c4c7808 */ /* 0x000fc40001800000 */
[----:B------:R-:W-:Y:S02]  /*7e80*/  FSEL R77, R77, -INF , P2 ;  /* 0xff8000004d4d7808 */ /* 0x000fe40001000000 */
[C---:B------:R-:W-:Y:S02]  /*7e90*/  LOP3.LUT P1, RZ, R19.reuse, 0x40000000, RZ, 0xc0, !PT ;  /* 0x4000000013ff7812 */ /* 0x040fe4000782c0ff */
[----:B------:R-:W-:Y:S01]  /*7ea0*/  LOP3.LUT P0, RZ, R19, 0x20000000, RZ, 0xc0, !PT ;  /* 0x2000000013ff7812 */ /* 0x000fe2000780c0ff */
[-C--:B0-----:R-:W-:Y:S01]  /*7eb0*/  FMUL.FTZ R3, R11, R0.reuse ;  /* 0x000000000b037220 */ /* 0x081fe20000410000 */
[----:B------:R-:W-:-:S04]  /*7ec0*/  FMUL.FTZ R12, R12, R0 ;  /* 0x000000000c0c7220 */ /* 0x000fc80000410000 */
[----:B------:R-:W-:Y:S01]  /*7ed0*/  FSEL R3, R3, RZ, P6 ;  /* 0x000000ff03037208 */ /* 0x000fe20003000000 */
[----:B------:R-:W-:Y:S01]  /*7ee0*/  MUFU.EX2 R16, R12 ;  /* 0x0000000c00107308 */ /* 0x000fe20000000800 */
[----:B------:R-:W-:Y:S02]  /*7ef0*/  ISETP.GT.AND P6, PT, R10, 0x79, PT ;  /* 0x000000790a00780c */ /* 0x000fe40003fc4270 */
[----:B------:R-:W-:Y:S01]  /*7f00*/  FMNMX.FTZ R10, R136, R5, !PT ;  /* 0x00000005880a7209 */ /* 0x000fe20007810000 */
[-CC-:B------:R-:W-:Y:S01]  /*7f10*/  FFMA.FTZ R138, R138, R0.reuse, -R3.reuse ;  /* 0x000000008a8a7223 */ /* 0x180fe20000010803 */
[----:B------:R-:W-:Y:S01]  /*7f20*/  FSEL R85, R85, -INF , P6 ;  /* 0xff80000055557808 */ /* 0x000fe20003000000 */
[--C-:B------:R-:W-:Y:S01]  /*7f30*/  FFMA.FTZ R139, R139, R0, -R3.reuse ;  /* 0x000000008b8b7223 */ /* 0x100fe20000010803 */
[----:B------:R-:W-:Y:S01]  /*7f40*/  FMNMX.FTZ R10, R137, R10, !PT ;  /* 0x0000000a890a7209 */ /* 0x000fe20007810000 */
[----:B------:R-:W0:Y:S01]  /*7f50*/  MUFU.EX2 R13, R138 ;  /* 0x0000008a000d7308 */ /* 0x000e220000000800 */
[-CC-:B------:R-:W-:Y:S01]  /*7f60*/  FFMA.FTZ R143, R143, R0.reuse, -R3.reuse ;  /* 0x000000008f8f7223 */ /* 0x180fe20000010803 */
[--C-:B------:R-:W-:Y:S01]  /*7f70*/  FFMA.FTZ R142, R142, R0, -R3.reuse ;  /* 0x000000008e8e7223 */ /* 0x100fe20000010803 */
[----:B------:R-:W-:Y:S01]  /*7f80*/  FMNMX.FTZ R10, R140, R10, !PT ;  /* 0x0000000a8c0a7209 */ /* 0x000fe20007810000 */
[-CC-:B------:R-:W-:Y:S01]  /*7f90*/  FFMA.FTZ R130, R130, R0.reuse, -R3.reuse ;  /* 0x0000000082827223 */ /* 0x180fe20000010803 */
[-CC-:B------:R-:W-:Y:S01]  /*7fa0*/  FFMA.FTZ R131, R131, R0.reuse, -R3.reuse ;  /* 0x0000000083837223 */ /* 0x180fe20000010803 */
[--C-:B------:R-:W-:Y:S01]  /*7fb0*/  FFMA.FTZ R135, R135, R0, -R3.reuse ;  /* 0x0000000087877223 */ /* 0x100fe20000010803 */
[----:B------:R-:W-:Y:S01]  /*7fc0*/  FMNMX.FTZ R10, R141, R10, !PT ;  /* 0x0000000a8d0a7209 */ /* 0x000fe20007810000 */
[----:B------:R-:W1:Y:S01]  /*7fd0*/  MUFU.EX2 R139, R139 ;  /* 0x0000008b008b7308 */ /* 0x000e620000000800 */
[-CC-:B------:R-:W-:Y:S01]  /*7fe0*/  FFMA.FTZ R134, R134, R0.reuse, -R3.reuse ;  /* 0x0000000086867223 */ /* 0x180fe20000010803 */
[--C-:B------:R-:W-:Y:S01]  /*7ff0*/  FFMA.FTZ R122, R122, R0, -R3.reuse ;  /* 0x000000007a7a7223 */ /* 0x100fe20000010803 */
[----:B------:R-:W-:Y:S01]  /*8000*/  FMNMX.FTZ R10, R128, R10, !PT ;  /* 0x0000000a800a7209 */ /* 0x000fe20007810000 */
[-CC-:B------:R-:W-:Y:S01]  /*8010*/  FFMA.FTZ R123, R123, R0.reuse, -R3.reuse ;  /* 0x000000007b7b7223 */ /* 0x180fe20000010803 */
[-CC-:B------:R-:W-:Y:S01]  /*8020*/  FFMA.FTZ R126, R126, R0.reuse, -R3.reuse ;  /* 0x000000007e7e7223 */ /* 0x180fe20000010803 */
[----:B------:R-:W-:Y:S01]  /*8030*/  FFMA.FTZ R127, R127, R0, -R3 ;  /* 0x000000007f7f7223 */ /* 0x000fe20000010803 */
[----:B------:R-:W-:Y:S01]  /*8040*/  FMNMX.FTZ R10, R129, R10, !PT ;  /* 0x0000000a810a7209 */ /* 0x000fe20007810000 */
[----:B------:R-:W2:Y:S01]  /*8050*/  MUFU.EX2 R15, R142 ;  /* 0x0000008e000f7308 */ /* 0x000ea20000000800 */
[----:B0-----:R-:W-:Y:S01]  /*8060*/  FFMA.FTZ R7, R16, R7, R13 ;  /* 0x0000000710077223 */ /* 0x001fe2000001000d */
[--C-:B------:R-:W-:Y:S01]  /*8070*/  FFMA.FTZ R114, R114, R0, -R3.reuse ;  /* 0x0000000072727223 */ /* 0x100fe20000010803 */
[----:B------:R-:W-:Y:S01]  /*8080*/  FMNMX.FTZ R10, R132, R10, !PT ;  /* 0x0000000a840a7209 */ /* 0x000fe20007810000 */
[-CC-:B------:R-:W-:Y:S01]  /*8090*/  FFMA.FTZ R115, R115, R0.reuse, -R3.reuse ;  /* 0x0000000073737223 */ /* 0x180fe20000010803 */
[-CC-:B------:R-:W-:Y:S01]  /*80a0*/  FFMA.FTZ R74, R74, R0.reuse, -R3.reuse ;  /* 0x000000004a4a7223 */ /* 0x180fe20000010803 */
[----:B------:R-:W-:Y:S01]  /*80b0*/  FFMA.FTZ R118, R118, R0, -R3 ;  /* 0x0000000076767223 */ /* 0x000fe20000010803 */
[----:B------:R-:W-:Y:S01]  /*80c0*/  FMNMX.FTZ R10, R133, R10, !PT ;  /* 0x0000000a850a7209 */ /* 0x000fe20007810000 */
[----:B------:R-:W0:Y:S01]  /*80d0*/  MUFU.EX2 R143, R143 ;  /* 0x0000008f008f7308 */ /* 0x000e220000000800 */
[C---:B-1----:R-:W-:Y:S01]  /*80e0*/  FADD.FTZ R7, R139.reuse, R7 ;  /* 0x000000078b077221 */ /* 0x042fe20000010000 */
[----:B------:R-:W-:Y:S01]  /*80f0*/  F2FP.BF16.F32.PACK_AB R13, R139, R13 ;  /* 0x0000000d8b0d723e */ /* 0x000fe200000010ff */
[--C-:B------:R-:W-:Y:S01]  /*8100*/  FFMA.FTZ R119, R119, R0, -R3.reuse ;  /* 0x0000000077777223 */ /* 0x100fe20000010803 */
[----:B------:R-:W-:Y:S01]  /*8110*/  FMNMX.FTZ R10, R120, R10, !PT ;  /* 0x0000000a780a7209 */ /* 0x000fe20007810000 */
[-CC-:B------:R-:W-:Y:S01]  /*8120*/  FFMA.FTZ R106, R106, R0.reuse, -R3.reuse ;  /* 0x000000006a6a7223 */ /* 0x180fe20000010803 */
[-CC-:B------:R-:W-:Y:S01]  /*8130*/  FFMA.FTZ R107, R107, R0.reuse, -R3.reuse ;  /* 0x000000006b6b7223 */ /* 0x180fe20000010803 */
[----:B------:R-:W-:Y:S01]  /*8140*/  FFMA.FTZ R110, R110, R0, -R3 ;  /* 0x000000006e6e7223 */ /* 0x000fe20000010803 */
[----:B------:R-:W-:Y:S01]  /*8150*/  FMNMX.FTZ R10, R121, R10, !PT ;  /* 0x0000000a790a7209 */ /* 0x000fe20007810000 */
[----:B------:R-:W1:Y:S01]  /*8160*/  MUFU.EX2 R21, R130 ;  /* 0x0000008200157308 */ /* 0x000e620000000800 */
[----:B--2---:R-:W-:Y:S01]  /*8170*/  FADD.FTZ R7, R15, R7 ;  /* 0x000000070f077221 */ /* 0x004fe20000010000 */
[--C-:B------:R-:W-:Y:S01]  /*8180*/  FFMA.FTZ R111, R111, R0, -R3.reuse ;  /* 0x000000006f6f7223 */ /* 0x100fe20000010803 */
[----:B------:R-:W-:Y:S01]  /*8190*/  FMNMX.FTZ R10, R124, R10, !PT ;  /* 0x0000000a7c0a7209 */ /* 0x000fe20007810000 */
[-CC-:B------:R-:W-:Y:S01]  /*81a0*/  FFMA.FTZ R98, R98, R0.reuse, -R3.reuse ;  /* 0x0000000062627223 */ /* 0x180fe20000010803 */
[-CC-:B------:R-:W-:Y:S01]  /*81b0*/  FFMA.FTZ R99, R99, R0.reuse, -R3.reuse ;  /* 0x0000000063637223 */ /* 0x180fe20000010803 */
[----:B------:R-:W-:Y:S01]  /*81c0*/  FFMA.FTZ R102, R102, R0, -R3 ;  /* 0x0000000066667223 */ /* 0x000fe20000010803 */
[----:B------:R-:W-:Y:S01]  /*81d0*/  FMNMX.FTZ R10, R125, R10, !PT ;  /* 0x0000000a7d0a7209 */ /* 0x000fe20007810000 */
[----:B------:R-:W2:Y:S01]  /*81e0*/  MUFU.EX2 R131, R131 ;  /* 0x0000008300837308 */ /* 0x000ea20000000800 */
[----:B0-----:R-:W-:Y:S01]  /*81f0*/  F2FP.BF16.F32.PACK_AB R15, R143, R15 ;  /* 0x0000000f8f0f723e */ /* 0x001fe200000010ff */
[----:B------:R-:W-:-:S02]  /*8200*/  WARPGROUP.DEPBAR.LE gsb0, 0x0 ;  /* 0x00008000000079c5 */ /* 0x000fc40000010000 */
[----:B------:R-:W-:Y:S01]  /*8210*/  WARPGROUP.ARRIVE ;  /* 0x00000000000079c5 */ /* 0x000fe20000000000 */
[----:B------:R-:W-:Y:S01]  /*8220*/  FMNMX.FTZ R10, R112, R10, !PT ;  /* 0x0000000a700a7209 */ /* 0x000fe20007810000 */
[----:B------:R-:W-:Y:S01]  /*8230*/  FADD.FTZ R7, R143, R7 ;  /* 0x000000078f077221 */ /* 0x000fe20000010000 */
[----:B------:R-:W-:Y:S01]  /*8240*/  FFMA.FTZ R103, R103, R0, -R3 ;  /* 0x0000000067677223 */ /* 0x000fe20000010803 */
[----:B------:R-:W-:Y:S01]  /*8250*/  MUFU.EX2 R135, R135 ;  /* 0x0000008700877308 */ /* 0x000fe20000000800 */
[----:B------:R-:W-:Y:S01]  /*8260*/  FMNMX.FTZ R10, R113, R10, !PT ;  /* 0x0000000a710a7209 */ /* 0x000fe20007810000 */
[----:B------:R-:W-:Y:S01]  /*8270*/  HGMMA.64x96x16.F32.BF16 R24, gdesc[UR28].tnspB, R24, gsb0 ;  /* 0x416000001c1879f0 */ /* 0x000fe20008001818 */
[----:B------:R-:W-:Y:S01]  /*8280*/  UIADD3 UR28, UR7, 0x900, URZ ;  /* 0x00000900071c7890 */ /* 0x000fe2000fffe03f */
[----:B-1----:R-:W-:Y:S01]  /*8290*/  FADD.FTZ R7, R21, R7 ;  /* 0x0000000715077221 */ /* 0x002fe20000010000 */
[----:B------:R-:W-:Y:S01]  /*82a0*/  UIADD3 UR30, UR6, 0x180, URZ ;  /* 0x00000180061e7890 */ /* 0x000fe2000fffe03f */
[----:B------:R-:W-:Y:S01]  /*82b0*/  FMNMX.FTZ R10, R116, R10, !PT ;  /* 0x0000000a740a7209 */ /* 0x000fe20007810000 */
[----:B------:R-:W-:Y:S01]  /*82c0*/  UMOV UR29, 0xc0000010 ;  /* 0xc0000010001d7882 */ /* 0x000fe20000000000 */
[----:B------:R-:W-:Y:S01]  /*82d0*/  UMOV UR31, 0x80000020 ;  /* 0x80000020001f7882 */ /* 0x000fe20000000000 */
[----:B------:R-:W-:Y:S01]  /*82e0*/  MUFU.EX2 R123, R123 ;  /* 0x0000007b007b7308 */ /* 0x000fe20000000800 */
[----:B------:R-:W-:Y:S01]  /*82f0*/  FMNMX.FTZ R10, R117, R10, !PT ;  /* 0x0000000a750a7209 */ /* 0x000fe20007810000 */
[C---:B--2---:R-:W-:Y:S01]  /*8300*/  FADD.FTZ R7, R131.reuse, R7 ;  /* 0x0000000783077221 */ /* 0x044fe20000010000 */
[----:B------:R-:W-:Y:S01]  /*8310*/  F2FP.BF16.F32.PACK_AB R21, R131, R21 ;  /* 0x000000158315723e */ /* 0x000fe200000010ff */
[--C-:B------:R-:W-:Y:S01]  /*8320*/  FFMA.FTZ R90, R90, R0, -R3.reuse ;  /* 0x000000005a5a7223 */ /* 0x100fe20000010803 */
[----:B------:R-:W-:Y:S01]  /*8330*/  FMNMX.FTZ R10, R104, R10, !PT ;  /* 0x0000000a680a7209 */ /* 0x000fe20007810000 */
[-CC-:B------:R-:W-:Y:S01]  /*8340*/  FFMA.FTZ R91, R91, R0.reuse, -R3.reuse ;  /* 0x000000005b5b7223 */ /* 0x180fe20000010803 */
[--C-:B------:R-:W-:Y:S01]  /*8350*/  FFMA.FTZ R94, R94, R0, -R3.reuse ;  /* 0x000000005e5e7223 */ /* 0x100fe20000010803 */
[----:B------:R-:W-:Y:S01]  /*8360*/  MUFU.EX2 R127, R127 ;  /* 0x0000007f007f7308 */ /* 0x000fe20000000800 */
[----:B------:R-:W-:Y:S01]  /*8370*/  FMNMX.FTZ R10, R105, R10, !PT ;  /* 0x0000000a690a7209 */ /* 0x000fe20007810000 */
[-CC-:B------:R-:W-:Y:S01]  /*8380*/  FFMA.FTZ R95, R95, R0.reuse, -R3.reuse ;  /* 0x000000005f5f7223 */ /* 0x180fe20000010803 */
[-CC-:B------:R-:W-:Y:S01]  /*8390*/  FFMA.FTZ R82, R82, R0.reuse, -R3.reuse ;  /* 0x0000000052527223 */ /* 0x180fe20000010803 */
        /* <DEDUP_REMOVED lines=8> */
[----:B------:R-:W-:Y:S01]  /*8420*/  FFMA.FTZ R3, R79, R0, -R3 ;  /* 0x000000004f037223 */ /* 0x000fe20000010803 */
        /* <DEDUP_REMOVED lines=25> */
[----:B------:R-:W-:Y:S01]  /*85c0*/  MUFU.EX2 R91, R91 ;  /* 0x0000005b005b7308 */ /* 0x000fe20000000800 */
[----:B------:R-:W-:Y:S02]  /*85d0*/  WARPGROUP.DEPBAR.LE gsb0, 0x0 ;  /* 0x00008000000079c5 */ /* 0x000fe40000010000 */
[----:B------:R-:W-:-:S05]  /*85e0*/  WARPGROUP.ARRIVE ;  /* 0x00000000000079c5 */ /* 0x000fca0000000000 */
[----:B------:R-:W-:Y:S01]  /*85f0*/  MUFU.EX2 R94, R94 ;  /* 0x0000005e005e7308 */ /* 0x000fe20000000800 */
[----:B------:R-:W-:Y:S01]  /*8600*/  HGMMA.64x96x16.F32.BF16 R24, gdesc[UR28].tnspB, R24, gsb0 ;  /* 0x416000001c1879f0 */ /* 0x000fe20008001818 */
[----:B------:R-:W-:Y:S02]  /*8610*/  UIADD3 UR28, UR7, 0xa80, URZ ;  /* 0x00000a80071c7890 */ /* 0x000fe4000fffe03f */
[----:B------:R-:W-:-:S04]  /*8620*/  UIADD3 UR30, UR6, 0x1c0, URZ ;  /* 0x000001c0061e7890 */ /* 0x000fc8000fffe03f */
[----:B------:R-:W-:Y:S01]  /*8630*/  MUFU.EX2 R95, R95 ;  /* 0x0000005f005f7308 */ /* 0x000fe20000000800 */
[----:B------:R-:W-:Y:S01]  /*8640*/  UMOV UR29, 0xc0000010 ;  /* 0xc0000010001d7882 */ /* 0x000fe20000000000 */
[----:B------:R-:W-:Y:S01]  /*8650*/  UMOV UR31, 0x80000020 ;  /* 0x80000020001f7882 */ /* 0x000fe20000000000 */
[----:B0-----:R-:W-:-:S05]  /*8660*/  FMNMX.FTZ R10, R10, R12, !PT ;  /* 0x0000000c0a0a7209 */ /* 0x001fca0007810000 */
[----:B------:R-:W0:Y:S01]  /*8670*/  SHFL.BFLY PT, R12, R10, 0x1, 0x1f ;  /* 0x0c201f000a0c7f89 */ /* 0x000e2200000e0000 */
[----:B------:R-:W-:Y:S08]  /*8680*/  MUFU.EX2 R86, R86 ;  /* 0x0000005600567308 */ /* 0x000ff00000000800 */
[----:B------:R-:W-:Y:S08]  /*8690*/  MUFU.EX2 R87, R87 ;  /* 0x0000005700577308 */ /* 0x000ff00000000800 */
[----:B------:R-:W-:Y:S01]  /*86a0*/  MUFU.EX2 R78, R78 ;  /* 0x0000004e004e7308 */ /* 0x000fe20000000800 */
[----:B0-----:R-:W-:-:S07]  /*86b0*/  FMNMX.FTZ R10, R10, R12, !PT ;  /* 0x0000000c0a0a7209 */ /* 0x001fce0007810000 */
[----:B------:R-:W-:Y:S01]  /*86c0*/  MUFU.EX2 R3, R3 ;  /* 0x0000000300037308 */ /* 0x000fe20000000800 */
[C---:B------:R-:W-:Y:S01]  /*86d0*/  FSETP.NEU.FTZ.AND P2, PT, R10.reuse, -INF , PT ;  /* 0xff8000000a00780b */ /* 0x040fe20003f5d000 */
[----:B------:R-:W-:-:S03]  /*86e0*/  FMUL.FTZ R23, R10, R0 ;  /* 0x000000000a177220 */ /* 0x000fc60000410000 */
[----:B------:R-:W-:Y:S02]  /*86f0*/  FSEL R12, R10, RZ, P2 ;  /* 0x000000ff0a0c7208 */ /* 0x000fe40001000000 */
[----:B------:R-:W-:Y:S02]  /*8700*/  FSEL R23, R23, RZ, P2 ;  /* 0x000000ff17177208 */ /* 0x000fe40001000000 */
[----:B------:R-:W-:Y:S01]  /*8710*/  ISETP.GE.U32.AND P2, PT, R20, 0x180, PT ;  /* 0x000001801400780c */ /* 0x000fe20003f46070 */
[----:B------:R-:W-:Y:S02]  /*8720*/  FADD.FTZ R5, -R12, R5 ;  /* 0x000000050c057221 */ /* 0x000fe40000010100 */
[-CC-:B------:R-:W-:Y:S01]  /*8730*/  FFMA.FTZ R136, R136, R0.reuse, -R23.reuse ;  /* 0x0000000088887223 */ /* 0x180fe20000010817 */
[----:B------:R-:W-:Y:S01]  /*8740*/  SEL R14, R14, 0x9, !P2 ;  /* 0x000000090e0e7807 */ /* 0x000fe20005000000 */
[-C--:B------:R-:W-:Y:S01]  /*8750*/  FMUL.FTZ R5, R5, R0.reuse ;  /* 0x0000000005057220 */ /* 0x080fe20000410000 */
        /* <DEDUP_REMOVED lines=11> */
[----:B------:R-:W0:Y:S01]  /*8810*/  MUFU.EX2 R5, R5 ;  /* 0x0000000500057308 */ /* 0x000e220000000800 */
[-CC-:B------:R-:W-:Y:S01]  /*8820*/  FFMA.FTZ R125, R125, R0.reuse, -R23.reuse ;  /* 0x000000007d7d7223 */ /* 0x180fe20000010817 */
        /* <DEDUP_REMOVED lines=13> */
[-CC-:B------:R-:W-:Y:S01]  /*8900*/  FFMA.FTZ R88, R88, R0.reuse, -R23.reuse ;  /* 0x0000000058587223 */ /* 0x180fe20000010817 */
[----:B------:R-:W2:Y:S01]  /*8910*/  MUFU.EX2 R140, R140 ;  /* 0x0000008c008c7308 */ /* 0x000ea20000000800 */
        /* <DEDUP_REMOVED lines=11> */
[----:B------:R-:W-:Y:S01]  /*89d0*/  FFMA.FTZ R77, R77, R0, -R23 ;  /* 0x000000004d4d7223 */ /* 0x000fe20000010817 */
[----:B0-----:R-:W-:Y:S01]  /*89e0*/  FFMA.FTZ R6, R5, R6, R12 ;  /* 0x0000000605067223 */ /* 0x001fe2000001000c */
[----:B-1----:R-:W-:-:S02]  /*89f0*/  F2FP.BF16.F32.PACK_AB R12, R137, R12 ;  /* 0x0000000c890c723e */ /* 0x002fc400000010ff */
[----:B------:R-:W0:Y:S01]  /*8a00*/  MUFU.EX2 R128, R128 ;  /* 0x0000008000807308 */ /* 0x000e220000000800 */
[----:B------:R-:W-:Y:S01]  /*8a10*/  FADD.FTZ R6, R137, R6 ;  /* 0x0000000689067221 */ /* 0x000fe20000010000 */
[C---:B------:R-:W-:Y:S01]  /*8a20*/  ISETP.GT.AND P2, PT, R4.reuse, R9, PT ;  /* 0x000000090400720c */ /* 0x040fe20003f44270 */
[----:B------:R-:W-:Y:S01]  /*8a30*/  VIADD R4, R4, 0xffffffff ;  /* 0xffffffff04047836 */ /* 0x000fe20000000000 */
[----:B------:R-:W-:Y:S02]  /*8a40*/  WARPGROUP.DEPBAR.LE gsb0, 0x0 ;  /* 0x00008000000079c5 */ /* 0x000fe40000010000 */
[----:B------:R-:W-:Y:S02]  /*8a50*/  WARPGROUP.ARRIVE ;  /* 0x00000000000079c5 */ /* 0x000fe40000000000 */
[----:B------:R-:W1:Y:S01]  /*8a60*/  MUFU.EX2 R23, R134 ;  /* 0x0000008600177308 */ /* 0x000e620000000800 */
[----:B--2---:R-:W-:-:S03]  /*8a70*/  FADD.FTZ R6, R140, R6 ;  /* 0x000000068c067221 */ /* 0x004fc60000010000 */
[----:B------:R-:W-:Y:S01]  /*8a80*/  HGMMA.64x96x16.F32.BF16 R24, gdesc[UR28].tnspB, R24, gsb0 ;  /* 0x416000001c1879f0 */ /* 0x000fe20008001818 */
[----:B------:R-:W-:Y:S01]  /*8a90*/  UIADD3 UR28, UR7, 0xc00, URZ ;  /* 0x00000c00071c7890 */ /* 0x000fe2000fffe03f */
[----:B---3--:R-:W-:Y:S01]  /*8aa0*/  FADD.FTZ R6, R141, R6 ;  /* 0x000000068d067221 */ /* 0x008fe20000010000 */
[----:B------:R-:W-:Y:S01]  /*8ab0*/  UIADD3 UR30, UR6, 0x200, URZ ;  /* 0x00000200061e7890 */ /* 0x000fe2000fffe03f */
[----:B------:R-:W2:Y:S01]  /*8ac0*/  MUFU.EX2 R129, R129 ;  /* 0x0000008100817308 */ /* 0x000ea20000000800 */
[----:B------:R-:W-:Y:S01]  /*8ad0*/  UMOV UR29, 0xc0000010 ;  /* 0xc0000010001d7882 */ /* 0x000fe20000000000 */
[----:B------:R-:W-:Y:S01]  /*8ae0*/  UMOV UR31, 0x80000020 ;  /* 0x80000020001f7882 */ /* 0x000fe20000000000 */
[----:B0-----:R-:W-:-:S05]  /*8af0*/  FADD.FTZ R6, R128, R6 ;  /* 0x0000000680067221 */ /* 0x001fca0000010000 */
[----:B------:R-:W0:Y:S01]  /*8b00*/  MUFU.EX2 R132, R132 ;  /* 0x0000008400847308 */ /* 0x000e220000000800 */
[----:B-1----:R-:W-:Y:S01]  /*8b10*/  FADD.FTZ R7, R23, R7 ;  /* 0x0000000717077221 */ /* 0x002fe20000010000 */
[----:B------:R-:W-:-:S03]  /*8b20*/  F2FP.BF16.F32.PACK_AB R23, R135, R23 ;  /* 0x000000178717723e */ /* 0x000fc600000010ff */
[----:B------:R-:W-:-:S03]  /*8b30*/  FADD.FTZ R7, R135, R7 ;  /* 0x0000000787077221 */ /* 0x000fc60000010000 */
[----:B------:R-:W1:Y:S01]  /*8b40*/  MUFU.EX2 R133, R133 ;  /* 0x0000008500857308 */ /* 0x000e620000000800 */
[C---:B--2---:R-:W-:Y:S01]  /*8b50*/  F2FP.BF16.F32.PACK_AB R20, R129.reuse, R128 ;  /* 0x000000808114723e */ /* 0x044fe200000010ff */
[----:B------:R-:W-:-:S06]  /*8b60*/  FADD.FTZ R6, R129, R6 ;  /* 0x0000000681067221 */ /* 0x000fcc0000010000 */
[----:B------:R-:W-:Y:S01]  /*8b70*/  MUFU.EX2 R121, R121 ;  /* 0x0000007900797308 */ /* 0x000fe20000000800 */
[----:B0-----:R-:W-:-:S07]  /*8b80*/  FADD.FTZ R6, R132, R6 ;  /* 0x0000000684067221 */ /* 0x001fce0000010000 */
[----:B------:R-:W-:Y:S01]  /*8b90*/  MUFU.EX2 R125, R125 ;  /* 0x0000007d007d7308 */ /* 0x000fe20000000800 */
[C---:B-1----:R-:W-:Y:S01]  /*8ba0*/  F2FP.BF16.F32.PACK_AB R22, R133.reuse, R132 ;  /* 0x000000848516723e */ /* 0x042fe200000010ff */
[----:B------:R-:W-:-:S06]  /*8bb0*/  FADD.FTZ R6, R133, R6 ;  /* 0x0000000685067221 */ /* 0x000fcc0000010000 */
        /* <DEDUP_REMOVED lines=14> */
[----:B------:R-:W-:Y:S08]  /*8ca0*/  MUFU.EX2 R92, R92 ;  /* 0x0000005c005c7308 */ /* 0x000ff00000000800 */
[----:B------:R-:W-:Y:S08]  /*8cb0*/  MUFU.EX2 R93, R93 ;  /* 0x0000005d005d7308 */ /* 0x000ff00000000800 */
[----:B------:R-:W-:Y:S01]  /*8cc0*/  MUFU.EX2 R85, R85 ;  /* 0x0000005500557308 */ /* 0x000fe20000000800 */
[----:B------:R-:W-:-:S02]  /*8cd0*/  WARPGROUP.DEPBAR.LE gsb0, 0x0 ;  /* 0x00008000000079c5 */ /* 0x000fc40000010000 */
[----:B------:R0:W-:Y:S06]  /*8ce0*/  BAR.ARV R14, 0x100 ;  /* 0x0004000e0000751d */ /* 0x0001ec0000002000 */
[-C--:B------:R-:W-:Y:S01]  /*8cf0*/  FMUL.FTZ R24, R24, R5.reuse ;  /* 0x0000000518187220 */ /* 0x080fe20000410000 */
[-C--:B------:R-:W-:Y:S01]  /*8d00*/  FMUL.FTZ R25, R25, R5.reuse ;  /* 0x0000000519197220 */ /* 0x080fe20000410000 */
[----:B0-----:R-:W-:Y:S02]  /*8d10*/  IMAD.U32 R14, RZ, RZ, UR57 ;  /* 0x00000039ff0e7e24 */ /* 0x001fe4000f8e00ff */
        /* <DEDUP_REMOVED lines=26> */
[----:B0-----:R-:W-:Y:S01]  /*8ec0*/  IMAD.U32 R14, RZ, RZ, UR39 ;  /* 0x00000027ff0e7e24 */ /* 0x001fe2000f8e00ff */
[----:B------:R-:W-:Y:S01]  /*8ed0*/  UMOV UR39, UR57 ;  /* 0x0000003900277c82 */ /* 0x000fe20008000000 */
        /* <DEDUP_REMOVED lines=25> */
[----:B0-----:R-:W-:Y:S01]  /*9070*/  F2FP.BF16.F32.PACK_AB R14, R141, R140 ;  /* 0x0000008c8d0e723e */ /* 0x001fe200000010ff */
[-C--:B------:R-:W-:Y:S01]  /*9080*/  FMUL.FTZ R67, R67, R16.reuse ;  /* 0x0000001043437220 */ /* 0x080fe20000410000 */
[-C--:B------:R-:W-:Y:S01]  /*9090*/  FMUL.FTZ R70, R70, R16.reuse ;  /* 0x0000001046467220 */ /* 0x080fe20000410000 */
[----:B------:R-:W-:Y:S01]  /*90a0*/  FMUL.FTZ R71, R71, R16 ;  /* 0x0000001047477220 */ /* 0x000fe20000410000 */
[----:B------:R-:W-:Y:S01]  /*90b0*/  IMAD.MOV.U32 R16, RZ, RZ, R8 ;  /* 0x000000ffff107224 */ /* 0x000fe200078e0008 */
[----:B------:R0:W-:Y:S01]  /*90c0*/  STSM.16.M88.4 [R2+0x24300], R12 ;  /* 0x0243000c02007844 */ /* 0x0001e20000000200 */
[----:B------:R-:W-:-:S03]  /*90d0*/  IMAD.MOV.U32 R5, RZ, RZ, R10 ;  /* 0x000000ffff057224 */ /* 0x000fc600078e000a */
[----:B------:R1:W-:Y:S01]  /*90e0*/  STSM.16.M88.4 [R2+0x25b00], R20 ;  /* 0x025b001402007844 */ /* 0x0003e20000000200 */
[----:B0-----:R-:W0:Y:S08]  /*90f0*/  MUFU.EX2 R13, R122 ;  /* 0x0000007a000d7308 */ /* 0x001e300000000800 */
[----:B------:R-:W2:Y:S08]  /*9100*/  MUFU.EX2 R12, R120 ;  /* 0x00000078000c7308 */ /* 0x000eb00000000800 */
[----:B------:R-:W3:Y:S01]  /*9110*/  MUFU.EX2 R15, R126 ;  /* 0x0000007e000f7308 */ /* 0x000ee20000000800 */
[----:B0-----:R-:W-:Y:S01]  /*9120*/  FADD.FTZ R7, R13, R7 ;  /* 0x000000070d077221 */ /* 0x001fe20000010000 */
[----:B------:R-:W-:-:S03]  /*9130*/  F2FP.BF16.F32.PACK_AB R13, R123, R13 ;  /* 0x0000000d7b0d723e */ /* 0x000fc600000010ff */
[----:B------:R-:W-:-:S03]  /*9140*/  FADD.FTZ R7, R123, R7 ;  /* 0x000000077b077221 */ /* 0x000fc60000010000 */
[----:B------:R-:W0:Y:S01]  /*9150*/  MUFU.EX2 R14, R124 ;  /* 0x0000007c000e7308 */ /* 0x000e220000000800 */
[----:B--2---:R-:W-:Y:S01]  /*9160*/  FADD.FTZ R74, R12, R6 ;  /* 0x000000060c4a7221 */ /* 0x004fe20000010000 */
[----:B------:R-:W-:-:S06]  /*9170*/  F2FP.BF16.F32.PACK_AB R12, R121, R12 ;  /* 0x0000000c790c723e */ /* 0x000fcc00000010ff */
[----:B-1----:R-:W1:Y:S01]  /*9180*/  MUFU.EX2 R21, R114 ;  /* 0x0000007200157308 */ /* 0x002e620000000800 */
[----:B---3--:R-:W-:Y:S01]  /*9190*/  FADD.FTZ R6, R15, R7 ;  /* 0x000000070f067221 */ /* 0x008fe20000010000 */
[----:B------:R-:W-:Y:S01]  /*91a0*/  FADD.FTZ R7, R121, R74 ;  /* 0x0000004a79077221 */ /* 0x000fe20000010000 */
[C---:B------:R-:W-:Y:S02]  /*91b0*/  F2FP.BF16.F32.PACK_AB R15, R127.reuse, R15 ;  /* 0x0000000f7f0f723e */ /* 0x040fe400000010ff */
[----:B------:R-:W-:-:S03]  /*91c0*/  FADD.FTZ R6, R127, R6 ;  /* 0x000000067f067221 */ /* 0x000fc60000010000 */
[----:B------:R-:W2:Y:S01]  /*91d0*/  MUFU.EX2 R20, R112 ;  /* 0x0000007000147308 */ /* 0x000ea20000000800 */
[----:B0-----:R-:W-:Y:S01]  /*91e0*/  FADD.FTZ R7, R14, R7 ;  /* 0x000000070e077221 */ /* 0x001fe20000010000 */
[----:B------:R-:W-:-:S03]  /*91f0*/  F2FP.BF16.F32.PACK_AB R14, R125, R14 ;  /* 0x0000000e7d0e723e */ /* 0x000fc600000010ff */
[----:B------:R-:W-:Y:S02]  /*9200*/  FADD.FTZ R7, R125, R7 ;  /* 0x000000077d077221 */ /* 0x000fe40000010000 */
[----:B------:R0:W-:Y:S01]  /*9210*/  STSM.16.M88.4 [R2+0x27300], R12 ;  /* 0x0273000c02007844 */ /* 0x0001e20000000200 */
[----:B------:R-:W3:Y:S01]  /*9220*/  MUFU.EX2 R23, R118 ;  /* 0x0000007600177308 */ /* 0x000ee20000000800 */
[----:B-1----:R-:W-:Y:S01]  /*9230*/  FADD.FTZ R6, R21, R6 ;  /* 0x0000000615067221 */ /* 0x002fe20000010000 */
[----:B------:R-:W-:-:S03]  /*9240*/  F2FP.BF16.F32.PACK_AB R21, R115, R21 ;  /* 0x000000157315723e */ /* 0x000fc600000010ff */
[----:B------:R-:W-:-:S03]  /*9250*/  FADD.FTZ R6, R115, R6 ;  /* 0x0000000673067221 */ /* 0x000fc60000010000 */
[----:B------:R-:W1:Y:S01]  /*9260*/  MUFU.EX2 R22, R116 ;  /* 0x0000007400167308 */ /* 0x000e620000000800 */
[----:B--2---:R-:W-:Y:S01]  /*9270*/  FADD.FTZ R7, R20, R7 ;  /* 0x0000000714077221 */ /* 0x004fe20000010000 */
[----:B------:R-:W-:-:S03]  /*9280*/  F2FP.BF16.F32.PACK_AB R20, R113, R20 ;  /* 0x000000147114723e */ /* 0x000fc600000010ff */
[----:B------:R-:W-:Y:S01]  /*9290*/  FADD.FTZ R7, R113, R7 ;  /* 0x0000000771077221 */ /* 0x000fe20000010000 */
[----:B0-----:R-:W-:Y:S02]  /*92a0*/  F2FP.BF16.F32.PACK_AB R12, R97, R96 ;  /* 0x00000060610c723e */ /* 0x001fe400000010ff */
[----:B------:R-:W0:Y:S01]  /*92b0*/  MUFU.EX2 R114, R106 ;  /* 0x0000006a00727308 */ /* 0x000e220000000800 */
[----:B---3--:R-:W-:Y:S01]  /*92c0*/  FADD.FTZ R6, R23, R6 ;  /* 0x0000000617067221 */ /* 0x008fe20000010000 */
[----:B------:R-:W-:Y:S02]  /*92d0*/  F2FP.BF16.F32.PACK_AB R23, R119, R23 ;  /* 0x000000177717723e */ /* 0x000fe400000010ff */
[----:B------:R-:W-:Y:S01]  /*92e0*/  F2FP.BF16.F32.PACK_AB R14, R101, R100 ;  /* 0x00000064650e723e */ /* 0x000fe200000010ff */
[----:B------:R-:W-:-:S03]  /*92f0*/  FADD.FTZ R6, R119, R6 ;  /* 0x0000000677067221 */ /* 0x000fc60000010000 */
[----:B------:R-:W2:Y:S01]  /*9300*/  MUFU.EX2 R106, R98 ;  /* 0x00000062006a7308 */ /* 0x000ea20000000800 */
[----:B-1----:R-:W-:Y:S01]  /*9310*/  FADD.FTZ R74, R22, R7 ;  /* 0x00000007164a7221 */ /* 0x002fe20000010000 */
[----:B------:R-:W-:-:S03]  /*9320*/  F2FP.BF16.F32.PACK_AB R22, R117, R22 ;  /* 0x000000167516723e */ /* 0x000fc600000010ff */
[----:B------:R-:W-:Y:S02]  /*9330*/  FADD.FTZ R74, R117, R74 ;  /* 0x0000004a754a7221 */ /* 0x000fe40000010000 */
[----:B------:R1:W-:Y:S01]  /*9340*/  STSM.16.M88.4 [R2+0x28b00], R20 ;  /* 0x028b001402007844 */ /* 0x0003e20000000200 */
[----:B------:R-:W3:Y:S01]  /*9350*/  MUFU.EX2 R98, R90 ;  /* 0x0000005a00627308 */ /* 0x000ee20000000800 */
[----:B0-----:R-:W-:Y:S01]  /*9360*/  FADD.FTZ R7, R114, R6 ;  /* 0x0000000672077221 */ /* 0x001fe20000010000 */
[----:B------:R-:W-:-:S03]  /*9370*/  FADD.FTZ R74, R104, R74 ;  /* 0x0000004a684a7221 */ /* 0x000fc60000010000 */
[----:B------:R-:W-:Y:S01]  /*9380*/  FADD.FTZ R7, R107, R7 ;  /* 0x000000076b077221 */ /* 0x000fe20000010000 */
[----:B------:R-:W-:Y:S02]  /*9390*/  FADD.FTZ R74, R105, R74 ;  /* 0x0000004a694a7221 */ /* 0x000fe40000010000 */
[----:B------:R-:W-:Y:S01]  /*93a0*/  MUFU.EX2 R90, R82 ;  /* 0x00000052005a7308 */ /* 0x000fe20000000800 */
[----:B--2---:R-:W-:Y:S02]  /*93b0*/  F2FP.BF16.F32.PACK_AB R13, R99, R106 ;  /* 0x0000006a630d723e */ /* 0x004fe400000010ff */
[----:B-1----:R-:W-:-:S05]  /*93c0*/  F2FP.BF16.F32.PACK_AB R20, R89, R88 ;  /* 0x000000585914723e */ /* 0x002fca00000010ff */
[----:B------:R-:W0:Y:S01]  /*93d0*/  MUFU.EX2 R82, R108 ;  /* 0x0000006c00527308 */ /* 0x000e220000000800 */
[----:B---3--:R-:W-:-:S07]  /*93e0*/  F2FP.BF16.F32.PACK_AB R21, R91, R98 ;  /* 0x000000625b15723e */ /* 0x008fce00000010ff */
[----:B------:R1:W-:Y:S08]  /*93f0*/  MUFU.EX2 R122, R75 ;  /* 0x0000004b007a7308 */ /* 0x0003f00000000800 */
[----:B------:R2:W-:Y:S01]  /*9400*/  MUFU.EX2 R6, R80 ;  /* 0x0000005000067308 */ /* 0x0005e20000000800 */
[----:B-1----:R-:W-:Y:S01]  /*9410*/  FADD.FTZ R75, R110, R7 ;  /* 0x000000076e4b7221 */ /* 0x002fe20000010000 */
[----:B0-----:R-:W-:Y:S01]  /*9420*/  FADD.FTZ R74, R82, R74 ;  /* 0x0000004a524a7221 */ /* 0x001fe20000010000 */
[----:B------:R-:W-:-:S02]  /*9430*/  F2FP.BF16.F32.PACK_AB R82, R109, R82 ;  /* 0x000000526d52723e */ /* 0x000fc400000010ff */
[----:B------:R-:W-:-:S03]  /*9440*/  FADD.FTZ R75, R111, R75 ;  /* 0x0000004b6f4b7221 */ /* 0x000fc60000010000 */
[----:B------:R0:W1:Y:S01]  /*9450*/  MUFU.EX2 R118, R83 ;  /* 0x0000005300767308 */ /* 0x0000620000000800 */
[----:B------:R-:W-:Y:S01]  /*9460*/  FADD.FTZ R75, R106, R75 ;  /* 0x0000004b6a4b7221 */ /* 0x000fe20000010000 */
[----:B--2---:R-:W-:-:S03]  /*9470*/  FADD.FTZ R80, R109, R74 ;  /* 0x0000004a6d507221 */ /* 0x004fc60000010000 */
[----:B------:R-:W-:Y:S01]  /*9480*/  FADD.FTZ R75, R99, R75 ;  /* 0x0000004b634b7221 */ /* 0x000fe20000010000 */
[----:B------:R-:W-:Y:S02]  /*9490*/  FADD.FTZ R80, R96, R80 ;  /* 0x0000005060507221 */ /* 0x000fe40000010000 */
[----:B------:R2:W3:Y:S01]  /*94a0*/  MUFU.EX2 R7, R81 ;  /* 0x0000005100077308 */ /* 0x0004e20000000800 */
[----:B------:R-:W-:Y:S01]  /*94b0*/  FADD.FTZ R108, R102, R75 ;  /* 0x0000004b666c7221 */ /* 0x000fe20000010000 */
[----:B------:R-:W-:Y:S01]  /*94c0*/  FADD.FTZ R75, R97, R80 ;  /* 0x00000050614b7221 */ /* 0x000fe20000010000 */
[----:B------:R-:W-:Y:S02]  /*94d0*/  F2FP.BF16.F32.PACK_AB R80, R105, R104 ;  /* 0x000000686950723e */ /* 0x000fe400000010ff */
[----:B0-----:R-:W-:Y:S01]  /*94e0*/  FADD.FTZ R83, R103, R108 ;  /* 0x0000006c67537221 */ /* 0x001fe20000010000 */
[----:B------:R-:W-:Y:S02]  /*94f0*/  FADD.FTZ R104, R100, R75 ;  /* 0x0000004b64687221 */ /* 0x000fe40000010000 */
[----:B------:R-:W0:Y:S01]  /*9500*/  MUFU.EX2 R74, R84 ;  /* 0x00000054004a7308 */ /* 0x000e220000000800 */
[----:B------:R-:W-:Y:S01]  /*9510*/  FADD.FTZ R108, R98, R83 ;  /* 0x00000053626c7221 */ /* 0x000fe20000010000 */
[----:B------:R-:W-:Y:S01]  /*9520*/  FADD.FTZ R75, R101, R104 ;  /* 0x00000068654b7221 */ /* 0x000fe20000010000 */
[----:B--2---:R-:W-:-:S02]  /*9530*/  F2FP.BF16.F32.PACK_AB R81, R107, R114 ;  /* 0x000000726b51723e */ /* 0x004fc400000010ff */
[----:B------:R-:W-:Y:S01]  /*9540*/  FADD.FTZ R105, R91, R108 ;  /* 0x0000006c5b697221 */ /* 0x000fe20000010000 */
[----:B------:R-:W-:Y:S01]  /*9550*/  FADD.FTZ R104, R88, R75 ;  /* 0x0000004b58687221 */ /* 0x000fe20000010000 */
[----:B------:R-:W-:Y:S01]  /*9560*/  F2FP.BF16.F32.PACK_AB R83, R111, R110 ;  /* 0x0000006e6f53723e */ /* 0x000fe200000010ff */
[----:B------:R2:W4:Y:S01]  /*9570*/  MUFU.EX2 R84, R72 ;  /* 0x0000004800547308 */ /* 0x0005220000000800 */
[----:B------:R-:W-:Y:S01]  /*9580*/  FADD.FTZ R108, R94, R105 ;  /* 0x000000695e6c7221 */ /* 0x000fe20000010000 */
[----:B------:R-:W-:Y:S02]  /*9590*/  FADD.FTZ R75, R89, R104 ;  /* 0x00000068594b7221 */ /* 0x000fe40000010000 */
[----:B------:R5:W-:Y:S01]  /*95a0*/  STSM.16.M88.4 [R2+0x2a300], R80 ;  /* 0x02a3005002007844 */ /* 0x000be20000000200 */
[----:B------:R-:W-:Y:S01]  /*95b0*/  FADD.FTZ R107, R95, R108 ;  /* 0x0000006c5f6b7221 */ /* 0x000fe20000010000 */
[----:B------:R-:W-:Y:S02]  /*95c0*/  FADD.FTZ R104, R92, R75 ;  /* 0x0000004b5c687221 */ /* 0x000fe40000010000 */
[----:B------:R4:W4:Y:S01]  /*95d0*/  MUFU.EX2 R105, R73 ;  /* 0x0000004900697308 */ /* 0x0009220000000800 */
[----:B------:R-:W-:Y:S01]  /*95e0*/  FADD.FTZ R107, R90, R107 ;  /* 0x0000006b5a6b7221 */ /* 0x000fe20000010000 */
[----:B------:R-:W-:-:S03]  /*95f0*/  FADD.FTZ R15, R93, R104 ;  /* 0x000000685d0f7221 */ /* 0x000fc60000010000 */
[----:B-1----:R-:W-:Y:S01]  /*9600*/  FADD.FTZ R107, R118, R107 ;  /* 0x0000006b766b7221 */ /* 0x002fe20000010000 */
[----:B------:R-:W-:Y:S01]  /*9610*/  FADD.FTZ R22, R6, R15 ;  /* 0x0000000f06167221 */ /* 0x000fe20000010000 */
[----:B------:R-:W-:Y:S01]  /*9620*/  F2FP.BF16.F32.PACK_AB R15, R103, R102 ;  /* 0x00000066670f723e */ /* 0x000fe200000010ff */
[----:B------:R-:W1:Y:S01]  /*9630*/  MUFU.EX2 R96, R76 ;  /* 0x0000004c00607308 */ /* 0x000e620000000800 */
[----:B--2---:R-:W-:Y:S01]  /*9640*/  FADD.FTZ R72, R86, R107 ;  /* 0x0000006b56487221 */ /* 0x004fe20000010000 */
[----:B---3--:R-:W-:Y:S01]  /*9650*/  FADD.FTZ R23, R7, R22 ;  /* 0x0000001607177221 */ /* 0x008fe20000010000 */
[----:B------:R-:W-:Y:S01]  /*9660*/  F2FP.BF16.F32.PACK_AB R22, R93, R92 ;  /* 0x0000005c5d16723e */ /* 0x000fe200000010ff */
[----:B------:R2:W-:Y:S01]  /*9670*/  STSM.16.M88.4 [R2+0x2bb00], R12 ;  /* 0x02bb000c02007844 */ /* 0x0005e20000000200 */
[----:B-----5:R-:W-:Y:S01]  /*9680*/  FADD.FTZ R80, R87, R72 ;  /* 0x0000004857507221 */ /* 0x020fe20000010000 */
[----:B0-----:R-:W-:Y:S01]  /*9690*/  FADD.FTZ R72, R74, R23 ;  /* 0x000000174a487221 */ /* 0x001fe20000010000 */
[----:B------:R-:W-:Y:S01]  /*96a0*/  F2FP.BF16.F32.PACK_AB R23, R95, R94 ;  /* 0x0000005e5f17723e */ /* 0x000fe200000010ff */
[----:B------:R0:W3:Y:S01]  /*96b0*/  MUFU.EX2 R82, R77 ;  /* 0x0000004d00527308 */ /* 0x0000e20000000800 */
[----:B------:R-:W-:Y:S01]  /*96c0*/  FADD.FTZ R81, R79, R80 ;  /* 0x000000504f517221 */ /* 0x000fe20000010000 */
[----:B------:R-:W-:Y:S01]  /*96d0*/  FADD.FTZ R75, R85, R72 ;  /* 0x00000048554b7221 */ /* 0x000fe20000010000 */
[----:B------:R-:W-:Y:S01]  /*96e0*/  F2FP.BF16.F32.PACK_AB R72, R7, R6 ;  /* 0x000000060748723e */ /* 0x000fe200000010ff */
[----:B------:R2:W-:Y:S01]  /*96f0*/  STSM.16.M88.4 [R2+0x2d300], R20 ;  /* 0x02d3001402007844 */ /* 0x0005e20000000200 */
[----:B------:R-:W-:Y:S01]  /*9700*/  FADD.FTZ R81, R122, R81 ;  /* 0x000000517a517221 */ /* 0x000fe20000010000 */
[----:B----4-:R-:W-:Y:S01]  /*9710*/  FADD.FTZ R6, R84, R75 ;  /* 0x0000004b54067221 */ /* 0x010fe20000010000 */
[----:B------:R-:W-:-:S02]  /*9720*/  F2FP.BF16.F32.PACK_AB R73, R118, R90 ;  /* 0x0000005a7649723e */ /* 0x000fc400000010ff */
[----:B0-----:R-:W-:Y:S01]  /*9730*/  F2FP.BF16.F32.PACK_AB R77, R122, R79 ;  /* 0x0000004f7a4d723e */ /* 0x001fe200000010ff */
[----:B------:R-:W-:Y:S01]  /*9740*/  FADD.FTZ R80, R78, R81 ;  /* 0x000000514e507221 */ /* 0x000fe20000010000 */
[----:B------:R-:W-:Y:S01]  /*9750*/  F2FP.BF16.F32.PACK_AB R74, R85, R74 ;  /* 0x0000004a554a723e */ /* 0x000fe200000010ff */
[----:B------:R-:W-:Y:S01]  /*9760*/  FADD.FTZ R81, R105, R6 ;  /* 0x0000000669517221 */ /* 0x000fe20000010000 */
[----:B------:R-:W-:Y:S01]  /*9770*/  F2FP.BF16.F32.PACK_AB R75, R87, R86 ;  /* 0x00000056574b723e */ /* 0x000fe200000010ff */
[C---:B------:R-:W-:Y:S01]  /*9780*/  FADD.FTZ R7, R3.reuse, R80 ;  /* 0x0000005003077221 */ /* 0x040fe20000010000 */
[----:B------:R-:W-:Y:S01]  /*9790*/  F2FP.BF16.F32.PACK_AB R79, R3, R78 ;  /* 0x0000004e034f723e */ /* 0x000fe200000010ff */
[----:B-1----:R-:W-:Y:S01]  /*97a0*/  FADD.FTZ R81, R96, R81 ;  /* 0x0000005160517221 */ /* 0x002fe20000010000 */
[----:B------:R-:W-:Y:S01]  /*97b0*/  F2FP.BF16.F32.PACK_AB R76, R105, R84 ;  /* 0x00000054694c723e */ /* 0x000fe200000010ff */
[----:B------:R2:W-:Y:S01]  /*97c0*/  STSM.16.M88.4 [R2+0x2eb00], R72 ;  /* 0x02eb004802007844 */ /* 0x0005e20000000200 */
[C---:B---3--:R-:W-:Y:S01]  /*97d0*/  F2FP.BF16.F32.PACK_AB R78, R82.reuse, R96 ;  /* 0x00000060524e723e */ /* 0x048fe200000010ff */
[----:B------:R-:W-:Y:S01]  /*97e0*/  FADD.FTZ R6, R82, R81 ;  /* 0x0000005152067221 */ /* 0x000fe20000010000 */
[----:B------:R-:W-:-:S03]  /*97f0*/  IMAD.MOV.U32 R3, RZ, RZ, R11 ;  /* 0x000000ffff037224 */ /* 0x000fc600078e000b */
[----:B------:R2:W-:Y:S01]  /*9800*/  STSM.16.M88.4 [R2+0x30300], R76 ;  /* 0x0303004c02007844 */ /* 0x0005e20000000200 */
        /* <DEDUP_REMOVED lines=8> */
[----:B------:R-:W-:Y:S01]  /*9890*/  IMAD.MOV.U32 R3, RZ, RZ, R11 ;  /* 0x000000ffff037224 */ /* 0x000fe200078e000b */
[----:B------:R-:W-:Y:S01]  /*98a0*/  UMOV UR39, UR57 ;  /* 0x0000003900277c82 */ /* 0x000fe20008000000 */
[----:B------:R-:W-:Y:S02]  /*98b0*/  IMAD.MOV.U32 R5, RZ, RZ, R10 ;  /* 0x000000ffff057224 */ /* 0x000fe400078e000a */
[----:B------:R-:W-:-:S07]  /*98c0*/  IMAD.MOV.U32 R16, RZ, RZ, R8 ;  /* 0x000000ffff107224 */ /* 0x000fce00078e0008 */
.L_x_2091:
[----:B------:R-:W-:-:S13]  /*98d0*/  ISETP.GE.AND P2, PT, R4, R147, PT ;  /* 0x000000930400720c */ /* 0x000fda0003f46270 */
[----:B------:R-:W-:Y:S05]  /*98e0*/  @!P2 BRA `(.L_x_2101) ;  /* 0x0000003400cca947 */ /* 0x000fea0003800000 */
[----:B------:R-:W-:Y:S01]  /*98f0*/  IMAD.MOV.U32 R9, RZ, RZ, R3 ;  /* 0x000000ffff097224 */ /* 0x000fe200078e0003 */
[----:B------:R-:W-:Y:S01]  /*9900*/  UMOV UR57, UR39 ;  /* 0x0000002700397c82 */ /* 0x000fe20008000000 */
[----:B------:R-:W-:Y:S02]  /*9910*/  IMAD.MOV.U32 R8, RZ, RZ, R5 ;  /* 0x000000ffff087224 */ /* 0x000fe400078e0005 */
[----:B------:R-:W-:-:S07]  /*9920*/  IMAD.MOV.U32 R10, RZ, RZ, R16 ;  /* 0x000000ffff0a7224 */ /* 0x000fce00078e0010 */
.L_x_2110:
[----:B------:R-:W-:Y:S01]  /*9930*/  UIADD3 UR39, UR57, 0x1, URZ ;  /* 0x0000000139277890 */ /* 0x000fe2000fffe03f */
[----:B------:R-:W-:-:S03]  /*9940*/  ISETP.NE.AND P3, PT, RZ, UR38, PT ;  /* 0x00000026ff007c0c */ /* 0x000fc6000bf65270 */
[----:B------:R-:W-:-:S04]  /*9950*/  UISETP.NE.AND UP0, UPT, UR39, 0x2, UPT ;  /* 0x000000022700788c */ /* 0x000fc8000bf05270 */
[----:B------:R-:W-:Y:S02]  /*9960*/  USEL UR6, URZ, 0x1, UP0 ;  /* 0x000000013f067887 */ /* 0x000fe40008000000 */
[----:B------:R-:W-:-:S04]  /*9970*/  USEL UR39, UR39, URZ, UP0 ;  /* 0x0000003f27277287 */ /* 0x000fc80008000000 */
[----:B------:R-:W-:Y:S01]  /*9980*/  LOP3.LUT R16, R10, UR6, RZ, 0x3c, !PT ;  /* 0x000000060a107c12 */ /* 0x000fe2000f8e3cff */
[----:B-1----:R-:W-:Y:S07]  /*9990*/  @P3 BRA `(.L_x_2102) ;  /* 0x0000000000283947 */ /* 0x002fee0003800000 */
[----:B------:R-:W-:Y:S05]  /*99a0*/  @!P0 BRA `(.L_x_2103) ;  /* 0x0000000000048947 */ /* 0x000fea0003800000 */
[----:B------:R-:W-:Y:S01]  /*99b0*/  BPT.TRAP 0x1 ;  /* 0x000000040000795c */ /* 0x000fe20000300000 */
.L_x_2103:
[----:B------:R-:W-:Y:S01]  /*99c0*/  ULEA UR6, UR39, UR36, 0x3 ;  /* 0x0000002427067291 */ /* 0x000fe2000f8e183f */
[----:B------:R-:W-:-:S08]  /*99d0*/  SHF.L.U32 R0, R16, 0x1f, RZ ;  /* 0x0000001f10007819 */ /* 0x000fd000000006ff */
[----:B------:R1:W3:Y:S01]  /*99e0*/  SYNCS.PHASECHK.TRANS64.TRYWAIT P2, [UR6+0x31c30], R0 ;  /* 0x031c3000ff0075a7 */ /* 0x0002e20008040146 */
[----:B------:R-:W-:Y:S05]  /*99f0*/  @!P0 BRA `(.L_x_2104) ;  /* 0x0000000000048947 */ /* 0x000fea0003800000 */
[----:B------:R-:W-:Y:S01]  /*9a00*/  BPT.TRAP 0x1 ;  /* 0x000000040000795c */ /* 0x000fe20000300000 */
.L_x_2104:
[----:B---3--:R-:W-:Y:S05]  /*9a10*/  @P2 BRA `(.L_x_2102) ;  /* 0x0000000000082947 */ /* 0x008fea0003800000 */
[----:B------:R-:W3:Y:S02]  /*9a20*/  SYNCS.PHASECHK.TRANS64.TRYWAIT P2, [UR6+0x31c30], R0 ;  /* 0x031c3000ff0075a7 */ /* 0x000ee40008040146 */
[----:B---3--:R-:W-:Y:S05]  /*9a30*/  @!P2 BRA `(.L_x_2105) ;  /* 0x000000d8006ca947 */ /* 0x008fea0003800000 */
.L_x_2102:
[----:B---3--:R-:W3:Y:S01]  /*9a40*/  S2R R3, SR_TID.X ;  /* 0x0000000000037919 */ /* 0x008ee20000002100 */
        /* <DEDUP_REMOVED lines=29> */
[----:B-1----:R-:W-:Y:S01]  /*9c20*/  VIADD R0, R3, 0x8 ;  /* 0x0000000803007836 */ /* 0x002fe20000000000 */
        /* <DEDUP_REMOVED lines=60> */
[----:B--2---:R-:W-:-:S06]  /*9ff0*/  WARPGROUP.ARRIVE ;  /* 0x00000000000079c5 */ /* 0x004fcc0000000000 */
        /* <DEDUP_REMOVED lines=265> */
.L_x_2107:
[----:B------:R-:W-:Y:S01]  /*b090*/  ULEA UR6, UR57, UR36, 0x3 ;  /* 0x0000002439067291 */ /* 0x000fe2000f8e183f */
[----:B------:R-:W-:-:S08]  /*b0a0*/  SHF.L.U32 R0, R10, 0x1f, RZ ;  /* 0x0000001f0a007819 */ /* 0x000fd000000006ff */
[----:B------:R1:W2:Y:S01]  /*b0b0*/  SYNCS.PHASECHK.TRANS64.TRYWAIT P2, [UR6+0x31c50], R0 ;  /* 0x031c5000ff0075a7 */ /* 0x0002a20008040146 */
[----:B------:R-:W-:Y:S05]  /*b0c0*/  @!P0 BRA `(.L_x_2108) ;  /* 0x0000000000048947 */ /* 0x000fea0003800000 */
[----:B------:R-:W-:Y:S01]  /*b0d0*/  BPT.TRAP 0x1 ;  /* 0x000000040000795c */ /* 0x000fe20000300000 */
.L_x_2108:
[----:B--2---:R-:W-:Y:S05]  /*b0e0*/  @P2 BRA `(.L_x_2106) ;  /* 0x0000000000082947 */ /* 0x004fea0003800000 */
[----:B------:R-:W2:Y:S02]  /*b0f0*/  SYNCS.PHASECHK.TRANS64.TRYWAIT P2, [UR6+0x31c50], R0 ;  /* 0x031c5000ff0075a7 */ /* 0x000ea40008040146 */
[----:B--2---:R-:W-:Y:S05]  /*b100*/  @!P2 BRA `(.L_x_2109) ;  /* 0x000000c000d0a947 */ /* 0x004fea0003800000 */
.L_x_2106:
[----:B------:R-:W-:Y:S01]  /*b110*/  UIADD3 UR6, UR36, 0x200, URZ ;  /* 0x0000020024067890 */ /* 0x000fe2000fffe03f */
[----:B------:R-:W-:Y:S01]  /*b120*/  WARPGROUP.ARRIVE ;  /* 0x00000000000079c5 */ /* 0x000fe20000000000 */
[----:B------:R-:W-:Y:S01]  /*b130*/  ULOP3.LUT UR7, UR37, 0x10000, URZ, 0xfc, !UPT ;  /* 0x0001000025077892 */ /* 0x000fe2000f8efc3f */
[----:B-12---:R-:W-:Y:S01]  /*b140*/  FMNMX.FTZ R0, R136, R8, !PT ;  /* 0x0000000888007209 */ /* 0x006fe20007810000 */
[----:B------:R-:W-:-:S03]  /*b150*/  USHF.R.U32.HI UR6, URZ, 0x4, UR6 ;  /* 0x000000043f067899 */ /* 0x000fc60008011606 */
[----:B0-----:R-:W0:Y:S01]  /*b160*/  S2R R15, SR_TID.X ;  /* 0x00000000000f7919 */ /* 0x001e220000002100 */
[----:B------:R-:W-:Y:S01]  /*b170*/  UMOV UR29, 0xc0000010 ;  /* 0xc0000010001d7882 */ /* 0x000fe20000000000 */
[----:B------:R-:W-:Y:S01]  /*b180*/  UMOV UR31, 0x80000020 ;  /* 0x80000020001f7882 */ /* 0x000fe20000000000 */
[----:B------:R-:W-:Y:S01]  /*b190*/  ULOP3.LUT UR6, UR6, 0x3fff, URZ, 0xc0, !UPT ;  /* 0x00003fff06067892 */ /* 0x000fe2000f8ec03f */
[----:B------:R-:W-:Y:S01]  /*b1a0*/  FMNMX.FTZ R0, R137, R0, !PT ;  /* 0x0000000089007209 */ /* 0x000fe20007810000 */
[----:B------:R-:W-:Y:S02]  /*b1b0*/  UMOV UR28, UR7 ;  /* 0x00000007001c7c82 */ /* 0x000fe40008000000 */
        /* <DEDUP_REMOVED lines=52> */
[----:B0-----:R-:W-:Y:S02]  /*b500*/  FMNMX.FTZ R3, R0, R3, !PT ;  /* 0x0000000300037209 */ /* 0x001fe40007810000 */
[----:B------:R-:W0:Y:S03]  /*b510*/  LDC R0, c[0x0][0x988] ;  /* 0x00026200ff007b82 */ /* 0x000e260000000800 */
[----:B------:R-:W1:Y:S02]  /*b520*/  SHFL.BFLY PT, R5, R3, 0x1, 0x1f ;  /* 0x0c201f0003057f89 */ /* 0x000e6400000e0000 */
[----:B-1----:R-:W-:-:S05]  /*b530*/  FMNMX.FTZ R5, R3, R5, !PT ;  /* 0x0000000503057209 */ /* 0x002fca0007810000 */
[C---:B------:R-:W-:Y:S01]  /*b540*/  FADD.FTZ R8, -R5.reuse, R8 ;  /* 0x0000000805087221 */ /* 0x040fe20000010100 */
[----:B0-----:R-:W-:-:S03]  /*b550*/  FMUL.FTZ R3, R5, R0 ;  /* 0x0000000005037220 */ /* 0x001fc60000410000 */
        /* <DEDUP_REMOVED lines=18> */
[----:B------:R-:W-:Y:S01]  /*b680*/  FFMA.FTZ R117, R117, R0, -R3 ;  /* 0x0000000075757223 */ /* 0x000fe20000010803 */
[----:B------:R-:W-:-:S02]  /*b690*/  WARPGROUP.DEPBAR.LE gsb0, 0x0 ;  /* 0x00008000000079c5 */ /* 0x000fc40000010000 */
[----:B------:R-:W-:Y:S01]  /*b6a0*/  WARPGROUP.ARRIVE ;  /* 0x00000000000079c5 */ /* 0x000fe20000000000 */
[----:B------:R-:W1:Y:S01]  /*b6b0*/  MUFU.EX2 R137, R137 ;  /* 0x0000008900897308 */ /* 0x000e620000000800 */
[-CC-:B------:R-:W-:Y:S01]  /*b6c0*/  FFMA.FTZ R104, R104, R0.reuse, -R3.reuse ;  /* 0x0000000068687223 */ /* 0x180fe20000010803 */
[-CC-:B------:R-:W-:Y:S01]  /*b6d0*/  FFMA.FTZ R105, R105, R0.reuse, -R3.reuse ;  /* 0x0000000069697223 */ /* 0x180fe20000010803 */
[-CC-:B------:R-:W-:Y:S01]  /*b6e0*/  FFMA.FTZ R108, R108, R0.reuse, -R3.reuse ;  /* 0x000000006c6c7223 */ /* 0x180fe20000010803 */
[-CC-:B------:R-:W-:Y:S01]  /*b6f0*/  FFMA.FTZ R109, R109, R0.reuse, -R3.reuse ;  /* 0x000000006d6d7223 */ /* 0x180fe20000010803 */
[----:B------:R-:W-:Y:S01]  /*b700*/  HGMMA.64x96x16.F32.BF16 R24, gdesc[UR28].tnspB, R24, gsb0 ;  /* 0x416000001c1879f0 */ /* 0x000fe20008001818 */
[----:B------:R-:W-:Y:S01]  /*b710*/  UIADD3 UR28, UR7, 0x480, URZ ;  /* 0x00000480071c7890 */ /* 0x000fe2000fffe03f */
[-CC-:B------:R-:W-:Y:S01]  /*b720*/  FFMA.FTZ R96, R96, R0.reuse, -R3.reuse ;  /* 0x0000000060607223 */ /* 0x180fe20000010803 */
[----:B------:R-:W-:Y:S01]  /*b730*/  UIADD3 UR30, UR6, 0xc0, URZ ;  /* 0x000000c0061e7890 */ /* 0x000fe2000fffe03f */
[----:B------:R-:W2:Y:S01]  /*b740*/  MUFU.EX2 R10, R140 ;  /* 0x0000008c000a7308 */ /* 0x000ea20000000800 */
[----:B------:R-:W-:Y:S01]  /*b750*/  UMOV UR29, 0xc0000010 ;  /* 0xc0000010001d7882 */ /* 0x000fe20000000000 */
[----:B------:R-:W-:Y:S01]  /*b760*/  UMOV UR31, 0x80000020 ;  /* 0x80000020001f7882 */ /* 0x000fe20000000000 */
        /* <DEDUP_REMOVED lines=16> */
[----:B------:R-:W4:Y:S01]  /*b870*/  MUFU.EX2 R12, R128 ;  /* 0x00000080000c7308 */ /* 0x000f220000000800 */
[----:B0-----:R-:W-:Y:S01]  /*b880*/  FFMA.FTZ R3, R13, R6, R8 ;  /* 0x000000060d037223 */ /* 0x001fe20000010008 */
[----:B-1----:R-:W-:-:S03]  /*b890*/  F2FP.BF16.F32.PACK_AB R8, R137, R8 ;  /* 0x000000088908723e */ /* 0x002fc600000010ff */
[----:B------:R-:W-:-:S03]  /*b8a0*/  FADD.FTZ R3, R137, R3 ;  /* 0x0000000389037221 */ /* 0x000fc60000010000 */
[----:B------:R-:W0:Y:S01]  /*b8b0*/  MUFU.EX2 R129, R129 ;  /* 0x0000008100817308 */ /* 0x000e220000000800 */
[----:B--2---:R-:W-:Y:S01]  /*b8c0*/  FADD.FTZ R3, R10, R3 ;  /* 0x000000030a037221 */ /* 0x004fe20000010000 */
[----:B---3--:R-:W-:-:S03]  /*b8d0*/  F2FP.BF16.F32.PACK_AB R10, R141, R10 ;  /* 0x0000000a8d0a723e */ /* 0x008fc600000010ff */
[----:B------:R-:W-:-:S03]  /*b8e0*/  FADD.FTZ R3, R141, R3 ;  /* 0x000000038d037221 */ /* 0x000fc60000010000 */
[----:B------:R-:W-:Y:S01]  /*b8f0*/  MUFU.EX2 R132, R132 ;  /* 0x0000008400847308 */ /* 0x000fe20000000800 */
[----:B----4-:R-:W-:-:S07]  /*b900*/  FADD.FTZ R3, R12, R3 ;  /* 0x000000030c037221 */ /* 0x010fce0000010000 */
[----:B------:R-:W-:Y:S01]  /*b910*/  MUFU.EX2 R120, R120 ;  /* 0x0000007800787308 */ /* 0x000fe20000000800 */
[C---:B0-----:R-:W-:Y:S01]  /*b920*/  FADD.FTZ R6, R129.reuse, R3 ;  /* 0x0000000381067221 */ /* 0x041fe20000010000 */
[----:B------:R-:W-:Y:S02]  /*b930*/  FMNMX.FTZ R3, R138, R9, !PT ;  /* 0x000000098a037209 */ /* 0x000fe40007810000 */
[----:B------:R-:W-:Y:S02]  /*b940*/  F2FP.BF16.F32.PACK_AB R12, R129, R12 ;  /* 0x0000000c810c723e */ /* 0x000fe400000010ff */
[----:B------:R-:W-:Y:S02]  /*b950*/  FMNMX.FTZ R3, R139, R3, !PT ;  /* 0x000000038b037209 */ /* 0x000fe40007810000 */
[----:B------:R-:W-:Y:S02]  /*b960*/  MUFU.EX2 R124, R124 ;  /* 0x0000007c007c7308 */ /* 0x000fe40000000800 */
[----:B------:R-:W-:-:S04]  /*b970*/  FMNMX.FTZ R3, R142, R3, !PT ;  /* 0x000000038e037209 */ /* 0x000fc80007810000 */
        /* <DEDUP_REMOVED lines=58> */
[----:B------:R-:W-:Y:S01]  /*bd20*/  MUFU.EX2 R81, R81 ;  /* 0x0000005100517308 */ /* 0x000fe20000000800 */
[----:B------:R-:W-:-:S02]  /*bd30*/  WARPGROUP.DEPBAR.LE gsb0, 0x0 ;  /* 0x00008000000079c5 */ /* 0x000fc40000010000 */
[----:B------:R-:W-:-:S05]  /*bd40*/  WARPGROUP.ARRIVE ;  /* 0x00000000000079c5 */ /* 0x000fca0000000000 */
[----:B------:R-:W-:Y:S01]  /*bd50*/  MUFU.EX2 R84, R84 ;  /* 0x0000005400547308 */ /* 0x000fe20000000800 */
[----:B0-----:R-:W-:Y:S01]  /*bd60*/  FMNMX.FTZ R3, R3, R11, !PT ;  /* 0x0000000b03037209 */ /* 0x001fe20007810000 */
[----:B------:R-:W-:Y:S01]  /*bd70*/  HGMMA.64x96x16.F32.BF16 R24, gdesc[UR28].tnspB, R24, gsb0 ;  /* 0x416000001c1879f0 */ /* 0x000fe20008001818 */
[----:B------:R-:W-:Y:S02]  /*bd80*/  UIADD3 UR28, UR7, 0x780, URZ ;  /* 0x00000780071c7890 */ /* 0x000fe4000fffe03f */
[----:B------:R-:W-:Y:S01]  /*bd90*/  UIADD3 UR30, UR6, 0x140, URZ ;  /* 0x00000140061e7890 */ /* 0x000fe2000fffe03f */
[----:B------:R-:W0:Y:S01]  /*bda0*/  SHFL.BFLY PT, R11, R3, 0x1, 0x1f ;  /* 0x0c201f00030b7f89 */ /* 0x000e2200000e0000 */
[----:B------:R-:W-:Y:S01]  /*bdb0*/  UMOV UR29, 0xc0000010 ;  /* 0xc0000010001d7882 */ /* 0x000fe20000000000 */
[----:B------:R-:W-:Y:S01]  /*bdc0*/  UMOV UR31, 0x80000020 ;  /* 0x80000020001f7882 */ /* 0x000fe20000000000 */
[----:B------:R-:W-:Y:S08]  /*bdd0*/  MUFU.EX2 R85, R85 ;  /* 0x0000005500557308 */ /* 0x000ff00000000800 */
[----:B------:R-:W-:Y:S08]  /*bde0*/  MUFU.EX2 R72, R72 ;  /* 0x0000004800487308 */ /* 0x000ff00000000800 */
[----:B------:R-:W-:Y:S01]  /*bdf0*/  MUFU.EX2 R73, R73 ;  /* 0x0000004900497308 */ /* 0x000fe20000000800 */
[----:B0-----:R-:W-:-:S07]  /*be00*/  FMNMX.FTZ R3, R3, R11, !PT ;  /* 0x0000000b03037209 */ /* 0x001fce0007810000 */
[----:B------:R-:W-:Y:S01]  /*be10*/  MUFU.EX2 R76, R76 ;  /* 0x0000004c004c7308 */ /* 0x000fe20000000800 */
        /* <DEDUP_REMOVED lines=38> */
[----:B------:R-:W-:-:S02]  /*c080*/  VIADD R11, R14, 0x9 ;  /* 0x000000090e0b7836 */ /* 0x000fc40000000000 */
[----:B------:R-:W-:Y:S01]  /*c090*/  FMUL.FTZ R9, R9, R0 ;  /* 0x0000000009097220 */ /* 0x000fe20000410000 */
[----:B------:R-:W-:Y:S02]  /*c0a0*/  MUFU.EX2 R139, R139 ;  /* 0x0000008b008b7308 */ /* 0x000fe40000000800 */
[----:B------:R-:W-:Y:S02]  /*c0b0*/  SEL R11, R11, 0x9, !P2 ;  /* 0x000000090b0b7807 */ /* 0x000fe40005000000 */
[C---:B------:R-:W-:Y:S01]  /*c0c0*/  ISETP.GT.AND P2, PT, R4.reuse, R147, PT ;  /* 0x000000930400720c */ /* 0x040fe20003f44270 */
[----:B------:R-:W-:-:S03]  /*c0d0*/  VIADD R4, R4, 0xffffffff ;  /* 0xffffffff04047836 */ /* 0x000fc60000000000 */
[----:B------:R-:W-:Y:S08]  /*c0e0*/  MUFU.EX2 R17, R9 ;  /* 0x0000000900117308 */ /* 0x000ff00000000800 */
[----:B------:R-:W0:Y:S08]  /*c0f0*/  MUFU.EX2 R9, R138 ;  /* 0x0000008a00097308 */ /* 0x000e300000000800 */
[----:B------:R-:W1:Y:S01]  /*c100*/  MUFU.EX2 R142, R142 ;  /* 0x0000008e008e7308 */ /* 0x000e620000000800 */
[----:B------:R-:W-:-:S02]  /*c110*/  WARPGROUP.DEPBAR.LE gsb0, 0x0 ;  /* 0x00008000000079c5 */ /* 0x000fc40000010000 */
[----:B------:R-:W-:-:S05]  /*c120*/  WARPGROUP.ARRIVE ;  /* 0x00000000000079c5 */ /* 0x000fca0000000000 */
[----:B------:R-:W-:Y:S01]  /*c130*/  MUFU.EX2 R143, R143 ;  /* 0x0000008f008f7308 */ /* 0x000fe20000000800 */
[----:B0-----:R-:W-:Y:S01]  /*c140*/  FFMA.FTZ R7, R17, R7, R9 ;  /* 0x0000000711077223 */ /* 0x001fe20000010009 */
[C---:B------:R-:W-:Y:S01]  /*c150*/  F2FP.BF16.F32.PACK_AB R9, R139.reuse, R9 ;  /* 0x000000098b09723e */ /* 0x040fe200000010ff */
[----:B------:R-:W-:Y:S01]  /*c160*/  HGMMA.64x96x16.F32.BF16 R24, gdesc[UR28].tnspB, R24, gsb0 ;  /* 0x416000001c1879f0 */ /* 0x000fe20008001818 */
[----:B------:R-:W-:Y:S01]  /*c170*/  UIADD3 UR28, UR7, 0x900, URZ ;  /* 0x00000900071c7890 */ /* 0x000fe2000fffe03f */
[----:B------:R-:W-:Y:S01]  /*c180*/  FADD.FTZ R7, R139, R7 ;  /* 0x000000078b077221 */ /* 0x000fe20000010000 */
[----:B------:R-:W-:Y:S01]  /*c190*/  UIADD3 UR30, UR6, 0x180, URZ ;  /* 0x00000180061e7890 */ /* 0x000fe2000fffe03f */
[----:B------:R-:W-:Y:S01]  /*c1a0*/  UMOV UR29, 0xc0000010 ;  /* 0xc0000010001d7882 */ /* 0x000fe20000000000 */
[----:B------:R-:W-:Y:S01]  /*c1b0*/  UMOV UR31, 0x80000020 ;  /* 0x80000020001f7882 */ /* 0x000fe20000000000 */
[----:B------:R-:W-:Y:S01]  /*c1c0*/  MUFU.EX2 R14, R133 ;  /* 0x00000085000e7308 */ /* 0x000fe20000000800 */
[----:B-1----:R-:W-:-:S07]  /*c1d0*/  FADD.FTZ R7, R142, R7 ;  /* 0x000000078e077221 */ /* 0x002fce0000010000 */
[----:B------:R-:W-:Y:S08]  /*c1e0*/  MUFU.EX2 R130, R130 ;  /* 0x0000008200827308 */ /* 0x000ff00000000800 */
[----:B------:R-:W0:Y:S08]  /*c1f0*/  MUFU.EX2 R131, R131 ;  /* 0x0000008300837308 */ /* 0x000e300000000800 */
[----:B------:R-:W1:Y:S08]  /*c200*/  MUFU.EX2 R15, R134 ;  /* 0x00000086000f7308 */ /* 0x000e700000000800 */
        /* <DEDUP_REMOVED lines=38> */
[----:B------:R-:W-:Y:S01]  /*c470*/  MUFU.EX2 R79, R79 ;  /* 0x0000004f004f7308 */ /* 0x000fe20000000800 */
[----:B------:R-:W-:-:S02]  /*c480*/  WARPGROUP.DEPBAR.LE gsb0, 0x0 ;  /* 0x00008000000079c5 */ /* 0x000fc40000010000 */
[----:B------:R-:W-:-:S06]  /*c490*/  WARPGROUP.ARRIVE ;  /* 0x00000000000079c5 */ /* 0x000fcc0000000000 */
[----:B------:R-:W-:Y:S03]  /*c4a0*/  HGMMA.64x96x16.F32.BF16 R24, gdesc[UR28].tnspB, R24, gsb0 ;  /* 0x416000001c1879f0 */ /* 0x000fe60008001818 */
[----:B------:R-:W-:Y:S02]  /*c4b0*/  WARPGROUP.DEPBAR.LE gsb0, 0x0 ;  /* 0x00008000000079c5 */ /* 0x000fe40000010000 */
[----:B------:R3:W-:Y:S06]  /*c4c0*/  BAR.ARV R11, 0x100 ;  /* 0x0004000b0000751d */ /* 0x0007ec0000002000 */
[-C--:B------:R-:W-:Y:S01]  /*c4d0*/  FMUL.FTZ R24, R24, R13.reuse ;  /* 0x0000000d18187220 */ /* 0x080fe20000410000 */
[----:B------:R-:W-:Y:S01]  /*c4e0*/  FMUL.FTZ R25, R25, R13 ;  /* 0x0000000d19197220 */ /* 0x000fe20000410000 */
[----:B---3--:R-:W-:-:S02]  /*c4f0*/  IMAD.U32 R11, RZ, RZ, UR39 ;  /* 0x00000027ff0b7e24 */ /* 0x008fc4000f8e00ff */
        /* <DEDUP_REMOVED lines=26> */
[----:B---3--:R-:W-:Y:S01]  /*c6a0*/  IMAD.U32 R11, RZ, RZ, UR57 ;  /* 0x00000039ff0b7e24 */ /* 0x008fe2000f8e00ff */
[----:B0-----:R-:W-:Y:S01]  /*c6b0*/  F2FP.BF16.F32.PACK_AB R13, R131, R130 ;  /* 0x00000082830d723e */ /* 0x001fe200000010ff */
[----:B------:R-:W-:Y:S01]  /*c6c0*/  UMOV UR57, UR39 ;  /* 0x0000002700397c82 */ /* 0x000fe20008000000 */
        /* <DEDUP_REMOVED lines=24> */
[C---:B0-----:R-:W-:Y:S01]  /*c850*/  F2FP.BF16.F32.PACK_AB R11, R143.reuse, R142 ;  /* 0x0000008e8f0b723e */ /* 0x041fe200000010ff */
[----:B------:R-:W-:Y:S01]  /*c860*/  FADD.FTZ R143, R143, R7 ;  /* 0x000000078f8f7221 */ /* 0x000fe20000010000 */
[----:B------:R-:W-:Y:S01]  /*c870*/  FADD.FTZ R7, R132, R6 ;  /* 0x0000000684077221 */ /* 0x000fe20000010000 */
[-C--:B------:R-:W-:Y:S01]  /*c880*/  FMUL.FTZ R66, R66, R17.reuse ;  /* 0x0000001142427220 */ /* 0x080fe20000410000 */
[-C--:B------:R-:W-:Y:S01]  /*c890*/  FMUL.FTZ R67, R67, R17.reuse ;  /* 0x0000001143437220 */ /* 0x080fe20000410000 */
[----:B------:R0:W-:Y:S01]  /*c8a0*/  STSM.16.M88.4 [R2+0x24300], R8 ;  /* 0x0243000802007844 */ /* 0x0001e20000000200 */
[----:B------:R-:W-:Y:S01]  /*c8b0*/  FADD.FTZ R7, R14, R7 ;  /* 0x000000070e077221 */ /* 0x000fe20000010000 */
[----:B------:R-:W-:Y:S01]  /*c8c0*/  FADD.FTZ R143, R130, R143 ;  /* 0x0000008f828f7221 */ /* 0x000fe20000010000 */
[----:B------:R-:W-:Y:S01]  /*c8d0*/  F2FP.BF16.F32.PACK_AB R14, R14, R132 ;  /* 0x000000840e0e723e */ /* 0x000fe200000010ff */
[-C--:B------:R-:W-:Y:S01]  /*c8e0*/  FMUL.FTZ R70, R70, R17.reuse ;  /* 0x0000001146467220 */ /* 0x080fe20000410000 */
[----:B------:R-:W-:Y:S01]  /*c8f0*/  FADD.FTZ R7, R120, R7 ;  /* 0x0000000778077221 */ /* 0x000fe20000010000 */
[----:B------:R-:W-:Y:S01]  /*c900*/  FADD.FTZ R6, R131, R143 ;  /* 0x0000008f83067221 */ /* 0x000fe20000010000 */
[----:B------:R-:W-:-:S03]  /*c910*/  FMUL.FTZ R71, R71, R17 ;  /* 0x0000001147477220 */ /* 0x000fc60000410000 */
[----:B-1----:R-:W-:Y:S01]  /*c920*/  FADD.FTZ R6, R15, R6 ;  /* 0x000000060f067221 */ /* 0x002fe20000010000 */
[----:B--2---:R-:W-:-:S03]  /*c930*/  F2FP.BF16.F32.PACK_AB R15, R135, R15 ;  /* 0x0000000f870f723e */ /* 0x004fc600000010ff */
[----:B------:R-:W-:Y:S01]  /*c940*/  FADD.FTZ R6, R135, R6 ;  /* 0x0000000687067221 */ /* 0x000fe20000010000 */
[----:B0-----:R-:W0:Y:S01]  /*c950*/  MUFU.EX2 R8, R121 ;  /* 0x0000007900087308 */ /* 0x001e220000000800 */
[----:B------:R-:W-:Y:S07]  /*c960*/  STSM.16.M88.4 [R2+0x25b00], R12 ;  /* 0x025b000c02007844 */ /* 0x000fee0000000200 */
[----:B------:R-:W1:Y:S08]  /*c970*/  MUFU.EX2 R10, R125 ;  /* 0x0000007d000a7308 */ /* 0x000e700000000800 */
[----:B------:R-:W2:Y:S01]  /*c980*/  MUFU.EX2 R9, R122 ;  /* 0x0000007a00097308 */ /* 0x000ea20000000800 */
[C---:B0-----:R-:W-:Y:S01]  /*c990*/  FADD.FTZ R7, R8.reuse, R7 ;  /* 0x0000000708077221 */ /* 0x041fe20000010000 */
[----:B------:R-:W-:-:S03]  /*c9a0*/  F2FP.BF16.F32.PACK_AB R8, R8, R120 ;  /* 0x000000780808723e */ /* 0x000fc600000010ff */
[----:B------:R-:W-:-:S03]  /*c9b0*/  FADD.FTZ R7, R124, R7 ;  /* 0x000000077c077221 */ /* 0x000fc60000010000 */
[----:B------:R-:W0:Y:S01]  /*c9c0*/  MUFU.EX2 R11, R126 ;  /* 0x0000007e000b7308 */ /* 0x000e220000000800 */
[C---:B-1----:R-:W-:Y:S01]  /*c9d0*/  FADD.FTZ R7, R10.reuse, R7 ;  /* 0x000000070a077221 */ /* 0x042fe20000010000 */
[----:B------:R-:W-:-:S03]  /*c9e0*/  F2FP.BF16.F32.PACK_AB R10, R10, R124 ;  /* 0x0000007c0a0a723e */ /* 0x000fc600000010ff */
[----:B------:R-:W-:Y:S01]  /*c9f0*/  FADD.FTZ R7, R112, R7 ;  /* 0x0000000770077221 */ /* 0x000fe20000010000 */
[----:B--2---:R-:W-:Y:S01]  /*ca00*/  FADD.FTZ R6, R9, R6 ;  /* 0x0000000609067221 */ /* 0x004fe20000010000 */
[----:B------:R-:W-:-:S03]  /*ca10*/  F2FP.BF16.F32.PACK_AB R9, R123, R9 ;  /* 0x000000097b09723e */ /* 0x000fc600000010ff */
[----:B------:R-:W-:Y:S01]  /*ca20*/  FADD.FTZ R18, R123, R6 ;  /* 0x000000067b127221 */ /* 0x000fe20000010000 */
[C---:B------:R-:W-:Y:S01]  /*ca30*/  FADD.FTZ R6, R20.reuse, R7 ;  /* 0x0000000714067221 */ /* 0x040fe20000010000 */
[----:B------:R-:W-:Y:S02]  /*ca40*/  F2FP.BF16.F32.PACK_AB R20, R20, R112 ;  /* 0x000000701414723e */ /* 0x000fe400000010ff */
[----:B0-----:R-:W-:Y:S01]  /*ca50*/  FADD.FTZ R7, R11, R18 ;  /* 0x000000120b077221 */ /* 0x001fe20000010000 */
[----:B------:R-:W-:Y:S01]  /*ca60*/  FADD.FTZ R6, R116, R6 ;  /* 0x0000000674067221 */ /* 0x000fe20000010000 */
[C---:B------:R-:W-:Y:S02]  /*ca70*/  F2FP.BF16.F32.PACK_AB R11, R127.reuse, R11 ;  /* 0x0000000b7f0b723e */ /* 0x040fe400000010ff */
[----:B------:R-:W-:Y:S01]  /*ca80*/  FADD.FTZ R7, R127, R7 ;  /* 0x000000077f077221 */ /* 0x000fe20000010000 */
[C---:B------:R-:W-:Y:S01]  /*ca90*/  FADD.FTZ R6, R22.reuse, R6 ;  /* 0x0000000616067221 */ /* 0x040fe20000010000 */
[----:B------:R-:W-:Y:S01]  /*caa0*/  F2FP.BF16.F32.PACK_AB R22, R22, R116 ;  /* 0x000000741616723e */ /* 0x000fe200000010ff */
[----:B------:R0:W-:Y:S01]  /*cab0*/  STSM.16.M88.4 [R2+0x27300], R8 ;  /* 0x0273000802007844 */ /* 0x0001e20000000200 */
[----:B------:R-:W-:Y:S01]  /*cac0*/  FADD.FTZ R7, R21, R7 ;  /* 0x0000000715077221 */ /* 0x000fe20000010000 */
[----:B------:R-:W-:Y:S01]  /*cad0*/  FADD.FTZ R6, R104, R6 ;  /* 0x0000000668067221 */ /* 0x000fe20000010000 */
[----:B------:R-:W-:-:S02]  /*cae0*/  F2FP.BF16.F32.PACK_AB R21, R115, R21 ;  /* 0x000000157315723e */ /* 0x000fc400000010ff */
[----:B------:R-:W-:Y:S01]  /*caf0*/  FADD.FTZ R7, R115, R7 ;  /* 0x0000000773077221 */ /* 0x000fe20000010000 */
[----:B------:R-:W-:-:S03]  /*cb00*/  FADD.FTZ R6, R105, R6 ;  /* 0x0000000669067221 */ /* 0x000fc60000010000 */
[----:B------:R-:W-:Y:S01]  /*cb10*/  FADD.FTZ R7, R23, R7 ;  /* 0x0000000717077221 */ /* 0x000fe20000010000 */
[----:B------:R-:W-:Y:S01]  /*cb20*/  FADD.FTZ R6, R108, R6 ;  /* 0x000000066c067221 */ /* 0x000fe20000010000 */
[C---:B------:R-:W-:Y:S02]  /*cb30*/  F2FP.BF16.F32.PACK_AB R23, R119.reuse, R23 ;  /* 0x000000177717723e */ /* 0x040fe400000010ff */
[----:B------:R-:W-:Y:S01]  /*cb40*/  FADD.FTZ R7, R119, R7 ;  /* 0x0000000777077221 */ /* 0x000fe20000010000 */
[----:B------:R-:W-:Y:S01]  /*cb50*/  FADD.FTZ R113, R109, R6 ;  /* 0x000000066d717221 */ /* 0x000fe20000010000 */
[----:B0-----:R-:W-:Y:S02]  /*cb60*/  F2FP.BF16.F32.PACK_AB R8, R105, R104 ;  /* 0x000000686908723e */ /* 0x001fe400000010ff */
        /* <DEDUP_REMOVED lines=11> */
[----:B------:R-:W-:Y:S02]  /*cc20*/  FADD.FTZ R13, R101, R18 ;  /* 0x00000012650d7221 */ /* 0x000fe40000010000 */
[----:B------:R1:W-:Y:S01]  /*cc30*/  STSM.16.M88.4 [R2+0x2a300], R8 ;  /* 0x02a3000802007844 */ /* 0x0003e20000000200 */
[----:B------:R-:W-:Y:S01]  /*cc40*/  FADD.FTZ R6, R98, R7 ;  /* 0x0000000762067221 */ /* 0x000fe20000010000 */
[----:B------:R-:W-:Y:S01]  /*cc50*/  FADD.FTZ R12, R88, R13 ;  /* 0x0000000d580c7221 */ /* 0x000fe20000010000 */
[----:B------:R-:W-:Y:S01]  /*cc60*/  MUFU.EX2 R18, R75 ;  /* 0x0000004b00127308 */ /* 0x000fe20000000800 */
[----:B0-----:R-:W-:Y:S01]  /*cc70*/  F2FP.BF16.F32.PACK_AB R20, R81, R80 ;  /* 0x000000505114723e */ /* 0x001fe200000010ff */
[----:B------:R-:W-:Y:S01]  /*cc80*/  FADD.FTZ R7, R99, R6 ;  /* 0x0000000663077221 */ /* 0x000fe20000010000 */
[----:B------:R-:W-:-:S03]  /*cc90*/  FADD.FTZ R13, R89, R12 ;  /* 0x0000000c590d7221 */ /* 0x000fc60000010000 */
[----:B------:R-:W-:Y:S01]  /*cca0*/  FADD.FTZ R6, R102, R7 ;  /* 0x0000000766067221 */ /* 0x000fe20000010000 */
[----:B------:R-:W-:Y:S01]  /*ccb0*/  FADD.FTZ R12, R92, R13 ;  /* 0x0000000d5c0c7221 */ /* 0x000fe20000010000 */
[----:B------:R0:W2:Y:S02]  /*ccc0*/  MUFU.EX2 R7, R74 ;  /* 0x0000004a00077308 */ /* 0x0000a40000000800 */
[----:B------:R-:W-:Y:S01]  /*ccd0*/  FADD.FTZ R13, R103, R6 ;  /* 0x00000006670d7221 */ /* 0x000fe20000010000 */
[----:B------:R-:W-:Y:S01]  /*cce0*/  FADD.FTZ R15, R93, R12 ;  /* 0x0000000c5d0f7221 */ /* 0x000fe20000010000 */
[----:B-1----:R-:W-:Y:S02]  /*ccf0*/  F2FP.BF16.F32.PACK_AB R8, R97, R96 ;  /* 0x000000606108723e */ /* 0x002fe400000010ff */
[----:B------:R-:W-:Y:S01]  /*cd00*/  FADD.FTZ R6, R90, R13 ;  /* 0x0000000d5a067221 */ /* 0x000fe20000010000 */
[----:B------:R-:W-:Y:S01]  /*cd10*/  FADD.FTZ R12, R80, R15 ;  /* 0x0000000f500c7221 */ /* 0x000fe20000010000 */
[----:B------:R1:W3:Y:S01]  /*cd20*/  MUFU.EX2 R96, R78 ;  /* 0x0000004e00607308 */ /* 0x0002e20000000800 */
[----:B------:R-:W-:Y:S01]  /*cd30*/  F2FP.BF16.F32.PACK_AB R9, R99, R98 ;  /* 0x000000626309723e */ /* 0x000fe200000010ff */
[----:B------:R-:W-:Y:S01]  /*cd40*/  FADD.FTZ R13, R91, R6 ;  /* 0x000000065b0d7221 */ /* 0x000fe20000010000 */
[----:B------:R-:W-:Y:S01]  /*cd50*/  FADD.FTZ R15, R81, R12 ;  /* 0x0000000c510f7221 */ /* 0x000fe20000010000 */
[----:B------:R-:W-:-:S02]  /*cd60*/  F2FP.BF16.F32.PACK_AB R10, R101, R100 ;  /* 0x00000064650a723e */ /* 0x000fc400000010ff */
[----:B------:R-:W-:Y:S01]  /*cd70*/  FADD.FTZ R6, R94, R13 ;  /* 0x0000000d5e067221 */ /* 0x000fe20000010000 */
[----:B------:R-:W-:Y:S01]  /*cd80*/  FADD.FTZ R14, R84, R15 ;  /* 0x0000000f540e7221 */ /* 0x000fe20000010000 */
[----:B------:R-:W-:Y:S02]  /*cd90*/  F2FP.BF16.F32.PACK_AB R11, R103, R102 ;  /* 0x00000066670b723e */ /* 0x000fe400000010ff */
[----:B------:R-:W-:Y:S01]  /*cda0*/  FADD.FTZ R15, R95, R6 ;  /* 0x000000065f0f7221 */ /* 0x000fe20000010000 */
[----:B------:R-:W-:Y:S01]  /*cdb0*/  FADD.FTZ R21, R85, R14 ;  /* 0x0000000e55157221 */ /* 0x000fe20000010000 */
[----:B------:R-:W-:Y:S01]  /*cdc0*/  F2FP.BF16.F32.PACK_AB R12, R89, R88 ;  /* 0x00000058590c723e */ /* 0x000fe200000010ff */
[----:B------:R4:W-:Y:S01]  /*cdd0*/  STSM.16.M88.4 [R2+0x2bb00], R8 ;  /* 0x02bb000802007844 */ /* 0x0009e20000000200 */
[----:B------:R-:W-:Y:S01]  /*cde0*/  FADD.FTZ R6, R82, R15 ;  /* 0x0000000f52067221 */ /* 0x000fe20000010000 */
[----:B------:R-:W-:Y:S01]  /*cdf0*/  FADD.FTZ R22, R72, R21 ;  /* 0x0000001548167221 */ /* 0x000fe20000010000 */
[----:B------:R-:W-:-:S02]  /*ce00*/  F2FP.BF16.F32.PACK_AB R13, R91, R90 ;  /* 0x0000005a5b0d723e */ /* 0x000fc400000010ff */
[----:B------:R-:W-:Y:S01]  /*ce10*/  FADD.FTZ R21, R83, R6 ;  /* 0x0000000653157221 */ /* 0x000fe20000010000 */
[----:B------:R-:W-:Y:S01]  /*ce20*/  FADD.FTZ R23, R73, R22 ;  /* 0x0000001649177221 */ /* 0x000fe20000010000 */
[----:B------:R-:W-:Y:S02]  /*ce30*/  F2FP.BF16.F32.PACK_AB R14, R93, R92 ;  /* 0x0000005c5d0e723e */ /* 0x000fe400000010ff */
[----:B------:R-:W-:Y:S01]  /*ce40*/  FADD.FTZ R6, R86, R21 ;  /* 0x0000001556067221 */ /* 0x000fe20000010000 */
[----:B0-----:R-:W-:Y:S01]  /*ce50*/  FADD.FTZ R74, R76, R23 ;  /* 0x000000174c4a7221 */ /* 0x001fe20000010000 */
[----:B------:R-:W-:Y:S02]  /*ce60*/  F2FP.BF16.F32.PACK_AB R15, R95, R94 ;  /* 0x0000005e5f0f723e */ /* 0x000fe400000010ff */
[----:B-1----:R-:W-:Y:S01]  /*ce70*/  FADD.FTZ R78, R87, R6 ;  /* 0x00000006574e7221 */ /* 0x002fe20000010000 */
[----:B------:R-:W-:Y:S01]  /*ce80*/  F2FP.BF16.F32.PACK_AB R21, R83, R82 ;  /* 0x000000525315723e */ /* 0x000fe200000010ff */
[----:B------:R-:W-:Y:S01]  /*ce90*/  FADD.FTZ R6, R77, R74 ;  /* 0x0000004a4d067221 */ /* 0x000fe20000010000 */
[----:B------:R-:W-:Y:S01]  /*cea0*/  F2FP.BF16.F32.PACK_AB R22, R85, R84 ;  /* 0x000000545516723e */ /* 0x000fe200000010ff */
[----:B------:R1:W-:Y:S01]  /*ceb0*/  STSM.16.M88.4 [R2+0x2d300], R12 ;  /* 0x02d3000c02007844 */ /* 0x0003e20000000200 */
[----:B------:R-:W-:Y:S01]  /*cec0*/  F2FP.BF16.F32.PACK_AB R23, R87, R86 ;  /* 0x000000565717723e */ /* 0x000fe200000010ff */
[----:B----4-:R-:W-:Y:S01]  /*ced0*/  IMAD.MOV.U32 R10, RZ, RZ, R16 ;  /* 0x000000ffff0a7224 */ /* 0x010fe200078e0010 */
[----:B------:R-:W-:Y:S01]  /*cee0*/  F2FP.BF16.F32.PACK_AB R72, R73, R72 ;  /* 0x000000484948723e */ /* 0x000fe200000010ff */
[----:B------:R-:W-:Y:S01]  /*cef0*/  IMAD.MOV.U32 R9, RZ, RZ, R3 ;  /* 0x000000ffff097224 */ /* 0x000fe200078e0003 */
[----:B------:R-:W-:Y:S01]  /*cf00*/  F2FP.BF16.F32.PACK_AB R74, R77, R76 ;  /* 0x0000004c4d4a723e */ /* 0x000fe200000010ff */
[----:B------:R1:W-:Y:S01]  /*cf10*/  STSM.16.M88.4 [R2+0x2eb00], R20 ;  /* 0x02eb001402007844 */ /* 0x0003e20000000200 */
[----:B--2---:R-:W-:Y:S01]  /*cf20*/  F2FP.BF16.F32.PACK_AB R73, R18, R7 ;  /* 0x000000071249723e */ /* 0x004fe200000010ff */
[----:B------:R-:W-:Y:S01]  /*cf30*/  FADD.FTZ R77, R7, R78 ;  /* 0x0000004e074d7221 */ /* 0x000fe20000010000 */
[----:B---3--:R-:W-:Y:S01]  /*cf40*/  F2FP.BF16.F32.PACK_AB R75, R79, R96 ;  /* 0x000000604f4b723e */ /* 0x008fe200000010ff */
[----:B------:R-:W-:-:S02]  /*cf50*/  IMAD.MOV.U32 R8, RZ, RZ, R5 ;  /* 0x000000ffff087224 */ /* 0x000fc400078e0005 */
        /* <DEDUP_REMOVED lines=8> */
[----:B0-----:R-:W0:Y:S01]  /*cfe0*/  FENCE.VIEW.ASYNC.S ;  /* 0x00000000000073c6 */ /* 0x001e220000000000 */
[----:B------:R-:W-:Y:S01]  /*cff0*/  FADD.FTZ R7, R79, R18 ;  /* 0x000000124f077221 */ /* 0x000fe20000010000 */
[----:B0-----:R-:W-:Y:S01]  /*d000*/  NOP ;  /* 0x0000000000007918 */ /* 0x001fe20000000000 */
[----:B------:R-:W-:Y:S05]  /*d010*/  @P2 BRA `(.L_x_2110) ;  /* 0xffffffc800442947 */ /* 0x000fea000383ffff */
.L_x_2101:
[----:B------:R-:W-:Y:S06]  /*d020*/  BAR.ARV 0x8, 0x200 ;  /* 0x0208000000007b1d */ /* 0x000fec0000002000 */
[----:B------:R-:W-:Y:S05]  /*d030*/  @!P0 BRA `(.L_x_2111) ;  /* 0x0000000000048947 */ /* 0x000fea0003800000 */
[----:B------:R-:W-:Y:S01]  /*d040*/  BPT.TRAP 0x1 ;  /* 0x000000040000795c */ /* 0x000fe20000300000 */
.L_x_2111:
[----:B------:R-:W-:Y:S01]  /*d050*/  ULEA UR9, UR39, UR36, 0x3 ;  /* 0x0000002427097291 */ /* 0x000fe2000f8e183f */
[----:B------:R-:W-:-:S08]  /*d060*/  SHF.L.U32 R4, R16, 0x1f, RZ ;  /* 0x0000001f10047819 */ /* 0x000fd000000006ff */
[----:B------:R3:W4:Y:S01]  /*d070*/  SYNCS.PHASECHK.TRANS64.TRYWAIT P2, [UR9+0x31c50], R4 ;  /* 0x031c5004ff0075a7 */ /* 0x0007220008040149 */
[----:B------:R-:W-:Y:S05]  /*d080*/  @!P0 BRA `(.L_x_2112) ;  /* 0x0000000000048947 */ /* 0x000fea0003800000 */
[----:B------:R-:W-:Y:S01]  /*d090*/  BPT.TRAP 0x1 ;  /* 0x000000040000795c */ /* 0x000fe20000300000 */
.L_x_2112:
[----:B----4-:R-:W-:Y:S05]  /*d0a0*/  @P2 BRA `(.L_x_2113) ;  /* 0x0000000000082947 */ /* 0x010fea0003800000 */
[----:B------:R-:W4:Y:S02]  /*d0b0*/  SYNCS.PHASECHK.TRANS64.TRYWAIT P0, [UR9+0x31c50], R4 ;  /* 0x031c5004ff0075a7 */ /* 0x000f240008000149 */
[----:B----4-:R-:W-:Y:S05]  /*d0c0*/  @!P0 BRA `(.L_x_2114) ;  /* 0x000000a000f88947 */ /* 0x010fea0003800000 */
.L_x_2113:
[----:B------:R-:W-:Y:S01]  /*d0d0*/  UIADD3 UR36, UR36, 0x200, URZ ;  /* 0x0000020024247890 */ /* 0x000fe2000fffe03f */
[----:B012---:R-:W2:Y:S01]  /*d0e0*/  LDL.LU R14, [R1+0x24] ;  /* 0x00002400010e7983 */ /* 0x007ea20000300800 */
[----:B------:R-:W-:Y:S01]  /*d0f0*/  ULOP3.LUT UR37, UR37, 0x10000, URZ, 0xfc, !UPT ;  /* 0x0001000025257892 */ /* 0x000fe2000f8efc3f */
[----:B------:R-:W-:Y:S01]  /*d100*/  WARPGROUP.ARRIVE ;  /* 0x00000000000079c5 */ /* 0x000fe20000000000 */
[----:B------:R-:W-:Y:S01]  /*d110*/  USHF.R.U32.HI UR36, URZ, 0x4, UR36 ;  /* 0x000000043f247899 */ /* 0x000fe20008011624 */
[----:B----4-:R-:W0:Y:S01]  /*d120*/  SHFL.BFLY PT, R9, R6, 0x2, 0x1f ;  /* 0x0c401f0006097f89 */ /* 0x010e2200000e0000 */
[----:B------:R-:W-:Y:S01]  /*d130*/  UMOV UR5, 0xc0000010 ;  /* 0xc000001000057882 */ /* 0x000fe20000000000 */
[----:B------:R-:W-:Y:S01]  /*d140*/  UMOV UR7, 0x80000020 ;  /* 0x8000002000077882 */ /* 0x000fe20000000000 */
[----:B------:R-:W-:Y:S01]  /*d150*/  ULOP3.LUT UR36, UR36, 0x3fff, URZ, 0xc0, !UPT ;  /* 0x00003fff24247892 */ /* 0x000fe2000f8ec03f */
[----:B---3--:R-:W1:Y:S01]  /*d160*/  SHFL.BFLY PT, R4, R7, 0x2, 0x1f ;  /* 0x0c401f0007047f89 */ /* 0x008e6200000e0000 */
[----:B------:R-:W-:Y:S01]  /*d170*/  UMOV UR4, UR37 ;  /* 0x0000002500047c82 */ /* 0x000fe20008000000 */
[----:B------:R-:W-:Y:S01]  /*d180*/  IMAD.MOV.U32 R10, RZ, RZ, RZ ;  /* 0x000000ffff0a7224 */ /* 0x000fe200078e00ff */
[----:B------:R-:W-:Y:S01]  /*d190*/  ULOP3.LUT UR8, UR36, 0x2400000, URZ, 0xfc, !UPT ;  /* 0x0240000024087892 */ /* 0x000fe2000f8efc3f */
[----:B------:R-:W-:-:S02]  /*d1a0*/  IMAD.MOV.U32 R72, RZ, RZ, -0x800000 ;  /* 0xff800000ff487424 */ /* 0x000fc400078e00ff */
[----:B------:R-:W-:Y:S01]  /*d1b0*/  IMAD.MOV.U32 R73, RZ, RZ, -0x800000 ;  /* 0xff800000ff497424 */ /* 0x000fe200078e00ff */
[----:B------:R-:W-:Y:S02]  /*d1c0*/  UIMAD UR8, UR39, 0x6c0, UR8 ;  /* 0x000006c0270878a4 */ /* 0x000fe4000f8e0208 */
[----:B------:R-:W-:-:S04]  /*d1d0*/  UIADD3 UR39, UR39, 0x1, URZ ;  /* 0x0000000127277890 */ /* 0x000fc8000fffe03f */
[----:B------:R-:W-:Y:S01]  /*d1e0*/  UISETP.NE.AND UP0, UPT, UR39, 0x2, UPT ;  /* 0x000000022700788c */ /* 0x000fe2000bf05270 */
[----:B------:R-:W-:Y:S02]  /*d1f0*/  UMOV UR6, UR8 ;  /* 0x0000000800067c82 */ /* 0x000fe40008000000 */
[----:B------:R-:W-:Y:S01]  /*d200*/  HGMMA.64x96x16.F32.BF16 R24, gdesc[UR4].tnspB, R24, gsb0 ;  /* 0x41600000041879f0 */ /* 0x000fe20008001818 */
[----:B------:R-:W-:Y:S02]  /*d210*/  UIADD3 UR4, UR37, 0x180, URZ ;  /* 0x0000018025047890 */ /* 0x000fe4000fffe03f */
[----:B------:R-:W-:Y:S01]  /*d220*/  UIADD3 UR6, UR8, 0x40, URZ ;  /* 0x0000004008067890 */ /* 0x000fe2000fffe03f */
[----:B0-----:R-:W-:Y:S01]  /*d230*/  FADD.FTZ R9, R9, R6 ;  /* 0x0000000609097221 */ /* 0x001fe20000010000 */
[----:B------:R-:W-:Y:S01]  /*d240*/  UMOV UR5, 0xc0000010 ;  /* 0xc000001000057882 */ /* 0x000fe20000000000 */
[----:B------:R-:W-:Y:S01]  /*d250*/  UMOV UR7, 0x80000020 ;  /* 0x8000002000077882 */ /* 0x000fe20000000000 */
[----:B-1----:R-:W-:Y:S01]  /*d260*/  FADD.FTZ R8, R4, R7 ;  /* 0x0000000704087221 */ /* 0x002fe20000010000 */
[----:B------:R-:W-:Y:S01]  /*d270*/  IMAD.U32 R6, RZ, RZ, UR9 ;  /* 0x00000009ff067e24 */ /* 0x000fe2000f8e00ff */
[----:B------:R-:W0:Y:S01]  /*d280*/  SHFL.BFLY PT, R4, R9, 0x1, 0x1f ;  /* 0x0c201f0009047f89 */ /* 0x000e2200000e0000 */
[----:B------:R-:W-:-:S03]  /*d290*/  USEL UR39, UR39, URZ, UP0 ;  /* 0x0000003f27277287 */ /* 0x000fc60008000000 */
[----:B------:R-:W1:Y:S01]  /*d2a0*/  SHFL.BFLY PT, R11, R8, 0x1, 0x1f ;  /* 0x0c201f00080b7f89 */ /* 0x000e6200000e0000 */
[----:B0-----:R-:W-:Y:S01]  /*d2b0*/  FADD.FTZ R12, R9, R4 ;  /* 0x00000004090c7221 */ /* 0x001fe20000010000 */
[----:B------:R-:W-:Y:S02]  /*d2c0*/  IMAD.MOV.U32 R4, RZ, RZ, RZ ;  /* 0x000000ffff047224 */ /* 0x000fe400078e00ff */
[----:B-1----:R-:W-:Y:S02]  /*d2d0*/  FADD.FTZ R13, R8, R11 ;  /* 0x0000000b080d7221 */ /* 0x002fe40000010000 */
[----:B------:R-:W-:Y:S01]  /*d2e0*/  FSETP.NE.FTZ.AND P0, PT, R12, RZ, PT ;  /* 0x000000ff0c00720b */ /* 0x000fe20003f15000 */
[----:B------:R-:W-:Y:S02]  /*d2f0*/  @!P1 VIADD R8, R6, 0x31c60 ;  /* 0x00031c6006089836 */ /* 0x000fe40000000000 */
[----:B------:R-:W-:-:S03]  /*d300*/  FSETP.NE.FTZ.AND P2, PT, R13, RZ, PT ;  /* 0x000000ff0d00720b */ /* 0x000fc60003f55000 */
[----:B------:R-:W-:-:S07]  /*d310*/  @!P1 PRMT R8, RZ, 0x654, R8 ;  /* 0x00000654ff089816 */ /* 0x000fce0000000008 */
[----:B------:R-:W0:Y:S01]  /*d320*/  @P0 MUFU.LG2 R7, R12 ;  /* 0x0000000c00070308 */ /* 0x000e220000000c00 */
[C---:B------:R-:W-:Y:S02]  /*d330*/  @P0 FMUL.FTZ R6, R0.reuse, 0.69314718246459960938 ;  /* 0x3f31721800060820 */ /* 0x040fe40000410000 */
[----:B------:R-:W-:-:S05]  /*d340*/  @P2 FMUL.FTZ R9, R0, 0.69314718246459960938 ;  /* 0x3f31721800092820 */ /* 0x000fca0000410000 */
[----:B------:R-:W1:Y:S08]  /*d350*/  @P2 MUFU.LG2 R11, R13 ;  /* 0x0000000d000b2308 */ /* 0x000e700000000c00 */
[----:B------:R-:W3:Y:S01]  /*d360*/  @P0 MUFU.RCP R4, R12 ;  /* 0x0000000c00040308 */ /* 0x000ee20000001000 */
        /* <DEDUP_REMOVED lines=20> */
[----:B--2---:R-:W-:-:S05]  /*d4b0*/  VIADD R14, R14, 0x1 ;  /* 0x000000010e0e7836 */ /* 0x004fca0000000000 */
        /* <DEDUP_REMOVED lines=39> */
[----:B------:R-:W-:-:S06]  /*d730*/  USEL UR4, URZ, 0x1, UP0 ;  /* 0x000000013f047887 */ /* 0x000fcc0008000000 */
[----:B------:R-:W-:Y:S01]  /*d740*/  LOP3.LUT R16, R16, UR4, RZ, 0x3c, !PT ;  /* 0x0000000410107c12 */ /* 0x000fe2000f8e3cff */
        /* <DEDUP_REMOVED lines=50> */
.L_x_2084:
[----:B------:R-:W0:Y:S08]  /*da70*/  S2UR UR4, SR_CgaCtaId ;  /* 0x00000000000479c3 */ /* 0x000e300000008800 */
[----:B------:R-:W-:Y:S06]  /*da80*/  BAR.SYNC.DEFER_BLOCKING 0x5, 0x200 ;  /* 0x0148000000007b1d */ /* 0x000fec0000010000 */
[----:B------:R-:W-:Y:S01]  /*da90*/  UMOV UR36, 0x400 ;  /* 0x0000040000247882 */ /* 0x000fe20000000000 */
[----:B------:R-:W-:Y:S01]  /*daa0*/  BSSY B0, `(.L_x_2115) ;  /* 0x0000288000007945 */ /* 0x000fe20003800000 */
[----:B0-----:R-:W-:-:S09]  /*dab0*/  ULEA UR36, UR4, UR36, 0x18 ;  /* 0x0000002404247291 */ /* 0x001fd2000f8ec03f */
[----:B------:R-:W0:Y:S01]  /*dac0*/  LDS.128 R4, [UR36+0x31cd0] ;  /* 0x031cd024ff047984 */ /* 0x000e220008000c00 */
[----:B------:R-:W-:Y:S06]  /*dad0*/  BAR.ARV 0x4, 0x200 ;  /* 0x0108000000007b1d */ /* 0x000fec0000002000 */
[----:B------:R-:W-:Y:S05]  /*dae0*/  @P0 BRA `(.L_x_2116) ;  /* 0x0000001c00700947 */ /* 0x000fea0003800000 */
[----:B------:R-:W2:Y:S01]  /*daf0*/  LDL R0, [R1+0x44] ;  /* 0x0000440001007983 */ /* 0x000ea20000100800 */
[----:B------:R-:W1:Y:S03]  /*db00*/  S2UR UR6, SR_SWINHI ;  /* 0x00000000000679c3 */ /* 0x000e660000002f00 */
[----:B------:R-:W3:Y:S05]  /*db10*/  LDL R84, [R1+0x18] ;  /* 0x0000180001547983 */ /* 0x000eea0000100800 */
[----:B------:R-:W4:Y:S01]  /*db20*/  LDC.64 R80, c[0x0][0xc00] ;  /* 0x00030000ff507b82 */ /* 0x000f220000000a00 */
[----:B------:R-:W-:Y:S01]  /*db30*/  UMOV UR4, UR36 ;  /* 0x0000002400047c82 */ /* 0x000fe20008000000 */
[----:B-1----:R-:W-:Y:S01]  /*db40*/  UMOV UR5, UR6 ;  /* 0x0000000600057c82 */ /* 0x002fe20008000000 */
[----:B------:R-:W-:-:S02]  /*db50*/  IMAD.U32 R78, RZ, RZ, UR4 ;  /* 0x00000004ff4e7e24 */ /* 0x000fc4000f8e00ff */
[----:B------:R-:W-:Y:S01]  /*db60*/  IMAD.U32 R79, RZ, RZ, UR5 ;  /* 0x00000005ff4f7e24 */ /* 0x000fe2000f8e00ff */
[----:B------:R-:W-:Y:S01]  /*db70*/  F2FP.BF16.F32.PACK_AB R26, R45, R44 ;  /* 0x0000002c2d1a723e */ /* 0x000fe200000010ff */
[C---:B------:R-:W-:Y:S01]  /*db80*/  IMAD.SHL.U32 R83, R149.reuse, 0x4, RZ ;  /* 0x0000000495537824 */ /* 0x040fe200078e00ff */
[----:B------:R-:W-:Y:S01]  /*db90*/  SHF.L.U64.HI R82, R149, 0x2, R154 ;  /* 0x0000000295527819 */ /* 0x000fe2000001029a */
[----:B------:R-:W-:Y:S01]  /*dba0*/  ULDC.64 UR4, c[0x0][0xc08] ;  /* 0x0003020000047ab9 */ /* 0x000fe20000000a00 */
[----:B------:R-:W-:Y:S01]  /*dbb0*/  BAR.SYNC.DEFER_BLOCKING 0x1, 0x180 ;  /* 0x0046000000007b1d */ /* 0x000fe20000010000 */
[----:B--2---:R-:W-:-:S03]  /*dbc0*/  IMAD.WIDE R8, R0, 0x2, R78 ;  /* 0x0000000200087825 */ /* 0x004fc600078e024e */
[C---:B------:R-:W-:Y:S02]  /*dbd0*/  IADD3 R11, P1, R8.reuse, 0x6000, RZ ;  /* 0x00006000080b7810 */ /* 0x040fe40007f3e0ff */
[C---:B------:R-:W-:Y:S02]  /*dbe0*/  LOP3.LUT R3, R8.reuse, 0x180, RZ, 0xc0, !PT ;  /* 0x0000018008037812 */ /* 0x040fe400078ec0ff */
[----:B------:R-:W-:Y:S02]  /*dbf0*/  IADD3 R10, P0, R8, 0x6020, RZ ;  /* 0x00006020080a7810 */ /* 0x000fe40007f1e0ff */
[----:B------:R-:W-:Y:S02]  /*dc00*/  LOP3.LUT R0, R11, 0x180, RZ, 0xc0, !PT ;  /* 0x000001800b007812 */ /* 0x000fe400078ec0ff */
[----:B------:R-:W-:Y:S02]  /*dc10*/  SHF.R.U64 R3, R3, 0x3, RZ ;  /* 0x0000000303037819 */ /* 0x000fe400000012ff */
[----:B0-----:R-:W-:-:S02]  /*dc20*/  LOP3.LUT R4, R10, 0x180, RZ, 0xc0, !PT ;  /* 0x000001800a047812 */ /* 0x001fc400078ec0ff */
[----:B------:R-:W-:Y:S02]  /*dc30*/  SHF.R.U64 R0, R0, 0x3, RZ ;  /* 0x0000000300007819 */ /* 0x000fe400000012ff */
[C---:B------:R-:W-:Y:S02]  /*dc40*/  IADD3 R27, P2, R8.reuse, 0x3020, RZ ;  /* 0x00003020081b7810 */ /* 0x040fe40007f5e0ff */
[C---:B------:R-:W-:Y:S02]  /*dc50*/  IADD3 R18, P3, R8.reuse, 0x3000, RZ ;  /* 0x0000300008127810 */ /* 0x040fe40007f7e0ff */
[----:B------:R-:W-:Y:S02]  /*dc60*/  IADD3 R17, P4, R8, 0x20, RZ ;  /* 0x0000002008117810 */ /* 0x000fe40007f9e0ff */
[----:B------:R-:W-:Y:S02]  /*dc70*/  LOP3.LUT R8, R3, R8, RZ, 0x3c, !PT ;  /* 0x0000000803087212 */ /* 0x000fe400078e3cff */
[----:B------:R-:W-:-:S02]  /*dc80*/  SHF.R.U64 R3, R4, 0x3, RZ ;  /* 0x0000000304037819 */ /* 0x000fc400000012ff */
[----:B------:R-:W-:Y:S02]  /*dc90*/  LOP3.LUT R12, R0, R11, RZ, 0x3c, !PT ;  /* 0x0000000b000c7212 */ /* 0x000fe400078e3cff */
[----:B------:R-:W-:Y:S02]  /*dca0*/  LOP3.LUT R0, R17, 0x180, RZ, 0xc0, !PT ;  /* 0x0000018011007812 */ /* 0x000fe400078ec0ff */
[----:B------:R-:W-:Y:S02]  /*dcb0*/  LOP3.LUT R22, R3, R10, RZ, 0x3c, !PT ;  /* 0x0000000a03167212 */ /* 0x000fe400078e3cff */
[----:B------:R-:W-:Y:S02]  /*dcc0*/  LOP3.LUT R3, R18, 0x180, RZ, 0xc0, !PT ;  /* 0x0000018012037812 */ /* 0x000fe400078ec0ff */
[----:B------:R-:W-:Y:S02]  /*dcd0*/  SHF.R.U64 R0, R0, 0x3, RZ ;  /* 0x0000000300007819 */ /* 0x000fe400000012ff */
[----:B------:R-:W-:Y:S01]  /*dce0*/  LOP3.LUT R14, R27, 0x180, RZ, 0xc0, !PT ;  /* 0x000001801b0e7812 */ /* 0x000fe200078ec0ff */
[--C-:B------:R-:W-:Y:S01]  /*dcf0*/  IMAD.X R23, RZ, RZ, R9.reuse, P0 ;  /* 0x000000ffff177224 */ /* 0x100fe200000e0609 */
[----:B------:R-:W-:Y:S01]  /*dd00*/  SHF.R.U64 R3, R3, 0x3, RZ ;  /* 0x0000000303037819 */ /* 0x000fe200000012ff */
[--C-:B------:R-:W-:Y:S01]  /*dd10*/  IMAD.X R21, RZ, RZ, R9.reuse, P4 ;  /* 0x000000ffff157224 */ /* 0x100fe200020e0609 */
[----:B------:R-:W-:Y:S01]  /*dd20*/  LOP3.LUT R20, R0, R17, RZ, 0x3c, !PT ;  /* 0x0000001100147212 */ /* 0x000fe200078e3cff */
[--C-:B------:R-:W-:Y:S01]  /*dd30*/  IMAD.X R13, RZ, RZ, R9.reuse, P1 ;  /* 0x000000ffff0d7224 */ /* 0x100fe200008e0609 */
[----:B------:R-:W-:Y:S01]  /*dd40*/  SHF.R.U64 R14, R14, 0x3, RZ ;  /* 0x000000030e0e7819 */ /* 0x000fe200000012ff */
[--C-:B------:R-:W-:Y:S01]  /*dd50*/  IMAD.X R15, RZ, RZ, R9.reuse, P2 ;  /* 0x000000ffff0f7224 */ /* 0x100fe200010e0609 */
[----:B------:R-:W-:Y:S01]  /*dd60*/  MOV R4, R8 ;  /* 0x0000000800047202 */ /* 0x000fe20000000f00 */
[----:B------:R-:W-:Y:S01]  /*dd70*/  IMAD.X R25, RZ, RZ, R9, P3 ;  /* 0x000000ffff197224 */ /* 0x000fe200018e0609 */
[----:B------:R-:W-:-:S02]  /*dd80*/  F2FP.BF16.F32.PACK_AB R8, R75, R74 ;  /* 0x0000004a4b08723e */ /* 0x000fc400000010ff */
[----:B------:R-:W-:Y:S02]  /*dd90*/  F2FP.BF16.F32.PACK_AB R9, R77, R76 ;  /* 0x0000004c4d09723e */ /* 0x000fe400000010ff */
[----:B------:R-:W-:Y:S02]  /*dda0*/  F2FP.BF16.F32.PACK_AB R10, R29, R28 ;  /* 0x0000001c1d0a723e */ /* 0x000fe400000010ff */
[----:B------:R-:W-:Y:S02]  /*ddb0*/  F2FP.BF16.F32.PACK_AB R11, R31, R30 ;  /* 0x0000001e1f0b723e */ /* 0x000fe400000010ff */
[----:B------:R-:W-:Y:S02]  /*ddc0*/  LOP3.LUT R24, R3, R18, RZ, 0x3c, !PT ;  /* 0x0000001203187212 */ /* 0x000fe400078e3cff */
[----:B------:R-:W-:Y:S02]  /*ddd0*/  MOV R0, R22 ;  /* 0x0000001600007202 */ /* 0x000fe40000000f00 */
[----:B------:R-:W-:-:S02]  /*dde0*/  MOV R18, R20 ;  /* 0x0000001400127202 */ /* 0x000fc40000000f00 */
[----:B------:R-:W-:Y:S02]  /*ddf0*/  LOP3.LUT R14, R14, R27, RZ, 0x3c, !PT ;  /* 0x0000001b0e0e7212 */ /* 0x000fe400078e3cff */
[----:B------:R-:W-:Y:S02]  /*de00*/  F2FP.BF16.F32.PACK_AB R20, R33, R32 ;  /* 0x000000202114723e */ /* 0x000fe400000010ff */
[----:B------:R-:W-:Y:S02]  /*de10*/  F2FP.BF16.F32.PACK_AB R21, R35, R34 ;  /* 0x000000222315723e */ /* 0x000fe400000010ff */
[----:B------:R-:W-:Y:S02]  /*de20*/  F2FP.BF16.F32.PACK_AB R22, R37, R36 ;  /* 0x000000242516723e */ /* 0x000fe400000010ff */
[----:B------:R-:W-:Y:S01]  /*de30*/  F2FP.BF16.F32.PACK_AB R23, R39, R38 ;  /* 0x000000262717723e */ /* 0x000fe200000010ff */
[----:B------:R0:W-:Y:S01]  /*de40*/  STSM.16.M88.4 [R4], R8 ;  /* 0x0000000804007844 */ /* 0x0001e20000000200 */
[----:B------:R-:W-:-:S02]  /*de50*/  MOV R3, R24 ;  /* 0x0000001800037202 */ /* 0x000fc40000000f00 */
[----:B------:R-:W-:Y:S02]  /*de60*/  F2FP.BF16.F32.PACK_AB R24, R41, R40 ;  /* 0x000000282918723e */ /* 0x000fe400000010ff */
[----:B------:R-:W-:Y:S02]  /*de70*/  F2FP.BF16.F32.PACK_AB R25, R43, R42 ;  /* 0x0000002a2b19723e */ /* 0x000fe400000010ff */
[----:B------:R-:W-:Y:S01]  /*de80*/  F2FP.BF16.F32.PACK_AB R27, R47, R46 ;  /* 0x0000002e2f1b723e */ /* 0x000fe200000010ff */
[----:B------:R1:W-:Y:S01]  /*de90*/  STSM.16.M88.4 [R18], R20 ;  /* 0x0000001412007844 */ /* 0x0003e20000000200 */
[----:B------:R-:W-:Y:S02]  /*dea0*/  MOV R17, R14 ;  /* 0x0000000e00117202 */ /* 0x000fe40000000f00 */
[----:B------:R-:W-:Y:S02]  /*deb0*/  F2FP.BF16.F32.PACK_AB R14, R61, R60 ;  /* 0x0000003c3d0e723e */ /* 0x000fe400000010ff */
[----:B------:R-:W-:-:S02]  /*dec0*/  F2FP.BF16.F32.PACK_AB R15, R63, R62 ;  /* 0x0000003e3f0f723e */ /* 0x000fc400000010ff */
[----:B0-----:R-:W-:Y:S02]  /*ded0*/  MOV R4, R12 ;  /* 0x0000000c00047202 */ /* 0x001fe40000000f00 */
[----:B------:R-:W-:Y:S02]  /*dee0*/  F2FP.BF16.F32.PACK_AB R8, R49, R48 ;  /* 0x000000303108723e */ /* 0x000fe400000010ff */
[----:B------:R-:W-:Y:S02]  /*def0*/  F2FP.BF16.F32.PACK_AB R9, R51, R50 ;  /* 0x000000323309723e */ /* 0x000fe400000010ff */
[----:B------:R-:W-:Y:S02]  /*df00*/  F2FP.BF16.F32.PACK_AB R10, R53, R52 ;  /* 0x00000034350a723e */ /* 0x000fe400000010ff */
[----:B------:R-:W-:Y:S02]  /*df10*/  F2FP.BF16.F32.PACK_AB R11, R55, R54 ;  /* 0x00000036370b723e */ /* 0x000fe400000010ff */
[----:B------:R-:W-:-:S02]  /*df20*/  F2FP.BF16.F32.PACK_AB R12, R57, R56 ;  /* 0x00000038390c723e */ /* 0x000fc400000010ff */
[----:B------:R-:W-:Y:S02]  /*df30*/  F2FP.BF16.F32.PACK_AB R13, R59, R58 ;  /* 0x0000003a3b0d723e */ /* 0x000fe400000010ff */
[----:B-1----:R-:W-:Y:S02]  /*df40*/  F2FP.BF16.F32.PACK_AB R20, R65, R64 ;  /* 0x000000404114723e */ /* 0x002fe400000010ff */
[----:B------:R-:W-:Y:S02]  /*df50*/  F2FP.BF16.F32.PACK_AB R21, R67, R66 ;  /* 0x000000424315723e */ /* 0x000fe400000010ff */
[----:B------:R-:W-:Y:S02]  /*df60*/  F2FP.BF16.F32.PACK_AB R22, R69, R68 ;  /* 0x000000444516723e */ /* 0x000fe400000010ff */
[----:B------:R-:W-:Y:S01]  /*df70*/  F2FP.BF16.F32.PACK_AB R23, R71, R70 ;  /* 0x000000464717723e */ /* 0x000fe200000010ff */
[----:B------:R0:W-:Y:S04]  /*df80*/  STSM.16.M88.4 [R3], R24 ;  /* 0x0000001803007844 */ /* 0x0001e80000000200 */
[----:B------:R1:W-:Y:S04]  /*df90*/  STSM.16.M88.4 [R17], R8 ;  /* 0x0000000811007844 */ /* 0x0003e80000000200 */
[----:B------:R-:W-:Y:S04]  /*dfa0*/  STSM.16.M88.4 [R4], R12 ;  /* 0x0000000c04007844 */ /* 0x000fe80000000200 */
[----:B------:R2:W-:Y:S01]  /*dfb0*/  STSM.16.M88.4 [R0], R20 ;  /* 0x0000001400007844 */ /* 0x0005e20000000200 */
[----:B----4-:R-:W-:-:S04]  /*dfc0*/  ISETP.NE.U32.AND P0, PT, R80, RZ, PT ;  /* 0x000000ff5000720c */ /* 0x010fc80003f05070 */
[----:B------:R-:W-:Y:S01]  /*dfd0*/  ISETP.NE.AND.EX P0, PT, R81, RZ, PT, P0 ;  /* 0x000000ff5100720c */ /* 0x000fe20003f05300 */
[----:B------:R-:W-:Y:S01]  /*dfe0*/  BAR.SYNC.DEFER_BLOCKING 0x1, 0x180 ;  /* 0x0046000000007b1d */ /* 0x000fe20000010000 */
[----:B0-----:R-:W-:Y:S01]  /*dff0*/  IADD3 R24, P1, R83, R80, RZ ;  /* 0x0000005053187210 */ /* 0x001fe20007f3e0ff */
[----:B------:R-:W-:-:S04]  /*e000*/  IMAD.MOV.U32 R3, RZ, RZ, RZ ;  /* 0x000000ffff037224 */ /* 0x000fc800078e00ff */
[----:B------:R-:W-:Y:S02]  /*e010*/  IMAD.X R25, R82, 0x1, R81, P1 ;  /* 0x0000000152197824 */ /* 0x000fe400008e0651 */
[----:B-1----:R-:W0:Y:S08]  /*e020*/  LDC R9, c[0x0][0xad4] ;  /* 0x0002b500ff097b82 */ /* 0x002e300000000800 */
[----:B--2---:R-:W1:Y:S01]  /*e030*/  LDC R0, c[0x0][0xbe8] ;  /* 0x0002fa00ff007b82 */ /* 0x004e620000000800 */
[----:B------:R-:W-:-:S07]  /*e040*/  IMAD.MOV.U32 R18, RZ, RZ, 0x9b8 ;  /* 0x000009b8ff127424 */ /* 0x000fce00078e00ff */
[----:B------:R-:W2:Y:S01]  /*e050*/  LDC.64 R14, c[0x0][0xba8] ;  /* 0x0002ea00ff0e7b82 */ /* 0x000ea20000000a00 */
[----:B------:R-:W4:Y:S01]  /*e060*/  @P0 LDG.E R3, desc[UR58][R24.64] ;  /* 0x0000003a18030981 */ /* 0x000f22000c1e1900 */
[----:B------:R-:W-:-:S04]  /*e070*/  ISETP.NE.U32.AND P1, PT, RZ, UR4, PT ;  /* 0x00000004ff007c0c */ /* 0x000fc8000bf25070 */
[----:B------:R-:W-:-:S13]  /*e080*/  ISETP.NE.AND.EX P1, PT, RZ, UR5, PT, P1 ;  /* 0x00000005ff007c0c */ /* 0x000fda000bf25310 */
[----:B------:R-:W-:-:S04]  /*e090*/  @P1 IADD3 R26, P2, R83, UR4, RZ ;  /* 0x00000004531a1c10 */ /* 0x000fc8000ff5e0ff */
[----:B------:R-:W-:Y:S02]  /*e0a0*/  @P1 IADD3.X R27, R82, UR5, RZ, P2, !PT ;  /* 0x00000005521b1c10 */ /* 0x000fe400097fe4ff */
[----:B------:R-:W-:-:S04]  /*e0b0*/  ISETP.NE.AND P2, PT, R152, RZ, PT ;  /* 0x000000ff9800720c */ /* 0x000fc80003f45270 */
[----:B0-----:R-:W-:-:S04]  /*e0c0*/  SEL R9, R152, R9, P2 ;  /* 0x0000000998097207 */ /* 0x001fc80001000000 */
[----:B------:R-:W-:Y:S02]  /*e0d0*/  ISETP.GT.AND P3, PT, R9, 0x1, PT ;  /* 0x000000010900780c */ /* 0x000fe40003f64270 */
[----:B-1----:R-:W-:Y:S02]  /*e0e0*/  ISETP.NE.AND P4, PT, R0, 0x1, PT ;  /* 0x000000010000780c */ /* 0x002fe40003f85270 */
[----:B------:R-:W-:-:S04]  /*e0f0*/  SEL R18, R18, 0x978, P3 ;  /* 0x0000097812127807 */ /* 0x000fc80001800000 */
[----:B------:R-:W0:Y:S01]  /*e100*/  LDC.64 R8, c[0x0][R18+0x220] ;  /* 0x0000880012087b82 */ /* 0x000e220000000a00 */
[----:B------:R-:W-:-:S07]  /*e110*/  ISETP.NE.U32.AND P2, PT, R80, RZ, PT ;  /* 0x000000ff5000720c */ /* 0x000fce0003f45070 */
[----:B------:R-:W1:Y:S01]  /*e120*/  LDC.64 R12, c[0x0][R18+0x218] ;  /* 0x00008600120c7b82 */ /* 0x000e620000000a00 */
[----:B------:R-:W-:-:S07]  /*e130*/  ISETP.NE.AND.EX P2, PT, R81, RZ, PT, P2 ;  /* 0x000000ff5100720c */ /* 0x000fce0003f45320 */
[----:B------:R-:W4:Y:S01]  /*e140*/  @P4 LDC R22, c[0x0][0xbec] ;  /* 0x0002fb00ff164b82 */ /* 0x000f220000000800 */
[----:B------:R-:W-:-:S07]  /*e150*/  SEL R149, R149, RZ, !P2 ;  /* 0x000000ff95957207 */ /* 0x000fce0005000000 */
[----:B------:R-:W4:Y:S01]  /*e160*/  @P4 LDC R85, c[0x0][0xbf0] ;  /* 0x0002fc00ff554b82 */ /* 0x000f220000000800 */
[----:B------:R-:W-:Y:S01]  /*e170*/  SEL R21, R154, RZ, !P2 ;  /* 0x000000ff9a157207 */ /* 0x000fe20005000000 */
[----:B0-----:R-:W-:-:S06]  /*e180*/  IMAD R4, R9, R149, RZ ;  /* 0x0000009509047224 */ /* 0x001fcc00078e02ff */
[----:B------:R-:W0:Y:S01]  /*e190*/  LDC.64 R10, c[0x0][R18+0x228] ;  /* 0x00008a00120a7b82 */ /* 0x000e220000000a00 */
[----:B------:R-:W-:Y:S01]  /*e1a0*/  ULDC UR4, c[0x0][0xa88] ;  /* 0x0002a20000047ab9 */ /* 0x000fe20000000800 */
[----:B------:R-:W-:Y:S02]  /*e1b0*/  IMAD R83, R8, R21, R4 ;  /* 0x0000001508537224 */ /* 0x000fe400078e0204 */
[-C--:B-1----:R-:W-:Y:S02]  /*e1c0*/  IMAD R81, R13, R151.reuse, RZ ;  /* 0x000000970d517224 */ /* 0x082fe400078e02ff */
[----:B------:R-:W-:Y:S02]  /*e1d0*/  IMAD.WIDE.U32 R12, R12, R151, RZ ;  /* 0x000000970c0c7225 */ /* 0x000fe400078e00ff */
[----:B--2---:R-:W1:Y:S02]  /*e1e0*/  @!P3 LDC R14, c[0x0][0xb50] ;  /* 0x0002d400ff0ebb82 */ /* 0x004e640000000800 */
[----:B------:R-:W-:-:S04]  /*e1f0*/  IMAD.WIDE.U32 R20, R8, R149, RZ ;  /* 0x0000009508147225 */ /* 0x000fc800078e00ff */
[----:B------:R-:W-:Y:S02]  /*e200*/  IMAD.U32 R17, RZ, RZ, UR4 ;  /* 0x00000004ff117e24 */ /* 0x000fe4000f8e00ff */
[----:B------:R-:W-:Y:S01]  /*e210*/  IMAD.IADD R23, R148, 0x1, R144 ;  /* 0x0000000194177824 */ /* 0x000fe200078e0290 */
[----:B------:R2:W1:Y:S01]  /*e220*/  LDC.64 R8, c[0x0][R18+0x210] ;  /* 0x0000840012087b82 */ /* 0x0004620000000a00 */
[----:B------:R-:W-:Y:S02]  /*e230*/  IMAD.IADD R81, R13, 0x1, R81 ;  /* 0x000000010d517824 */ /* 0x000fe400078e0251 */
[----:B------:R3:W5:Y:S01]  /*e240*/  @P1 LDG.E R17, desc[UR58][R26.64] ;  /* 0x0000003a1a111981 */ /* 0x000762000c1e1900 */
[----:B------:R-:W-:Y:S02]  /*e250*/  IMAD.MOV.U32 R13, RZ, RZ, R23 ;  /* 0x000000ffff0d7224 */ /* 0x000fe400078e0017 */
[----:B------:R-:W-:Y:S02]  /*e260*/  IMAD.IADD R83, R21, 0x1, R83 ;  /* 0x0000000115537824 */ /* 0x000fe400078e0253 */
[----:B------:R-:W1:Y:S01]  /*e270*/  @!P3 LDC R15, c[0x0][0xb54] ;  /* 0x0002d500ff0fbb82 */ /* 0x000e620000000800 */
[----:B---3--:R-:W-:-:S05]  /*e280*/  SEL R27, R84, RZ, P3 ;  /* 0x000000ff541b7207 */ /* 0x008fca0001800000 */
[-C--:B0-----:R-:W-:Y:S02]  /*e290*/  IMAD R21, R11, R27.reuse, RZ ;  /* 0x0000001b0b157224 */ /* 0x081fe400078e02ff */
[----:B------:R-:W-:-:S04]  /*e2a0*/  IMAD.WIDE.U32 R10, R10, R27, RZ ;  /* 0x0000001b0a0a7225 */ /* 0x000fc800078e00ff */
[----:B------:R-:W-:Y:S01]  /*e2b0*/  IMAD.IADD R21, R11, 0x1, R21 ;  /* 0x000000010b157824 */ /* 0x000fe200078e0215 */
[--C-:B----4-:R-:W-:Y:S01]  /*e2c0*/  IADD3 R20, P2, P5, R20, R12, R3.reuse ;  /* 0x0000000c14147210 */ /* 0x110fe20007d5e003 */
[----:B------:R-:W-:Y:S01]  /*e2d0*/  @P4 IMAD.HI.U32 R12, R23, R22, RZ ;  /* 0x00000016170c4227 */ /* 0x000fe200078e00ff */
[----:B------:R-:W-:-:S04]  /*e2e0*/  SHF.R.S32.HI R4, RZ, 0x1f, R3 ;  /* 0x0000001fff047819 */ /* 0x000fc80000011403 */
[----:B------:R-:W-:Y:S02]  /*e2f0*/  @P4 SHF.R.U32.HI R13, RZ, R85, R12 ;  /* 0x00000055ff0d4219 */ /* 0x000fe4000001160c */
[----:B------:R-:W-:-:S03]  /*e300*/  IADD3.X R12, R83, R81, R4, P2, P5 ;  /* 0x00000051530c7210 */ /* 0x000fc600017ea404 */
[--C-:B--2---:R-:W-:Y:S01]  /*e310*/  IMAD.MOV R18, RZ, RZ, -R13.reuse ;  /* 0x000000ffff127224 */ /* 0x104fe200078e0a0d */
[----:B------:R-:W-:Y:S02]  /*e320*/  IADD3 R10, P2, P5, R13, R20, R10 ;  /* 0x000000140d0a7210 */ /* 0x000fe40007d5e00a */
[----:B------:R-:W-:Y:S01]  /*e330*/  SHF.R.S32.HI R11, RZ, 0x1f, R13 ;  /* 0x0000001fff0b7819 */ /* 0x000fe2000001140d */
[----:B------:R-:W-:-:S03]  /*e340*/  IMAD R13, R0, R18, R23 ;  /* 0x00000012000d7224 */ /* 0x000fc600078e0217 */
[----:B------:R-:W-:Y:S01]  /*e350*/  IADD3.X R11, R11, R12, R21, P2, P5 ;  /* 0x0000000c0b0b7210 */ /* 0x000fe200017ea415 */
[-C--:B-1----:R-:W-:Y:S01]  /*e360*/  IMAD R9, R9, R13.reuse, RZ ;  /* 0x0000000d09097224 */ /* 0x082fe200078e02ff */
[----:B------:R-:W-:Y:S01]  /*e370*/  SHF.R.S32.HI R21, RZ, 0x1f, R13 ;  /* 0x0000001fff157819 */ /* 0x000fe2000001140d */
[----:B------:R-:W-:-:S04]  /*e380*/  IMAD.WIDE.U32 R10, R8, R13, R10 ;  /* 0x0000000d080a7225 */ /* 0x000fc800078e000a */
[----:B------:R-:W-:Y:S01]  /*e390*/  IMAD R9, R8, R21, R9 ;  /* 0x0000001508097224 */ /* 0x000fe200078e0209 */
[----:B------:R-:W-:-:S03]  /*e3a0*/  LEA R14, P2, R10, R14, 0x2 ;  /* 0x0000000e0a0e7211 */ /* 0x000fc600078410ff */
[----:B------:R-:W-:-:S05]  /*e3b0*/  IMAD.IADD R8, R11, 0x1, R9 ;  /* 0x000000010b087824 */ /* 0x000fca00078e0209 */
[----:B------:R-:W-:Y:S01]  /*e3c0*/  LEA.HI.X R15, R10, R15, R8, 0x2, P2 ;  /* 0x0000000f0a0f7211 */ /* 0x000fe200010f1408 */
[----:B------:R-:W-:Y:S06]  /*e3d0*/  @P1 BRA `(.L_x_2117) ;  /* 0x0000000000101947 */ /* 0x000fec0003800000 */
[----:B------:R-:W-:Y:S05]  /*e3e0*/  @!P0 BRA `(.L_x_2117) ;  /* 0x00000000000c8947 */ /* 0x000fea0003800000 */
[----:B------:R-:W2:Y:S04]  /*e3f0*/  LDG.E R8, desc[UR58][R24.64] ;  /* 0x0000003a18087981 */ /* 0x000ea8000c1e1900 */
[----:B-----5:R-:W2:Y:S02]  /*e400*/  LDG.E R17, desc[UR58][R24.64+0x4] ;  /* 0x0000043a18117981 */ /* 0x020ea4000c1e1900 */
[----:B--2---:R-:W-:-:S07]  /*e410*/  IMAD.IADD R17, R17, 0x1, -R8 ;  /* 0x0000000111117824 */ /* 0x004fce00078e0a08 */
.L_x_2117:
[----:B------:R-:W2:Y:S01]  /*e420*/  LDL R13, [R1+0x40] ;  /* 0x00004000010d7983 */ /* 0x000ea20000100800 */
[----:B------:R-:W0:Y:S03]  /*e430*/  S2R R8, SR_TID.X ;  /* 0x0000000000087919 */ /* 0x000e260000002100 */
[----:B------:R-:W-:Y:S04]  /*e440*/  SHFL.IDX PT, R9, R15, RZ, 0x1c1f ;  /* 0x001c1fff0f097589 */ /* 0x000fe800000e0000 */
[----:B------:R-:W-:Y:S04]  /*e450*/  SHFL.IDX PT, R10, R14, 0x1, 0x1c1f ;  /* 0x003c1f000e0a7f89 */ /* 0x000fe800000e0000 */
[----:B------:R-:W-:Y:S01]  /*e460*/  SHFL.IDX PT, R11, R15, 0x1, 0x1c1f ;  /* 0x003c1f000f0b7f89 */ /* 0x000fe200000e0000 */
[----:B0-----:R-:W-:-:S05]  /*e470*/  VIADD R18, R8, 0xffffff80 ;  /* 0xffffff8008127836 */ /* 0x001fca0000000000 */
[----:B------:R-:W-:-:S04]  /*e480*/  SHF.R.S32.HI R12, RZ, 0x1f, R18 ;  /* 0x0000001fff0c7819 */ /* 0x000fc80000011412 */
[----:B------:R-:W-:-:S04]  /*e490*/  LEA.HI R12, R12, R18, RZ, 0x7 ;  /* 0x000000120c0c7211 */ /* 0x000fc800078f38ff */
[----:B------:R-:W-:Y:S01]  /*e4a0*/  LOP3.LUT R12, R12, 0xffffff80, RZ, 0xc0, !PT ;  /* 0xffffff800c0c7812 */ /* 0x000fe200078ec0ff */
[----:B------:R-:W0:Y:S04]  /*e4b0*/  SHFL.IDX PT, R8, R14, RZ, 0x1c1f ;  /* 0x001c1fff0e087589 */ /* 0x000e2800000e0000 */
[----:B------:R-:W-:Y:S02]  /*e4c0*/  IMAD.IADD R12, R18, 0x1, -R12 ;  /* 0x00000001120c7824 */ /* 0x000fe400078e0a0c */
[----:B-----5:R-:W-:-:S03]  /*e4d0*/  IMAD R17, R17, R0, RZ ;  /* 0x0000000011117224 */ /* 0x020fc600078e02ff */
[----:B------:R-:W-:Y:S01]  /*e4e0*/  LOP3.LUT P0, RZ, R12, 0x3, RZ, 0xc0, !PT ;  /* 0x000000030cff7812 */ /* 0x000fe2000780c0ff */
[----:B--2---:R-:W-:-:S04]  /*e4f0*/  IMAD.IADD R18, R13, 0x1, R144 ;  /* 0x000000010d127824 */ /* 0x004fc800078e0290 */
[C---:B------:R-:W-:Y:S01]  /*e500*/  VIADD R12, R18.reuse, 0x8 ;  /* 0x00000008120c7836 */ /* 0x040fe20000000000 */
[----:B------:R-:W-:-:S04]  /*e510*/  ISETP.GE.OR P1, PT, R18, R17, P0 ;  /* 0x000000111200720c */ /* 0x000fc80000726670 */
[----:B------:R-:W-:-:S09]  /*e520*/  ISETP.GE.OR P0, PT, R12, R17, P0 ;  /* 0x000000110c00720c */ /* 0x000fd20000706670 */
[----:B0-----:R0:W-:Y:S04]  /*e530*/  @!P1 ST.E desc[UR58][R8.64], R72 ;  /* 0x0000004808009985 */ /* 0x0011e8000c10193a */
[----:B------:R0:W-:Y:S01]  /*e540*/  @!P0 ST.E desc[UR58][R10.64], R73 ;  /* 0x000000490a008985 */ /* 0x0001e2000c10193a */
[----:B------:R-:W-:Y:S05]  /*e550*/  @P3 BRA `(.L_x_2118) ;  /* 0x0000000800103947 */ /* 0x000fea0003800000 */
[----:B------:R-:W1:Y:S01]  /*e560*/  S2R R13, SR_TID.X ;  /* 0x00000000000d7919 */ /* 0x000e620000002100 */
[----:B------:R-:W2:Y:S01]  /*e570*/  @P4 LDC R41, c[0x0][0xbec] ;  /* 0x0002fb00ff294b82 */ /* 0x000ea20000000800 */
[----:B------:R-:W-:Y:S01]  /*e580*/  ULDC.64 UR4, c[0x0][0xaa0] ;  /* 0x0002a80000047ab9 */ /* 0x000fe20000000a00 */
[----:B------:R-:W-:Y:S01]  /*e590*/  ULDC.64 UR6, c[0x0][0xa80] ;  /* 0x0002a00000067ab9 */ /* 0x000fe20000000a00 */
[----:B------:R-:W-:-:S05]  /*e5a0*/  IMAD R4, R4, UR4, RZ ;  /* 0x0000000404047c24 */ /* 0x000fca000f8e02ff */
[----:B------:R-:W3:Y:S01]  /*e5b0*/  @P4 LDC R43, c[0x0][0xbf0] ;  /* 0x0002fc00ff2b4b82 */ /* 0x000ee20000000800 */
[C---:B------:R-:W-:Y:S02]  /*e5c0*/  IMAD R39, R3.reuse, UR5, R4 ;  /* 0x0000000503277c24 */ /* 0x040fe4000f8e0204 */
[----:B------:R-:W-:Y:S01]  /*e5d0*/  IMAD.WIDE.U32 R36, R3, UR4, RZ ;  /* 0x0000000403247c25 */ /* 0x000fe2000f8e00ff */
[----:B------:R-:W-:-:S03]  /*e5e0*/  ULDC.64 UR4, c[0x0][0xae8] ;  /* 0x0002ba0000047ab9 */ /* 0x000fc60000000a00 */
[----:B-1----:R-:W-:-:S05]  /*e5f0*/  VIADD R81, R13, 0xffffff80 ;  /* 0xffffff800d517836 */ /* 0x002fca0000000000 */
[--C-:B------:R-:W-:Y:S02]  /*e600*/  SHF.R.S32.HI R18, RZ, 0x1f, R81.reuse ;  /* 0x0000001fff127819 */ /* 0x100fe40000011451 */
[----:B------:R-:W-:Y:S02]  /*e610*/  SHF.R.S32.HI R80, RZ, 0x1f, R81 ;  /* 0x0000001fff507819 */ /* 0x000fe40000011451 */
[-C--:B------:R-:W-:Y:S02]  /*e620*/  LEA.HI R18, R18, R81.reuse, RZ, 0x2 ;  /* 0x0000005112127211 */ /* 0x080fe400078f10ff */
[----:B------:R-:W-:Y:S02]  /*e630*/  LEA.HI R80, R80, R81, RZ, 0x2 ;  /* 0x0000005150507211 */ /* 0x000fe400078f10ff */
[----:B------:R-:W-:Y:S02]  /*e640*/  LOP3.LUT R18, R18, 0xfffffffc, RZ, 0xc0, !PT ;  /* 0xfffffffc12127812 */ /* 0x000fe400078ec0ff */
[----:B------:R-:W-:-:S03]  /*e650*/  SHF.R.S32.HI R80, RZ, 0x2, R80 ;  /* 0x00000002ff507819 */ /* 0x000fc60000011450 */
[----:B------:R-:W-:Y:S02]  /*e660*/  IMAD.IADD R18, R81, 0x1, -R18 ;  /* 0x0000000151127824 */ /* 0x000fe400078e0a12 */
[----:B0-----:R-:W-:Y:S02]  /*e670*/  IMAD R9, R80, 0x20, R150 ;  /* 0x0000002050097824 */ /* 0x001fe400078e0296 */
[----:B------:R-:W-:Y:S02]  /*e680*/  IMAD R3, R18, 0x60, R80 ;  /* 0x0000006012037824 */ /* 0x000fe400078e0250 */
[----:B------:R-:W-:Y:S02]  /*e690*/  IMAD.IADD R37, R37, 0x1, R39 ;  /* 0x0000000125257824 */ /* 0x000fe400078e0227 */
[----:B------:R-:W-:Y:S02]  /*e6a0*/  IMAD.IADD R38, R144, 0x1, R3 ;  /* 0x0000000190267824 */ /* 0x000fe400078e0203 */
[----:B------:R-:W-:Y:S01]  /*e6b0*/  IMAD.WIDE R78, R9, 0x2, R78 ;  /* 0x00000002094e7825 */ /* 0x000fe200078e024e */
[----:B------:R-:W-:-:S03]  /*e6c0*/  SHF.R.S32.HI R18, RZ, 0x1f, R149 ;  /* 0x0000001fff127819 */ /* 0x000fc60000011495 */
[C---:B------:R-:W-:Y:S01]  /*e6d0*/  IMAD.WIDE.U32 R36, R151.reuse, UR4, R36 ;  /* 0x0000000497247c25 */ /* 0x040fe2000f8e0024 */
[C---:B------:R-:W-:Y:S02]  /*e6e0*/  IADD3 R13, P0, R78.reuse, 0x1800, RZ ;  /* 0x000018004e0d7810 */ /* 0x040fe40007f1e0ff */
[----:B------:R-:W-:Y:S01]  /*e6f0*/  IADD3 R21, P1, R78, 0x3000, RZ ;  /* 0x000030004e157810 */ /* 0x000fe20007f3e0ff */
[----:B--2---:R-:W-:Y:S01]  /*e700*/  @P4 IMAD.HI.U32 R4, R38, R41, RZ ;  /* 0x0000002926044227 */ /* 0x004fe200078e00ff */
[C---:B------:R-:W-:Y:S02]  /*e710*/  IADD3 R25, P2, R78.reuse, 0x4800, RZ ;  /* 0x000048004e197810 */ /* 0x040fe40007f5e0ff */
[C---:B------:R-:W-:Y:S01]  /*e720*/  IADD3 R29, P3, R78.reuse, 0x6000, RZ ;  /* 0x000060004e1d7810 */ /* 0x040fe20007f7e0ff */
[----:B------:R-:W-:Y:S01]  /*e730*/  IMAD R37, R151, UR5, R37 ;  /* 0x0000000597257c24 */ /* 0x000fe2000f8e0225 */
[----:B------:R-:W-:Y:S01]  /*e740*/  IADD3 R9, P5, R78, 0x7800, RZ ;  /* 0x000078004e097810 */ /* 0x000fe20007fbe0ff */
[----:B------:R-:W-:Y:S01]  /*e750*/  ULDC.64 UR4, c[0x0][0xaf0] ;  /* 0x0002bc0000047ab9 */ /* 0x000fe20000000a00 */
[----:B------:R-:W-:Y:S01]  /*e760*/  IMAD.MOV.U32 R3, RZ, RZ, R38 ;  /* 0x000000ffff037224 */ /* 0x000fe200078e0026 */
[----:B---3--:R-:W-:Y:S01]  /*e770*/  @P4 SHF.R.U32.HI R3, RZ, R43, R4 ;  /* 0x0000002bff034219 */ /* 0x008fe20000011604 */
[----:B------:R-:W-:Y:S01]  /*e780*/  IMAD R18, R18, UR4, RZ ;  /* 0x0000000412127c24 */ /* 0x000fe2000f8e02ff */
[----:B------:R-:W-:Y:S01]  /*e790*/  LOP3.LUT R12, R13, 0x180, RZ, 0xc0, !PT ;  /* 0x000001800d0c7812 */ /* 0x000fe200078ec0ff */
[----:B------:R-:W-:Y:S01]  /*e7a0*/  IMAD.X R33, RZ, RZ, R79, P5 ;  /* 0x000000ffff217224 */ /* 0x000fe200028e064f */
[----:B------:R-:W-:-:S02]  /*e7b0*/  LOP3.LUT R20, R21, 0x180, RZ, 0xc0, !PT ;  /* 0x0000018015147812 */ /* 0x000fc400078ec0ff */
[----:B------:R-:W-:Y:S02]  /*e7c0*/  LOP3.LUT R24, R25, 0x180, RZ, 0xc0, !PT ;  /* 0x0000018019187812 */ /* 0x000fe400078ec0ff */
[----:B------:R-:W-:Y:S02]  /*e7d0*/  LOP3.LUT R28, R29, 0x180, RZ, 0xc0, !PT ;  /* 0x000001801d1c7812 */ /* 0x000fe400078ec0ff */
[----:B------:R-:W-:Y:S01]  /*e7e0*/  LOP3.LUT R8, R9, 0x180, RZ, 0xc0, !PT ;  /* 0x0000018009087812 */ /* 0x000fe200078ec0ff */
[C---:B------:R-:W-:Y:S01]  /*e7f0*/  IMAD R39, R149.reuse, UR5, R18 ;  /* 0x0000000595277c24 */ /* 0x040fe2000f8e0212 */
[----:B------:R-:W-:Y:S01]  /*e800*/  LOP3.LUT R11, R78, 0x180, RZ, 0xc0, !PT ;  /* 0x000001804e0b7812 */ /* 0x000fe200078ec0ff */
[----:B------:R-:W-:Y:S01]  /*e810*/  IMAD.WIDE.U32 R36, R149, UR4, R36 ;  /* 0x0000000495247c25 */ /* 0x000fe2000f8e0024 */
[----:B------:R-:W-:Y:S01]  /*e820*/  SHF.R.U64 R12, R12, 0x3, RZ ;  /* 0x000000030c0c7819 */ /* 0x000fe200000012ff */
[----:B------:R-:W-:Y:S01]  /*e830*/  ULDC.64 UR4, c[0x0][0xae0] ;  /* 0x0002b80000047ab9 */ /* 0x000fe20000000a00 */
[----:B------:R-:W-:Y:S01]  /*e840*/  SHF.R.U64 R20, R20, 0x3, RZ ;  /* 0x0000000314147819 */ /* 0x000fe200000012ff */
[----:B------:R-:W-:Y:S01]  /*e850*/  IMAD.MOV R41, RZ, RZ, -R3 ;  /* 0x000000ffff297224 */ /* 0x000fe200078e0a03 */
[----:B------:R-:W-:-:S02]  /*e860*/  SHF.R.U64 R24, R24, 0x3, RZ ;  /* 0x0000000318187819 */ /* 0x000fc400000012ff */
[----:B------:R-:W-:Y:S02]  /*e870*/  SHF.R.U64 R28, R28, 0x3, RZ ;  /* 0x000000031c1c7819 */ /* 0x000fe400000012ff */
[----:B------:R-:W-:Y:S01]  /*e880*/  SHF.R.U64 R8, R8, 0x3, RZ ;  /* 0x0000000308087819 */ /* 0x000fe200000012ff */
[----:B------:R-:W-:Y:S01]  /*e890*/  IMAD.IADD R37, R37, 0x1, R39 ;  /* 0x0000000125257824 */ /* 0x000fe200078e0227 */
[----:B------:R-:W-:Y:S02]  /*e8a0*/  SHF.R.U64 R11, R11, 0x3, RZ ;  /* 0x000000030b0b7819 */ /* 0x000fe400000012ff */
[----:B------:R-:W-:Y:S01]  /*e8b0*/  SHF.R.S32.HI R4, RZ, 0x1f, R3 ;  /* 0x0000001fff047819 */ /* 0x000fe20000011403 */
[----:B------:R-:W-:Y:S01]  /*e8c0*/  IMAD R39, R0, R41, R38 ;  /* 0x0000002900277224 */ /* 0x000fe200078e0226 */
        /* <DEDUP_REMOVED lines=9> */
[----:B------:R-:W-:Y:S01]  /*e960*/  IMAD R4, R4, UR4, RZ ;  /* 0x0000000404047c24 */ /* 0x000fe2000f8e02ff */
[----:B------:R-:W-:Y:S01]  /*e970*/  LOP3.LUT R78, R11, R78, RZ, 0x3c, !PT ;  /* 0x0000004e0b4e7212 */ /* 0x000fe200078e3cff */
[----:B------:R-:W5:Y:S01]  /*e980*/  LD.E.128 R12, desc[UR58][R12.64] ;  /* 0x0000003a0c0c7980 */ /* 0x000f62000c101d00 */
[----:B------:R-:W-:Y:S01]  /*e990*/  SHF.R.S32.HI R0, RZ, 0x1f, R39 ;  /* 0x0000001fff007819 */ /* 0x000fe20000011427 */
[----:B------:R-:W-:-:S02]  /*e9a0*/  IMAD R41, R3, UR5, R4 ;  /* 0x0000000503297c24 */ /* 0x000fc4000f8e0204 */
[----:B------:R0:W5:Y:S01]  /*e9b0*/  LD.E.128 R8, desc[UR58][R78.64] ;  /* 0x0000003a4e087980 */ /* 0x000162000c101d00 */
[----:B------:R-:W-:Y:S01]  /*e9c0*/  IMAD.WIDE.U32 R36, R3, UR4, R36 ;  /* 0x0000000403247c25 */ /* 0x000fe2000f8e0024 */
[----:B------:R-:W-:Y:S02]  /*e9d0*/  ULDC.64 UR4, c[0x0][0xad8] ;  /* 0x0002b60000047ab9 */ /* 0x000fe40000000a00 */
[----:B------:R-:W5:Y:S01]  /*e9e0*/  LD.E.128 R20, desc[UR58][R20.64] ;  /* 0x0000003a14147980 */ /* 0x000f62000c101d00 */
[----:B------:R-:W-:-:S03]  /*e9f0*/  IMAD R0, R0, UR4, RZ ;  /* 0x0000000400007c24 */ /* 0x000fc6000f8e02ff */
[----:B------:R-:W5:Y:S04]  /*ea00*/  LD.E.128 R24, desc[UR58][R24.64] ;  /* 0x0000003a18187980 */ /* 0x000f68000c101d00 */
[----:B------:R-:W5:Y:S04]  /*ea10*/  LD.E.128 R28, desc[UR58][R28.64] ;  /* 0x0000003a1c1c7980 */ /* 0x000f68000c101d00 */
[----:B------:R-:W5:Y:S01]  /*ea20*/  LD.E.128 R32, desc[UR58][R32.64] ;  /* 0x0000003a20207980 */ /* 0x000f62000c101d00 */
[----:B------:R-:W-:Y:S01]  /*ea30*/  @!PT LDS RZ, [RZ] ;  /* 0x00000000fffff984 */ /* 0x000fe20000000800 */
[----:B------:R-:W-:Y:S01]  /*ea40*/  @!PT LDS RZ, [RZ] ;  /* 0x00000000fffff984 */ /* 0x000fe20000000800 */
[----:B------:R-:W-:Y:S01]  /*ea50*/  @!PT LDS RZ, [RZ] ;  /* 0x00000000fffff984 */ /* 0x000fe20000000800 */
[----:B------:R-:W-:Y:S01]  /*ea60*/  @!PT LDS RZ, [RZ] ;  /* 0x00000000fffff984 */ /* 0x000fe20000000800 */
[----:B------:R1:W-:Y:S06]  /*ea70*/  MEMBAR.ALL.CTA ;  /* 0x0000000000007992 */ /* 0x0003ec0000008000 */
[----:B-1----:R-:W1:Y:S01]  /*ea80*/  FENCE.VIEW.ASYNC.S ;  /* 0x00000000000073c6 */ /* 0x002e620000000000 */
[----:B------:R-:W-:-:S02]  /*ea90*/  IMAD.IADD R37, R37, 0x1, R41 ;  /* 0x0000000125257824 */ /* 0x000fc400078e0229 */
[C---:B------:R-:W-:Y:S02]  /*eaa0*/  IMAD R3, R39.reuse, UR5, R0 ;  /* 0x0000000527037c24 */ /* 0x040fe4000f8e0200 */
[----:B------:R-:W-:Y:S02]  /*eab0*/  IMAD.IADD R0, R80, 0x1, R144 ;  /* 0x0000000150007824 */ /* 0x000fe400078e0290 */
[----:B------:R-:W-:Y:S01]  /*eac0*/  IMAD.WIDE.U32 R36, R39, UR4, R36 ;  /* 0x0000000427247c25 */ /* 0x000fe2000f8e0024 */
[----:B------:R-:W-:Y:S02]  /*ead0*/  UIADD3 UR4, UR36, 0x31c20, URZ ;  /* 0x00031c2024047890 */ /* 0x000fe4000fffe03f */
[----:B------:R-:W-:Y:S01]  /*eae0*/  ISETP.GE.AND P0, PT, R0, R17, PT ;  /* 0x000000110000720c */ /* 0x000fe20003f06270 */
[----:B------:R-:W-:Y:S01]  /*eaf0*/  IMAD.IADD R3, R37, 0x1, R3 ;  /* 0x0000000125037824 */ /* 0x000fe200078e0203 */
[----:B------:R-:W-:Y:S01]  /*eb00*/  UPRMT UR4, URZ, 0x654, UR4 ;  /* 0x000006543f047896 */ /* 0x000fe20008000004 */
[----:B------:R-:W-:-:S04]  /*eb10*/  LEA R4, P1, R36, UR6, 0x1 ;  /* 0x0000000624047c11 */ /* 0x000fc8000f8208ff */
[----:B------:R-:W-:Y:S01]  /*eb20*/  LEA.HI.X R3, R36, UR7, R3, 0x1, P1 ;  /* 0x0000000724037c11 */ /* 0x000fe200088f0c03 */
[----:B-1----:R0:W1:Y:S01]  /*eb30*/  SHFL.IDX PT, R38, R4, RZ, 0x1c1f ;  /* 0x001c1fff04267589 */ /* 0x00206200000e0000 */
        /* <DEDUP_REMOVED lines=10> */
[CC--:B-1----:R-:W-:Y:S02]  /*ebe0*/  @!P1 LEA R40, P3, R153.reuse, R38.reuse, 0x1 ;  /* 0x0000002699289211 */ /* 0x0c2fe400078608ff */
[----:B------:R-:W-:Y:S02]  /*ebf0*/  @!P2 LEA R42, P4, R156, R38, 0x1 ;  /* 0x000000269c2aa211 */ /* 0x000fe400078808ff */
[----:B--2---:R-:W-:Y:S01]  /*ec00*/  @!P0 IMAD.WIDE R36, R150, 0x2, R38 ;  /* 0x0000000296248825 */ /* 0x004fe200078e0226 */
[-C--:B------:R-:W-:Y:S02]  /*ec10*/  @!P1 LEA.HI.X R41, R153, R39.reuse, R45, 0x1, P3 ;  /* 0x0000002799299211 */ /* 0x080fe400018f0c2d */
[----:B------:R-:W-:Y:S02]  /*ec20*/  @!P2 LEA.HI.X R43, R156, R39, R44, 0x1, P4 ;  /* 0x000000279c2ba211 */ /* 0x000fe400020f0c2c */
[----:B-----5:R3:W-:Y:S04]  /*ec30*/  @!P0 ST.E.128 desc[UR58][R36.64], R8 ;  /* 0x0000000824008985 */ /* 0x0207e8000c101d3a */
[----:B------:R3:W-:Y:S04]  /*ec40*/  @!P1 ST.E.128 desc[UR58][R40.64], R20 ;  /* 0x0000001428009985 */ /* 0x0007e8000c101d3a */
[----:B------:R3:W-:Y:S02]  /*ec50*/  @!P2 ST.E.128 desc[UR58][R42.64], R28 ;  /* 0x0000001c2a00a985 */ /* 0x0007e4000c101d3a */
.L_x_2120:
[----:B------:R-:W-:Y:S05]  /*ec60*/  BSYNC B1 ;  /* 0x0000000000017941 */ /* 0x000fea0003800000 */
.L_x_2119:
[----:B------:R-:W-:Y:S01]  /*ec70*/  VIADD R0, R0, 0x60 ;  /* 0x0000006000007836 */ /* 0x000fe20000000000 */
[----:B---3-5:R3:W4:Y:S04]  /*ec80*/  SHFL.IDX PT, R11, R3, 0x1, 0x1c1f ;  /* 0x003c1f00030b7f89 */ /* 0x02872800000e0000 */
        /* <DEDUP_REMOVED lines=17> */
.L_x_2118:
[----:B0-----:R-:W0:Y:S01]  /*eda0*/  @P4 LDC R10, c[0x0][0xbec] ;  /* 0x0002fb00ff0a4b82 */ /* 0x001e220000000800 */
[----:B------:R-:W-:Y:S01]  /*edb0*/  ULDC.64 UR4, c[0x0][0xb08] ;  /* 0x0002c20000047ab9 */ /* 0x000fe20000000a00 */
[----:B------:R-:W-:Y:S01]  /*edc0*/  ULDC.64 UR6, c[0x0][0xb30] ;  /* 0x0002cc0000067ab9 */ /* 0x000fe20000000a00 */
[----:B------:R-:W-:Y:S01]  /*edd0*/  IMAD R4, R4, UR4, RZ ;  /* 0x0000000404047c24 */ /* 0x000fe2000f8e02ff */
[----:B------:R-:W-:Y:S01]  /*ede0*/  ISETP.GE.AND P0, PT, R18, R17, PT ;  /* 0x000000111200720c */ /* 0x000fe20003f06270 */
[C---:B------:R-:W-:Y:S01]  /*edf0*/  IMAD.WIDE.U32 R8, R3.reuse, UR4, RZ ;  /* 0x0000000403087c25 */ /* 0x040fe2000f8e00ff */
[----:B------:R-:W-:Y:S01]  /*ee00*/  BSSY B1, `(.L_x_2122) ;  /* 0x0000074000017945 */ /* 0x000fe20003800000 */
[----:B------:R-:W-:Y:S01]  /*ee10*/  SHF.R.S32.HI R72, RZ, 0x1f, R155 ;  /* 0x0000001fff487819 */ /* 0x000fe2000001149b */
[----:B------:R-:W1:Y:S01]  /*ee20*/  @P4 LDC R13, c[0x0][0xbf0] ;  /* 0x0002fc00ff0d4b82 */ /* 0x000e620000000800 */
[----:B------:R-:W-:Y:S01]  /*ee30*/  IMAD R3, R3, UR5, R4 ;  /* 0x0000000503037c24 */ /* 0x000fe2000f8e0204 */
[----:B------:R-:W-:Y:S01]  /*ee40*/  ULDC.64 UR4, c[0x0][0xb38] ;  /* 0x0002ce0000047ab9 */ /* 0x000fe20000000a00 */
[----:B------:R-:W-:Y:S01]  /*ee50*/  SHF.R.S32.HI R4, RZ, 0x1f, R149 ;  /* 0x0000001fff047819 */ /* 0x000fe20000011495 */
[----:B------:R-:W-:Y:S01]  /*ee60*/  VIADD R73, R146, 0x10 ;  /* 0x0000001092497836 */ /* 0x000fe20000000000 */
[----:B------:R-:W-:Y:S01]  /*ee70*/  SHF.R.S32.HI R78, RZ, 0x1f, R157 ;  /* 0x0000001fff4e7819 */ /* 0x000fe2000001149d */
[----:B------:R-:W-:-:S02]  /*ee80*/  IMAD.IADD R9, R9, 0x1, R3 ;  /* 0x0000000109097824 */ /* 0x000fc400078e0203 */
[----:B------:R-:W-:Y:S01]  /*ee90*/  IMAD.MOV.U32 R3, RZ, RZ, R23 ;  /* 0x000000ffff037224 */ /* 0x000fe200078e0017 */
[----:B------:R-:W-:Y:S01]  /*eea0*/  SHF.R.S32.HI R18, RZ, 0x1f, R73 ;  /* 0x0000001fff127819 */ /* 0x000fe20000011449 */
[----:B------:R-:W-:-:S04]  /*eeb0*/  IMAD.WIDE.U32 R8, R151, UR4, R8 ;  /* 0x0000000497087c25 */ /* 0x000fc8000f8e0008 */
[----:B------:R-:W-:Y:S01]  /*eec0*/  IMAD R9, R151, UR5, R9 ;  /* 0x0000000597097c24 */ /* 0x000fe2000f8e0209 */
[----:B------:R-:W-:Y:S01]  /*eed0*/  ULDC.64 UR4, c[0x0][0xb40] ;  /* 0x0002d00000047ab9 */ /* 0x000fe20000000a00 */
[----:B0-----:R-:W-:-:S04]  /*eee0*/  @P4 IMAD.HI.U32 R10, R23, R10, RZ ;  /* 0x0000000a170a4227 */ /* 0x001fc800078e00ff */
[----:B------:R-:W-:Y:S02]  /*eef0*/  IMAD R4, R4, UR4, RZ ;  /* 0x0000000404047c24 */ /* 0x000fe4000f8e02ff */
[----:B------:R-:W-:Y:S01]  /*ef00*/  IMAD.WIDE.U32 R8, R149, UR4, R8 ;  /* 0x0000000495087c25 */ /* 0x000fe2000f8e0008 */
[----:B-1----:R-:W-:-:S03]  /*ef10*/  @P4 SHF.R.U32.HI R3, RZ, R13, R10 ;  /* 0x0000000dff034219 */ /* 0x002fc6000001160a */
[----:B------:R-:W-:Y:S01]  /*ef20*/  IMAD R11, R149, UR5, R4 ;  /* 0x00000005950b7c24 */ /* 0x000fe2000f8e0204 */
[----:B------:R-:W-:Y:S01]  /*ef30*/  ULDC.64 UR4, c[0x0][0xb48] ;  /* 0x0002d20000047ab9 */ /* 0x000fe20000000a00 */
[----:B------:R-:W-:Y:S01]  /*ef40*/  SHF.R.S32.HI R4, RZ, 0x1f, R3 ;  /* 0x0000001fff047819 */ /* 0x000fe20000011403 */
[----:B------:R-:W-:Y:S02]  /*ef50*/  VIADD R80, R146, 0x50 ;  /* 0x0000005092507836 */ /* 0x000fe40000000000 */
[----:B------:R-:W-:Y:S02]  /*ef60*/  IMAD.IADD R9, R9, 0x1, R11 ;  /* 0x0000000109097824 */ /* 0x000fe400078e020b */
[----:B------:R-:W-:Y:S01]  /*ef70*/  IMAD.MOV R11, RZ, RZ, -R3 ;  /* 0x000000ffff0b7224 */ /* 0x000fe200078e0a03 */
[----:B------:R-:W-:Y:S01]  /*ef80*/  SHF.R.S32.HI R80, RZ, 0x1f, R80 ;  /* 0x0000001fff507819 */ /* 0x000fe20000011450 */
[----:B------:R-:W-:Y:S01]  /*ef90*/  IMAD.WIDE.U32 R8, R84, UR4, R8 ;  /* 0x0000000454087c25 */ /* 0x000fe2000f8e0008 */
[----:B------:R-:W-:-:S03]  /*efa0*/  UIADD3 UR4, UR36, 0x31c20, URZ ;  /* 0x00031c2024047890 */ /* 0x000fc6000fffe03f */
[----:B------:R-:W-:Y:S01]  /*efb0*/  IMAD R11, R0, R11, R23 ;  /* 0x0000000b000b7224 */ /* 0x000fe200078e0217 */
[----:B------:R-:W-:Y:S01]  /*efc0*/  UPRMT UR4, URZ, 0x654, UR4 ;  /* 0x000006543f047896 */ /* 0x000fe20008000004 */
[----:B------:R-:W-:Y:S02]  /*efd0*/  IMAD R4, R4, UR6, RZ ;  /* 0x0000000604047c24 */ /* 0x000fe4000f8e02ff */
[----:B------:R-:W-:Y:S01]  /*efe0*/  IMAD R9, R84, UR5, R9 ;  /* 0x0000000554097c24 */ /* 0x000fe2000f8e0209 */
[----:B------:R-:W-:Y:S01]  /*eff0*/  SHF.R.S32.HI R0, RZ, 0x1f, R11 ;  /* 0x0000001fff007819 */ /* 0x000fe2000001140b */
[C---:B------:R-:W-:Y:S02]  /*f000*/  IMAD R13, R3.reuse, UR7, R4 ;  /* 0x00000007030d7c24 */ /* 0x040fe4000f8e0204 */
[----:B------:R-:W-:Y:S01]  /*f010*/  IMAD.WIDE.U32 R8, R3, UR6, R8 ;  /* 0x0000000603087c25 */ /* 0x000fe2000f8e0008 */
[----:B------:R-:W-:Y:S01]  /*f020*/  ULDC.64 UR6, c[0x0][0xb28] ;  /* 0x0002ca0000067ab9 */ /* 0x000fe20000000a00 */
[----:B------:R-:W-:Y:S02]  /*f030*/  SYNCS.ARRIVE.TRANS64.RED.A1T0 RZ, [UR4], RZ ;  /* 0x000000ffffff79a7 */ /* 0x000fe40008100404 */
[----:B------:R-:W-:-:S02]  /*f040*/  IMAD R0, R0, UR6, RZ ;  /* 0x0000000600007c24 */ /* 0x000fc4000f8e02ff */
[----:B------:R-:W-:Y:S02]  /*f050*/  IMAD.IADD R9, R9, 0x1, R13 ;  /* 0x0000000109097824 */ /* 0x000fe400078e020d */
[C---:B------:R-:W-:Y:S02]  /*f060*/  IMAD R3, R11.reuse, UR7, R0 ;  /* 0x000000070b037c24 */ /* 0x040fe4000f8e0200 */
[----:B------:R-:W-:Y:S01]  /*f070*/  IMAD.WIDE.U32 R8, R11, UR6, R8 ;  /* 0x000000060b087c25 */ /* 0x000fe2000f8e0008 */
[----:B------:R-:W-:-:S03]  /*f080*/  ULDC.64 UR6, c[0x0][0xb00] ;  /* 0x0002c00000067ab9 */ /* 0x000fc60000000a00 */
[----:B------:R-:W-:Y:S01]  /*f090*/  IMAD.IADD R3, R9, 0x1, R3 ;  /* 0x0000000109037824 */ /* 0x000fe200078e0203 */
[----:B------:R-:W-:Y:S01]  /*f0a0*/  LEA R0, P1, R8, UR6, 0x2 ;  /* 0x0000000608007c11 */ /* 0x000fe2000f8210ff */
[C---:B------:R-:W-:Y:S02]  /*f0b0*/  VIADD R13, R146.reuse, 0x8 ;  /* 0x00000008920d7836 */ /* 0x040fe40000000000 */
[----:B------:R-:W-:Y:S01]  /*f0c0*/  VIADD R82, R146, 0x48 ;  /* 0x0000004892527836 */ /* 0x000fe20000000000 */
[----:B------:R-:W-:Y:S01]  /*f0d0*/  LEA.HI.X R3, R8, UR7, R3, 0x2, P1 ;  /* 0x0000000708037c11 */ /* 0x000fe200088f1403 */
[C---:B------:R-:W-:Y:S01]  /*f0e0*/  VIADD R84, R146.reuse, 0x40 ;  /* 0x0000004092547836 */ /* 0x040fe20000000000 */
[----:B------:R0:W1:Y:S01]  /*f0f0*/  SHFL.IDX PT, R8, R0, RZ, 0x1c1f ;  /* 0x001c1fff00087589 */ /* 0x00006200000e0000 */
[C---:B------:R-:W-:Y:S01]  /*f100*/  VIADD R86, R146.reuse, 0x38 ;  /* 0x0000003892567836 */ /* 0x040fe20000000000 */
[----:B------:R-:W-:Y:S01]  /*f110*/  SHF.R.S32.HI R4, RZ, 0x1f, R13 ;  /* 0x0000001fff047819 */ /* 0x000fe2000001140d */
[C---:B------:R-:W-:Y:S01]  /*f120*/  VIADD R88, R146.reuse, 0x30 ;  /* 0x0000003092587836 */ /* 0x040fe20000000000 */
[----:B------:R0:W2:Y:S01]  /*f130*/  SHFL.IDX PT, R9, R3, RZ, 0x1c1f ;  /* 0x001c1fff03097589 */ /* 0x0000a200000e0000 */
        /* <DEDUP_REMOVED lines=12> */
[----:B------:R-:W-:-:S02]  /*f200*/  VIADD R87, R146, 0x30 ;  /* 0x0000003092577836 */ /* 0x000fc40000000000 */
[C---:B------:R-:W-:Y:S02]  /*f210*/  VIADD R89, R146.reuse, 0x28 ;  /* 0x0000002892597836 */ /* 0x040fe40000000000 */
[----:B------:R-:W-:Y:S01]  /*f220*/  VIADD R91, R146, 0x20 ;  /* 0x00000020925b7836 */ /* 0x000fe20000000000 */
[----:B0-----:R-:W-:Y:S06]  /*f230*/  @P0 BRA `(.L_x_2123) ;  /* 0x0000000000c00947 */ /* 0x001fec0003800000 */
[----:B------:R-:W-:Y:S02]  /*f240*/  ULDC UR4, c[0x0][0xac8] ;  /* 0x0002b20000047ab9 */ /* 0x000fe40000000800 */
        /* <DEDUP_REMOVED lines=12> */
[-C--:B------:R-:W-:Y:S02]  /*f310*/  @!P3 LEA R24, P5, R91, R8.reuse, 0x2 ;  /* 0x000000085b18b211 */ /* 0x080fe400078a10ff */
        /* <DEDUP_REMOVED lines=13> */
[-C--:B0-----:R-:W-:Y:S01]  /*f3f0*/  @!P0 LEA R10, P5, R87, R8.reuse, 0x2 ;  /* 0x00000008570a8211 */ /* 0x081fe200078a10ff */
[----:B------:R0:W-:Y:S01]  /*f400*/  @!P4 ST.E.64 desc[UR58][R26.64], R44 ;  /* 0x0000002c1a00c985 */ /* 0x0001e2000c101b3a */
[----:B------:R-:W-:Y:S02]  /*f410*/  ISETP.GE.AND P4, PT, R83, UR4, PT ;  /* 0x0000000453007c0c */ /* 0x000fe4000bf86270 */
[-C--:B------:R-:W-:Y:S02]  /*f420*/  @!P0 LEA.HI.X R11, R87, R9.reuse, R88, 0x2, P5 ;  /* 0x00000009570b8211 */ /* 0x080fe400028f1458 */
[----:B------:R-:W-:Y:S02]  /*f430*/  ISETP.GE.AND P5, PT, R157, UR4, PT ;  /* 0x000000049d007c0c */ /* 0x000fe4000bfa6270 */
[C---:B-1----:R-:W-:Y:S01]  /*f440*/  @!P1 LEA R14, P6, R85.reuse, R8, 0x2 ;  /* 0x00000008550e9211 */ /* 0x042fe200078c10ff */
[----:B------:R0:W-:Y:S03]  /*f450*/  @!P0 ST.E.64 desc[UR58][R10.64], R48 ;  /* 0x000000300a008985 */ /* 0x0001e6000c101b3a */
[----:B------:R-:W-:-:S02]  /*f460*/  @!P1 LEA.HI.X R15, R85, R9, R86, 0x2, P6 ;  /* 0x00000009550f9211 */ /* 0x000fc400030f1456 */
[-C--:B--2---:R-:W-:Y:S02]  /*f470*/  @!P3 LEA R22, P6, R81, R8.reuse, 0x2 ;  /* 0x000000085116b211 */ /* 0x084fe400078c10ff */
[-C--:B------:R-:W-:Y:S01]  /*f480*/  @!P4 LEA R20, P0, R83, R8.reuse, 0x2 ;  /* 0x000000085314c211 */ /* 0x080fe200078010ff */
[----:B------:R0:W-:Y:S01]  /*f490*/  @!P1 ST.E.64 desc[UR58][R14.64], R52 ;  /* 0x000000340e009985 */ /* 0x0001e2000c101b3a */
[-C--:B---3--:R-:W-:Y:S02]  /*f4a0*/  @!P2 LEA R24, P1, R79, R8.reuse, 0x2 ;  /* 0x000000084f18a211 */ /* 0x088fe400078210ff */
        /* <DEDUP_REMOVED lines=9> */
.L_x_2123:
[----:B------:R-:W-:Y:S05]  /*f540*/  BSYNC B1 ;  /* 0x0000000000017941 */ /* 0x000fea0003800000 */
.L_x_2122:
[----:B------:R-:W-:Y:S01]  /*f550*/  ISETP.GE.AND P0, PT, R12, R17, PT ;  /* 0x000000110c00720c */ /* 0x000fe20003f06270 */
[----:B0-----:R0:W3:Y:S04]  /*f560*/  SHFL.IDX PT, R11, R3, 0x1, 0x1c1f ;  /* 0x003c1f00030b7f89 */ /* 0x0010e800000e0000 */
[----:B------:R0:W4:Y:S08]  /*f570*/  SHFL.IDX PT, R10, R0, 0x1, 0x1c1f ;  /* 0x003c1f00000a7f89 */ /* 0x00013000000e0000 */
[----:B0-----:R-:W-:Y:S05]  /*f580*/  @P0 BRA `(.L_x_2121) ;  /* 0x0000000c00640947 */ /* 0x001fea0003800000 */
[----:B------:R-:W-:Y:S02]  /*f590*/  ULDC UR4, c[0x0][0xac8] ;  /* 0x0002b20000047ab9 */ /* 0x000fe40000000800 */
[----:B------:R-:W-:Y:S02]  /*f5a0*/  ISETP.GE.AND P2, PT, R73, UR4, PT ;  /* 0x0000000449007c0c */ /* 0x000fe4000bf46270 */
[----:B------:R-:W-:Y:S02]  /*f5b0*/  ISETP.GE.AND P6, PT, R13, UR4, PT ;  /* 0x000000040d007c0c */ /* 0x000fe4000bfc6270 */
[----:B------:R-:W-:Y:S02]  /*f5c0*/  ISETP.GE.AND P5, PT, R146, UR4, PT ;  /* 0x0000000492007c0c */ /* 0x000fe4000bfa6270 */
[----:B------:R-:W-:Y:S02]  /*f5d0*/  ISETP.GE.AND P4, PT, R155, UR4, PT ;  /* 0x000000049b007c0c */ /* 0x000fe4000bf86270 */
[----:B------:R-:W-:-:S05]  /*f5e0*/  ISETP.GE.AND P3, PT, R91, UR4, PT ;  /* 0x000000045b007c0c */ /* 0x000fca000bf66270 */
[-C--:B----4-:R-:W-:Y:S02]  /*f5f0*/  @!P2 LEA R14, P1, R73, R10.reuse, 0x2 ;  /* 0x0000000a490ea211 */ /* 0x090fe400078210ff */
[-C--:B------:R-:W-:Y:S02]  /*f600*/  @!P6 LEA R12, P0, R13, R10.reuse, 0x2 ;  /* 0x0000000a0d0ce211 */ /* 0x080fe400078010ff */
[----:B-123--:R-:W-:Y:S01]  /*f610*/  @!P5 IMAD.WIDE R8, R146, 0x4, R10 ;  /* 0x000000049208d825 */ /* 0x00efe200078e020a */
[-C--:B------:R-:W-:Y:S02]  /*f620*/  @!P2 LEA.HI.X R15, R73, R11.reuse, R18, 0x2, P1 ;  /* 0x0000000b490fa211 */ /* 0x080fe400008f1412 */
[----:B------:R-:W-:Y:S02]  /*f630*/  @!P6 LEA.HI.X R13, R13, R11, R4, 0x2, P0 ;  /* 0x0000000b0d0de211 */ /* 0x000fe400000f1404 */
[----:B------:R-:W-:Y:S01]  /*f640*/  ISETP.GE.AND P1, PT, R89, UR4, PT ;  /* 0x0000000459007c0c */ /* 0x000fe2000bf26270 */
[----:B------:R0:W-:Y:S01]  /*f650*/  @!P5 ST.E.64 desc[UR58][R8.64], R76 ;  /* 0x0000004c0800d985 */ /* 0x0001e2000c101b3a */
[----:B------:R-:W-:-:S02]  /*f660*/  @!P4 LEA R20, P5, R155, R10, 0x2 ;  /* 0x0000000a9b14c211 */ /* 0x000fc400078a10ff */
[----:B------:R-:W-:Y:S01]  /*f670*/  ISETP.GE.AND P0, PT, R87, UR4, PT ;  /* 0x0000000457007c0c */ /* 0x000fe2000bf06270 */
[----:B------:R1:W-:Y:S01]  /*f680*/  @!P6 ST.E.64 desc[UR58][R12.64], R30 ;  /* 0x0000001e0c00e985 */ /* 0x0003e2000c101b3a */
[----:B------:R-:W-:Y:S02]  /*f690*/  @!P3 LEA R22, P6, R91, R10, 0x2 ;  /* 0x0000000a5b16b211 */ /* 0x000fe400078c10ff */
[-C--:B------:R-:W-:Y:S01]  /*f6a0*/  @!P4 LEA.HI.X R21, R155, R11.reuse, R72, 0x2, P5 ;  /* 0x0000000b9b15c211 */ /* 0x080fe200028f1448 */
[----:B------:R2:W-:Y:S01]  /*f6b0*/  @!P2 ST.E.64 desc[UR58][R14.64], R34 ;  /* 0x000000220e00a985 */ /* 0x0005e2000c101b3a */
[----:B------:R-:W-:Y:S02]  /*f6c0*/  @!P3 LEA.HI.X R23, R91, R11, R92, 0x2, P6 ;  /* 0x0000000b5b17b211 */ /* 0x000fe400030f145c */
[----:B------:R-:W-:Y:S01]  /*f6d0*/  ISETP.GE.AND P2, PT, R81, UR4, PT ;  /* 0x0000000451007c0c */ /* 0x000fe2000bf46270 */
[----:B------:R3:W-:Y:S01]  /*f6e0*/  @!P4 ST.E.64 desc[UR58][R20.64], R38 ;  /* 0x000000261400c985 */ /* 0x0007e2000c101b3a */
[----:B------:R-:W-:-:S02]  /*f6f0*/  ISETP.GE.AND P4, PT, R85, UR4, PT ;  /* 0x0000000455007c0c */ /* 0x000fc4000bf86270 */
[-C--:B0-----:R-:W-:Y:S01]  /*f700*/  @!P1 LEA R8, P5, R89, R10.reuse, 0x2 ;  /* 0x0000000a59089211 */ /* 0x081fe200078a10ff */
[----:B------:R0:W-:Y:S01]  /*f710*/  @!P3 ST.E.64 desc[UR58][R22.64], R42 ;  /* 0x0000002a1600b985 */ /* 0x0001e2000c101b3a */
[----:B------:R-:W-:Y:S02]  /*f720*/  ISETP.GE.AND P3, PT, R83, UR4, PT ;  /* 0x0000000453007c0c */ /* 0x000fe4000bf66270 */
[----:B------:R-:W-:Y:S02]  /*f730*/  @!P1 LEA.HI.X R9, R89, R11, R90, 0x2, P5 ;  /* 0x0000000b59099211 */ /* 0x000fe400028f145a */
[----:B------:R-:W-:Y:S02]  /*f740*/  ISETP.GE.AND P5, PT, R79, UR4, PT ;  /* 0x000000044f007c0c */ /* 0x000fe4000bfa6270 */
[-C--:B-1----:R-:W-:Y:S01]  /*f750*/  @!P0 LEA R12, P6, R87, R10.reuse, 0x2 ;  /* 0x0000000a570c8211 */ /* 0x082fe200078c10ff */
[----:B------:R1:W-:Y:S02]  /*f760*/  @!P1 ST.E.64 desc[UR58][R8.64], R46 ;  /* 0x0000002e08009985 */ /* 0x0003e4000c101b3a */
[----:B--2---:R-:W-:-:S02]  /*f770*/  @!P4 LEA R14, P1, R85, R10, 0x2 ;  /* 0x0000000a550ec211 */ /* 0x004fc400078210ff */
[-C--:B------:R-:W-:Y:S02]  /*f780*/  @!P0 LEA.HI.X R13, R87, R11.reuse, R88, 0x2, P6 ;  /* 0x0000000b570d8211 */ /* 0x080fe400030f1458 */
[-C--:B---3--:R-:W-:Y:S02]  /*f790*/  @!P3 LEA R20, P6, R83, R10.reuse, 0x2 ;  /* 0x0000000a5314b211 */ /* 0x088fe400078c10ff */
[-C--:B------:R-:W-:Y:S01]  /*f7a0*/  @!P4 LEA.HI.X R15, R85, R11.reuse, R86, 0x2, P1 ;  /* 0x0000000b550fc211 */ /* 0x080fe200008f1456 */
[----:B------:R1:W-:Y:S01]  /*f7b0*/  @!P0 ST.E.64 desc[UR58][R12.64], R50 ;  /* 0x000000320c008985 */ /* 0x0003e2000c101b3a */
[-C--:B0-----:R-:W-:Y:S02]  /*f7c0*/  @!P2 LEA R22, P0, R81, R10.reuse, 0x2 ;  /* 0x0000000a5116a211 */ /* 0x081fe400078010ff */
[----:B------:R-:W-:Y:S01]  /*f7d0*/  @!P5 LEA R24, P1, R79, R10, 0x2 ;  /* 0x0000000a4f18d211 */ /* 0x000fe200078210ff */
[----:B------:R1:W-:Y:S01]  /*f7e0*/  @!P4 ST.E.64 desc[UR58][R14.64], R54 ;  /* 0x000000360e00c985 */ /* 0x0003e2000c101b3a */
[----:B------:R-:W-:-:S02]  /*f7f0*/  @!P3 LEA.HI.X R21, R83, R11, R84, 0x2, P6 ;  /* 0x0000000b5315b211 */ /* 0x000fc400030f1454 */
[-C--:B------:R-:W-:Y:S02]  /*f800*/  @!P2 LEA.HI.X R23, R81, R11.reuse, R82, 0x2, P0 ;  /* 0x0000000b5117a211 */ /* 0x080fe400000f1452 */
[----:B------:R-:W-:Y:S01]  /*f810*/  @!P5 LEA.HI.X R25, R79, R11, R80, 0x2, P1 ;  /* 0x0000000b4f19d211 */ /* 0x000fe200008f1450 */
[----:B------:R1:W-:Y:S01]  /*f820*/  @!P3 ST.E.64 desc[UR58][R20.64], R58 ;  /* 0x0000003a1400b985 */ /* 0x0003e2000c101b3a */
[----:B------:R-:W-:-:S03]  /*f830*/  ISETP.GE.AND P0, PT, R157, UR4, PT ;  /* 0x000000049d007c0c */ /* 0x000fc6000bf06270 */
[----:B------:R1:W-:Y:S04]  /*f840*/  @!P2 ST.E.64 desc[UR58][R22.64], R62 ;  /* 0x0000003e1600a985 */ /* 0x0003e8000c101b3a */
[----:B------:R1:W-:Y:S06]  /*f850*/  @!P5 ST.E.64 desc[UR58][R24.64], R66 ;  /* 0x000000421800d985 */ /* 0x0003ec000c101b3a */
[----:B------:R-:W-:Y:S05]  /*f860*/  @P0 BRA `(.L_x_2121) ;  /* 0x0000000800ac0947 */ /* 0x000fea0003800000 */
[----:B-1----:R-:W-:-:S04]  /*f870*/  LEA R8, P0, R157, R10, 0x2 ;  /* 0x0000000a9d087211 */ /* 0x002fc800078010ff */
[----:B------:R-:W-:-:S05]  /*f880*/  LEA.HI.X R9, R157, R11, R78, 0x2, P0 ;  /* 0x0000000b9d097211 */ /* 0x000fca00000f144e */
[----:B------:R0:W-:Y:S01]  /*f890*/  ST.E.64 desc[UR58][R8.64], R70 ;  /* 0x0000004608007985 */ /* 0x0001e2000c101b3a */
[----:B------:R-:W-:Y:S05]  /*f8a0*/  BRA `(.L_x_2121) ;  /* 0x00000008009c7947 */ /* 0x000fea0003800000 */
.L_x_2116:
[----:B------:R-:W1:Y:S01]  /*f8b0*/  LDC.64 R10, c[0x0][0xc00] ;  /* 0x00030000ff0a7b82 */ /* 0x000e620000000a00 */
[----:B------:R-:W-:Y:S01]  /*f8c0*/  ULDC.64 UR4, c[0x0][0xc08] ;  /* 0x0003020000047ab9 */ /* 0x000fe20000000a00 */
[----:B------:R-:W-:Y:S01]  /*f8d0*/  IMAD.MOV.U32 R3, RZ, RZ, RZ ;  /* 0x000000ffff037224 */ /* 0x000fe200078e00ff */
[----:B------:R-:W-:-:S04]  /*f8e0*/  ISETP.NE.U32.AND P0, PT, RZ, UR4, PT ;  /* 0x00000004ff007c0c */ /* 0x000fc8000bf05070 */
[----:B------:R-:W-:Y:S01]  /*f8f0*/  ISETP.NE.AND.EX P1, PT, RZ, UR5, PT, P0 ;  /* 0x00000005ff007c0c */ /* 0x000fe2000bf25300 */
[----:B------:R-:W2:Y:S01]  /*f900*/  LDC.64 R8, c[0x0][0xc00] ;  /* 0x00030000ff087b82 */ /* 0x000ea20000000a00 */
[----:B-1----:R-:W-:-:S04]  /*f910*/  ISETP.NE.U32.AND P0, PT, R10, RZ, PT ;  /* 0x000000ff0a00720c */ /* 0x002fc80003f05070 */
[----:B------:R-:W-:-:S07]  /*f920*/  ISETP.NE.AND.EX P0, PT, R11, RZ, PT, P0 ;  /* 0x000000ff0b00720c */ /* 0x000fce0003f05300 */
[----:B------:R-:W1:Y:S01]  /*f930*/  @P1 LDC.64 R10, c[0x0][0xc08] ;  /* 0x00030200ff0a1b82 */ /* 0x000e620000000a00 */
[----:B------:R-:W-:Y:S01]  /*f940*/  ULDC UR4, c[0x0][0xa88] ;  /* 0x0002a20000047ab9 */ /* 0x000fe20000000800 */
[----:B--2---:R-:W-:-:S04]  /*f950*/  IMAD.WIDE R12, R149, 0x4, R8 ;  /* 0x00000004950c7825 */ /* 0x004fc800078e0208 */
[----:B------:R-:W-:Y:S01]  /*f960*/  IMAD.U32 R0, RZ, RZ, UR4 ;  /* 0x00000004ff007e24 */ /* 0x000fe2000f8e00ff */
[----:B------:R2:W5:Y:S01]  /*f970*/  @P0 LDG.E R3, desc[UR58][R12.64] ;  /* 0x0000003a0c030981 */ /* 0x000562000c1e1900 */
[----:B------:R-:W3:Y:S01]  /*f980*/  S2R R14, SR_TID.X ;  /* 0x00000000000e7919 */ /* 0x000ee20000002100 */
[----:B-1----:R-:W-:-:S05]  /*f990*/  @P1 IMAD.WIDE R8, R149, 0x4, R10 ;  /* 0x0000000495081825 */ /* 0x002fca00078e020a */
[----:B------:R2:W5:Y:S01]  /*f9a0*/  @P1 LDG.E R0, desc[UR58][R8.64] ;  /* 0x0000003a08001981 */ /* 0x000562000c1e1900 */
[----:B------:R-:W-:-:S13]  /*f9b0*/  ISETP.NE.AND P2, PT, R152, RZ, PT ;  /* 0x000000ff9800720c */ /* 0x000fda0003f45270 */
[----:B------:R-:W1:Y:S01]  /*f9c0*/  @!P2 LDC R152, c[0x0][0xad4] ;  /* 0x0002b500ff98ab82 */ /* 0x000e620000000800 */
[----:B---3--:R-:W-:-:S05]  /*f9d0*/  VIADD R26, R14, 0xffffff80 ;  /* 0xffffff800e1a7836 */ /* 0x008fca0000000000 */
[----:B------:R-:W-:Y:S02]  /*f9e0*/  ISETP.GT.AND P3, PT, R26, 0xbf, PT ;  /* 0x000000bf1a00780c */ /* 0x000fe40003f64270 */
[----:B-1----:R-:W-:Y:S01]  /*f9f0*/  ISETP.GT.AND P2, PT, R152, 0x1, PT ;  /* 0x000000019800780c */ /* 0x002fe20003f44270 */
[----:B--2---:R-:W-:-:S12]  /*fa00*/  @P1 BRA `(.L_x_2124) ;  /* 0x0000000000101947 */ /* 0x004fd80003800000 */
[----:B------:R-:W-:Y:S05]  /*fa10*/  @!P0 BRA `(.L_x_2124) ;  /* 0x00000000000c8947 */ /* 0x000fea0003800000 */
[----:B------:R-:W2:Y:S04]  /*fa20*/  LDG.E R9, desc[UR58][R12.64] ;  /* 0x0000003a0c097981 */ /* 0x000ea8000c1e1900 */
[----:B-----5:R-:W2:Y:S02]  /*fa30*/  LDG.E R0, desc[UR58][R12.64+0x4] ;  /* 0x0000043a0c007981 */ /* 0x020ea4000c1e1900 */
[----:B--2---:R-:W-:-:S07]  /*fa40*/  IMAD.IADD R0, R0, 0x1, -R9 ;  /* 0x0000000100007824 */ /* 0x004fce00078e0a09 */
.L_x_2124:
[----:B------:R-:W-:Y:S01]  /*fa50*/  BSSY B1, `(.L_x_2125) ;  /* 0x0000036000017945 */ /* 0x000fe20003800000 */
[----:B------:R-:W-:Y:S02]  /*fa60*/  SEL R149, R149, RZ, !P0 ;  /* 0x000000ff95957207 */ /* 0x000fe40004000000 */
[----:B------:R-:W-:Y:S02]  /*fa70*/  SEL R154, R154, RZ, !P0 ;  /* 0x000000ff9a9a7207 */ /* 0x000fe40004000000 */
[----:B-----5:R-:W-:Y:S01]  /*fa80*/  SHF.R.S32.HI R24, RZ, 0x1f, R3 ;  /* 0x0000001fff187819 */ /* 0x020fe20000011403 */
[----:B------:R-:W-:Y:S06]  /*fa90*/  @P3 BRA `(.L_x_2126) ;  /* 0x0000000000c43947 */ /* 0x000fec0003800000 */
[----:B------:R-:W0:Y:S01]  /*faa0*/  LDC R31, c[0x0][0xbe8] ;  /* 0x0002fa00ff1f7b82 */ /* 0x000e220000000800 */
[----:B------:R-:W-:Y:S01]  /*fab0*/  IADD3 R29, R144, -0x80, R14 ;  /* 0xffffff80901d7810 */ /* 0x000fe20007ffe00e */
[----:B0-----:R-:W-:-:S05]  /*fac0*/  IMAD R4, R0, R31, RZ ;  /* 0x0000001f00047224 */ /* 0x001fca00078e02ff */
[----:B------:R-:W-:-:S13]  /*fad0*/  ISETP.GE.AND P0, PT, R29, R4, PT ;  /* 0x000000041d00720c */ /* 0x000fda0003f06270 */
[----:B------:R-:W-:Y:S05]  /*fae0*/  @P0 BRA `(.L_x_2126) ;  /* 0x0000000000b00947 */ /* 0x000fea0003800000 */
[----:B------:R-:W2:Y:S01]  /*faf0*/  LDL.LU R28, [R1+0x18] ;  /* 0x00001800011c7983 */ /* 0x000ea20000300800 */
[----:B------:R-:W-:Y:S01]  /*fb00*/  ISETP.NE.AND P1, PT, R31, 0x1, PT ;  /* 0x000000011f00780c */ /* 0x000fe20003f25270 */
[----:B------:R-:W-:Y:S01]  /*fb10*/  IMAD.MOV.U32 R18, RZ, RZ, 0x9b8 ;  /* 0x000009b8ff127424 */ /* 0x000fe200078e00ff */
[----:B------:R-:W-:Y:S01]  /*fb20*/  ISETP.GT.AND P0, PT, R152, 0x1, PT ;  /* 0x000000019800780c */ /* 0x000fe20003f04270 */
[----:B------:R-:W0:Y:S01]  /*fb30*/  LDC.64 R8, c[0x0][0xba8] ;  /* 0x0002ea00ff087b82 */ /* 0x000e220000000a00 */
[----:B------:R-:W-:Y:S02]  /*fb40*/  IMAD.MOV.U32 R17, RZ, RZ, R29 ;  /* 0x000000ffff117224 */ /* 0x000fe400078e001d */
[----:B------:R-:W-:-:S05]  /*fb50*/  SEL R18, R18, 0x978, P0 ;  /* 0x0000097812127807 */ /* 0x000fca0000000000 */
[----:B------:R-:W1:Y:S08]  /*fb60*/  LDC.64 R14, c[0x0][R18+0x220] ;  /* 0x00008800120e7b82 */ /* 0x000e700000000a00 */
[----:B------:R-:W3:Y:S08]  /*fb70*/  @P1 LDC R4, c[0x0][0xbec] ;  /* 0x0002fb00ff041b82 */ /* 0x000ef00000000800 */
[----:B------:R-:W4:Y:S08]  /*fb80*/  LDC.64 R12, c[0x0][R18+0x218] ;  /* 0x00008600120c7b82 */ /* 0x000f300000000a00 */
[----:B------:R-:W5:Y:S01]  /*fb90*/  @P1 LDC R27, c[0x0][0xbf0] ;  /* 0x0002fc00ff1b1b82 */ /* 0x000f620000000800 */
[----:B-1----:R-:W-:-:S02]  /*fba0*/  IMAD R15, R15, R149, RZ ;  /* 0x000000950f0f7224 */ /* 0x002fc400078e02ff */
[----:B------:R-:W-:-:S05]  /*fbb0*/  IMAD.WIDE.U32 R22, R14, R149, RZ ;  /* 0x000000950e167225 */ /* 0x000fca00078e00ff */
[----:B------:R-:W1:Y:S01]  /*fbc0*/  LDC.64 R20, c[0x0][R18+0x228] ;  /* 0x00008a0012147b82 */ /* 0x000e620000000a00 */
[----:B---3--:R-:W-:-:S07]  /*fbd0*/  @P1 IMAD.HI.U32 R4, R29, R4, RZ ;  /* 0x000000041d041227 */ /* 0x008fce00078e00ff */
[----:B------:R-:W3:Y:S01]  /*fbe0*/  LDC.64 R10, c[0x0][R18+0x210] ;  /* 0x00008400120a7b82 */ /* 0x000ee20000000a00 */
[-C--:B----4-:R-:W-:Y:S02]  /*fbf0*/  IMAD R25, R13, R151.reuse, RZ ;  /* 0x000000970d197224 */ /* 0x090fe400078e02ff */
[----:B------:R-:W-:-:S04]  /*fc00*/  IMAD.WIDE.U32 R12, R12, R151, RZ ;  /* 0x000000970c0c7225 */ /* 0x000fc800078e00ff */
[----:B------:R-:W-:Y:S01]  /*fc10*/  IMAD.IADD R25, R13, 0x1, R25 ;  /* 0x000000010d197824 */ /* 0x000fe200078e0219 */
[----:B-----5:R-:W-:Y:S01]  /*fc20*/  @P1 SHF.R.U32.HI R17, RZ, R27, R4 ;  /* 0x0000001bff111219 */ /* 0x020fe20000011604 */
[----:B------:R-:W-:Y:S01]  /*fc30*/  IMAD R27, R14, R154, R15 ;  /* 0x0000009a0e1b7224 */ /* 0x000fe200078e020f */
[----:B0-----:R-:W0:Y:S01]  /*fc40*/  @!P0 LDC R8, c[0x0][0xb50] ;  /* 0x0002d400ff088b82 */ /* 0x001e220000000800 */
[----:B------:R-:W-:Y:S02]  /*fc50*/  IADD3 R4, P1, P3, R22, R12, R3 ;  /* 0x0000000c16047210 */ /* 0x000fe40007b3e003 */
[----:B------:R-:W-:Y:S02]  /*fc60*/  IMAD.MOV R14, RZ, RZ, -R17 ;  /* 0x000000ffff0e7224 */ /* 0x000fe400078e0a11 */
[----:B------:R-:W-:-:S03]  /*fc70*/  IMAD.IADD R27, R23, 0x1, R27 ;  /* 0x00000001171b7824 */ /* 0x000fc600078e021b */
[----:B------:R-:W4:Y:S01]  /*fc80*/  @!P0 LDC R9, c[0x0][0xb54] ;  /* 0x0002d500ff098b82 */ /* 0x000f220000000800 */
[----:B--2---:R-:W-:-:S05]  /*fc90*/  SEL R15, R28, RZ, P0 ;  /* 0x000000ff1c0f7207 */ /* 0x004fca0000000000 */
[----:B-1----:R-:W-:-:S04]  /*fca0*/  IMAD.WIDE.U32 R12, R20, R15, RZ ;  /* 0x0000000f140c7225 */ /* 0x002fc800078e00ff */
[----:B------:R-:W-:Y:S02]  /*fcb0*/  IMAD R21, R21, R15, RZ ;  /* 0x0000000f15157224 */ /* 0x000fe400078e02ff */
[----:B------:R-:W-:Y:S01]  /*fcc0*/  IMAD R15, R31, R14, R29 ;  /* 0x0000000e1f0f7224 */ /* 0x000fe200078e021d */
[----:B------:R-:W-:Y:S01]  /*fcd0*/  IADD3.X R14, R27, R25, R24, P1, P3 ;  /* 0x000000191b0e7210 */ /* 0x000fe20000fe6418 */
[----:B------:R-:W-:Y:S01]  /*fce0*/  IMAD.IADD R21, R13, 0x1, R21 ;  /* 0x000000010d157824 */ /* 0x000fe200078e0215 */
[----:B------:R-:W-:Y:S01]  /*fcf0*/  IADD3 R12, P0, P1, R17, R4, R12 ;  /* 0x00000004110c7210 */ /* 0x000fe2000791e00c */
[----:B---3--:R-:W-:Y:S01]  /*fd00*/  IMAD R4, R11, R15, RZ ;  /* 0x0000000f0b047224 */ /* 0x008fe200078e02ff */
        /* <DEDUP_REMOVED lines=10> */
.L_x_2126:
[----:B------:R-:W-:Y:S05]  /*fdb0*/  BSYNC B1 ;  /* 0x0000000000017941 */ /* 0x000fea0003800000 */
.L_x_2125:
[----:B------:R-:W-:Y:S05]  /*fdc0*/  @P2 BRA `(.L_x_2121) ;  /* 0x0000000400542947 */ /* 0x000fea0003800000 */
[----:B------:R-:W2:Y:S01]  /*fdd0*/  LDC R15, c[0x0][0xbe8] ;  /* 0x0002fa00ff0f7b82 */ /* 0x000ea20000000800 */
[--C-:B------:R-:W-:Y:S01]  /*fde0*/  SHF.R.S32.HI R10, RZ, 0x1f, R26.reuse ;  /* 0x0000001fff0a7819 */ /* 0x100fe2000001141a */
[----:B------:R-:W-:Y:S01]  /*fdf0*/  ULDC.64 UR4, c[0x0][0xaa0] ;  /* 0x0002a80000047ab9 */ /* 0x000fe20000000a00 */
[----:B------:R-:W-:Y:S01]  /*fe00*/  SHF.R.S32.HI R14, RZ, 0x1f, R26 ;  /* 0x0000001fff0e7819 */ /* 0x000fe2000001141a */
[----:B0-----:R-:W-:Y:S01]  /*fe10*/  IMAD R4, R24, UR4, RZ ;  /* 0x0000000418047c24 */ /* 0x001fe2000f8e02ff */
[-C--:B------:R-:W-:Y:S01]  /*fe20*/  LEA.HI R10, R10, R26.reuse, RZ, 0x2 ;  /* 0x0000001a0a0a7211 */ /* 0x080fe200078f10ff */
[C---:B-1----:R-:W-:Y:S01]  /*fe30*/  IMAD.WIDE.U32 R8, R3.reuse, UR4, RZ ;  /* 0x0000000403087c25 */ /* 0x042fe2000f8e00ff */
[----:B------:R-:W-:Y:S01]  /*fe40*/  LEA.HI R14, R14, R26, RZ, 0x2 ;  /* 0x0000001a0e0e7211 */ /* 0x000fe200078f10ff */
[----:B------:R-:W-:Y:S01]  /*fe50*/  ULDC.64 UR6, c[0x0][0xaf0] ;  /* 0x0002bc0000067ab9 */ /* 0x000fe20000000a00 */
[----:B------:R-:W-:Y:S01]  /*fe60*/  LOP3.LUT R10, R10, 0xfffffffc, RZ, 0xc0, !PT ;  /* 0xfffffffc0a0a7812 */ /* 0x000fe200078ec0ff */
[----:B------:R-:W-:Y:S01]  /*fe70*/  IMAD R11, R3, UR5, R4 ;  /* 0x00000005030b7c24 */ /* 0x000fe2000f8e0204 */
[----:B------:R-:W-:Y:S01]  /*fe80*/  SHF.R.S32.HI R14, RZ, 0x2, R14 ;  /* 0x00000002ff0e7819 */ /* 0x000fe2000001140e */
[----:B------:R-:W-:Y:S01]  /*fe90*/  ULDC.64 UR4, c[0x0][0xae8] ;  /* 0x0002ba0000047ab9 */ /* 0x000fe20000000a00 */
[----:B------:R-:W-:Y:S01]  /*fea0*/  BSSY B1, `(.L_x_2127) ;  /* 0x0000036000017945 */ /* 0x000fe20003800000 */
[----:B------:R-:W-:Y:S01]  /*feb0*/  IMAD.IADD R10, R26, 0x1, -R10 ;  /* 0x000000011a0a7824 */ /* 0x000fe200078e0a0a */
[----:B------:R-:W-:Y:S01]  /*fec0*/  SHF.R.S32.HI R18, RZ, 0x1f, R156 ;  /* 0x0000001fff127819 */ /* 0x000fe2000001149c */
[----:B------:R-:W-:Y:S01]  /*fed0*/  IMAD.IADD R9, R9, 0x1, R11 ;  /* 0x0000000109097824 */ /* 0x000fe200078e020b */
[----:B------:R-:W-:Y:S01]  /*fee0*/  SHF.R.S32.HI R22, RZ, 0x1f, R153 ;  /* 0x0000001fff167819 */ /* 0x000fe20000011499 */
[----:B------:R-:W-:-:S02]  /*fef0*/  IMAD R3, R10, 0x60, R14 ;  /* 0x000000600a037824 */ /* 0x000fc400078e020e */
[----:B------:R-:W-:Y:S01]  /*ff00*/  IMAD.WIDE.U32 R8, R151, UR4, R8 ;  /* 0x0000000497087c25 */ /* 0x000fe2000f8e0008 */
[----:B--2---:R-:W-:-:S03]  /*ff10*/  ISETP.NE.AND P0, PT, R15, 0x1, PT ;  /* 0x000000010f00780c */ /* 0x004fc60003f05270 */
[----:B------:R-:W-:Y:S02]  /*ff20*/  IMAD.IADD R12, R144, 0x1, R3 ;  /* 0x00000001900c7824 */ /* 0x000fe400078e0203 */
[----:B------:R-:W-:Y:S02]  /*ff30*/  IMAD R10, R154, UR6, RZ ;  /* 0x000000069a0a7c24 */ /* 0x000fe4000f8e02ff */
[----:B------:R-:W-:Y:S02]  /*ff40*/  IMAD.MOV.U32 R3, RZ, RZ, R12 ;  /* 0x000000ffff037224 */ /* 0x000fe400078e000c */
[----:B------:R-:W-:Y:S01]  /*ff50*/  IMAD R9, R151, UR5, R9 ;  /* 0x0000000597097c24 */ /* 0x000fe2000f8e0209 */
[----:B------:R-:W-:Y:S01]  /*ff60*/  ULDC.64 UR4, c[0x0][0xae0] ;  /* 0x0002b80000047ab9 */ /* 0x000fe20000000a00 */
[----:B------:R-:W-:Y:S02]  /*ff70*/  IMAD.WIDE.U32 R8, R149, UR6, R8 ;  /* 0x0000000695087c25 */ /* 0x000fe4000f8e0008 */
[----:B------:R-:W0:Y:S08]  /*ff80*/  @P0 LDC R13, c[0x0][0xbec] ;  /* 0x0002fb00ff0d0b82 */ /* 0x000e300000000800 */
[----:B------:R-:W1:Y:S01]  /*ff90*/  @P0 LDC R17, c[0x0][0xbf0] ;  /* 0x0002fc00ff110b82 */ /* 0x000e620000000800 */
[----:B0-----:R-:W-:-:S04]  /*ffa0*/  @P0 IMAD.HI.U32 R4, R12, R13, RZ ;  /* 0x0000000d0c040227 */ /* 0x001fc800078e00ff */
[----:B------:R-:W-:Y:S01]  /*ffb0*/  IMAD R13, R149, UR7, R10 ;  /* 0x00000007950d7c24 */ /* 0x000fe2000f8e020a */
[----:B-1----:R-:W-:-:S03]  /*ffc0*/  @P0 SHF.R.U32.HI R3, RZ, R17, R4 ;  /* 0x00000011ff030219 */ /* 0x002fc60000011604 */
[----:B------:R-:W-:Y:S01]  /*ffd0*/  IMAD.IADD R9, R9, 0x1, R13 ;  /* 0x0000000109097824 */ /* 0x000fe200078e020d */
[--C-:B------:R-:W-:Y:S01]  /*ffe0*/  SHF.R.S32.HI R4, RZ, 0x1f, R3.reuse ;  /* 0x0000001fff047819 */ /* 0x100fe20000011403 */
[----:B------:R-:W-:Y:S02]  /*fff0*/  IMAD.MOV R11, RZ, RZ, -R3 ;  /* 0x000000ffff0b7224 */ /* 0x000fe400078e0a03 */
[----:B------:R-:W-:-:S04]  /*10000*/  IMAD.WIDE.U32 R8, R3, UR4, R8 ;  /* 0x0000000403087c25 */ /* 0x000fc8000f8e0008 */
[----:B------:R-:W-:Y:S02]  /*10010*/  IMAD R11, R15, R11, R12 ;  /* 0x0000000b0f0b7224 */ /* 0x000fe400078e020c */
[----:B------:R-:W-:Y:S02]  /*10020*/  IMAD R4, R4, UR4, RZ ;  /* 0x0000000404047c24 */ /* 0x000fe4000f8e02ff */
[----:B------:R-:W-:Y:S02]  /*10030*/  IMAD R15, R0, R15, RZ ;  /* 0x0000000f000f7224 */ /* 0x000fe400078e02ff */
[----:B------:R-:W-:Y:S01]  /*10040*/  IMAD R13, R3, UR5, R4 ;  /* 0x00000005030d7c24 */ /* 0x000fe2000f8e0204 */
[----:B------:R-:W-:Y:S01]  /*10050*/  SHF.R.S32.HI R4, RZ, 0x1f, R11 ;  /* 0x0000001fff047819 */ /* 0x000fe2000001140b */
[----:B------:R-:W-:Y:S01]  /*10060*/  ULDC.64 UR4, c[0x0][0xad8] ;  /* 0x0002b60000047ab9 */ /* 0x000fe20000000a00 */
[----:B------:R-:W-:Y:S02]  /*10070*/  IMAD.IADD R0, R14, 0x1, R144 ;  /* 0x000000010e007824 */ /* 0x000fe400078e0290 */
[----:B------:R-:W-:-:S02]  /*10080*/  IMAD.IADD R9, R9, 0x1, R13 ;  /* 0x0000000109097824 */ /* 0x000fc400078e020d */
[----:B------:R-:W-:Y:S01]  /*10090*/  IMAD R4, R4, UR4, RZ ;  /* 0x0000000404047c24 */ /* 0x000fe2000f8e02ff */
[----:B------:R-:W-:Y:S01]  /*100a0*/  ISETP.GE.AND P0, PT, R0, R15, PT ;  /* 0x0000000f0000720c */ /* 0x000fe20003f06270 */
[----:B------:R-:W-:-:S04]  /*100b0*/  IMAD.WIDE.U32 R8, R11, UR4, R8 ;  /* 0x000000040b087c25 */ /* 0x000fc8000f8e0008 */
[----:B------:R-:W-:Y:S01]  /*100c0*/  IMAD R3, R11, UR5, R4 ;  /* 0x000000050b037c24 */ /* 0x000fe2000f8e0204 */
[----:B------:R-:W-:Y:S02]  /*100d0*/  ULDC.64 UR4, c[0x0][0xa80] ;  /* 0x0002a00000047ab9 */ /* 0x000fe40000000a00 */
[----:B------:R-:W-:Y:S01]  /*100e0*/  LEA R4, P1, R8, UR4, 0x1 ;  /* 0x0000000408047c11 */ /* 0x000fe2000f8208ff */
[----:B------:R-:W-:-:S05]  /*100f0*/  IMAD.IADD R3, R9, 0x1, R3 ;  /* 0x0000000109037824 */ /* 0x000fca00078e0203 */
        /* <DEDUP_REMOVED lines=13> */
[----:B------:R3:W-:Y:S04]  /*101d0*/  @!P2 ST.E.128 desc[UR58][R10.64], RZ ;  /* 0x000000ff0a00a985 */ /* 0x0007e8000c101d3a */
[----:B------:R3:W-:Y:S04]  /*101e0*/  @!P3 ST.E.128 desc[UR58][R12.64], RZ ;  /* 0x000000ff0c00b985 */ /* 0x0007e8000c101d3a */
[----:B------:R3:W-:Y:S02]  /*101f0*/  @!P4 ST.E.128 desc[UR58][R20.64], RZ ;  /* 0x000000ff1400c985 */ /* 0x0007e4000c101d3a */
.L_x_2128:
[----:B------:R-:W-:Y:S05]  /*10200*/  BSYNC B1 ;  /* 0x0000000000017941 */ /* 0x000fea0003800000 */
.L_x_2127:
        /* <DEDUP_REMOVED lines=9> */
[CC--:B-1-3--:R-:W-:Y:S02]  /*102a0*/  @!P3 LEA R12, P0, R153.reuse, R8.reuse, 0x1 ;  /* 0x00000008990cb211 */ /* 0x0cafe400078008ff */
[----:B------:R-:W-:Y:S02]  /*102b0*/  @!P4 LEA R14, P1, R156, R8, 0x1 ;  /* 0x000000089c0ec211 */ /* 0x000fe400078208ff */
[----:B----4-:R-:W-:Y:S01]  /*102c0*/  @!P2 IMAD.WIDE R10, R150, 0x2, R8 ;  /* 0x00000002960aa825 */ /* 0x010fe200078e0208 */
[-C--:B------:R-:W-:Y:S02]  /*102d0*/  @!P3 LEA.HI.X R13, R153, R9.reuse, R22, 0x1, P0 ;  /* 0x00000009990db211 */ /* 0x080fe400000f0c16 */
[----:B------:R-:W-:Y:S02]  /*102e0*/  @!P4 LEA.HI.X R15, R156, R9, R18, 0x1, P1 ;  /* 0x000000099c0fc211 */ /* 0x000fe400008f0c12 */
[----:B------:R2:W-:Y:S04]  /*102f0*/  @!P2 ST.E.128 desc[UR58][R10.64], RZ ;  /* 0x000000ff0a00a985 */ /* 0x0005e8000c101d3a */
[----:B------:R2:W-:Y:S04]  /*10300*/  @!P3 ST.E.128 desc[UR58][R12.64], RZ ;  /* 0x000000ff0c00b985 */ /* 0x0005e8000c101d3a */
[----:B------:R2:W-:Y:S02]  /*10310*/  @!P4 ST.E.128 desc[UR58][R14.64], RZ ;  /* 0x000000ff0e00c985 */ /* 0x0005e4000c101d3a */
.L_x_2121:
[----:B------:R-:W-:Y:S05]  /*10320*/  BSYNC B0 ;  /* 0x0000000000007941 */ /* 0x000fea0003800000 */
.L_x_2115:
[----:B------:R-:W-:Y:S02]  /*10330*/  ULDC UR4, c[0x0][0xc3c] ;  /* 0x00030f0000047ab9 */ /* 0x000fe40000000800 */
[----:B0-----:R-:W-:-:S13]  /*10340*/  ISETP.GE.AND P0, PT, R7, UR4, PT ;  /* 0x0000000407007c0c */ /* 0x001fda000bf06270 */
[----:B------:R-:W-:Y:S05]  /*10350*/  @!P0 BRA `(.L_x_2129) ;  /* 0xffffff0c003c8947 */ /* 0x000fea000383ffff */
[----:B------:R-:W-:Y:S05]  /*10360*/  EXIT ;  /* 0x000000000000794d */ /* 0x000fea0003800000 */
.L_x_2078:
[----:B------:R-:W-:-:S08]  /*10370*/  NOP ;  /* 0x0000000000007918 */ /* 0x000fd00000000000 */
[----:B--2---:R-:W0:-:S00]  /*10380*/  USETMAXREG.DEALLOC.CTAPOOL 0x20 ;  /* 0x00000020000079c8 */ /* 0x004e0000080e0500 */
        /* <DEDUP_REMOVED lines=14> */
.L_x_2130:
        /* <DEDUP_REMOVED lines=44> */
.L_x_2134:
        /* <DEDUP_REMOVED lines=37> */
.L_x_2132:
        /* <DEDUP_REMOVED lines=13> */
.L_x_2135:
        /* <DEDUP_REMOVED lines=17> */
[----:B------:R-:W-:Y:S02]  /*10b60*/  IMAD.MOV R11, RZ, RZ, -R10 ;  /* 0x000000ffff0b7224 */ /* 0x000fe400078e0a0a */
[----:B------:R-:W-:-:S04]  /*10b70*/  IMAD.HI.U32 R2, R3, R8, RZ ;  /* 0x0000000803027227 */ /* 0x000fc800078e00ff */
[----:B------:R-:W-:-:S05]  /*10b80*/  IMAD R8, R2, R11, R8 ;  /* 0x0000000b02087224 */ /* 0x000fca00078e0208 */
        /* <DEDUP_REMOVED lines=14> */
[----:B0-----:R-:W-:-:S04]  /*10c70*/  IMAD.MOV R8, RZ, RZ, -R3 ;  /* 0x000000ffff087224 */ /* 0x001fc800078e0a03 */
[----:B------:R-:W-:Y:S01]  /*10c80*/  IMAD.MOV.U32 R2, RZ, RZ, R8 ;  /* 0x000000ffff027224 */ /* 0x000fe200078e0008 */
[----:B------:R-:W-:-:S03]  /*10c90*/  IABS R8, R6 ;  /* 0x0000000600087213 */ /* 0x000fc60000000000 */
[----:B------:R-:W-:Y:S02]  /*10ca0*/  IMAD R9, R2, R5, RZ ;  /* 0x0000000502097224 */ /* 0x000fe400078e02ff */
[----:B------:R-:W-:Y:S02]  /*10cb0*/  IMAD.MOV.U32 R2, RZ, RZ, RZ ;  /* 0x000000ffff027224 */ /* 0x000fe400078e00ff */
[----:B------:R-:W-:Y:S02]  /*10cc0*/  IMAD.MOV R8, RZ, RZ, -R8 ;  /* 0x000000ffff087224 */ /* 0x000fe400078e0a08 */
[----:B------:R-:W-:Y:S01]  /*10cd0*/  IMAD.HI.U32 R2, R3, R9, R2 ;  /* 0x0000000903027227 */ /* 0x000fe200078e0002 */
[----:B------:R-:W-:-:S05]  /*10ce0*/  IABS R3, R7 ;  /* 0x0000000700037213 */ /* 0x000fca0000000000 */
[----:B------:R-:W-:-:S04]  /*10cf0*/  IMAD.HI.U32 R2, R2, R3, RZ ;  /* 0x0000000302027227 */ /* 0x000fc800078e00ff */
[----:B------:R-:W-:Y:S01]  /*10d00*/  IMAD R8, R2, R8, R3 ;  /* 0x0000000802087224 */ /* 0x000fe200078e0203 */
[----:B------:R-:W-:-:S04]  /*10d10*/  LOP3.LUT R3, R7, R6, RZ, 0x3c, !PT ;  /* 0x0000000607037212 */ /* 0x000fc800078e3cff */
[----:B------:R-:W-:Y:S02]  /*10d20*/  ISETP.GT.U32.AND P1, PT, R5, R8, PT ;  /* 0x000000080500720c */ /* 0x000fe40003f24070 */
[----:B------:R-:W-:Y:S01]  /*10d30*/  ISETP.GE.AND P2, PT, R3, RZ, PT ;  /* 0x000000ff0300720c */ /* 0x000fe20003f46270 */
[----:B------:R-:W-:-:S10]  /*10d40*/  IMAD.MOV R3, RZ, RZ, -R7 ;  /* 0x000000ffff037224 */ /* 0x000fd400078e0a07 */
        /* <DEDUP_REMOVED lines=13> */
.L_x_2136:
[----:B0-----:R-:W0:Y:S02]  /*10e20*/  LDC.64 R2, c[0x0][0xc90] ;  /* 0x00032400ff027b82 */ /* 0x001e240000000a00 */
[----:B0-----:R-:W-:-:S05]  /*10e30*/  IMAD.WIDE R2, R27, 0x4, R2 ;  /* 0x000000041b027825 */ /* 0x001fca00078e0202 */
[----:B------:R0:W2:Y:S02]  /*10e40*/  LDG.E R8, desc[UR58][R2.64] ;  /* 0x0000003a02087981 */ /* 0x0000a4000c1e1900 */
[----:B0-----:R-:W-:Y:S02]  /*10e50*/  IMAD.MOV.U32 R2, RZ, RZ, RZ ;  /* 0x000000ffff027224 */ /* 0x001fe400078e00ff */
[----:B--2---:R-:W-:-:S05]  /*10e60*/  IMAD R5, R25, R8, RZ ;  /* 0x0000000819057224 */ /* 0x004fca00078e02ff */
[----:B------:R-:W-:-:S04]  /*10e70*/  IABS R10, R5 ;  /* 0x00000005000a7213 */ /* 0x000fc80000000000 */
[----:B------:R-:W0:Y:S08]  /*10e80*/  I2F.RP R6, R10 ;  /* 0x0000000a00067306 */ /* 0x000e300000209400 */
[----:B0-----:R-:W0:Y:S02]  /*10e90*/  MUFU.RCP R6, R6 ;  /* 0x0000000600067308 */ /* 0x001e240000001000 */
[----:B0-----:R-:W-:-:S06]  /*10ea0*/  VIADD R7, R6, 0xffffffe ;  /* 0x0ffffffe06077836 */ /* 0x001fcc0000000000 */
[----:B------:R-:W0:Y:S02]  /*10eb0*/  F2I.FTZ.U32.TRUNC.NTZ R3, R7 ;  /* 0x0000000700037305 */ /* 0x000e24000021f000 */
[----:B0-----:R-:W-:-:S04]  /*10ec0*/  IMAD.MOV R9, RZ, RZ, -R3 ;  /* 0x000000ffff097224 */ /* 0x001fc800078e0a03 */
[----:B------:R-:W-:-:S04]  /*10ed0*/  IMAD R9, R9, R10, RZ ;  /* 0x0000000a09097224 */ /* 0x000fc800078e02ff */
        /* <DEDUP_REMOVED lines=21> */
[----:B------:R-:W-:-:S04]  /*11030*/  VIADDMNMX R7, R7, UR5, R8, PT ;  /* 0x0000000507077c46 */ /* 0x000fc8000b800108 */
[----:B------:R-:W-:Y:S01]  /*11040*/  IABS R8, R7 ;  /* 0x0000000700087213 */ /* 0x000fe20000000000 */
[----:B------:R-:W-:-:S03]  /*11050*/  IMAD.MOV R26, RZ, RZ, -R7 ;  /* 0x000000ffff1a7224 */ /* 0x000fc600078e0a07 */
[----:B------:R-:W0:Y:S08]  /*11060*/  I2F.RP R9, R8 ;  /* 0x0000000800097306 */ /* 0x000e300000209400 */
[----:B0-----:R-:W0:Y:S02]  /*11070*/  MUFU.RCP R9, R9 ;  /* 0x0000000900097308 */ /* 0x001e240000001000 */
[----:B0-----:R-:W-:Y:S01]  /*11080*/  VIADD R3, R9, 0xffffffe ;  /* 0x0ffffffe09037836 */ /* 0x001fe20000000000 */
[----:B------:R-:W-:-:S05]  /*11090*/  IABS R9, R7 ;  /* 0x0000000700097213 */ /* 0x000fca0000000000 */
[----:B------:R-:W0:Y:S02]  /*110a0*/  F2I.FTZ.U32.TRUNC.NTZ R3, R3 ;  /* 0x0000000300037305 */ /* 0x000e24000021f000 */
[----:B0-----:R-:W-:-:S04]  /*110b0*/  IMAD.MOV R11, RZ, RZ, -R3 ;  /* 0x000000ffff0b7224 */ /* 0x001fc800078e0a03 */
[----:B------:R-:W-:-:S04]  /*110c0*/  IMAD R5, R11, R8, RZ ;  /* 0x000000080b057224 */ /* 0x000fc800078e02ff */
        /* <DEDUP_REMOVED lines=11> */
[----:B------:R-:W-:Y:S02]  /*11180*/  ISETP.GE.AND P2, PT, R3, RZ, PT ;  /* 0x000000ff0300720c */ /* 0x000fe40003f46270 */
[----:B------:R-:W-:-:S05]  /*11190*/  IADD3 R3, R6, 0x1000000, R4 ;  /* 0x0100000006037810 */ /* 0x000fca0007ffe004 */
[----:B------:R-:W-:-:S06]  /*111a0*/  @P0 VIADD R2, R2, 0x1 ;  /* 0x0000000102020836 */ /* 0x000fcc0000000000 */
[----:B------:R-:W-:Y:S01]  /*111b0*/  @!P2 IMAD.MOV R2, RZ, RZ, -R2 ;  /* 0x000000ffff02a224 */ /* 0x000fe200078e0a02 */
[----:B------:R-:W-:-:S05]  /*111c0*/  @!P1 LOP3.LUT R2, RZ, R7, RZ, 0x33, !PT ;  /* 0x00000007ff029212 */ /* 0x000fca00078e33ff */
[----:B------:R-:W-:-:S07]  /*111d0*/  IMAD R26, R2, R26, R3 ;  /* 0x0000001a021a7224 */ /* 0x000fce00078e0203 */
.L_x_2137:
[----:B------:R-:W-:-:S05]  /*111e0*/  LOP3.LUT R2, RZ, R2, RZ, 0x33, !PT ;  /* 0x00000002ff027212 */ /* 0x000fca00078e33ff */
[----:B------:R-:W-:Y:S01]  /*111f0*/  IMAD.IADD R25, R25, 0x1, R2 ;  /* 0x0000000119197824 */ /* 0x000fe200078e0202 */
[----:B------:R-:W-:Y:S06]  /*11200*/  BRA `(.L_x_2138) ;  /* 0x00000000000c7947 */ /* 0x000fec0003800000 */
.L_x_2133:
[----:B------:R-:W-:Y:S02]  /*11210*/  IMAD.MOV.U32 R25, RZ, RZ, RZ ;  /* 0x000000ffff197224 */ /* 0x000fe400078e00ff */
[----:B------:R-:W-:Y:S02]  /*11220*/  IMAD.U32 R24, RZ, RZ, UR6 ;  /* 0x00000006ff187e24 */ /* 0x000fe4000f8e00ff */
[----:B------:R-:W-:-:S07]  /*11230*/  IMAD.MOV.U32 R26, RZ, RZ, RZ ;  /* 0x000000ffff1a7224 */ /* 0x000fce00078e00ff */
.L_x_2138:
[----:B------:R-:W-:-:S13]  /*11240*/  ISETP.NE.AND P0, PT, R0, RZ, PT ;  /* 0x000000ff0000720c */ /* 0x000fda0003f05270 */
[----:B------:R-:W0:Y:S01]  /*11250*/  @!P0 S2R R3, SR_CgaCtaId ;  /* 0x0000000000038919 */ /* 0x000e220000008800 */
[----:B------:R-:W-:-:S04]  /*11260*/  @!P0 MOV R0, 0x400 ;  /* 0x0000040000008802 */ /* 0x000fc80000000f00 */
[----:B0-----:R-:W-:-:S05]  /*11270*/  @!P0 LEA R0, R3, R0, 0x18 ;  /* 0x0000000003008211 */ /* 0x001fca00078ec0ff */
[----:B------:R1:W-:Y:S01]  /*11280*/  @!P0 STS.128 [R0+0x31cd0], R24 ;  /* 0x031cd01800008388 */ /* 0x0003e20000000c00 */
[----:B------:R-:W-:Y:S06]  /*11290*/  BAR.ARV 0x5, 0x200 ;  /* 0x0148000000007b1d */ /* 0x000fec0000002000 */
.L_x_2131:
        /* <DEDUP_REMOVED lines=33> */
.L_x_2245:
[----:B0--3--:R-:W0:Y:S02]  /*114b0*/  LDC.64 R2, c[0x0][0xc88] ;  /* 0x00032200ff027b82 */ /* 0x009e240000000a00 */
[----:B0-----:R-:W-:-:S05]  /*114c0*/  IMAD.WIDE R2, R27, 0x4, R2 ;  /* 0x000000041b027825 */ /* 0x001fca00078e0202 */
[----:B--2---:R-:W2:Y:S01]  /*114d0*/  LDG.E R9, desc[UR58][R2.64] ;  /* 0x0000003a02097981 */ /* 0x004ea2000c1e1900 */
[----:B------:R-:W-:Y:S05]  /*114e0*/  YIELD ;  /* 0x0000000000007946 */ /* 0x000fea0003800000 */
[----:B------:R-:W-:Y:S01]  /*114f0*/  ULDC.64 UR4, c[0x0][0xa28] ;  /* 0x00028a0000047ab9 */ /* 0x000fe20000000a00 */
[----:B------:R-:W-:Y:S01]  /*11500*/  IMAD.MOV.U32 R0, RZ, RZ, RZ ;  /* 0x000000ffff007224 */ /* 0x000fe200078e00ff */
[----:B------:R-:W-:Y:S01]  /*11510*/  ISETP.NE.U32.AND P0, PT, RZ, UR4, PT ;  /* 0x00000004ff007c0c */ /* 0x000fe2000bf05070 */
[----:B------:R-:W-:Y:S01]  /*11520*/  IMAD.MOV.U32 R6, RZ, RZ, RZ ;  /* 0x000000ffff067224 */ /* 0x000fe200078e00ff */
[----:B------:R-:W-:Y:S01]  /*11530*/  ULDC.64 UR6, c[0x0][0xa08] ;  /* 0x0002820000067ab9 */ /* 0x000fe20000000a00 */
[----:B------:R-:W-:Y:S01]  /*11540*/  ULDC.64 UR8, c[0x0][0xa18] ;  /* 0x0002860000087ab9 */ /* 0x000fe20000000a00 */
[----:B------:R-:W-:-:S02]  /*11550*/  ISETP.NE.AND.EX P0, PT, RZ, UR5, PT, P0 ;  /* 0x00000005ff007c0c */ /* 0x000fc4000bf05300 */
[----:B------:R-:W-:Y:S02]  /*11560*/  ISETP.NE.U32.AND P2, PT, RZ, UR6, PT ;  /* 0x00000006ff007c0c */ /* 0x000fe4000bf45070 */
        /* <DEDUP_REMOVED lines=9> */
[----:B-1----:R1:W5:Y:S01]  /*11600*/  @P0 LDG.E R0, desc[UR58][R2.64] ;  /* 0x0000003a02000981 */ /* 0x002362000c1e1900 */
        /* <DEDUP_REMOVED lines=12> */
[----:B------:R-:W5:Y:S01]  /*116d0*/  @P0 LDG.E R29, desc[UR58][R4.64] ;  /* 0x0000003a041d0981 */ /* 0x000f62000c1e1900 */
[----:B------:R-:W-:-:S03]  /*116e0*/  ULDC.64 UR4, c[0x0][0x418] ;  /* 0x0001060000047ab9 */ /* 0x000fc60000000a00 */
        /* <DEDUP_REMOVED lines=14> */
[----:B------:R-:W0:Y:S04]  /*117d0*/  LDG.E R6, desc[UR58][R2.64] ;  /* 0x0000003a02067981 */ /* 0x000e28000c1e1900 */
[----:B------:R-:W0:Y:S02]  /*117e0*/  LDG.E R2, desc[UR58][R2.64+0x4] ;  /* 0x0000043a02027981 */ /* 0x000e24000c1e1900 */
[----:B0-----:R-:W-:-:S05]  /*117f0*/  IMAD.IADD R8, R2, 0x1, -R6 ;  /* 0x0000000102087824 */ /* 0x001fca00078e0a06 */
[----:B------:R1:W-:Y:S02]  /*11800*/  STL [R1+0x14], R8 ;  /* 0x0000140801007387 */ /* 0x0003e40000100800 */
.L_x_2140:
[----:B------:R-:W-:Y:S01]  /*11810*/  ULDC.64 UR4, c[0x0][0xa20] ;  /* 0x0002880000047ab9 */ /* 0x000fe20000000a00 */
[C---:B------:R-:W-:Y:S01]  /*11820*/  LOP3.LUT R6, R26.reuse, 0xff000000, RZ, 0xc0, !PT ;  /* 0xff0000001a067812 */ /* 0x040fe200078ec0ff */
[----:B-----5:R-:W-:Y:S01]  /*11830*/  IMAD.IADD R29, R29, 0x1, R0 ;  /* 0x000000011d1d7824 */ /* 0x020fe200078e0200 */
[----:B------:R-:W-:Y:S02]  /*11840*/  ISETP.NE.U32.AND P1, PT, RZ, UR4, PT ;  /* 0x00000004ff007c0c */ /* 0x000fe4000bf25070 */
[----:B------:R-:W-:Y:S02]  /*11850*/  SHF.R.U32.HI R6, RZ, 0x8, R6 ;  /* 0x00000008ff067819 */ /* 0x000fe40000011606 */
[----:B------:R-:W-:Y:S02]  /*11860*/  ISETP.NE.AND.EX P1, PT, RZ, UR5, PT, P1 ;  /* 0x00000005ff007c0c */ /* 0x000fe4000bf25310 */
[C---:B------:R-:W-:Y:S02]  /*11870*/  LOP3.LUT R2, R26.reuse, 0xff0000, RZ, 0xc0, !PT ;  /* 0x00ff00001a027812 */ /* 0x040fe400078ec0ff */
[----:B------:R-:W-:Y:S01]  /*11880*/  LOP3.LUT R16, R26, 0xffff, RZ, 0xc0, !PT ;  /* 0x0000ffff1a107812 */ /* 0x000fe200078ec0ff */
[----:B------:R-:W-:Y:S01]  /*11890*/  IMAD.MOV.U32 R26, RZ, RZ, R9 ;  /* 0x000000ffff1a7224 */ /* 0x000fe200078e0009 */
[----:B------:R-:W-:-:S07]  /*118a0*/  LEA.HI R6, R2, R6, RZ, 0x10 ;  /* 0x0000000602067211 */ /* 0x000fce00078f80ff */
[----:B------:R-:W-:Y:S05]  /*118b0*/  @!P1 BRA `(.L_x_2141) ;  /* 0x0000000000109947 */ /* 0x000fea0003800000 */
[----:B------:R-:W-:-:S04]  /*118c0*/  IADD3 R2, P0, R22, UR4, RZ ;  /* 0x0000000416027c10 */ /* 0x000fc8000ff1e0ff */
[----:B------:R-:W-:-:S05]  /*118d0*/  IADD3.X R3, R23, UR5, RZ, P0, !PT ;  /* 0x0000000517037c10 */ /* 0x000fca00087fe4ff */
[----:B------:R2:W5:Y:S01]  /*118e0*/  LDG.E R7, desc[UR58][R2.64] ;  /* 0x0000003a02077981 */ /* 0x000562000c1e1900 */
[----:B------:R-:W-:Y:S05]  /*118f0*/  BRA `(.L_x_2142) ;  /* 0x0000000000107947 */ /* 0x000fea0003800000 */
.L_x_2141:
[----:B------:R-:W-:Y:S05]  /*11900*/  @!P0 BRA `(.L_x_2142) ;  /* 0x00000000000c8947 */ /* 0x000fea0003800000 */
[----:B------:R-:W2:Y:S04]  /*11910*/  LDG.E R7, desc[UR58][R4.64] ;  /* 0x0000003a04077981 */ /* 0x000ea8000c1e1900 */
[----:B------:R-:W2:Y:S02]  /*11920*/  LDG.E R4, desc[UR58][R4.64+0x4] ;  /* 0x0000043a04047981 */ /* 0x000ea4000c1e1900 */
[----:B--2---:R-:W-:-:S07]  /*11930*/  IMAD.IADD R7, R4, 0x1, -R7 ;  /* 0x0000000104077824 */ /* 0x004fce00078e0a07 */
.L_x_2142:
[----:B-----5:R-:W-:Y:S01]  /*11940*/  IMAD.IADD R7, R7, 0x1, -R0 ;  /* 0x0000000107077824 */ /* 0x020fe200078e0a00 */
[----:B------:R-:W-:Y:S01]  /*11950*/  LOP3.LUT R9, R6, 0xff, RZ, 0xc0, !PT ;  /* 0x000000ff06097812 */ /* 0x000fe200078ec0ff */
[----:B------:R-:W3:Y:S01]  /*11960*/  LDC R0, c[0x0][0x448] ;  /* 0x00011200ff007b82 */ /* 0x000ee20000000800 */
[----:B--2---:R-:W-:Y:S01]  /*11970*/  IMAD R2, R25, 0xc0, RZ ;  /* 0x000000c019027824 */ /* 0x004fe200078e02ff */
[----:B------:R-:W-:Y:S01]  /*11980*/  BSSY B0, `(.L_x_2143) ;  /* 0x0000036000007945 */ /* 0x000fe20003800000 */
[----:B------:R-:W-:Y:S02]  /*11990*/  IMAD.MOV.U32 R4, RZ, RZ, RZ ;  /* 0x000000ffff047224 */ /* 0x000fe400078e00ff */
[----:B------:R-:W-:Y:S01]  /*119a0*/  VIADD R2, R2, 0xbf ;  /* 0x000000bf02027836 */ /* 0x000fe20000000000 */
[----:B---3--:R-:W-:-:S13]  /*119b0*/  ISETP.NE.AND P0, PT, R0, 0x1, PT ;  /* 0x000000010000780c */ /* 0x008fda0003f05270 */
[----:B------:R-:W2:Y:S08]  /*119c0*/  @P0 LDC R3, c[0x0][0x44c] ;  /* 0x00011300ff030b82 */ /* 0x000eb00000000800 */
[----:B------:R-:W3:Y:S01]  /*119d0*/  @P0 LDC R0, c[0x0][0x450] ;  /* 0x00011400ff000b82 */ /* 0x000ee20000000800 */
[----:B--2---:R-:W-:-:S05]  /*119e0*/  @P0 IMAD.HI.U32 R3, R2, R3, RZ ;  /* 0x0000000302030227 */ /* 0x004fca00078e00ff */
[----:B---3--:R-:W-:Y:S01]  /*119f0*/  @P0 SHF.R.U32.HI R2, RZ, R0, R3 ;  /* 0x00000000ff020219 */ /* 0x008fe20000011603 */
[C---:B------:R-:W-:Y:S01]  /*11a00*/  VIADD R0, R7.reuse, 0x8f ;  /* 0x0000008f07007836 */ /* 0x040fe20000000000 */
[----:B------:R-:W-:-:S03]  /*11a10*/  IADD3 R7, R7, 0x90, -R8 ;  /* 0x0000009007077810 */ /* 0x000fc60007ffe808 */
[----:B------:R-:W-:-:S04]  /*11a20*/  IMAD.HI R0, R0, 0x38e38e39, RZ ;  /* 0x38e38e3900007827 */ /* 0x000fc800078e02ff */
[----:B------:R-:W-:Y:S01]  /*11a30*/  IMAD.IADD R2, R7, 0x1, R2 ;  /* 0x0000000107027824 */ /* 0x000fe200078e0202 */
[----:B------:R-:W-:Y:S01]  /*11a40*/  SHF.R.U32.HI R3, RZ, 0x1f, R0 ;  /* 0x0000001fff037819 */ /* 0x000fe20000011600 */
[----:B------:R-:W-:Y:S02]  /*11a50*/  IMAD.MOV.U32 R7, RZ, RZ, R4 ;  /* 0x000000ffff077224 */ /* 0x000fe400078e0004 */
[----:B------:R-:W-:Y:S01]  /*11a60*/  IMAD.HI R2, R2, 0x38e38e39, RZ ;  /* 0x38e38e3902027827 */ /* 0x000fe200078e02ff */
[----:B------:R-:W-:-:S04]  /*11a70*/  LEA.HI.SX32 R3, R0, R3, 0x1b ;  /* 0x0000000300037211 */ /* 0x000fc800078fdaff */
[----:B------:R-:W-:-:S04]  /*11a80*/  SHF.R.U32.HI R0, RZ, 0x1f, R2 ;  /* 0x0000001fff007819 */ /* 0x000fc80000011602 */
[----:B------:R-:W-:-:S04]  /*11a90*/  LEA.HI.SX32 R0, R2, R0, 0x1b ;  /* 0x0000000002007211 */ /* 0x000fc800078fdaff */
[----:B01----:R-:W-:Y:S02]  /*11aa0*/  VIMNMX R8, R3, R0, PT ;  /* 0x0000000003087248 */ /* 0x003fe40003fe0100 */
[----:B------:R-:W-:Y:S02]  /*11ab0*/  SHF.R.U32.HI R0, RZ, 0x10, R6 ;  /* 0x00000010ff007819 */ /* 0x000fe40000011606 */
[----:B------:R-:W-:Y:S01]  /*11ac0*/  ISETP.GE.AND P1, PT, R8, 0x1, PT ;  /* 0x000000010800780c */ /* 0x000fe20003f26270 */
[----:B------:R0:W-:Y:S01]  /*11ad0*/  STL [R1+0x18], R8 ;  /* 0x0000180801007387 */ /* 0x0001e20000100800 */
[----:B------:R-:W-:-:S03]  /*11ae0*/  ISETP.NE.AND P0, PT, R0, RZ, PT ;  /* 0x000000ff0000720c */ /* 0x000fc60003f05270 */
[----:B------:R0:W-:Y:S04]  /*11af0*/  STL [R1+0x1c], R4 ;  /* 0x00001c0401007387 */ /* 0x0001e80000100800 */
[----:B------:R0:W-:Y:S06]  /*11b00*/  STL [R1+0x38], R9 ;  /* 0x0000380901007387 */ /* 0x0001ec0000100800 */
[----:B------:R-:W1:Y:S01]  /*11b10*/  @!P0 LDC R0, c[0x0][0x9f0] ;  /* 0x00027c00ff008b82 */ /* 0x000e620000000800 */
[----:B------:R-:W-:Y:S05]  /*11b20*/  @!P1 BRA `(.L_x_2144) ;  /* 0x00000000006c9947 */ /* 0x000fea0003800000 */
[-C--:B01----:R-:W-:Y:S02]  /*11b30*/  IABS R4, R0.reuse ;  /* 0x0000000000047213 */ /* 0x083fe40000000000 */
        /* <DEDUP_REMOVED lines=26> */
.L_x_2144:
[----:B------:R-:W-:Y:S05]  /*11ce0*/  BSYNC B0 ;  /* 0x0000000000007941 */ /* 0x000fea0003800000 */
.L_x_2143:
[----:B-1----:R-:W-:Y:S01]  /*11cf0*/  IMAD.MOV.U32 R0, RZ, RZ, R7 ;  /* 0x000000ffff007224 */ /* 0x002fe200078e0007 */
[----:B------:R-:W-:Y:S03]  /*11d00*/  BSSY B7, `(.L_x_2145) ;  /* 0x0000419000077945 */ /* 0x000fe60003800000 */
[----:B------:R-:W-:-:S05]  /*11d10*/  IMAD R2, R9, R0, RZ ;  /* 0x0000000009027224 */ /* 0x000fca00078e02ff */
[----:B------:R-:W-:Y:S01]  /*11d20*/  VIADDMNMX R0, R2, R0, R8, PT ;  /* 0x0000000002007246 */ /* 0x000fe20003800108 */
[----:B------:R1:W-:Y:S03]  /*11d30*/  STL [R1+0x4], R2 ;  /* 0x0000040201007387 */ /* 0x0003e60000100800 */
[----:B------:R-:W-:Y:S01]  /*11d40*/  ISETP.GT.AND P0, PT, R0, R2, PT ;  /* 0x000000020000720c */ /* 0x000fe20003f04270 */
[----:B------:R1:W-:-:S12]  /*11d50*/  STL [R1+0x20], R0 ;  /* 0x0000200001007387 */ /* 0x0003d80000100800 */
[----:B------:R-:W-:Y:S05]  /*11d60*/  @P0 BRA `(.L_x_2146) ;  /* 0x0000000000440947 */ /* 0x000fea0003800000 */
[----:B-1----:R-:W1:Y:S02]  /*11d70*/  S2R R0, SR_TID.X ;  /* 0x0000000000007919 */ /* 0x002e640000002100 */
[----:B-1----:R-:W-:-:S04]  /*11d80*/  LOP3.LUT R0, R0, 0x7f, RZ, 0xc0, !PT ;  /* 0x0000007f00007812 */ /* 0x002fc800078ec0ff */
[----:B------:R-:W-:-:S13]  /*11d90*/  ISETP.NE.AND P0, PT, R0, RZ, PT ;  /* 0x000000ff0000720c */ /* 0x000fda0003f05270 */
[----:B------:R-:W-:Y:S05]  /*11da0*/  @P0 BRA `(.L_x_2147) ;  /* 0x0000004000380947 */ /* 0x000fea0003800000 */
[----:B------:R-:W1:Y:S01]  /*11db0*/  S2R R5, SR_LANEID ;  /* 0x0000000000057919 */ /* 0x000e620000000000 */
[----:B------:R-:W-:Y:S01]  /*11dc0*/  VOTEU.ANY UR4, UPT, PT ;  /* 0x0000000000047886 */ /* 0x000fe200038e0100 */
[----:B------:R-:W3:Y:S01]  /*11dd0*/  LDC.64 R2, c[0x0][0xc60] ;  /* 0x00031800ff027b82 */ /* 0x000ee20000000a00 */
[----:B------:R-:W1:Y:S02]  /*11de0*/  FLO.U32 R0, UR4 ;  /* 0x0000000400007d00 */ /* 0x000e6400080e0000 */
[----:B-1----:R-:W-:-:S06]  /*11df0*/  ISETP.EQ.U32.AND P0, PT, R0, R5, PT ;  /* 0x000000050000720c */ /* 0x002fcc0003f02070 */
[----:B------:R-:W3:Y:S07]  /*11e00*/  POPC R5, UR4 ;  /* 0x0000000400057d09 */ /* 0x000eee0008000000 */
[----:B---3--:R-:W3:Y:S01]  /*11e10*/  @P0 ATOMG.E.ADD.STRONG.GPU PT, R3, desc[UR58][R2.64], R5 ;  /* 0x00000005020309a8 */ /* 0x008ee200081ee1fa */
[----:B0-----:R-:W0:Y:S02]  /*11e20*/  S2R R4, SR_LTMASK ;  /* 0x0000000000047919 */ /* 0x001e240000003900 */
[----:B0-----:R-:W-:-:S04]  /*11e30*/  LOP3.LUT R4, R4, UR4, RZ, 0xc0, !PT ;  /* 0x0000000404047c12 */ /* 0x001fc8000f8ec0ff */
[----:B--2---:R-:W0:Y:S01]  /*11e40*/  POPC R7, R4 ;  /* 0x0000000400077309 */ /* 0x004e220000000000 */
[----:B---3--:R-:W0:Y:S02]  /*11e50*/  SHFL.IDX PT, R0, R3, R0, 0x1f ;  /* 0x00001f0003007589 */ /* 0x008e2400000e0000 */
[----:B0-----:R-:W-:Y:S01]  /*11e60*/  IADD3 R24, R0, UR36, R7 ;  /* 0x0000002400187c10 */ /* 0x001fe2000fffe007 */
[----:B------:R-:W-:Y:S06]  /*11e70*/  BRA `(.L_x_2147) ;  /* 0x0000004000047947 */ /* 0x000fec0003800000 */
.L_x_2146:
[----:B-1----:R-:W-:Y:S01]  /*11e80*/  VIADD R0, R17, 0x16a00 ;  /* 0x00016a0011007836 */ /* 0x002fe20000000000 */
[----:B------:R-:W-:Y:S04]  /*11e90*/  BSSY B6, `(.L_x_2148) ;  /* 0x0000013000067945 */ /* 0x000fe80003800000 */
[----:B------:R-:W-:-:S13]  /*11ea0*/  LOP3.LUT P0, RZ, R0, 0x1bf, RZ, 0xc0, !PT ;  /* 0x000001bf00ff7812 */ /* 0x000fda000780c0ff */
[----:B------:R-:W-:Y:S05]  /*11eb0*/  @!P0 BRA `(.L_x_2149) ;  /* 0x0000000000408947 */ /* 0x000fea0003800000 */
[----:B------:R-:W-:Y:S01]  /*11ec0*/  MOV R2, 0x0 ;  /* 0x0000000000027802 */ /* 0x000fe20000000f00 */
[----:B------:R-:W-:Y:S01]  /*11ed0*/  ULDC.64 UR6, c[0x4][0xa8] ;  /* 0x01002a0000067ab9 */ /* 0x000fe20000000a00 */
[----:B------:R-:W-:Y:S01]  /*11ee0*/  ULDC.64 UR8, c[0x4][0xb0] ;  /* 0x01002c0000087ab9 */ /* 0x000fe20000000a00 */
[----:B------:R-:W-:Y:S01]  /*11ef0*/  ULDC.64 UR4, c[0x4][0x8] ;  /* 0x0100020000047ab9 */ /* 0x000fe20000000a00 */
[----:B0-----:R-:W-:Y:S02]  /*11f00*/  IMAD.U32 R4, RZ, RZ, UR6 ;  /* 0x00000006ff047e24 */ /* 0x001fe4000f8e00ff */
[----:B------:R-:W0:Y:S01]  /*11f10*/  LDC.64 R2, c[0x4][R2] ;  /* 0x0100000002027b82 */ /* 0x000e220000000a00 */
[----:B------:R-:W-:Y:S02]  /*11f20*/  IMAD.U32 R5, RZ, RZ, UR7 ;  /* 0x00000007ff057e24 */ /* 0x000fe4000f8e00ff */
[----:B------:R-:W-:Y:S02]  /*11f30*/  IMAD.U32 R6, RZ, RZ, UR8 ;  /* 0x00000008ff067e24 */ /* 0x000fe4000f8e00ff */
[----:B--2---:R-:W-:-:S02]  /*11f40*/  IMAD.U32 R7, RZ, RZ, UR9 ;  /* 0x00000009ff077e24 */ /* 0x004fc4000f8e00ff */
[----:B------:R-:W-:Y:S02]  /*11f50*/  IMAD.U32 R10, RZ, RZ, UR4 ;  /* 0x00000004ff0a7e24 */ /* 0x000fe4000f8e00ff */
[----:B------:R-:W-:Y:S02]  /*11f60*/  IMAD.U32 R11, RZ, RZ, UR5 ;  /* 0x00000005ff0b7e24 */ /* 0x000fe4000f8e00ff */
[----:B------:R-:W-:Y:S02]  /*11f70*/  IMAD.MOV.U32 R8, RZ, RZ, 0x70 ;  /* 0x00000070ff087424 */ /* 0x000fe400078e00ff */
[----:B------:R-:W-:Y:S02]  /*11f80*/  IMAD.MOV.U32 R12, RZ, RZ, 0x1 ;  /* 0x00000001ff0c7424 */ /* 0x000fe400078e00ff */
[----:B------:R-:W-:-:S07]  /*11f90*/  IMAD.MOV.U32 R13, RZ, RZ, RZ ;  /* 0x000000ffff0d7224 */ /* 0x000fce00078e00ff */
[----:B------:R-:W-:-:S07]  /*11fa0*/  LEPC R20, `(.L_x_2149) ;  /* 0x000000001014794e */ /* 0x000fce0000000000 */
[----:B0-----:R-:W-:Y:S05]  /*11fb0*/  CALL.ABS.NOINC R2 ;  /* 0x0000000002007343 */ /* 0x001fea0003c00000 */
.L_x_2149:
[----:B------:R-:W-:Y:S05]  /*11fc0*/  BSYNC B6 ;  /* 0x0000000000067941 */ /* 0x000fea0003800000 */
.L_x_2148:
        /* <DEDUP_REMOVED lines=8> */
[----:B------:R1:W3:Y:S01]  /*12050*/  LDC.64 R2, c[0x4][R0] ;  /* 0x0100000000027b82 */ /* 0x0002e20000000a00 */
[----:B0-----:R-:W-:Y:S02]  /*12060*/  IMAD.U32 R4, RZ, RZ, UR6 ;  /* 0x00000006ff047e24 */ /* 0x001fe4000f8e00ff */
[----:B------:R-:W-:Y:S02]  /*12070*/  IMAD.U32 R5, RZ, RZ, UR7 ;  /* 0x00000007ff057e24 */ /* 0x000fe4000f8e00ff */
[----:B------:R-:W-:Y:S02]  /*12080*/  IMAD.U32 R6, RZ, RZ, UR8 ;  /* 0x00000008ff067e24 */ /* 0x000fe4000f8e00ff */
[----:B--2---:R-:W-:-:S02]  /*12090*/  IMAD.U32 R7, RZ, RZ, UR9 ;  /* 0x00000009ff077e24 */ /* 0x004fc4000f8e00ff */
[----:B------:R-:W-:Y:S02]  /*120a0*/  IMAD.U32 R10, RZ, RZ, UR4 ;  /* 0x00000004ff0a7e24 */ /* 0x000fe4000f8e00ff */
[----:B------:R-:W-:Y:S02]  /*120b0*/  IMAD.U32 R11, RZ, RZ, UR5 ;  /* 0x00000005ff0b7e24 */ /* 0x000fe4000f8e00ff */
[----:B------:R-:W-:Y:S02]  /*120c0*/  IMAD.MOV.U32 R8, RZ, RZ, 0x70 ;  /* 0x00000070ff087424 */ /* 0x000fe400078e00ff */
[----:B------:R-:W-:Y:S02]  /*120d0*/  IMAD.MOV.U32 R12, RZ, RZ, 0x1 ;  /* 0x00000001ff0c7424 */ /* 0x000fe400078e00ff */
[----:B-1----:R-:W-:-:S07]  /*120e0*/  IMAD.MOV.U32 R13, RZ, RZ, RZ ;  /* 0x000000ffff0d7224 */ /* 0x002fce00078e00ff */
[----:B------:R-:W-:-:S07]  /*120f0*/  LEPC R20, `(.L_x_2152) ;  /* 0x000000001014794e */ /* 0x000fce0000000000 */
[----:B---3--:R-:W-:Y:S05]  /*12100*/  CALL.ABS.NOINC R2 ;  /* 0x0000000002007343 */ /* 0x008fea0003c00000 */
.L_x_2152:
        /* <DEDUP_REMOVED lines=16> */
.L_x_2151:
[----:B------:R-:W-:Y:S05]  /*12210*/  BSYNC B6 ;  /* 0x0000000000067941 */ /* 0x000fea0003800000 */
.L_x_2150:
[----:B------:R-:W-:Y:S01]  /*12220*/  ULDC.64 UR4, c[0x0][0x9f8] ;  /* 0x00027e0000047ab9 */ /* 0x000fe20000000a00 */
[----:B------:R-:W3:Y:S01]  /*12230*/  LDL R20, [R1+0x20] ;  /* 0x0000200001147983 */ /* 0x000ee20000100800 */
[----:B------:R-:W-:Y:S01]  /*12240*/  ISETP.NE.U32.AND P0, PT, RZ, UR4, PT ;  /* 0x00000004ff007c0c */ /* 0x000fe2000bf05070 */
[----:B------:R-:W1:Y:S03]  /*12250*/  LDC.64 R2, c[0x0][0x418] ;  /* 0x00010600ff027b82 */ /* 0x000e660000000a00 */
[----:B------:R-:W-:-:S13]  /*12260*/  ISETP.NE.AND.EX P0, PT, RZ, UR5, PT, P0 ;  /* 0x00000005ff007c0c */ /* 0x000fda000bf05300 */
[----:B------:R-:W-:-:S04]  /*12270*/  @P0 IADD3 R22, P1, R22, UR4, RZ ;  /* 0x0000000416160c10 */ /* 0x000fc8000ff3e0ff */
[----:B------:R-:W-:Y:S01]  /*12280*/  @P0 IADD3.X R23, R23, UR5, RZ, P1, !PT ;  /* 0x0000000517170c10 */ /* 0x000fe20008ffe4ff */
[----:B------:R-:W-:-:S04]  /*12290*/  ULDC.64 UR4, c[0x0][0xa08] ;  /* 0x0002820000047ab9 */ /* 0x000fc80000000a00 */
[----:B------:R3:W2:Y:S01]  /*122a0*/  @P0 LDG.E R26, desc[UR58][R22.64] ;  /* 0x0000003a161a0981 */ /* 0x0006a2000c1e1900 */
        /* <DEDUP_REMOVED lines=12> */
.L_x_2261:
        /* <DEDUP_REMOVED lines=8> */
.L_x_2264:
        /* <DEDUP_REMOVED lines=8> */
[----:B0-----:R-:W0:Y:S02]  /*12470*/  @P0 LDC.64 R4, c[0x0][0x440] ;  /* 0x00011000ff040b82 */ /* 0x001e240000000a00 */
        /* <DEDUP_REMOVED lines=13> */
.L_x_2156:
[----:B--2---:R-:W-:Y:S01]  /*12550*/  IMAD R0, R18, 0x8, R17 ;  /* 0x0000000812007824 */ /* 0x004fe200078e0211 */
[----:B---3--:R-:W-:-:S04]  /*12560*/  SHF.L.U32 R2, R28, 0x1f, RZ ;  /* 0x0000001f1c027819 */ /* 0x008fc800000006ff */
[----:B------:R-:W2:Y:S02]  /*12570*/  SYNCS.PHASECHK.TRANS64.TRYWAIT P0, [R0+URZ+0x31c40], R2 ;  /* 0x031c4002000075a7 */ /* 0x000ea4000800017f */
[----:B--2---:R-:W-:Y:S05]  /*12580*/  @!P0 BRA `(.L_x_2157) ;  /* 0x0000005000348947 */ /* 0x004fea0003800000 */
.L_x_2265:
        /* <DEDUP_REMOVED lines=11> */
.L_x_2158:
        /* <DEDUP_REMOVED lines=31> */
.L_x_2154:
[----:B0-----:R-:W3:Y:S04]  /*12830*/  LDL.LU R4, [R1+0x10] ;  /* 0x0000100001047983 */ /* 0x001ee80000300800 */
        /* <DEDUP_REMOVED lines=31> */
[----:B-1----:R-:W-:-:S02]  /*12a30*/  IMAD.U32 R7, RZ, RZ, UR9 ;  /* 0x00000009ff077e24 */ /* 0x002fc4000f8e00ff */
[----:B------:R-:W-:Y:S02]  /*12a40*/  IMAD.U32 R10, RZ, RZ, UR4 ;  /* 0x00000004ff0a7e24 */ /* 0x000fe4000f8e00ff */
[----:B------:R-:W-:Y:S02]  /*12a50*/  IMAD.U32 R11, RZ, RZ, UR5 ;  /* 0x00000005ff0b7e24 */ /* 0x000fe4000f8e00ff */
[----:B------:R-:W-:Y:S02]  /*12a60*/  IMAD.MOV.U32 R8, RZ, RZ, 0x70 ;  /* 0x00000070ff087424 */ /* 0x000fe400078e00ff */
[----:B------:R-:W-:Y:S02]  /*12a70*/  IMAD.MOV.U32 R12, RZ, RZ, 0x1 ;  /* 0x00000001ff0c7424 */ /* 0x000fe400078e00ff */
[----:B------:R-:W-:-:S07]  /*12a80*/  IMAD.MOV.U32 R13, RZ, RZ, RZ ;  /* 0x000000ffff0d7224 */ /* 0x000fce00078e00ff */
[----:B------:R-:W-:-:S07]  /*12a90*/  LEPC R20, `(.L_x_2160) ;  /* 0x000000001014794e */ /* 0x000fce0000000000 */
[----:B0-----:R-:W-:Y:S05]  /*12aa0*/  CALL.ABS.NOINC R2 ;  /* 0x0000000002007343 */ /* 0x001fea0003c00000 */
.L_x_2160:
[----:B------:R-:W-:Y:S05]  /*12ab0*/  BSYNC B6 ;  /* 0x0000000000067941 */ /* 0x000fea0003800000 */
.L_x_2159:
[----:B------:R-:W2:Y:S01]  /*12ac0*/  LDL.LU R20, [R1+0x10] ;  /* 0x0000100001147983 */ /* 0x000ea20000300800 */
[----:B------:R-:W3:Y:S01]  /*12ad0*/  LDC R9, c[0x0][0x448] ;  /* 0x00011200ff097b82 */ /* 0x000ee20000000800 */
[----:B------:R-:W-:Y:S01]  /*12ae0*/  ULDC.64 UR4, c[0x0][0x2d8] ;  /* 0x0000b60000047ab9 */ /* 0x000fe20000000a00 */
[----:B------:R-:W-:Y:S01]  /*12af0*/  ULDC.64 UR6, c[0x0][0x2e0] ;  /* 0x0000b80000067ab9 */ /* 0x000fe20000000a00 */
[----:B0-----:R-:W2:Y:S01]  /*12b00*/  LDL.LU.64 R2, [R1+0x30] ;  /* 0x0000300001027983 */ /* 0x001ea20000300a00 */
[----:B------:R-:W-:-:S03]  /*12b10*/  ULDC.64 UR8, c[0x0][0x280] ;  /* 0x0000a00000087ab9 */ /* 0x000fc60000000a00 */
[----:B------:R-:W4:Y:S04]  /*12b20*/  LDL.LU R21, [R1+0x24] ;  /* 0x0000240001157983 */ /* 0x000f280000300800 */
[----:B------:R-:W4:Y:S01]  /*12b30*/  LDL.LU R4, [R1+0xc] ;  /* 0x00000c0001047983 */ /* 0x000f220000300800 */
[----:B------:R-:W0:Y:S01]  /*12b40*/  S2R R10, SR_TID.X ;  /* 0x00000000000a7919 */ /* 0x000e220000002100 */
[----:B------:R-:W1:Y:S01]  /*12b50*/  S2R R11, SR_TID.X ;  /* 0x00000000000b7919 */ /* 0x000e620000002100 */
[----:B---3--:R-:W-:-:S13]  /*12b60*/  ISETP.NE.AND P1, PT, R9, 0x1, PT ;  /* 0x000000010900780c */ /* 0x008fda0003f25270 */
[----:B------:R-:W3:Y:S08]  /*12b70*/  @P1 LDC R5, c[0x0][0x450] ;  /* 0x00011400ff051b82 */ /* 0x000ef00000000800 */
[----:B------:R-:W3:Y:S01]  /*12b80*/  @P1 LDC R8, c[0x0][0x450] ;  /* 0x00011400ff081b82 */ /* 0x000ee20000000800 */
[----:B--2---:R-:W-:Y:S02]  /*12b90*/  IMAD.MOV.U32 R3, RZ, RZ, R20 ;  /* 0x000000ffff037224 */ /* 0x004fe400078e0014 */
[----:B------:R-:W2:Y:S01]  /*12ba0*/  S2R R20, SR_TID.X ;  /* 0x0000000000147919 */ /* 0x000ea20000002100 */
[----:B------:R-:W-:-:S04]  /*12bb0*/  IMAD.WIDE.U32 R2, R16, UR4, R2 ;  /* 0x0000000410027c25 */ /* 0x000fc8000f8e0002 */
[----:B------:R-:W-:Y:S01]  /*12bc0*/  IMAD R3, R16, UR5, R3 ;  /* 0x0000000510037c24 */ /* 0x000fe2000f8e0203 */
[----:B------:R-:W-:Y:S01]  /*12bd0*/  ULDC.64 UR4, c[0x0][0x2d0] ;  /* 0x0000b40000047ab9 */ /* 0x000fe20000000a00 */
[----:B----4-:R-:W-:Y:S02]  /*12be0*/  IMAD R0, R21, UR6, RZ ;  /* 0x0000000615007c24 */ /* 0x010fe4000f8e02ff */
[----:B------:R-:W-:-:S04]  /*12bf0*/  IMAD.WIDE.U32 R2, R4, UR6, R2 ;  /* 0x0000000604027c25 */ /* 0x000fc8000f8e0002 */
[----:B------:R-:W-:Y:S01]  /*12c00*/  IMAD R0, R4, UR7, R0 ;  /* 0x0000000704007c24 */ /* 0x000fe2000f8e0200 */
[----:B------:R-:W-:Y:S01]  /*12c10*/  ULDC.64 UR6, c[0x0][0x2c8] ;  /* 0x0000b20000067ab9 */ /* 0x000fe20000000a00 */
[----:B------:R-:W4:Y:S02]  /*12c20*/  @P1 LDC R4, c[0x0][0x44c] ;  /* 0x00011300ff041b82 */ /* 0x000f240000000800 */
        /* <DEDUP_REMOVED lines=8> */
[----:B-1----:R-:W-:Y:S02]  /*12cb0*/  IMAD.SHL.U32 R20, R11, 0x8, RZ ;  /* 0x000000080b147824 */ /* 0x002fe400078e00ff */
[----:B----4-:R-:W-:Y:S01]  /*12cc0*/  @P1 IMAD.HI.U32 R0, R6, R4, RZ ;  /* 0x0000000406001227 */ /* 0x010fe200078e00ff */
[C---:B------:R-:W-:Y:S02]  /*12cd0*/  LOP3.LUT R10, R21.reuse, 0x40, RZ, 0xfc, !PT ;  /* 0x00000040150a7812 */ /* 0x040fe400078efcff */
[----:B------:R-:W-:Y:S01]  /*12ce0*/  LOP3.LUT R20, R20, 0x18, RZ, 0xc0, !PT ;  /* 0x0000001814147812 */ /* 0x000fe200078ec0ff */
[----:B------:R-:W-:Y:S01]  /*12cf0*/  IMAD.MOV.U32 R4, RZ, RZ, R6 ;  /* 0x000000ffff047224 */ /* 0x000fe200078e0006 */
[----:B---3--:R-:W-:Y:S02]  /*12d00*/  @P1 SHF.R.U32.HI R4, RZ, R5, R0 ;  /* 0x00000005ff041219 */ /* 0x008fe40000011600 */
        /* <DEDUP_REMOVED lines=44> */
[----:B------:R-:W-:-:S03]  /*12fd0*/  IMAD R25, R25, 0xc0, R21 ;  /* 0x000000c019197824 */ /* 0x000fc600078e0215 */
        /* <DEDUP_REMOVED lines=59> */
.L_x_2278:
        /* <DEDUP_REMOVED lines=13> */
.L_x_2162:
        /* <DEDUP_REMOVED lines=18> */
.L_x_2279:
[----:B------:R-:W-:Y:S05]  /*13580*/  BSYNC B0 ;  /* 0x0000000000007941 */ /* 0x000fea0003800000 */
.L_x_2163:
        /* <DEDUP_REMOVED lines=51> */
.L_x_2171:
[----:B------:R-:W-:Y:S01]  /*138c0*/  IMAD R3, R6, 0x8, R17 ;  /* 0x0000000806037824 */ /* 0x000fe200078e0211 */
[----:B------:R-:W-:Y:S01]  /*138d0*/  SHF.L.U32 R2, R10, 0x1f, RZ ;  /* 0x0000001f0a027819 */ /* 0x000fe200000006ff */
[----:B------:R-:W-:Y:S03]  /*138e0*/  BSSY B3, `(.L_x_2172) ;  /* 0x0000003000037945 */ /* 0x000fe60003800000 */
[----:B------:R-:W1:Y:S02]  /*138f0*/  SYNCS.PHASECHK.TRANS64.TRYWAIT P0, [R3+URZ+0x31c40], R2 ;  /* 0x031c4002030075a7 */ /* 0x000e64000800017f */
[----:B-1----:R-:W-:Y:S05]  /*13900*/  @!P0 BRA `(.L_x_2173) ;  /* 0x00000044008c8947 */ /* 0x002fea0003800000 */
.L_x_2280:
[----:B------:R-:W-:Y:S05]  /*13910*/  BSYNC B3 ;  /* 0x0000000000037941 */ /* 0x000fea0003800000 */
.L_x_2172:
        /* <DEDUP_REMOVED lines=12> */
.L_x_2175:
[----:B------:R-:W-:Y:S05]  /*139e0*/  BSYNC B3 ;  /* 0x0000000000037941 */ /* 0x000fea0003800000 */
.L_x_2174:
        /* <DEDUP_REMOVED lines=11> */
.L_x_2176:
        /* <DEDUP_REMOVED lines=16> */
.L_x_2177:
        /* <DEDUP_REMOVED lines=16> */
.L_x_2178:
        /* <DEDUP_REMOVED lines=15> */
.L_x_2281:
[----:B------:R-:W-:Y:S05]  /*13d90*/  BSYNC B3 ;  /* 0x0000000000037941 */ /* 0x000fea0003800000 */
.L_x_2179:
        /* <DEDUP_REMOVED lines=12> */
.L_x_2182:
[----:B------:R-:W-:Y:S05]  /*13e60*/  BSYNC B3 ;  /* 0x0000000000037941 */ /* 0x000fea0003800000 */
.L_x_2181:
        /* <DEDUP_REMOVED lines=11> */
.L_x_2183:
        /* <DEDUP_REMOVED lines=15> */
.L_x_2184:
        /* <DEDUP_REMOVED lines=15> */
.L_x_2185:
        /* <DEDUP_REMOVED lines=12> */
.L_x_2170:
[----:B------:R-:W-:Y:S05]  /*141c0*/  BSYNC B1 ;  /* 0x0000000000017941 */ /* 0x000fea0003800000 */
.L_x_2169:
[----:B------:R-:W2:Y:S01]  /*141d0*/  LDL.LU R0, [R1+0x20] ;  /* 0x0000200001007983 */ /* 0x000ea20000300800 */
[----:B------:R-:W-:Y:S02]  /*141e0*/  IMAD.MOV.U32 R28, RZ, RZ, R10 ;  /* 0x000000ffff1c7224 */ /* 0x000fe400078e000a */
[----:B------:R-:W-:Y:S02]  /*141f0*/  IMAD.MOV.U32 R18, RZ, RZ, R6 ;  /* 0x000000ffff127224 */ /* 0x000fe400078e0006 */
[----:B--2---:R-:W-:-:S07]  /*14200*/  VIADD R0, R0, 0xfffffffd ;  /* 0xfffffffd00007836 */ /* 0x004fce0000000000 */
.L_x_2168:
[----:B------:R-:W-:Y:S05]  /*14210*/  BSYNC B2 ;  /* 0x0000000000027941 */ /* 0x000fea0003800000 */
.L_x_2167:
[----:B------:R-:W-:Y:S01]  /*14220*/  VIADD R7, R7, 0xfffffffe ;  /* 0xfffffffe07077836 */ /* 0x000fe20000000000 */
[----:B------:R-:W-:-:S04]  /*14230*/  LOP3.LUT R2, RZ, R9, RZ, 0x33, !PT ;  /* 0x00000009ff027212 */ /* 0x000fc800078e33ff */
[----:B------:R-:W-:-:S13]  /*14240*/  ISETP.NE.AND P0, PT, R7, R2, PT ;  /* 0x000000020700720c */ /* 0x000fda0003f05270 */
[----:B------:R-:W-:Y:S05]  /*14250*/  @!P0 BRA `(.L_x_2166) ;  /* 0x0000001400908947 */ /* 0x000fea0003800000 */
[----:B------:R-:W-:-:S07]  /*14260*/  IMAD.MOV.U32 R4, RZ, RZ, R22 ;  /* 0x000000ffff047224 */ /* 0x000fce00078e0016 */
.L_x_2220:
        /* <DEDUP_REMOVED lines=32> */
.L_x_2188:
[----:B------:R-:W-:Y:S01]  /*14470*/  IMAD R3, R6, 0x8, R17 ;  /* 0x0000000806037824 */ /* 0x000fe200078e0211 */
[----:B------:R-:W-:Y:S01]  /*14480*/  SHF.L.U32 R2, R7, 0x1f, RZ ;  /* 0x0000001f07027819 */ /* 0x000fe200000006ff */
[----:B------:R-:W-:Y:S03]  /*14490*/  BSSY B2, `(.L_x_2189) ;  /* 0x0000003000027945 */ /* 0x000fe60003800000 */
[----:B------:R-:W1:Y:S02]  /*144a0*/  SYNCS.PHASECHK.TRANS64.TRYWAIT P0, [R3+URZ+0x31c40], R2 ;  /* 0x031c4002030075a7 */ /* 0x000e64000800017f */
[----:B-1----:R-:W-:Y:S05]  /*144b0*/  @!P0 BRA `(.L_x_2190) ;  /* 0x0000003800c88947 */ /* 0x002fea0003800000 */
.L_x_2282:
[----:B------:R-:W-:Y:S05]  /*144c0*/  BSYNC B2 ;  /* 0x0000000000027941 */ /* 0x000fea0003800000 */
.L_x_2189:
        /* <DEDUP_REMOVED lines=12> */
.L_x_2192:
[----:B------:R-:W-:Y:S05]  /*14590*/  BSYNC B2 ;  /* 0x0000000000027941 */ /* 0x000fea0003800000 */
.L_x_2191:
        /* <DEDUP_REMOVED lines=11> */
.L_x_2193:
        /* <DEDUP_REMOVED lines=16> */
.L_x_2194:
        /* <DEDUP_REMOVED lines=16> */
.L_x_2195:
        /* <DEDUP_REMOVED lines=15> */
.L_x_2283:
[----:B------:R-:W-:Y:S05]  /*14940*/  BSYNC B2 ;  /* 0x0000000000027941 */ /* 0x000fea0003800000 */
.L_x_2196:
        /* <DEDUP_REMOVED lines=11> */
.L_x_2199:
[----:B------:R-:W-:Y:S05]  /*14a00*/  BSYNC B2 ;  /* 0x0000000000027941 */ /* 0x000fea0003800000 */
.L_x_2198:
        /* <DEDUP_REMOVED lines=10> */
.L_x_2200:
        /* <DEDUP_REMOVED lines=15> */
.L_x_2201:
        /* <DEDUP_REMOVED lines=15> */
.L_x_2202:
        /* <DEDUP_REMOVED lines=12> */
.L_x_2187:
[----:B------:R-:W-:Y:S05]  /*14d50*/  BSYNC B1 ;  /* 0x0000000000017941 */ /* 0x000fea0003800000 */
.L_x_2186:
        /* <DEDUP_REMOVED lines=32> */
.L_x_2205:
[----:B------:R-:W-:Y:S01]  /*14f60*/  IMAD R2, R18, 0x8, R17 ;  /* 0x0000000812027824 */ /* 0x000fe200078e0211 */
[----:B------:R-:W-:Y:S01]  /*14f70*/  SHF.L.U32 R3, R28, 0x1f, RZ ;  /* 0x0000001f1c037819 */ /* 0x000fe200000006ff */
[----:B------:R-:W-:Y:S03]  /*14f80*/  BSSY B2, `(.L_x_2206) ;  /* 0x0000003000027945 */ /* 0x000fe60003800000 */
[----:B------:R-:W1:Y:S02]  /*14f90*/  SYNCS.PHASECHK.TRANS64.TRYWAIT P0, [R2+URZ+0x31c40], R3 ;  /* 0x031c4003020075a7 */ /* 0x000e64000800017f */
[----:B-1----:R-:W-:Y:S05]  /*14fa0*/  @!P0 BRA `(.L_x_2207) ;  /* 0x0000003000348947 */ /* 0x002fea0003800000 */
.L_x_2284:
[----:B------:R-:W-:Y:S05]  /*14fb0*/  BSYNC B2 ;  /* 0x0000000000027941 */ /* 0x000fea0003800000 */
.L_x_2206:
        /* <DEDUP_REMOVED lines=12> */
.L_x_2209:
[----:B------:R-:W-:Y:S05]  /*15080*/  BSYNC B2 ;  /* 0x0000000000027941 */ /* 0x000fea0003800000 */
.L_x_2208:
        /* <DEDUP_REMOVED lines=12> */
.L_x_2210:
        /* <DEDUP_REMOVED lines=16> */
.L_x_2211:
        /* <DEDUP_REMOVED lines=16> */
.L_x_2212:
        /* <DEDUP_REMOVED lines=15> */
.L_x_2285:
[----:B------:R-:W-:Y:S05]  /*15440*/  BSYNC B2 ;  /* 0x0000000000027941 */ /* 0x000fea0003800000 */
.L_x_2213:
        /* <DEDUP_REMOVED lines=11> */
.L_x_2216:
[----:B------:R-:W-:Y:S05]  /*15500*/  BSYNC B2 ;  /* 0x0000000000027941 */ /* 0x000fea0003800000 */
.L_x_2215:
        /* <DEDUP_REMOVED lines=10> */
.L_x_2217:
        /* <DEDUP_REMOVED lines=15> */
.L_x_2218:
        /* <DEDUP_REMOVED lines=15> */
.L_x_2219:
        /* <DEDUP_REMOVED lines=12> */
.L_x_2204:
[----:B------:R-:W-:Y:S05]  /*15850*/  BSYNC B1 ;  /* 0x0000000000017941 */ /* 0x000fea0003800000 */
.L_x_2203:
[----:B------:R-:W2:Y:S01]  /*15860*/  LDL R2, [R1+0x4] ;  /* 0x0000040001027983 */ /* 0x000ea20000100800 */
[----:B------:R-:W-:Y:S01]  /*15870*/  VIADD R0, R0, 0xfffffffe ;  /* 0xfffffffe00007836 */ /* 0x000fe20000000000 */
[----:B--2---:R-:W-:-:S13]  /*15880*/  ISETP.GT.AND P0, PT, R9, R2, PT ;  /* 0x000000020900720c */ /* 0x004fda0003f04270 */
[----:B------:R-:W-:Y:S05]  /*15890*/  @P0 BRA `(.L_x_2220) ;  /* 0xffffffe800740947 */ /* 0x000fea000383ffff */
.L_x_2166:
[----:B------:R-:W-:Y:S05]  /*158a0*/  BSYNC B0 ;  /* 0x0000000000007941 */ /* 0x000fea0003800000 */
.L_x_2165:
        /* <DEDUP_REMOVED lines=17> */
.L_x_2222:
[----:B------:R-:W-:Y:S05]  /*159c0*/  BSYNC B0 ;  /* 0x0000000000007941 */ /* 0x000fea0003800000 */
.L_x_2221:
        /* <DEDUP_REMOVED lines=9> */
.L_x_2286:
[----:B------:R-:W-:Y:S05]  /*15a60*/  BSYNC B1 ;  /* 0x0000000000017941 */ /* 0x000fea0003800000 */
.L_x_2225:
        /* <DEDUP_REMOVED lines=9> */
.L_x_2228:
[----:B------:R-:W-:Y:S05]  /*15b00*/  BSYNC B1 ;  /* 0x0000000000017941 */ /* 0x000fea0003800000 */
.L_x_2227:
        /* <DEDUP_REMOVED lines=10> */
.L_x_2229:
        /* <DEDUP_REMOVED lines=15> */
.L_x_2230:
        /* <DEDUP_REMOVED lines=15> */
.L_x_2231:
        /* <DEDUP_REMOVED lines=10> */
.L_x_2224:
[----:B------:R-:W-:Y:S05]  /*15e30*/  BSYNC B0 ;  /* 0x0000000000007941 */ /* 0x000fea0003800000 */
.L_x_2223:
[----:B------:R-:W-:-:S05]  /*15e40*/  VIADD R18, R18, 0x1 ;  /* 0x0000000112127836 */ /* 0x000fca0000000000 */
[----:B------:R-:W-:-:S04]  /*15e50*/  ISETP.NE.AND P0, PT, R18, 0x2, PT ;  /* 0x000000021200780c */ /* 0x000fc80003f05270 */
[----:B------:R-:W-:Y:S02]  /*15e60*/  SEL R3, RZ, 0x1, P0 ;  /* 0x00000001ff037807 */ /* 0x000fe40000000000 */
[----:B------:R-:W-:Y:S02]  /*15e70*/  SEL R18, R18, RZ, P0 ;  /* 0x000000ff12127207 */ /* 0x000fe40000000000 */
[----:B------:R-:W-:-:S07]  /*15e80*/  LOP3.LUT R28, R28, R3, RZ, 0x3c, !PT ;  /* 0x000000031c1c7212 */ /* 0x000fce00078e3cff */
.L_x_2147:
[----:B------:R-:W-:Y:S05]  /*15e90*/  BSYNC B7 ;  /* 0x0000000000077941 */ /* 0x000fea0003800000 */
.L_x_2145:
[----:B------:R-:W-:-:S13]  /*15ea0*/  LOP3.LUT P0, RZ, R19, 0x2, RZ, 0xc0, !PT ;  /* 0x0000000213ff7812 */ /* 0x000fda000780c0ff */
[----:B------:R-:W-:Y:S05]  /*15eb0*/  @!P0 BRA `(.L_x_2232) ;  /* 0x0000000000248947 */ /* 0x000fea0003800000 */
[----:B------:R-:W-:Y:S05]  /*15ec0*/  WARPSYNC.ALL ;  /* 0x0000000000007948 */ /* 0x000fea0003800000 */
[----:B------:R-:W1:Y:S08]  /*15ed0*/  S2UR UR5, SR_CgaCtaId ;  /* 0x00000000000579c3 */ /* 0x000e700000008800 */
[----:B------:R-:W-:Y:S06]  /*15ee0*/  BAR.SYNC.DEFER_BLOCKING 0x5, 0x200 ;  /* 0x0148000000007b1d */ /* 0x000fec0000010000 */
[----:B------:R-:W-:-:S02]  /*15ef0*/  UMOV UR4, 0x400 ;  /* 0x0000040000047882 */ /* 0x000fc40000000000 */
[----:B-1----:R-:W-:-:S06]  /*15f00*/  ULEA UR4, UR5, UR4, 0x18 ;  /* 0x0000000405047291 */ /* 0x002fcc000f8ec03f */
[----:B------:R-:W-:-:S05]  /*15f10*/  IMAD.U32 R17, RZ, RZ, UR4 ;  /* 0x00000004ff117e24 */ /* 0x000fca000f8e00ff */
[----:B------:R1:W3:Y:S01]  /*15f20*/  LDS.128 R24, [R17+0x31cd0] ;  /* 0x031cd00011187984 */ /* 0x0002e20000000c00 */
[----:B------:R-:W-:Y:S06]  /*15f30*/  BAR.ARV 0x4, 0x200 ;  /* 0x0108000000007b1d */ /* 0x000fec0000002000 */
[----:B------:R-:W-:Y:S05]  /*15f40*/  BRA `(.L_x_2233) ;  /* 0x0000000c00d47947 */ /* 0x000fea0003800000 */
.L_x_2232:
        /* <DEDUP_REMOVED lines=9> */
[----:B------:R-:W1:Y:S01]  /*15fe0*/  @!P1 LDC.64 R4, c[0x0][0xc78] ;  /* 0x00031e00ff049b82 */ /* 0x000e620000000a00 */
[----:B0-----:R-:W-:-:S05]  /*15ff0*/  @!P1 IMAD.WIDE R2, R9, 0x4, R2 ;  /* 0x0000000409029825 */ /* 0x001fca00078e0202 */
[----:B--2---:R1:W2:Y:S02]  /*16000*/  @!P1 LDG.E R7, desc[UR58][R2.64] ;  /* 0x0000003a02079981 */ /* 0x0042a4000c1e1900 */
        /* <DEDUP_REMOVED lines=31> */
.L_x_2296:
[----:B------:R-:W-:Y:S02]  /*16200*/  ULDC UR4, c[0x0][0xc38] ;  /* 0x00030e0000047ab9 */ /* 0x000fe40000000800 */
[----:B------:R-:W-:-:S04]  /*16210*/  IMAD.U32 R4, RZ, RZ, UR4 ;  /* 0x00000004ff047e24 */ /* 0x000fc8000f8e00ff */
[----:B-1----:R-:W-:-:S04]  /*16220*/  IMAD R3, R14, R4, RZ ;  /* 0x000000040e037224 */ /* 0x002fc800078e02ff */
[----:B------:R-:W-:-:S05]  /*16230*/  IMAD.IADD R6, R6, 0x1, R3 ;  /* 0x0000000106067824 */ /* 0x000fca00078e0203 */
[----:B------:R-:W-:-:S13]  /*16240*/  ISETP.GT.AND P6, PT, R6, R0, PT ;  /* 0x000000000600720c */ /* 0x000fda0003fc4270 */
[----:B------:R-:W-:Y:S05]  /*16250*/  @P6 BRA `(.L_x_2235) ;  /* 0x0000000000a46947 */ /* 0x000fea0003800000 */
.L_x_2238:
        /* <DEDUP_REMOVED lines=35> */
.L_x_2304:
[----:B------:R-:W-:Y:S02]  /*16490*/  ULDC UR4, c[0x0][0xc38] ;  /* 0x00030e0000047ab9 */ /* 0x000fe40000000800 */
[----:B------:R-:W-:-:S04]  /*164a0*/  IMAD.U32 R4, RZ, RZ, UR4 ;  /* 0x00000004ff047e24 */ /* 0x000fc8000f8e00ff */
[----:B-1----:R-:W-:-:S04]  /*164b0*/  IMAD R3, R14, R4, RZ ;  /* 0x000000040e037224 */ /* 0x002fc800078e02ff */
[----:B------:R-:W-:-:S05]  /*164c0*/  IMAD.IADD R6, R3, 0x1, R6 ;  /* 0x0000000103067824 */ /* 0x000fca00078e0206 */
[----:B------:R-:W-:-:S13]  /*164d0*/  ISETP.GT.AND P6, PT, R6, R0, PT ;  /* 0x000000000600720c */ /* 0x000fda0003fc4270 */
[----:B------:R-:W-:Y:S05]  /*164e0*/  @!P6 BRA `(.L_x_2238) ;  /* 0xfffffffc005ce947 */ /* 0x000fea000383ffff */
.L_x_2235:
        /* <DEDUP_REMOVED lines=10> */
.L_x_2309:
[----:B------:R-:W-:-:S13]  /*16590*/  ISETP.NE.AND P0, PT, R3, RZ, PT ;  /* 0x000000ff0300720c */ /* 0x000fda0003f05270 */
[----:B------:R-:W-:Y:S05]  /*165a0*/  @!P0 BRA `(.L_x_2240) ;  /* 0x0000000000108947 */ /* 0x000fea0003800000 */
[----:B------:R-:W-:Y:S01]  /*165b0*/  UMOV UR4, 0xffffffff ;  /* 0xffffffff00047882 */ /* 0x000fe20000000000 */
[----:B------:R-:W-:Y:S02]  /*165c0*/  VIADD R12, R7, 0xffffffff ;  /* 0xffffffff070c7836 */ /* 0x000fe40000000000 */
[----:B------:R-:W-:Y:S05]  /*165d0*/  BRA.DIV UR4, `(.L_x_2241) ;  /* 0x0000002604347947 */ /* 0x000fea000b800000 */
[----:B------:R4:W0:Y:S02]  /*165e0*/  SHFL.IDX PT, R24, R2, R12, 0x1f ;  /* 0x00001f0c02187589 */ /* 0x00082400000e0000 */
.L_x_2240:
        /* <DEDUP_REMOVED lines=48> */
[----:B------:R-:W-:Y:S01]  /*168f0*/  ISETP.GE.AND P2, PT, R3, RZ, PT ;  /* 0x000000ff0300720c */ /* 0x000fe20003f46270 */
[----:B------:R-:W-:-:S04]  /*16900*/  IMAD.MOV R3, RZ, RZ, -R7 ;  /* 0x000000ffff037224 */ /* 0x000fc800078e0a07 */
[----:B------:R-:W-:Y:S02]  /*16910*/  IMAD R3, R25, R3, R0 ;  /* 0x0000000319037224 */ /* 0x000fe400078e0200 */
        /* <DEDUP_REMOVED lines=8> */
.L_x_2242:
[----:B----4-:R-:W0:Y:S02]  /*169a0*/  LDC.64 R2, c[0x0][0xc90] ;  /* 0x00032400ff027b82 */ /* 0x010e240000000a00 */
[----:B0-----:R-:W-:-:S05]  /*169b0*/  IMAD.WIDE R2, R27, 0x4, R2 ;  /* 0x000000041b027825 */ /* 0x001fca00078e0202 */
[----:B------:R0:W2:Y:S02]  /*169c0*/  LDG.E R6, desc[UR58][R2.64] ;  /* 0x0000003a02067981 */ /* 0x0000a4000c1e1900 */
[----:B0-----:R-:W-:Y:S02]  /*169d0*/  IMAD.MOV.U32 R2, RZ, RZ, RZ ;  /* 0x000000ffff027224 */ /* 0x001fe400078e00ff */
[----:B--2---:R-:W-:-:S05]  /*169e0*/  IMAD R5, R25, R6, RZ ;  /* 0x0000000619057224 */ /* 0x004fca00078e02ff */
        /* <DEDUP_REMOVED lines=55> */
.L_x_2243:
[----:B------:R-:W-:-:S05]  /*16d60*/  LOP3.LUT R0, RZ, R3, RZ, 0x33, !PT ;  /* 0x00000003ff007212 */ /* 0x000fca00078e33ff */
[----:B------:R-:W-:Y:S01]  /*16d70*/  IMAD.IADD R25, R25, 0x1, R0 ;  /* 0x0000000119197824 */ /* 0x000fe200078e0200 */
[----:B------:R-:W-:Y:S06]  /*16d80*/  BRA `(.L_x_2244) ;  /* 0x00000000001c7947 */ /* 0x000fec0003800000 */
.L_x_2236:
[----:B------:R-:W-:Y:S01]  /*16d90*/  UMOV UR4, URZ ;  /* 0x0000003f00047c82 */ /* 0x000fe20008000000 */
[----:B------:R-:W-:Y:S01]  /*16da0*/  UMOV UR5, URZ ;  /* 0x0000003f00057c82 */ /* 0x000fe20008000000 */
[----:B------:R-:W-:Y:S01]  /*16db0*/  ULDC UR6, c[0x0][0xc3c] ;  /* 0x00030f0000067ab9 */ /* 0x000fe20000000800 */
[----:B------:R-:W-:Y:S02]  /*16dc0*/  IMAD.MOV.U32 R24, RZ, RZ, R0 ;  /* 0x000000ffff187224 */ /* 0x000fe400078e0000 */
[----:B------:R-:W-:Y:S02]  /*16dd0*/  IMAD.U32 R25, RZ, RZ, UR4 ;  /* 0x00000004ff197e24 */ /* 0x000fe4000f8e00ff */
[----:B------:R-:W-:Y:S02]  /*16de0*/  IMAD.U32 R26, RZ, RZ, UR5 ;  /* 0x00000005ff1a7e24 */ /* 0x000fe4000f8e00ff */
[----:B------:R-:W-:-:S07]  /*16df0*/  IMAD.U32 R27, RZ, RZ, UR6 ;  /* 0x00000006ff1b7e24 */ /* 0x000fce000f8e00ff */
.L_x_2244:
        /* <DEDUP_REMOVED lines=10> */
.L_x_2233:
[----:B------:R-:W-:Y:S02]  /*16ea0*/  ULDC UR4, c[0x0][0xc3c] ;  /* 0x00030f0000047ab9 */ /* 0x000fe40000000800 */
[----:B---3--:R-:W-:-:S13]  /*16eb0*/  ISETP.GE.AND P0, PT, R27, UR4, PT ;  /* 0x000000041b007c0c */ /* 0x008fda000bf06270 */
[----:B------:R-:W-:Y:S05]  /*16ec0*/  @!P0 BRA `(.L_x_2245) ;  /* 0xffffffa400788947 */ /* 0x000fea000383ffff */
[----:B------:R-:W-:Y:S05]  /*16ed0*/  BSYNC B8 ;  /* 0x0000000000087941 */ /* 0x000fea0003800000 */
.L_x_2139:
[----:B-1----:R-:W3:Y:S01]  /*16ee0*/  LDL.LU R0, [R1+0x28] ;  /* 0x0000280001007983 */ /* 0x002ee20000300800 */
[----:B------:R-:W-:Y:S01]  /*16ef0*/  BSSY B0, `(.L_x_2246) ;  /* 0x000000b000007945 */ /* 0x000fe20003800000 */
[----:B------:R-:W0:Y:S01]  /*16f00*/  S2R R5, SR_CgaCtaId ;  /* 0x0000000000057919 */ /* 0x000e220000008800 */
[----:B---3--:R-:W-:-:S05]  /*16f10*/  VIADD R0, R0, 0x1 ;  /* 0x0000000100007836 */ /* 0x008fca0000000000 */
        /* <DEDUP_REMOVED lines=8> */
.L_x_2312:
[----:B------:R-:W-:Y:S05]  /*16fa0*/  BSYNC B0 ;  /* 0x0000000000007941 */ /* 0x000fea0003800000 */
.L_x_2246:
[----:B------:R-:W-:-:S03]  /*16fb0*/  UMOV UR4, 0xffffffff ;  /* 0xffffffff00047882 */ /* 0x000fc60000000000 */
[----:B------:R-:W-:Y:S05]  /*16fc0*/  BRA.DIV UR4, `(.L_x_2248) ;  /* 0x0000001a04f47947 */ /* 0x000fea000b800000 */
[----:B0-----:R-:W0:Y:S02]  /*16fd0*/  S2R R0, SR_TID.X ;  /* 0x0000000000007919 */ /* 0x001e240000002100 */
[----:B0-----:R-:W-:-:S04]  /*16fe0*/  SHF.R.U32.HI R0, RZ, 0x5, R0 ;  /* 0x00000005ff007819 */ /* 0x001fc80000011600 */
[----:B------:R-:W-:-:S05]  /*16ff0*/  LOP3.LUT R0, R0, 0x3, RZ, 0xc0, !PT ;  /* 0x0000000300007812 */ /* 0x000fca00078ec0ff */
[----:B------:R0:W1:Y:S02]  /*17000*/  SHFL.IDX PT, R14, R0, RZ, 0x1f ;  /* 0x00001fff000e7589 */ /* 0x00006400000e0000 */
.L_x_2315:
[----:B-1----:R-:W-:Y:S01]  /*17010*/  ISETP.NE.AND P0, PT, R14, RZ, PT ;  /* 0x000000ff0e00720c */ /* 0x002fe20003f05270 */
[----:B------:R-:W-:-:S12]  /*17020*/  BSSY B0, `(.L_x_2249) ;  /* 0x0000024000007945 */ /* 0x000fd80003800000 */
[----:B------:R-:W-:Y:S05]  /*17030*/  @P0 BRA `(.L_x_2250) ;  /* 0x0000000000880947 */ /* 0x000fea0003800000 */
[----:B------:R-:W-:-:S03]  /*17040*/  UMOV UR4, 0xffffffff ;  /* 0xffffffff00047882 */ /* 0x000fc60000000000 */
[----:B------:R-:W-:Y:S05]  /*17050*/  BRA.DIV UR4, `(.L_x_2251) ;  /* 0x0000001e04047947 */ /* 0x000fea000b800000 */
[----:B------:R-:W-:-:S13]  /*17060*/  ELECT P6, URZ, PT ;  /* 0x00000000003f782f */ /* 0x000fda00038c0000 */
.L_x_2318:
[----:B------:R-:W-:Y:S05]  /*17070*/  @!P6 BRA `(.L_x_2250) ;  /* 0x000000000078e947 */ /* 0x000fea0003800000 */
[----:B0-----:R-:W3:Y:S02]  /*17080*/  LDL.LU R0, [R1+0x3c] ;  /* 0x00003c0001007983 */ /* 0x001ee40000300800 */
[----:B---3--:R-:W-:-:S04]  /*17090*/  LOP3.LUT R0, R0, 0x2, RZ, 0xfc, !PT ;  /* 0x0000000200007812 */ /* 0x008fc800078efcff */
[----:B------:R-:W-:-:S13]  /*170a0*/  ISETP.NE.AND P2, PT, R0, 0x3, PT ;  /* 0x000000030000780c */ /* 0x000fda0003f45270 */
[----:B------:R-:W-:Y:S05]  /*170b0*/  @!P2 BRA `(.L_x_2252) ;  /* 0x000000000004a947 */ /* 0x000fea0003800000 */
[----:B------:R-:W-:Y:S01]  /*170c0*/  BPT.TRAP 0x1 ;  /* 0x000000040000795c */ /* 0x000fe20000300000 */
.L_x_2252:
[----:B------:R-:W-:Y:S01]  /*170d0*/  VIADD R3, R9, 0x31c40 ;  /* 0x00031c4009037836 */ /* 0x000fe20000000000 */
[----:B------:R-:W-:Y:S01]  /*170e0*/  SHF.L.U32 R2, R28, 0x1f, RZ ;  /* 0x0000001f1c027819 */ /* 0x000fe200000006ff */
[C---:B------:R-:W-:Y:S02]  /*170f0*/  VIADD R0, R18.reuse, 0x1 ;  /* 0x0000000112007836 */ /* 0x040fe40000000000 */
[----:B--2---:R-:W-:-:S03]  /*17100*/  IMAD R7, R18, 0x8, R3 ;  /* 0x0000000812077824 */ /* 0x004fc600078e0203 */
        /* <DEDUP_REMOVED lines=8> */
.L_x_2319:
[----:B------:R-:W1:Y:S02]  /*17190*/  SYNCS.PHASECHK.TRANS64.TRYWAIT P0, [R3+URZ], R0 ;  /* 0x00000000030075a7 */ /* 0x000e64000800017f */
[----:B-1----:R-:W-:Y:S05]  /*171a0*/  @!P0 BRA `(.L_x_2254) ;  /* 0x0000001800e48947 */ /* 0x002fea0003800000 */
.L_x_2320:
[----:B------:R-:W-:Y:S05]  /*171b0*/  @!P2 BRA `(.L_x_2255) ;  /* 0x000000000004a947 */ /* 0x000fea0003800000 */
[----:B------:R-:W-:Y:S01]  /*171c0*/  BPT.TRAP 0x1 ;  /* 0x000000040000795c */ /* 0x000fe20000300000 */
.L_x_2255:
[----:B-1----:R-:W-:-:S04]  /*171d0*/  VIADD R3, R9, 0x31c60 ;  /* 0x00031c6009037836 */ /* 0x002fc80000000000 */
[----:B------:R-:W-:-:S04]  /*171e0*/  IMAD R5, R18, 0x8, R3 ;  /* 0x0000000812057824 */ /* 0x000fc800078e0203 */
[----:B------:R-:W1:Y:S02]  /*171f0*/  SYNCS.PHASECHK.TRANS64.TRYWAIT P0, [R5+URZ], R2 ;  /* 0x00000002050075a7 */ /* 0x000e64000800017f */
[----:B-1----:R-:W-:Y:S05]  /*17200*/  @!P0 BRA `(.L_x_2256) ;  /* 0x0000001800e08947 */ /* 0x002fea0003800000 */
.L_x_2321:
[----:B------:R-:W-:-:S07]  /*17210*/  IMAD R3, R4, 0x8, R3 ;  /* 0x0000000804037824 */ /* 0x000fce00078e0203 */
.L_x_2257:
[----:B--2---:R2:W3:Y:S02]  /*17220*/  SYNCS.PHASECHK.TRANS64.TRYWAIT P0, [R3+URZ], R0 ;  /* 0x00000000030075a7 */ /* 0x0044e4000800017f */
[----:B---3--:R-:W-:Y:S05]  /*17230*/  @!P0 NANOSLEEP.SYNCS 0x989680 ;  /* 0x009896800000895d */ /* 0x008fea0003900000 */
[----:B------:R-:W3:Y:S02]  /*17240*/  @!P0 SYNCS.PHASECHK.TRANS64 P0, [R3+URZ], R0 ;  /* 0x00000000030085a7 */ /* 0x000ee4000800007f */
[----:B---3--:R-:W-:Y:S05]  /*17250*/  @!P0 BRA `(.L_x_2257) ;  /* 0xfffffffc00f08947 */ /* 0x008fea000383ffff */
.L_x_2250:
[----:B------:R-:W-:Y:S05]  /*17260*/  BSYNC B0 ;  /* 0x0000000000007941 */ /* 0x000fea0003800000 */
.L_x_2249:
[----:B------:R-:W-:Y:S05]  /*17270*/  EXIT ;  /* 0x000000000000794d */ /* 0x000fea0003800000 */
.L_x_2086:
[----:B0-----:R-:W-:-:S04]  /*17280*/  IMAD.U32 R3, RZ, RZ, UR36 ;  /* 0x00000024ff037e24 */ /* 0x001fc8000f8e00ff */
[----:B------:R0:W1:Y:S03]  /*17290*/  SYNCS.PHASECHK.TRANS64.TRYWAIT P1, [R3+URZ+0x31c00], R0 ;  /* 0x031c0000030075a7 */ /* 0x000066000802017f */
[----:B-1----:R-:W-:Y:S05]  /*172a0*/  @!P1 NANOSLEEP.SYNCS 0x989680 ;  /* 0x009896800000995d */ /* 0x002fea0003900000 */
[----:B------:R-:W1:Y:S02]  /*172b0*/  @!P1 SYNCS.PHASECHK.TRANS64 P1, [R3+URZ+0x31c00], R0 ;  /* 0x031c0000030095a7 */ /* 0x000e64000802007f */
[----:B-1----:R-:W-:Y:S05]  /*172c0*/  @!P1 BRA `(.L_x_2086) ;  /* 0xfffffffc00ec9947 */ /* 0x002fea000383ffff */
[----:B------:R-:W-:Y:S05]  /*172d0*/  BRA `(.L_x_2258) ;  /* 0xfffffea800447947 */ /* 0x000fea000383ffff */
.L_x_2090:
[----:B-1----:R1:W2:Y:S02]  /*172e0*/  SYNCS.PHASECHK.TRANS64.TRYWAIT P2, [R4+URZ+0x31c30], R3 ;  /* 0x031c3003040075a7 */ /* 0x0022a4000804017f */
[----:B--2---:R-:W-:Y:S05]  /*172f0*/  @!P2 NANOSLEEP.SYNCS 0x989680 ;  /* 0x009896800000a95d */ /* 0x004fea0003900000 */
[----:B------:R-:W2:Y:S02]  /*17300*/  @!P2 SYNCS.PHASECHK.TRANS64 P2, [R4+URZ+0x31c30], R3 ;  /* 0x031c30030400a5a7 */ /* 0x000ea4000804007f */
[----:B--2---:R-:W-:Y:S05]  /*17310*/  @!P2 BRA `(.L_x_2090) ;  /* 0xfffffffc00f0a947 */ /* 0x004fea000383ffff */
[----:B------:R-:W-:Y:S05]  /*17320*/  BRA `(.L_x_2089) ;  /* 0xfffffea800647947 */ /* 0x000fea000383ffff */
.L_x_2095:
[----:B--2---:R-:W-:-:S04]  /*17330*/  IMAD.U32 R11, RZ, RZ, UR6 ;  /* 0x00000006ff0b7e24 */ /* 0x004fc8000f8e00ff */
[----:B------:R2:W3:Y:S03]  /*17340*/  SYNCS.PHASECHK.TRANS64.TRYWAIT P2, [R11+URZ+0x31c30], R0 ;  /* 0x031c30000b0075a7 */ /* 0x0004e6000804017f */
[----:B---3--:R-:W-:Y:S05]  /*17350*/  @!P2 NANOSLEEP.SYNCS 0x989680 ;  /* 0x009896800000a95d */ /* 0x008fea0003900000 */
[----:B------:R-:W3:Y:S02]  /*17360*/  @!P2 SYNCS.PHASECHK.TRANS64 P2, [R11+URZ+0x31c30], R0 ;  /* 0x031c30000b00a5a7 */ /* 0x000ee4000804007f */
[----:B---3--:R-:W-:Y:S05]  /*17370*/  @!P2 BRA `(.L_x_2095) ;  /* 0xfffffffc00eca947 */ /* 0x008fea000383ffff */
[----:B------:R-:W-:Y:S05]  /*17380*/  BRA `(.L_x_2092) ;  /* 0xfffffee000fc7947 */ /* 0x000fea000383ffff */
.L_x_2099:
[----:B--2---:R-:W-:-:S04]  /*17390*/  IMAD.U32 R10, RZ, RZ, UR6 ;  /* 0x00000006ff0a7e24 */ /* 0x004fc8000f8e00ff */
[----:B------:R2:W3:Y:S03]  /*173a0*/  SYNCS.PHASECHK.TRANS64.TRYWAIT P2, [R10+URZ+0x31c50], R0 ;  /* 0x031c50000a0075a7 */ /* 0x0004e6000804017f */
[----:B---3--:R-:W-:Y:S05]  /*173b0*/  @!P2 NANOSLEEP.SYNCS 0x989680 ;  /* 0x009896800000a95d */ /* 0x008fea0003900000 */
[----:B------:R-:W3:Y:S02]  /*173c0*/  @!P2 SYNCS.PHASECHK.TRANS64 P2, [R10+URZ+0x31c50], R0 ;  /* 0x031c50000a00a5a7 */ /* 0x000ee4000804007f */
[----:B---3--:R-:W-:Y:S05]  /*173d0*/  @!P2 BRA `(.L_x_2099) ;  /* 0xfffffffc00eca947 */ /* 0x008fea000383ffff */
[----:B------:R-:W-:Y:S05]  /*173e0*/  BRA `(.L_x_2096) ;  /* 0xfffffef800987947 */ /* 0x000fea000383ffff */
.L_x_2105:
[----:B---3--:R-:W-:-:S04]  /*173f0*/  IMAD.U32 R3, RZ, RZ, UR6 ;  /* 0x00000006ff037e24 */ /* 0x008fc8000f8e00ff */
[----:B------:R3:W4:Y:S03]  /*17400*/  SYNCS.PHASECHK.TRANS64.TRYWAIT P2, [R3+URZ+0x31c30], R0 ;  /* 0x031c3000030075a7 */ /* 0x000726000804017f */
[----:B----4-:R-:W-:Y:S05]  /*17410*/  @!P2 NANOSLEEP.SYNCS 0x989680 ;  /* 0x009896800000a95d */ /* 0x010fea0003900000 */
[----:B------:R-:W4:Y:S02]  /*17420*/  @!P2 SYNCS.PHASECHK.TRANS64 P2, [R3+URZ+0x31c30], R0 ;  /* 0x031c30000300a5a7 */ /* 0x000f24000804007f */
[----:B----4-:R-:W-:Y:S05]  /*17430*/  @!P2 BRA `(.L_x_2105) ;  /* 0xfffffffc00eca947 */ /* 0x010fea000383ffff */
[----:B------:R-:W-:Y:S05]  /*17440*/  BRA `(.L_x_2102) ;  /* 0xffffff24007c7947 */ /* 0x000fea000383ffff */
.L_x_2109:
[----:B--2---:R-:W-:-:S04]  /*17450*/  IMAD.U32 R3, RZ, RZ, UR6 ;  /* 0x00000006ff037e24 */ /* 0x004fc8000f8e00ff */
[----:B------:R2:W3:Y:S03]  /*17460*/  SYNCS.PHASECHK.TRANS64.TRYWAIT P2, [R3+URZ+0x31c50], R0 ;  /* 0x031c5000030075a7 */ /* 0x0004e6000804017f */
[----:B---3--:R-:W-:Y:S05]  /*17470*/  @!P2 NANOSLEEP.SYNCS 0x989680 ;  /* 0x009896800000a95d */ /* 0x008fea0003900000 */
[----:B------:R-:W3:Y:S02]  /*17480*/  @!P2 SYNCS.PHASECHK.TRANS64 P2, [R3+URZ+0x31c50], R0 ;  /* 0x031c50000300a5a7 */ /* 0x000ee4000804007f */
[----:B---3--:R-:W-:Y:S05]  /*17490*/  @!P2 BRA `(.L_x_2109) ;  /* 0xfffffffc00eca947 */ /* 0x008fea000383ffff */
[----:B------:R-:W-:Y:S05]  /*174a0*/  BRA `(.L_x_2106) ;  /* 0xffffff3c00187947 */ /* 0x000fea000383ffff */
.L_x_2114:
[----:B----4-:R-:W-:-:S04]  /*174b0*/  IMAD.U32 R9, RZ, RZ, UR9 ;  /* 0x00000009ff097e24 */ /* 0x010fc8000f8e00ff */
[----:B------:R4:W0:Y:S03]  /*174c0*/  SYNCS.PHASECHK.TRANS64.TRYWAIT P0, [R9+URZ+0x31c50], R4 ;  /* 0x031c5004090075a7 */ /* 0x000826000800017f */
[----:B0-----:R-:W-:Y:S05]  /*174d0*/  @!P0 NANOSLEEP.SYNCS 0x989680 ;  /* 0x009896800000895d */ /* 0x001fea0003900000 */
[----:B------:R-:W0:Y:S02]  /*174e0*/  @!P0 SYNCS.PHASECHK.TRANS64 P0, [R9+URZ+0x31c50], R4 ;  /* 0x031c5004090085a7 */ /* 0x000e24000800007f */
[----:B0-----:R-:W-:Y:S05]  /*174f0*/  @!P0 BRA `(.L_x_2114) ;  /* 0xfffffffc00ec8947 */ /* 0x001fea000383ffff */
[----:B------:R-:W-:Y:S05]  /*17500*/  BRA `(.L_x_2113) ;  /* 0xffffff5800f07947 */ /* 0x000fea000383ffff */
.L_x_2153:
        /* <DEDUP_REMOVED lines=11> */
.L_x_2260:
[----:B------:R-:W-:Y:S05]  /*175c0*/  BSYNC B0 ;  /* 0x0000000000007941 */ /* 0x000fea0003800000 */
.L_x_2259:
[----:B------:R-:W-:Y:S05]  /*175d0*/  BRA `(.L_x_2261) ;  /* 0xffffffac00647947 */ /* 0x000fea000383ffff */
.L_x_2155:
[----:B------:R-:W-:Y:S01]  /*175e0*/  BSSY B0, `(.L_x_2262) ;  /* 0x0000006000007945 */ /* 0x000fe20003800000 */
[----:B------:R-:W-:-:S07]  /*175f0*/  IMAD.MOV.U32 R15, RZ, RZ, -0x1 ;  /* 0xffffffffff0f7424 */ /* 0x000fce00078e00ff */
[----:B012---:R-:W-:Y:S05]  /*17600*/  WARPSYNC.COLLECTIVE R15, `(.L_x_2263) ;  /* 0x000000000f0c7348 */ /* 0x007fea0003c00000 */
[----:B------:R-:W-:Y:S02]  /*17610*/  ELECT P6, UR62, PT ;  /* 0x00000000003e782f */ /* 0x000fe400038c0000 */
[----:B------:R-:W-:Y:S01]  /*17620*/  MOV R14, UR62 ;  /* 0x0000003e000e7c02 */ /* 0x000fe20008000f00 */
[----:B012---:R-:W-:Y:S10]  /*17630*/  ENDCOLLECTIVE ;  /* 0x000000000000791b */ /* 0x007ff40003800000 */
.L_x_2263:
[----:B------:R-:W-:Y:S05]  /*17640*/  BSYNC B0 ;  /* 0x0000000000007941 */ /* 0x000fea0003800000 */
.L_x_2262:
[----:B------:R-:W-:Y:S05]  /*17650*/  BRA `(.L_x_2264) ;  /* 0xffffffac00647947 */ /* 0x000fea000383ffff */
.L_x_2157:
[----:B--2---:R2:W3:Y:S02]  /*17660*/  SYNCS.PHASECHK.TRANS64.TRYWAIT P0, [R0+URZ+0x31c40], R2 ;  /* 0x031c4002000075a7 */ /* 0x0044e4000800017f */
[----:B---3--:R-:W-:Y:S05]  /*17670*/  @!P0 NANOSLEEP.SYNCS 0x989680 ;  /* 0x009896800000895d */ /* 0x008fea0003900000 */
[----:B------:R-:W3:Y:S02]  /*17680*/  @!P0 SYNCS.PHASECHK.TRANS64 P0, [R0+URZ+0x31c40], R2 ;  /* 0x031c4002000085a7 */ /* 0x000ee4000800007f */
[----:B---3--:R-:W-:Y:S05]  /*17690*/  @!P0 BRA `(.L_x_2157) ;  /* 0xfffffffc00f08947 */ /* 0x008fea000383ffff */
[----:B------:R-:W-:Y:S05]  /*176a0*/  BRA `(.L_x_2265) ;  /* 0xffffffac00b87947 */ /* 0x000fea000383ffff */
.L_x_2161:
        /* <DEDUP_REMOVED lines=12> */
.L_x_2266:
[----:B------:R-:W-:Y:S02]  /*17770*/  IMAD.MOV.U32 R13, RZ, RZ, R0 ;  /* 0x000000ffff0d7224 */ /* 0x000fe400078e0000 */
[----:B------:R-:W-:-:S07]  /*17780*/  IMAD.MOV.U32 R2, RZ, RZ, R14 ;  /* 0x000000ffff027224 */ /* 0x000fce00078e000e */
[----:B------:R-:W-:Y:S05]  /*17790*/  WARPSYNC.COLLECTIVE R15, `(.L_x_2267) ;  /* 0x000000000f087348 */ /* 0x000fea0003c00000 */
[----:B------:R0:W1:Y:S02]  /*177a0*/  SHFL.IDX P6, R14, R13, R12, R11 ;  /* 0x0000000c0d0e7389 */ /* 0x00006400000c000b */
[----:B01----:R-:W-:Y:S01]  /*177b0*/  ENDCOLLECTIVE ;  /* 0x000000000000791b */ /* 0x003fe20003800000 */
.L_x_2267:
[----:B------:R-:W-:Y:S02]  /*177c0*/  IMAD.MOV.U32 R13, RZ, RZ, R4 ;  /* 0x000000ffff0d7224 */ /* 0x000fe400078e0004 */
[----:B------:R-:W-:Y:S02]  /*177d0*/  IMAD.MOV.U32 R12, RZ, RZ, 0x1 ;  /* 0x00000001ff0c7424 */ /* 0x000fe400078e00ff */
[----:B------:R-:W-:-:S07]  /*177e0*/  IMAD.MOV.U32 R3, RZ, RZ, R14 ;  /* 0x000000ffff037224 */ /* 0x000fce00078e000e */
[----:B------:R-:W-:Y:S05]  /*177f0*/  WARPSYNC.COLLECTIVE R15, `(.L_x_2268) ;  /* 0x000000000f087348 */ /* 0x000fea0003c00000 */
[----:B------:R0:W1:Y:S02]  /*17800*/  SHFL.IDX P6, R14, R13, R12, R11 ;  /* 0x0000000c0d0e7389 */ /* 0x00006400000c000b */
[----:B01----:R-:W-:Y:S01]  /*17810*/  ENDCOLLECTIVE ;  /* 0x000000000000791b */ /* 0x003fe20003800000 */
.L_x_2268:
        /* <DEDUP_REMOVED lines=17> */
.L_x_2269:
[----:B------:R-:W-:Y:S02]  /*17930*/  IMAD.MOV.U32 R13, RZ, RZ, R4 ;  /* 0x000000ffff0d7224 */ /* 0x000fe400078e0004 */
[----:B------:R-:W-:Y:S02]  /*17940*/  IMAD.MOV.U32 R12, RZ, RZ, 0x2 ;  /* 0x00000002ff0c7424 */ /* 0x000fe400078e00ff */
[----:B------:R-:W-:-:S07]  /*17950*/  IMAD.MOV.U32 R3, RZ, RZ, R14 ;  /* 0x000000ffff037224 */ /* 0x000fce00078e000e */
[----:B------:R-:W-:Y:S05]  /*17960*/  WARPSYNC.COLLECTIVE R15, `(.L_x_2270) ;  /* 0x000000000f087348 */ /* 0x000fea0003c00000 */
[----:B------:R0:W1:Y:S02]  /*17970*/  SHFL.IDX P6, R14, R13, R12, R11 ;  /* 0x0000000c0d0e7389 */ /* 0x00006400000c000b */
[----:B01----:R-:W-:Y:S01]  /*17980*/  ENDCOLLECTIVE ;  /* 0x000000000000791b */ /* 0x003fe20003800000 */
.L_x_2270:
        /* <DEDUP_REMOVED lines=18> */
.L_x_2271:
[----:B------:R-:W-:Y:S02]  /*17ab0*/  IMAD.MOV.U32 R13, RZ, RZ, R4 ;  /* 0x000000ffff0d7224 */ /* 0x000fe400078e0004 */
[----:B------:R-:W-:Y:S02]  /*17ac0*/  IMAD.MOV.U32 R12, RZ, RZ, 0x3 ;  /* 0x00000003ff0c7424 */ /* 0x000fe400078e00ff */
[----:B------:R-:W-:-:S07]  /*17ad0*/  IMAD.MOV.U32 R3, RZ, RZ, R14 ;  /* 0x000000ffff037224 */ /* 0x000fce00078e000e */
[----:B------:R-:W-:Y:S05]  /*17ae0*/  WARPSYNC.COLLECTIVE R15, `(.L_x_2272) ;  /* 0x000000000f087348 */ /* 0x000fea0003c00000 */
[----:B------:R0:W1:Y:S02]  /*17af0*/  SHFL.IDX P6, R14, R13, R12, R11 ;  /* 0x0000000c0d0e7389 */ /* 0x00006400000c000b */
[----:B01----:R-:W-:Y:S01]  /*17b00*/  ENDCOLLECTIVE ;  /* 0x000000000000791b */ /* 0x003fe20003800000 */
.L_x_2272:
[----:B------:R-:W-:-:S05]  /*17b10*/  @!P3 LEA R3, P4, R20, R3, 0x1 ;  /* 0x000000031403b211 */ /* 0x000fca00078808ff */
[----:B------:R-:W-:-:S05]  /*17b20*/  @!P3 IMAD.X R2, RZ, RZ, R2, P4 ;  /* 0x000000ffff02b224 */ /* 0x000fca00020e0602 */
[-C--:B------:R-:W-:Y:S01]  /*17b30*/  @!P3 LOP3.LUT R3, R3, R2.reuse, RZ, 0x3c, !PT ;  /* 0x000000020303b212 */ /* 0x080fe200078e3cff */
[----:B------:R-:W-:Y:S02]  /*17b40*/  IMAD.MOV.U32 R13, RZ, RZ, R0 ;  /* 0x000000ffff0d7224 */ /* 0x000fe400078e0000 */
[----:B------:R-:W-:Y:S01]  /*17b50*/  VIADD R0, R25, 0x60 ;  /* 0x0000006019007836 */ /* 0x000fe20000000000 */
[----:B------:R-:W-:-:S04]  /*17b60*/  @!P3 LOP3.LUT R2, R3, R2, RZ, 0x3c, !PT ;  /* 0x000000020302b212 */ /* 0x000fc800078e3cff */
[----:B------:R-:W-:Y:S01]  /*17b70*/  @!P3 LOP3.LUT R3, R3, R2, RZ, 0x3c, !PT ;  /* 0x000000020303b212 */ /* 0x000fe200078e3cff */
[----:B------:R-:W-:-:S07]  /*17b80*/  IMAD.MOV.U32 R4, RZ, RZ, R14 ;  /* 0x000000ffff047224 */ /* 0x000fce00078e000e */
[----:B------:R-:W-:Y:S05]  /*17b90*/  WARPSYNC.COLLECTIVE R15, `(.L_x_2273) ;  /* 0x000000000f087348 */ /* 0x000fea0003c00000 */
[----:B------:R0:W1:Y:S02]  /*17ba0*/  SHFL.IDX P6, R14, R13, R12, R11 ;  /* 0x0000000c0d0e7389 */ /* 0x00006400000c000b */
[----:B01----:R-:W-:Y:S01]  /*17bb0*/  ENDCOLLECTIVE ;  /* 0x000000000000791b */ /* 0x003fe20003800000 */
.L_x_2273:
[----:B------:R-:W-:Y:S01]  /*17bc0*/  @!PT LDS RZ, [RZ] ;  /* 0x00000000fffff984 */ /* 0x000fe20000000800 */
[----:B------:R-:W-:Y:S01]  /*17bd0*/  @!PT LDS RZ, [RZ] ;  /* 0x00000000fffff984 */ /* 0x000fe20000000800 */
[----:B------:R-:W-:Y:S01]  /*17be0*/  @!PT LDS RZ, [RZ] ;  /* 0x00000000fffff984 */ /* 0x000fe20000000800 */
[----:B------:R-:W-:Y:S04]  /*17bf0*/  @!P3 LDGSTS.E.BYPASS.LTC128B.128 [R10+0xea00], desc[UR58][R2.64], !P2 ;  /* 0x0ea00000020abfae */ /* 0x000fe8000d101d7a */
[----:B------:R-:W-:Y:S04]  /*17c00*/  @!P3 LDGSTS.E.BYPASS.LTC128B.128 [R10+0x11a00], desc[UR58][R2.64+0x40], !P1 ;  /* 0x11a00040020abfae */ /* 0x000fe8000c901d7a */
[----:B------:R0:W-:Y:S01]  /*17c10*/  @!P3 LDGSTS.E.BYPASS.LTC128B.128 [R10+0x14a00], desc[UR58][R2.64+0x80], !P0 ;  /* 0x14a00080020abfae */ /* 0x0001e2000c101d7a */
[----:B------:R-:W-:Y:S01]  /*17c20*/  ISETP.GE.AND P3, PT, R0, R5, PT ;  /* 0x000000050000720c */ /* 0x000fe20003f66270 */
[----:B------:R-:W-:-:S02]  /*17c30*/  IMAD.MOV.U32 R13, RZ, RZ, R6 ;  /* 0x000000ffff0d7224 */ /* 0x000fc400078e0006 */
[----:B------:R-:W-:Y:S02]  /*17c40*/  IMAD.MOV.U32 R12, RZ, RZ, RZ ;  /* 0x000000ffff0c7224 */ /* 0x000fe400078e00ff */
[----:B0-----:R-:W-:-:S08]  /*17c50*/  IMAD.MOV.U32 R2, RZ, RZ, R14 ;  /* 0x000000ffff027224 */ /* 0x001fd000078e000e */
[----:B------:R-:W-:Y:S05]  /*17c60*/  WARPSYNC.COLLECTIVE R15, `(.L_x_2274) ;  /* 0x000000000f087348 */ /* 0x000fea0003c00000 */
[----:B------:R0:W1:Y:S02]  /*17c70*/  SHFL.IDX P6, R14, R13, R12, R11 ;  /* 0x0000000c0d0e7389 */ /* 0x00006400000c000b */
[----:B01----:R-:W-:Y:S01]  /*17c80*/  ENDCOLLECTIVE ;  /* 0x000000000000791b */ /* 0x003fe20003800000 */
.L_x_2274:
[----:B------:R-:W-:-:S05]  /*17c90*/  @!P3 LEA R2, P5, R20, R2, 0x1 ;  /* 0x000000021402b211 */ /* 0x000fca00078a08ff */
[----:B------:R-:W-:-:S05]  /*17ca0*/  @!P3 IMAD.X R3, RZ, RZ, R4, P5 ;  /* 0x000000ffff03b224 */ /* 0x000fca00028e0604 */
        /* <DEDUP_REMOVED lines=11> */
.L_x_2275:
        /* <DEDUP_REMOVED lines=8> */
.L_x_2276:
        /* <DEDUP_REMOVED lines=15> */
.L_x_2277:
[----:B------:R-:W-:Y:S01]  /*17ed0*/  IMAD.MOV.U32 R2, RZ, RZ, R14 ;  /* 0x000000ffff027224 */ /* 0x000fe200078e000e */
[----:B------:R-:W-:Y:S06]  /*17ee0*/  BRA `(.L_x_2278) ;  /* 0xffffffb400287947 */ /* 0x000fec000383ffff */
.L_x_2164:
[----:B-1----:R1:W2:Y:S02]  /*17ef0*/  SYNCS.PHASECHK.TRANS64.TRYWAIT P0, [R17+URZ+0x31c20], R0 ;  /* 0x031c2000110075a7 */ /* 0x0022a4000800017f */
[----:B--2---:R-:W-:Y:S05]  /*17f00*/  @!P0 NANOSLEEP.SYNCS 0x989680 ;  /* 0x009896800000895d */ /* 0x004fea0003900000 */
[----:B------:R-:W2:Y:S02]  /*17f10*/  @!P0 SYNCS.PHASECHK.TRANS64 P0, [R17+URZ+0x31c20], R0 ;  /* 0x031c2000110085a7 */ /* 0x000ea4000800007f */
[----:B--2---:R-:W-:Y:S05]  /*17f20*/  @!P0 BRA `(.L_x_2164) ;  /* 0xfffffffc00f08947 */ /* 0x004fea000383ffff */
[----:B------:R-:W-:Y:S05]  /*17f30*/  BRA `(.L_x_2279) ;  /* 0xffffffb400907947 */ /* 0x000fea000383ffff */
.L_x_2173:
[----:B-1----:R1:W2:Y:S02]  /*17f40*/  SYNCS.PHASECHK.TRANS64.TRYWAIT P0, [R3+URZ+0x31c40], R2 ;  /* 0x031c4002030075a7 */ /* 0x0022a4000800017f */
[----:B--2---:R-:W-:Y:S05]  /*17f50*/  @!P0 NANOSLEEP.SYNCS 0x989680 ;  /* 0x009896800000895d */ /* 0x004fea0003900000 */
[----:B------:R-:W2:Y:S02]  /*17f60*/  @!P0 SYNCS.PHASECHK.TRANS64 P0, [R3+URZ+0x31c40], R2 ;  /* 0x031c4002030085a7 */ /* 0x000ea4000800007f */
[----:B--2---:R-:W-:Y:S05]  /*17f70*/  @!P0 BRA `(.L_x_2173) ;  /* 0xfffffffc00f08947 */ /* 0x004fea000383ffff */
[----:B------:R-:W-:Y:S05]  /*17f80*/  BRA `(.L_x_2280) ;  /* 0xffffffb800607947 */ /* 0x000fea000383ffff */
.L_x_2180:
[----:B0-----:R0:W1:Y:S02]  /*17f90*/  SYNCS.PHASECHK.TRANS64.TRYWAIT P0, [R3+URZ+0x60], R2 ;  /* 0x00006002030075a7 */ /* 0x001064000800017f */
[----:B-1----:R-:W-:Y:S05]  /*17fa0*/  @!P0 NANOSLEEP.SYNCS 0x989680 ;  /* 0x009896800000895d */ /* 0x002fea0003900000 */
[----:B------:R-:W1:Y:S02]  /*17fb0*/  @!P0 SYNCS.PHASECHK.TRANS64 P0, [R3+URZ+0x60], R2 ;  /* 0x00006002030085a7 */ /* 0x000e64000800007f */
[----:B-1----:R-:W-:Y:S05]  /*17fc0*/  @!P0 BRA `(.L_x_2180) ;  /* 0xfffffffc00f08947 */ /* 0x002fea000383ffff */
[----:B------:R-:W-:Y:S05]  /*17fd0*/  BRA `(.L_x_2281) ;  /* 0xffffffbc006c7947 */ /* 0x000fea000383ffff */
.L_x_2190:
[----:B-1----:R1:W2:Y:S02]  /*17fe0*/  SYNCS.PHASECHK.TRANS64.TRYWAIT P0, [R3+URZ+0x31c40], R2 ;  /* 0x031c4002030075a7 */ /* 0x0022a4000800017f */
[----:B--2---:R-:W-:Y:S05]  /*17ff0*/  @!P0 NANOSLEEP.SYNCS 0x989680 ;  /* 0x009896800000895d */ /* 0x004fea0003900000 */
[----:B------:R-:W2:Y:S02]  /*18000*/  @!P0 SYNCS.PHASECHK.TRANS64 P0, [R3+URZ+0x31c40], R2 ;  /* 0x031c4002030085a7 */ /* 0x000ea4000800007f */
[----:B--2---:R-:W-:Y:S05]  /*18010*/  @!P0 BRA `(.L_x_2190) ;  /* 0xfffffffc00f08947 */ /* 0x004fea000383ffff */
[----:B------:R-:W-:Y:S05]  /*18020*/  BRA `(.L_x_2282) ;  /* 0xffffffc400247947 */ /* 0x000fea000383ffff */
.L_x_2197:
[----:B0-----:R0:W1:Y:S02]  /*18030*/  SYNCS.PHASECHK.TRANS64.TRYWAIT P0, [R12+URZ+0x60], R28 ;  /* 0x0000601c0c0075a7 */ /* 0x001064000800017f */
[----:B-1----:R-:W-:Y:S05]  /*18040*/  @!P0 NANOSLEEP.SYNCS 0x989680 ;  /* 0x009896800000895d */ /* 0x002fea0003900000 */
[----:B------:R-:W1:Y:S02]  /*18050*/  @!P0 SYNCS.PHASECHK.TRANS64 P0, [R12+URZ+0x60], R28 ;  /* 0x0000601c0c0085a7 */ /* 0x000e64000800007f */
[----:B-1----:R-:W-:Y:S05]  /*18060*/  @!P0 BRA `(.L_x_2197) ;  /* 0xfffffffc00f08947 */ /* 0x002fea000383ffff */
[----:B------:R-:W-:Y:S05]  /*18070*/  BRA `(.L_x_2283) ;  /* 0xffffffc800307947 */ /* 0x000fea000383ffff */
.L_x_2207:
[----:B-1----:R1:W2:Y:S02]  /*18080*/  SYNCS.PHASECHK.TRANS64.TRYWAIT P0, [R2+URZ+0x31c40], R3 ;  /* 0x031c4003020075a7 */ /* 0x0022a4000800017f */
[----:B--2---:R-:W-:Y:S05]  /*18090*/  @!P0 NANOSLEEP.SYNCS 0x989680 ;  /* 0x009896800000895d */ /* 0x004fea0003900000 */
[----:B------:R-:W2:Y:S02]  /*180a0*/  @!P0 SYNCS.PHASECHK.TRANS64 P0, [R2+URZ+0x31c40], R3 ;  /* 0x031c4003020085a7 */ /* 0x000ea4000800007f */
[----:B--2---:R-:W-:Y:S05]  /*180b0*/  @!P0 BRA `(.L_x_2207) ;  /* 0xfffffffc00f08947 */ /* 0x004fea000383ffff */
[----:B------:R-:W-:Y:S05]  /*180c0*/  BRA `(.L_x_2284) ;  /* 0xffffffcc00b87947 */ /* 0x000fea000383ffff */
.L_x_2214:
[----:B0-----:R0:W1:Y:S02]  /*180d0*/  SYNCS.PHASECHK.TRANS64.TRYWAIT P0, [R7+URZ+0x60], R2 ;  /* 0x00006002070075a7 */ /* 0x001064000800017f */
[----:B-1----:R-:W-:Y:S05]  /*180e0*/  @!P0 NANOSLEEP.SYNCS 0x989680 ;  /* 0x009896800000895d */ /* 0x002fea0003900000 */
[----:B------:R-:W1:Y:S02]  /*180f0*/  @!P0 SYNCS.PHASECHK.TRANS64 P0, [R7+URZ+0x60], R2 ;  /* 0x00006002070085a7 */ /* 0x000e64000800007f */
[----:B-1----:R-:W-:Y:S05]  /*18100*/  @!P0 BRA `(.L_x_2214) ;  /* 0xfffffffc00f08947 */ /* 0x002fea000383ffff */
[----:B------:R-:W-:Y:S05]  /*18110*/  BRA `(.L_x_2285) ;  /* 0xffffffd000c87947 */ /* 0x000fea000383ffff */
.L_x_2226:
[----:B-1----:R1:W2:Y:S02]  /*18120*/  SYNCS.PHASECHK.TRANS64.TRYWAIT P0, [R3+URZ+0x31c60], R0 ;  /* 0x031c6000030075a7 */ /* 0x0022a4000800017f */
[----:B--2---:R-:W-:Y:S05]  /*18130*/  @!P0 NANOSLEEP.SYNCS 0x989680 ;  /* 0x009896800000895d */ /* 0x004fea0003900000 */
[----:B------:R-:W2:Y:S02]  /*18140*/  @!P0 SYNCS.PHASECHK.TRANS64 P0, [R3+URZ+0x31c60], R0 ;  /* 0x031c6000030085a7 */ /* 0x000ea4000800007f */
[----:B--2---:R-:W-:Y:S05]  /*18150*/  @!P0 BRA `(.L_x_2226) ;  /* 0xfffffffc00f08947 */ /* 0x004fea000383ffff */
[----:B------:R-:W-:Y:S05]  /*18160*/  BRA `(.L_x_2286) ;  /* 0xffffffd8003c7947 */ /* 0x000fea000383ffff */
.L_x_2234:
[----:B------:R-:W-:Y:S01]  /*18170*/  BSSY B0, `(.L_x_2287) ;  /* 0x0000008000007945 */ /* 0x000fe20003800000 */
[----:B------:R-:W-:Y:S02]  /*18180*/  IMAD.MOV.U32 R13, RZ, RZ, R24 ;  /* 0x000000ffff0d7224 */ /* 0x000fe400078e0018 */
[----:B------:R-:W-:Y:S02]  /*18190*/  IMAD.MOV.U32 R12, RZ, RZ, RZ ;  /* 0x000000ffff0c7224 */ /* 0x000fe400078e00ff */
[----:B------:R-:W-:Y:S02]  /*181a0*/  IMAD.MOV.U32 R11, RZ, RZ, 0x1f ;  /* 0x0000001fff0b7424 */ /* 0x000fe400078e00ff */
[----:B------:R-:W-:-:S07]  /*181b0*/  IMAD.MOV.U32 R15, RZ, RZ, -0x1 ;  /* 0xffffffffff0f7424 */ /* 0x000fce00078e00ff */
[----:B--2---:R-:W-:Y:S05]  /*181c0*/  WARPSYNC.COLLECTIVE R15, `(.L_x_2288) ;  /* 0x000000000f087348 */ /* 0x004fea0003c00000 */
[----:B------:R0:W1:Y:S02]  /*181d0*/  SHFL.IDX P6, R14, R13, R12, R11 ;  /* 0x0000000c0d0e7389 */ /* 0x00006400000c000b */
[----:B012---:R-:W-:Y:S01]  /*181e0*/  ENDCOLLECTIVE ;  /* 0x000000000000791b */ /* 0x007fe20003800000 */
.L_x_2288:
[----:B------:R-:W-:Y:S05]  /*181f0*/  BSYNC B0 ;  /* 0x0000000000007941 */ /* 0x000fea0003800000 */
.L_x_2287:
        /* <DEDUP_REMOVED lines=9> */
.L_x_2289:
        /* <DEDUP_REMOVED lines=23> */
.L_x_2290:
[----:B------:R-:W-:Y:S01]  /*18400*/  IMAD.MOV.U32 R12, RZ, RZ, 0x2 ;  /* 0x00000002ff0c7424 */ /* 0x000fe200078e00ff */
[----:B------:R-:W-:-:S05]  /*18410*/  SEL R4, R14, RZ, P1 ;  /* 0x000000ff0e047207 */ /* 0x000fca0000800000 */
[----:B------:R-:W-:-:S04]  /*18420*/  IMAD.IADD R4, R13, 0x1, R4 ;  /* 0x000000010d047824 */ /* 0x000fc800078e0204 */
[----:B------:R-:W-:-:S07]  /*18430*/  IMAD.MOV.U32 R13, RZ, RZ, R4 ;  /* 0x000000ffff0d7224 */ /* 0x000fce00078e0004 */
[----:B------:R-:W-:Y:S05]  /*18440*/  WARPSYNC.COLLECTIVE R15, `(.L_x_2291) ;  /* 0x000000000f087348 */ /* 0x000fea0003c00000 */
[----:B------:R0:W1:Y:S02]  /*18450*/  SHFL.UP P6, R14, R13, R12, R11 ;  /* 0x0400000c0d0e7389 */ /* 0x00006400000c000b */
[----:B01----:R-:W-:Y:S01]  /*18460*/  ENDCOLLECTIVE ;  /* 0x000000000000791b */ /* 0x003fe20003800000 */
.L_x_2291:
[----:B------:R-:W-:Y:S01]  /*18470*/  IMAD.MOV.U32 R12, RZ, RZ, 0x4 ;  /* 0x00000004ff0c7424 */ /* 0x000fe200078e00ff */
[----:B------:R-:W-:-:S05]  /*18480*/  SEL R3, R14, RZ, P2 ;  /* 0x000000ff0e037207 */ /* 0x000fca0001000000 */
[----:B------:R-:W-:-:S04]  /*18490*/  IMAD.IADD R2, R4, 0x1, R3 ;  /* 0x0000000104027824 */ /* 0x000fc800078e0203 */
[----:B------:R-:W-:-:S07]  /*184a0*/  IMAD.MOV.U32 R13, RZ, RZ, R2 ;  /* 0x000000ffff0d7224 */ /* 0x000fce00078e0002 */
[----:B------:R-:W-:Y:S05]  /*184b0*/  WARPSYNC.COLLECTIVE R15, `(.L_x_2292) ;  /* 0x000000000f087348 */ /* 0x000fea0003c00000 */
[----:B------:R0:W1:Y:S02]  /*184c0*/  SHFL.UP P6, R14, R13, R12, R11 ;  /* 0x0400000c0d0e7389 */ /* 0x00006400000c000b */
[----:B01----:R-:W-:Y:S01]  /*184d0*/  ENDCOLLECTIVE ;  /* 0x000000000000791b */ /* 0x003fe20003800000 */
.L_x_2292:
[----:B------:R-:W-:Y:S01]  /*184e0*/  IMAD.MOV.U32 R12, RZ, RZ, 0x8 ;  /* 0x00000008ff0c7424 */ /* 0x000fe200078e00ff */
[----:B------:R-:W-:-:S05]  /*184f0*/  SEL R3, R14, RZ, P3 ;  /* 0x000000ff0e037207 */ /* 0x000fca0001800000 */
[----:B------:R-:W-:-:S04]  /*18500*/  IMAD.IADD R3, R2, 0x1, R3 ;  /* 0x0000000102037824 */ /* 0x000fc800078e0203 */
[----:B------:R-:W-:-:S07]  /*18510*/  IMAD.MOV.U32 R13, RZ, RZ, R3 ;  /* 0x000000ffff0d7224 */ /* 0x000fce00078e0003 */
[----:B------:R-:W-:Y:S05]  /*18520*/  WARPSYNC.COLLECTIVE R15, `(.L_x_2293) ;  /* 0x000000000f087348 */ /* 0x000fea0003c00000 */
[----:B------:R0:W1:Y:S02]  /*18530*/  SHFL.UP P6, R14, R13, R12, R11 ;  /* 0x0400000c0d0e7389 */ /* 0x00006400000c000b */
[----:B01----:R-:W-:Y:S01]  /*18540*/  ENDCOLLECTIVE ;  /* 0x000000000000791b */ /* 0x003fe20003800000 */
.L_x_2293:
[----:B------:R-:W-:Y:S01]  /*18550*/  IMAD.MOV.U32 R12, RZ, RZ, 0x10 ;  /* 0x00000010ff0c7424 */ /* 0x000fe200078e00ff */
[----:B------:R-:W-:-:S05]  /*18560*/  SEL R4, R14, RZ, P4 ;  /* 0x000000ff0e047207 */ /* 0x000fca0002000000 */
[----:B------:R-:W-:-:S04]  /*18570*/  IMAD.IADD R4, R3, 0x1, R4 ;  /* 0x0000000103047824 */ /* 0x000fc800078e0204 */
[----:B------:R-:W-:-:S07]  /*18580*/  IMAD.MOV.U32 R13, RZ, RZ, R4 ;  /* 0x000000ffff0d7224 */ /* 0x000fce00078e0004 */
[----:B------:R-:W-:Y:S05]  /*18590*/  WARPSYNC.COLLECTIVE R15, `(.L_x_2294) ;  /* 0x000000000f087348 */ /* 0x000fea0003c00000 */
[----:B------:R0:W1:Y:S02]  /*185a0*/  SHFL.UP P6, R14, R13, R12, R11 ;  /* 0x0400000c0d0e7389 */ /* 0x00006400000c000b */
[----:B01----:R-:W-:Y:S01]  /*185b0*/  ENDCOLLECTIVE ;  /* 0x000000000000791b */ /* 0x003fe20003800000 */
.L_x_2294:
        /* <DEDUP_REMOVED lines=8> */
.L_x_2295:
[----:B------:R-:W-:Y:S05]  /*18640*/  BRA `(.L_x_2296) ;  /* 0xffffffd800ec7947 */ /* 0x000fea000383ffff */
.L_x_2237:
[----:B------:R-:W-:Y:S01]  /*18650*/  BSSY B0, `(.L_x_2297) ;  /* 0x0000007000007945 */ /* 0x000fe20003800000 */
[----:B------:R-:W-:Y:S02]  /*18660*/  IMAD.MOV.U32 R12, RZ, RZ, 0x1 ;  /* 0x00000001ff0c7424 */ /* 0x000fe400078e00ff */
[----:B------:R-:W-:Y:S02]  /*18670*/  IMAD.MOV.U32 R11, RZ, RZ, RZ ;  /* 0x000000ffff0b7224 */ /* 0x000fe400078e00ff */
[----:B------:R-:W-:-:S07]  /*18680*/  IMAD.MOV.U32 R15, RZ, RZ, -0x1 ;  /* 0xffffffffff0f7424 */ /* 0x000fce00078e00ff */
[----:B------:R-:W-:Y:S05]  /*18690*/  WARPSYNC.COLLECTIVE R15, `(.L_x_2298) ;  /* 0x000000000f087348 */ /* 0x000fea0003c00000 */
[----:B------:R0:W1:Y:S02]  /*186a0*/  SHFL.UP P6, R14, R13, R12, R11 ;  /* 0x0400000c0d0e7389 */ /* 0x00006400000c000b */
[----:B01----:R-:W-:Y:S01]  /*186b0*/  ENDCOLLECTIVE ;  /* 0x000000000000791b */ /* 0x003fe20003800000 */
.L_x_2298:
[----:B------:R-:W-:Y:S05]  /*186c0*/  BSYNC B0 ;  /* 0x0000000000007941 */ /* 0x000fea0003800000 */
.L_x_2297:
        /* <DEDUP_REMOVED lines=8> */
.L_x_2299:
[----:B------:R-:W-:Y:S01]  /*18750*/  IMAD.MOV.U32 R12, RZ, RZ, 0x4 ;  /* 0x00000004ff0c7424 */ /* 0x000fe200078e00ff */
[----:B------:R-:W-:-:S05]  /*18760*/  SEL R2, R14, RZ, P2 ;  /* 0x000000ff0e027207 */ /* 0x000fca0001000000 */
[----:B------:R-:W-:-:S04]  /*18770*/  IMAD.IADD R2, R13, 0x1, R2 ;  /* 0x000000010d027824 */ /* 0x000fc800078e0202 */
[----:B------:R-:W-:-:S07]  /*18780*/  IMAD.MOV.U32 R13, RZ, RZ, R2 ;  /* 0x000000ffff0d7224 */ /* 0x000fce00078e0002 */
[----:B------:R-:W-:Y:S05]  /*18790*/  WARPSYNC.COLLECTIVE R15, `(.L_x_2300) ;  /* 0x000000000f087348 */ /* 0x000fea0003c00000 */
[----:B------:R0:W1:Y:S02]  /*187a0*/  SHFL.UP P6, R14, R13, R12, R11 ;  /* 0x0400000c0d0e7389 */ /* 0x00006400000c000b */
[----:B01----:R-:W-:Y:S01]  /*187b0*/  ENDCOLLECTIVE ;  /* 0x000000000000791b */ /* 0x003fe20003800000 */
.L_x_2300:
[----:B------:R-:W-:Y:S01]  /*187c0*/  IMAD.MOV.U32 R12, RZ, RZ, 0x8 ;  /* 0x00000008ff0c7424 */ /* 0x000fe200078e00ff */
[----:B------:R-:W-:-:S05]  /*187d0*/  SEL R3, R14, RZ, P3 ;  /* 0x000000ff0e037207 */ /* 0x000fca0001800000 */
[----:B------:R-:W-:-:S04]  /*187e0*/  IMAD.IADD R3, R2, 0x1, R3 ;  /* 0x0000000102037824 */ /* 0x000fc800078e0203 */
[----:B------:R-:W-:-:S07]  /*187f0*/  IMAD.MOV.U32 R13, RZ, RZ, R3 ;  /* 0x000000ffff0d7224 */ /* 0x000fce00078e0003 */
[----:B------:R-:W-:Y:S05]  /*18800*/  WARPSYNC.COLLECTIVE R15, `(.L_x_2301) ;  /* 0x000000000f087348 */ /* 0x000fea0003c00000 */
[----:B------:R0:W1:Y:S02]  /*18810*/  SHFL.UP P6, R14, R13, R12, R11 ;  /* 0x0400000c0d0e7389 */ /* 0x00006400000c000b */
[----:B01----:R-:W-:Y:S01]  /*18820*/  ENDCOLLECTIVE ;  /* 0x000000000000791b */ /* 0x003fe20003800000 */
.L_x_2301:
[----:B------:R-:W-:Y:S01]  /*18830*/  IMAD.MOV.U32 R12, RZ, RZ, 0x10 ;  /* 0x00000010ff0c7424 */ /* 0x000fe200078e00ff */
[----:B------:R-:W-:-:S05]  /*18840*/  SEL R4, R14, RZ, P4 ;  /* 0x000000ff0e047207 */ /* 0x000fca0002000000 */
[----:B------:R-:W-:-:S04]  /*18850*/  IMAD.IADD R4, R3, 0x1, R4 ;  /* 0x0000000103047824 */ /* 0x000fc800078e0204 */
[----:B------:R-:W-:-:S07]  /*18860*/  IMAD.MOV.U32 R13, RZ, RZ, R4 ;  /* 0x000000ffff0d7224 */ /* 0x000fce00078e0004 */
[----:B------:R-:W-:Y:S05]  /*18870*/  WARPSYNC.COLLECTIVE R15, `(.L_x_2302) ;  /* 0x000000000f087348 */ /* 0x000fea0003c00000 */
[----:B------:R0:W1:Y:S02]  /*18880*/  SHFL.UP P6, R14, R13, R12, R11 ;  /* 0x0400000c0d0e7389 */ /* 0x00006400000c000b */
[----:B01----:R-:W-:Y:S01]  /*18890*/  ENDCOLLECTIVE ;  /* 0x000000000000791b */ /* 0x003fe20003800000 */
.L_x_2302:
        /* <DEDUP_REMOVED lines=8> */
.L_x_2303:
[----:B------:R-:W-:Y:S05]  /*18920*/  BRA `(.L_x_2304) ;  /* 0xffffffd800d87947 */ /* 0x000fea000383ffff */
.L_x_2239:
[----:B------:R-:W-:Y:S01]  /*18930*/  BSSY B0, `(.L_x_2305) ;  /* 0x0000006000007945 */ /* 0x000fe20003800000 */
[----:B------:R-:W-:Y:S01]  /*18940*/  PLOP3.LUT P6, PT, P6, PT, PT, 0x8, 0x0 ;  /* 0x000000000000781c */ /* 0x000fe200037ce170 */
[----:B------:R-:W-:-:S12]  /*18950*/  IMAD.MOV.U32 R15, RZ, RZ, -0x1 ;  /* 0xffffffffff0f7424 */ /* 0x000fd800078e00ff */
[----:B0-----:R-:W-:Y:S05]  /*18960*/  WARPSYNC.COLLECTIVE R15, `(.L_x_2306) ;  /* 0x000000000f087348 */ /* 0x001fea0003c00000 */
[----:B------:R-:W-:Y:S01]  /*18970*/  VOTE.ANY R14, PT, P6 ;  /* 0x00000000000e7806 */ /* 0x000fe200030e0100 */
[----:B0-----:R-:W-:Y:S06]  /*18980*/  ENDCOLLECTIVE ;  /* 0x000000000000791b */ /* 0x001fec0003800000 */
.L_x_2306:
[----:B------:R-:W-:Y:S05]  /*18990*/  BSYNC B0 ;  /* 0x0000000000007941 */ /* 0x000fea0003800000 */
.L_x_2305:
        /* <DEDUP_REMOVED lines=10> */
.L_x_2307:
[----:B------:R-:W-:Y:S02]  /*18a40*/  IMAD.MOV.U32 R13, RZ, RZ, R5 ;  /* 0x000000ffff0d7224 */ /* 0x000fe400078e0005 */
[----:B------:R-:W-:-:S07]  /*18a50*/  IMAD.MOV.U32 R25, RZ, RZ, R14 ;  /* 0x000000ffff197224 */ /* 0x000fce00078e000e */
[----:B------:R-:W-:Y:S05]  /*18a60*/  WARPSYNC.COLLECTIVE R15, `(.L_x_2308) ;  /* 0x000000000f087348 */ /* 0x000fea0003c00000 */
[----:B------:R0:W1:Y:S02]  /*18a70*/  SHFL.IDX P6, R14, R13, R12, R11 ;  /* 0x0000000c0d0e7389 */ /* 0x00006400000c000b */
[----:B01----:R-:W-:Y:S01]  /*18a80*/  ENDCOLLECTIVE ;  /* 0x000000000000791b */ /* 0x003fe20003800000 */
.L_x_2308:
[----:B------:R-:W-:Y:S01]  /*18a90*/  IMAD.MOV.U32 R5, RZ, RZ, R14 ;  /* 0x000000ffff057224 */ /* 0x000fe200078e000e */
[----:B------:R-:W-:Y:S06]  /*18aa0*/  BRA `(.L_x_2309) ;  /* 0xffffffd800b87947 */ /* 0x000fec000383ffff */
.L_x_2241:
[----:B------:R-:W-:Y:S01]  /*18ab0*/  BSSY B0, `(.L_x_2310) ;  /* 0x0000007000007945 */ /* 0x000fe20003800000 */
[----:B------:R-:W-:Y:S02]  /*18ac0*/  IMAD.MOV.U32 R13, RZ, RZ, R2 ;  /* 0x000000ffff0d7224 */ /* 0x000fe400078e0002 */
[----:B------:R-:W-:Y:S02]  /*18ad0*/  IMAD.MOV.U32 R11, RZ, RZ, 0x1f ;  /* 0x0000001fff0b7424 */ /* 0x000fe400078e00ff */
[----:B------:R-:W-:-:S07]  /*18ae0*/  IMAD.MOV.U32 R15, RZ, RZ, -0x1 ;  /* 0xffffffffff0f7424 */ /* 0x000fce00078e00ff */
[----:B0123--:R-:W-:Y:S05]  /*18af0*/  WARPSYNC.COLLECTIVE R15, `(.L_x_2311) ;  /* 0x000000000f087348 */ /* 0x00ffea0003c00000 */
[----:B------:R4:W0:Y:S02]  /*18b00*/  SHFL.IDX P6, R14, R13, R12, R11 ;  /* 0x0000000c0d0e7389 */ /* 0x00082400000c000b */
[----:B01234-:R-:W-:Y:S01]  /*18b10*/  ENDCOLLECTIVE ;  /* 0x000000000000791b */ /* 0x01ffe20003800000 */
.L_x_2311:
[----:B------:R-:W-:Y:S05]  /*18b20*/  BSYNC B0 ;  /* 0x0000000000007941 */ /* 0x000fea0003800000 */
.L_x_2310:
[----:B------:R-:W-:Y:S01]  /*18b30*/  IMAD.MOV.U32 R24, RZ, RZ, R14 ;  /* 0x000000ffff187224 */ /* 0x000fe200078e000e */
[----:B------:R-:W-:Y:S06]  /*18b40*/  BRA `(.L_x_2240) ;  /* 0xffffffd800a87947 */ /* 0x000fec000383ffff */
.L_x_2247:
[----:B0-----:R0:W1:Y:S02]  /*18b50*/  SYNCS.PHASECHK.TRANS64.TRYWAIT P0, [R9+URZ+0x31c20], R0 ;  /* 0x031c2000090075a7 */ /* 0x001064000800017f */
[----:B-1----:R-:W-:Y:S05]  /*18b60*/  @!P0 NANOSLEEP.SYNCS 0x989680 ;  /* 0x009896800000895d */ /* 0x002fea0003900000 */
[----:B------:R-:W1:Y:S02]  /*18b70*/  @!P0 SYNCS.PHASECHK.TRANS64 P0, [R9+URZ+0x31c20], R0 ;  /* 0x031c2000090085a7 */ /* 0x000e64000800007f */
[----:B-1----:R-:W-:Y:S05]  /*18b80*/  @!P0 BRA `(.L_x_2247) ;  /* 0xfffffffc00f08947 */ /* 0x002fea000383ffff */
[----:B------:R-:W-:Y:S05]  /*18b90*/  BRA `(.L_x_2312) ;  /* 0xffffffe400007947 */ /* 0x000fea000383ffff */
.L_x_2248:
        /* <DEDUP_REMOVED lines=8> */
[----:B0-2---:R-:W-:Y:S05]  /*18c20*/  WARPSYNC.COLLECTIVE R15, `(.L_x_2314) ;  /* 0x000000000f087348 */ /* 0x005fea0003c00000 */
[----:B------:R1:W3:Y:S02]  /*18c30*/  SHFL.IDX P6, R14, R13, R12, R11 ;  /* 0x0000000c0d0e7389 */ /* 0x0002e400000c000b */
[----:B0123--:R-:W-:Y:S01]  /*18c40*/  ENDCOLLECTIVE ;  /* 0x000000000000791b */ /* 0x00ffe20003800000 */
.L_x_2314:
[----:B------:R-:W-:Y:S05]  /*18c50*/  BSYNC B0 ;  /* 0x0000000000007941 */ /* 0x000fea0003800000 */
.L_x_2313:
[----:B------:R-:W-:Y:S05]  /*18c60*/  BRA `(.L_x_2315) ;  /* 0xffffffe000e87947 */ /* 0x000fea000383ffff */
.L_x_2251:
[----:B------:R-:W-:Y:S01]  /*18c70*/  BSSY B1, `(.L_x_2316) ;  /* 0x0000006000017945 */ /* 0x000fe20003800000 */
[----:B------:R-:W-:-:S07]  /*18c80*/  IMAD.MOV.U32 R15, RZ, RZ, -0x1 ;  /* 0xffffffffff0f7424 */ /* 0x000fce00078e00ff */
[----:B0-2---:R-:W-:Y:S05]  /*18c90*/  WARPSYNC.COLLECTIVE R15, `(.L_x_2317) ;  /* 0x000000000f0c7348 */ /* 0x005fea0003c00000 */
[----:B------:R-:W-:Y:S02]  /*18ca0*/  ELECT P6, UR62, PT ;  /* 0x00000000003e782f */ /* 0x000fe400038c0000 */
[----:B------:R-:W-:Y:S01]  /*18cb0*/  MOV R14, UR62 ;  /* 0x0000003e000e7c02 */ /* 0x000fe20008000f00 */
[----:B0-2---:R-:W-:Y:S10]  /*18cc0*/  ENDCOLLECTIVE ;  /* 0x000000000000791b */ /* 0x005ff40003800000 */
.L_x_2317:
[----:B------:R-:W-:Y:S05]  /*18cd0*/  BSYNC B1 ;  /* 0x0000000000017941 */ /* 0x000fea0003800000 */
.L_x_2316:
[----:B------:R-:W-:Y:S05]  /*18ce0*/  BRA `(.L_x_2318) ;  /* 0xffffffe000e07947 */ /* 0x000fea000383ffff */
.L_x_2253:
[----:B0-----:R0:W1:Y:S02]  /*18cf0*/  SYNCS.PHASECHK.TRANS64.TRYWAIT P0, [R7+URZ], R2 ;  /* 0x00000002070075a7 */ /* 0x001064000800017f */
[----:B-1----:R-:W-:Y:S05]  /*18d00*/  @!P0 NANOSLEEP.SYNCS 0x989680 ;  /* 0x009896800000895d */ /* 0x002fea0003900000 */
[----:B------:R-:W1:Y:S02]  /*18d10*/  @!P0 SYNCS.PHASECHK.TRANS64 P0, [R7+URZ], R2 ;  /* 0x00000002070085a7 */ /* 0x000e64000800007f */
[----:B-1----:R-:W-:Y:S05]  /*18d20*/  @!P0 BRA `(.L_x_2253) ;  /* 0xfffffffc00f08947 */ /* 0x002fea000383ffff */
[----:B------:R-:W-:Y:S05]  /*18d30*/  BRA `(.L_x_2319) ;  /* 0xffffffe400147947 */ /* 0x000fea000383ffff */
.L_x_2254:
[----:B-1----:R1:W2:Y:S02]  /*18d40*/  SYNCS.PHASECHK.TRANS64.TRYWAIT P0, [R3+URZ], R0 ;  /* 0x00000000030075a7 */ /* 0x0022a4000800017f */
[----:B--2---:R-:W-:Y:S05]  /*18d50*/  @!P0 NANOSLEEP.SYNCS 0x989680 ;  /* 0x009896800000895d */ /* 0x004fea0003900000 */
[----:B------:R-:W2:Y:S02]  /*18d60*/  @!P0 SYNCS.PHASECHK.TRANS64 P0, [R3+URZ], R0 ;  /* 0x00000000030085a7 */ /* 0x000ea4000800007f */
[----:B--2---:R-:W-:Y:S05]  /*18d70*/  @!P0 BRA `(.L_x_2254) ;  /* 0xfffffffc00f08947 */ /* 0x004fea000383ffff */
[----:B------:R-:W-:Y:S05]  /*18d80*/  BRA `(.L_x_2320) ;  /* 0xffffffe400087947 */ /* 0x000fea000383ffff */
.L_x_2256:
[----:B-1----:R1:W2:Y:S02]  /*18d90*/  SYNCS.PHASECHK.TRANS64.TRYWAIT P0, [R5+URZ], R2 ;  /* 0x00000002050075a7 */ /* 0x0022a4000800017f */
[----:B--2---:R-:W-:Y:S05]  /*18da0*/  @!P0 NANOSLEEP.SYNCS 0x989680 ;  /* 0x009896800000895d */ /* 0x004fea0003900000 */
[----:B------:R-:W2:Y:S02]  /*18db0*/  @!P0 SYNCS.PHASECHK.TRANS64 P0, [R5+URZ], R2 ;  /* 0x00000002050085a7 */ /* 0x000ea4000800007f */
[----:B--2---:R-:W-:Y:S05]  /*18dc0*/  @!P0 BRA `(.L_x_2256) ;  /* 0xfffffffc00f08947 */ /* 0x004fea000383ffff */
[----:B------:R-:W-:Y:S05]  /*18dd0*/  BRA `(.L_x_2321) ;  /* 0xffffffe4000c7947 */ /* 0x000fea000383ffff */
.L_x_2322:
        /* <DEDUP_REMOVED lines=10> */
.L_x_2783:


//--------------------- .text._ZN7cutlass13device_kernelIN5flash11enable_sm90INS1_16FlashAttnFwdSm90INS1_25CollectiveMainloopFwdSm90ILi2EN4cute5tupleIJNS5_1CILi1EEES8_S8_EEENS6_IJNS7_ILi192EEENS7_ILi144EEENS7_ILi96EEEEEELi96ENS_10bfloat16_tEfNS_4arch4Sm90ELb1ELb0ELb0ELb1ELb0ELb1ELb0ELb0ELb1ELb1ELb1ELb0EEENS1_21CollectiveEpilogueFwdINS6_IJSA_SC_SB_EEES9_SE_SG_Li384ELb1ELb1ELb1ELb0EEENS1_36VarlenDynamicPersistentTileSchedulerILi192ELi144ELi384ELi128ELb1ELb1ELb1ELb1ELb1ELb1EEEEEEEEEvNT_6ParamsE --------------------------
	.section	.text._ZN7cutlass13device_kernelIN5flash11enable_sm90INS1_16FlashAttnFwdSm90INS1_25CollectiveMainloopFwdSm90ILi2EN4cute5tupleIJNS5_1CILi1EEES8_S8_EEENS6_IJNS7_ILi192EEENS7_ILi144EEENS7_ILi96EEEEEELi96ENS_10bfloat16_tEfNS_4arch4Sm90ELb1ELb0ELb0ELb1ELb0ELb1ELb0ELb0ELb1ELb1ELb1ELb0EEENS1_21CollectiveEpilogueFwdINS6_IJSA_SC_SB_EEES9_SE_SG_Li384ELb1ELb1ELb1ELb0EEENS1_36VarlenDynamicPersistentTileSchedulerILi192ELi144ELi384ELi128ELb1ELb1ELb1ELb1ELb1ELb1EEEEEEEEEvNT_6ParamsE,"ax",@progbits
	.align	128
.text._ZN7cutlass13device_kernelIN5flash11enable_sm90INS1_16FlashAttnFwdSm90INS1_25CollectiveMainloopFwdSm90ILi2EN4cute5tupleIJNS5_1CILi1EEES8_S8_EEENS6_IJNS7_ILi192EEENS7_ILi144EEENS7_ILi96EEEEEELi96ENS_10bfloat16_tEfNS_4arch4Sm90ELb1ELb0ELb0ELb1ELb0ELb1ELb0ELb0ELb1ELb1ELb1ELb0EEENS1_21CollectiveEpilogueFwdINS6_IJSA_SC_SB_EEES9_SE_SG_Li384ELb1ELb1ELb1ELb0EEENS1_36VarlenDynamicPersistentTileSchedulerILi192ELi144ELi384ELi128ELb1ELb1ELb1ELb1ELb1ELb1EEEEEEEEEvNT_6ParamsE:
        .type           _ZN7cutlass13device_kernelIN5flash11enable_sm90INS1_16FlashAttnFwdSm90INS1_25CollectiveMainloopFwdSm90ILi2EN4cute5tupleIJNS5_1CILi1EEES8_S8_EEENS6_IJNS7_ILi192EEENS7_ILi144EEENS7_ILi96EEEEEELi96ENS_10bfloat16_tEfNS_4arch4Sm90ELb1ELb0ELb0ELb1ELb0ELb1ELb0ELb0ELb1ELb1ELb1ELb0EEENS1_21CollectiveEpilogueFwdINS6_IJSA_SC_SB_EEES9_SE_SG_Li384ELb1ELb1ELb1ELb0EEENS1_36VarlenDynamicPersistentTileSchedulerILi192ELi144ELi384ELi128ELb1ELb1ELb1ELb1ELb1ELb1EEEEEEEEEvNT_6ParamsE,@function
        .size           _ZN7cutlass13device_kernelIN5flash11enable_sm90INS1_16FlashAttnFwdSm90INS1_25CollectiveMainloopFwdSm90ILi2EN4cute5tupleIJNS5_1CILi1EEES8_S8_EEENS6_IJNS7_ILi192EEENS7_ILi144EEENS7_ILi96EEEEEELi96ENS_10bfloat16_tEfNS_4arch4Sm90ELb1ELb0ELb0ELb1ELb0ELb1ELb0ELb0ELb1ELb1ELb1ELb0EEENS1_21CollectiveEpilogueFwdINS6_IJSA_SC_SB_EEES9_SE_SG_Li384ELb1ELb1ELb1ELb0EEENS1_36VarlenDynamicPersistentTileSchedulerILi192ELi144ELi384ELi128ELb1ELb1ELb1ELb1ELb1ELb1EEEEEEEEEvNT_6ParamsE,(.L_x_2784 - _ZN7cutlass13device_kernelIN5flash11enable_sm90INS1_16FlashAttnFwdSm90INS1_25CollectiveMainloopFwdSm90ILi2EN4cute5tupleIJNS5_1CILi1EEES8_S8_EEENS6_IJNS7_ILi192EEENS7_ILi144EEENS7_ILi96EEEEEELi96ENS_10bfloat16_tEfNS_4arch4Sm90ELb1ELb0ELb0ELb1ELb0ELb1ELb0ELb0ELb1ELb1ELb1ELb0EEENS1_21CollectiveEpilogueFwdINS6_IJSA_SC_SB_EEES9_SE_SG_Li384ELb1ELb1ELb1ELb0EEENS1_36VarlenDynamicPersistentTileSchedulerILi192ELi144ELi384ELi128ELb1ELb1ELb1ELb1ELb1ELb1EEEEEEEEEvNT_6ParamsE)
        .other          _ZN7cutlass13device_kernelIN5flash11enable_sm90INS1_16FlashAttnFwdSm90INS1_25CollectiveMainloopFwdSm90ILi2EN4cute5tupleIJNS5_1CILi1EEES8_S8_EEENS6_IJNS7_ILi192EEENS7_ILi144EEENS7_ILi96EEEEEELi96ENS_10bfloat16_tEfNS_4arch4Sm90ELb1ELb0ELb0ELb1ELb0ELb1ELb0ELb0ELb1ELb1ELb1ELb0EEENS1_21CollectiveEpilogueFwdINS6_IJSA_SC_SB_EEES9_SE_SG_Li384ELb1ELb1ELb1ELb0EEENS1_36VarlenDynamicPersistentTileSchedulerILi192ELi144ELi384ELi128ELb1ELb1ELb1ELb1ELb1ELb1EEEEEEEEEvNT_6ParamsE,@"STO_CUDA_ENTRY STV_DEFAULT"
_ZN7cutlass13device_kernelIN5flash11enable_sm90INS1_16FlashAttnFwdSm90INS1_25CollectiveMainloopFwdSm90ILi2EN4cute5tupleIJNS5_1CILi1EEES8_S8_EEENS6_IJNS7_ILi192EEENS7_ILi144EEENS7_ILi96EEEEEELi96ENS_10bfloat16_tEfNS_4arch4Sm90ELb1ELb0ELb0ELb1ELb0ELb1ELb0ELb0ELb1ELb1ELb1ELb0EEENS1_21CollectiveEpilogueFwdINS6_IJSA_SC_SB_EEES9_SE_SG_Li384ELb1ELb1ELb1ELb0EEENS1_36VarlenDynamicPersistentTileSchedulerILi192ELi144ELi384ELi128ELb1ELb1ELb1ELb1ELb1ELb1EEEEEEEEEvNT_6ParamsE:
        /* <DEDUP_REMOVED lines=23> */
.L_x_2324:
[----:B------:R-:W-:Y:S05]  /*0170*/  BSYNC B0 ;  /* 0x0000000000007941 */ /* 0x000fea0003800000 */
.L_x_2323:
        /* <DEDUP_REMOVED lines=40> */
.L_x_2325:
        /* <DEDUP_REMOVED lines=22> */
.L_x_2326:
        /* <DEDUP_REMOVED lines=18> */
.L_x_2327:
        /* <DEDUP_REMOVED lines=22> */
.L_x_2328:
        /* <DEDUP_REMOVED lines=22> */
.L_x_2329:
        /* <DEDUP_REMOVED lines=9> */
.L_x_2332:
[----:B------:R-:W-:-:S08]  /*09d0*/  NOP ;  /* 0x0000000000007918 */ /* 0x000fd00000000000 */
[----:B------:R-:W0:Y:S02]  /*09e0*/  USETMAXREG.TRY_ALLOC.CTAPOOL UP0, 0xa0 ;  /* 0x000000a0000079c8 */ /* 0x000e240008000600 */
[----:B0-----:R-:W-:-:S13]  /*09f0*/  PLOP3.LUT P0, PT, PT, PT, UP0, 0x80, 0x0 ;  /* 0x000000000000781c */ /* 0x001fda0003f0f008 */
[----:B------:R-:W-:Y:S05]  /*0a00*/  @!P0 BRA `(.L_x_2332) ;  /* 0xfffffffc00f08947 */ /* 0x000fea000383ffff */
[----:B------:R-:W3:Y:S01]  /*0a10*/  LDL.LU R0, [R1] ;  /* 0x0000000001007983 */ /* 0x000ee20000300800 */
        /* <DEDUP_REMOVED lines=15> */
[----:B------:R1:W-:Y:S01]  /*0b10*/  STL [R1], R0 ;  /* 0x0000000001007387 */ /* 0x0003e20000100800 */
        /* <DEDUP_REMOVED lines=15> */
[----:B------:R-:W-:Y:S02]  /*0c10*/  LOP3.LUT R7, R5, 0xfffffffe, RZ, 0xc0, !PT ;  /* 0xfffffffe05077812 */ /* 0x000fe400078ec0ff */
[----:B------:R-:W-:Y:S01]  /*0c20*/  SHF.R.S32.HI R19, RZ, 0x1, R5 ;  /* 0x00000001ff137819 */ /* 0x000fe20000011405 */
[----:B------:R-:W-:Y:S01]  /*0c30*/  IMAD.HI R12, R2, 0x55555556, RZ ;  /* 0x55555556020c7827 */ /* 0x000fe200078e02ff */
[----:B------:R-:W-:-:S02]  /*0c40*/  LOP3.LUT R13, R3, 0xffffff80, RZ, 0xc0, !PT ;  /* 0xffffff80030d7812 */ /* 0x000fc400078ec0ff */
[----:B------:R-:W-:Y:S01]  /*0c50*/  LOP3.LUT R3, R4, 0xfffffff0, RZ, 0xc0, !PT ;  /* 0xfffffff004037812 */ /* 0x000fe200078ec0ff */
[----:B------:R-:W-:Y:S01]  /*0c60*/  IMAD.IADD R8, R0, 0x1, -R7 ;  /* 0x0000000100087824 */ /* 0x000fe200078e0a07 */
[----:B------:R-:W-:Y:S02]  /*0c70*/  LEA.HI R7, R5, R19, RZ, 0x1 ;  /* 0x0000001305077211 */ /* 0x000fe400078f08ff */
[----:B------:R-:W-:Y:S01]  /*0c80*/  LEA.HI R15, R12, R12, RZ, 0x1 ;  /* 0x0000000c0c0f7211 */ /* 0x000fe200078f08ff */
[----:B------:R-:W-:Y:S01]  /*0c90*/  IMAD.IADD R3, R0, 0x1, -R3 ;  /* 0x0000000100037824 */ /* 0x000fe200078e0a03 */
[----:B------:R-:W-:Y:S02]  /*0ca0*/  LOP3.LUT R7, R7, 0x7fffffe, RZ, 0xc0, !PT ;  /* 0x07fffffe07077812 */ /* 0x000fe400078ec0ff */
[----:B------:R-:W-:Y:S02]  /*0cb0*/  LEA.HI R10, R10, R9, RZ, 0x2 ;  /* 0x000000090a0a7211 */ /* 0x000fe400078f10ff */
[----:B------:R-:W-:Y:S01]  /*0cc0*/  SHF.R.S32.HI R5, RZ, 0x4, R4 ;  /* 0x00000004ff057819 */ /* 0x000fe20000011404 */
[----:B------:R-:W-:Y:S01]  /*0cd0*/  IMAD R15, R15, -0x3, R2 ;  /* 0xfffffffd0f0f7824 */ /* 0x000fe200078e0202 */
[----:B------:R-:W-:Y:S01]  /*0ce0*/  LOP3.LUT R10, R10, 0xfffffffc, RZ, 0xc0, !PT ;  /* 0xfffffffc0a0a7812 */ /* 0x000fe200078ec0ff */
[----:B------:R-:W-:Y:S01]  /*0cf0*/  IMAD.IADD R11, R0, 0x1, -R11 ;  /* 0x00000001000b7824 */ /* 0x000fe200078e0a0b */
[----:B------:R-:W-:Y:S01]  /*0d00*/  LEA.HI R4, R4, R5, RZ, 0x1 ;  /* 0x0000000504047211 */ /* 0x000fe200078f08ff */
[----:B------:R-:W-:Y:S01]  /*0d10*/  IMAD.IADD R18, R0, 0x1, -R13 ;  /* 0x0000000100127824 */ /* 0x000fe200078e0a0d */
[----:B------:R-:W-:Y:S01]  /*0d20*/  SHF.R.S32.HI R0, RZ, 0x1f, R3 ;  /* 0x0000001fff007819 */ /* 0x000fe20000011403 */
[----:B------:R-:W-:Y:S01]  /*0d30*/  IMAD.IADD R2, R19, 0x1, -R7 ;  /* 0x0000000113027824 */ /* 0x000fe200078e0a07 */
[----:B------:R-:W-:Y:S01]  /*0d40*/  LOP3.LUT R4, R4, 0x1ffffffe, RZ, 0xc0, !PT ;  /* 0x1ffffffe04047812 */ /* 0x000fe200078ec0ff */
[----:B------:R-:W-:-:S02]  /*0d50*/  IMAD.IADD R10, R9, 0x1, -R10 ;  /* 0x00000001090a7824 */ /* 0x000fc400078e0a0a */
[C---:B------:R-:W-:Y:S01]  /*0d60*/  IMAD R17, R5.reuse, 0x8, R2 ;  /* 0x0000000805117824 */ /* 0x040fe200078e0202 */
[CC--:B------:R-:W-:Y:S02]  /*0d70*/  LEA.HI R2, R0.reuse, R3.reuse, RZ, 0x3 ;  /* 0x0000000300027211 */ /* 0x0c0fe400078f18ff */
[----:B------:R-:W-:Y:S02]  /*0d80*/  SHF.R.S32.HI R9, RZ, 0x1f, R18 ;  /* 0x0000001fff097819 */ /* 0x000fe40000011412 */
[----:B------:R-:W-:Y:S01]  /*0d90*/  LEA.HI R0, R0, R3, RZ, 0x2 ;  /* 0x0000000300007211 */ /* 0x000fe200078f10ff */
[----:B------:R-:W-:Y:S01]  /*0da0*/  IMAD.IADD R4, R5, 0x1, -R4 ;  /* 0x0000000105047824 */ /* 0x000fe200078e0a04 */
[----:B------:R-:W-:Y:S01]  /*0db0*/  LEA.HI R12, R9, R18, RZ, 0x2 ;  /* 0x00000012090c7211 */ /* 0x000fe200078f10ff */
[----:B------:R-:W-:Y:S01]  /*0dc0*/  IMAD.SHL.U32 R5, R2, 0x10, RZ ;  /* 0x0000001002057824 */ /* 0x000fe200078e00ff */
[----:B------:R-:W-:Y:S02]  /*0dd0*/  LOP3.LUT R2, R0, 0x7fffffc, RZ, 0xc0, !PT ;  /* 0x07fffffc00027812 */ /* 0x000fe400078ec0ff */
[----:B------:R-:W-:-:S02]  /*0de0*/  SHF.R.S32.HI R0, RZ, 0x2, R0 ;  /* 0x00000002ff007819 */ /* 0x000fc40000011400 */
[--C-:B------:R-:W-:Y:S02]  /*0df0*/  SHF.R.S32.HI R13, RZ, 0x2, R12.reuse ;  /* 0x00000002ff0d7819 */ /* 0x100fe4000001140c */
[----:B------:R-:W-:Y:S02]  /*0e00*/  SHF.R.S32.HI R14, RZ, 0x1f, R12 ;  /* 0x0000001fff0e7819 */ /* 0x000fe4000001140c */
[----:B------:R-:W-:Y:S01]  /*0e10*/  SHF.R.S32.HI R7, RZ, 0x5, R6 ;  /* 0x00000005ff077819 */ /* 0x000fe20000011406 */
[----:B------:R-:W-:Y:S01]  /*0e20*/  IMAD.SHL.U32 R0, R0, 0x40, RZ ;  /* 0x0000004000007824 */ /* 0x000fe200078e00ff */
[----:B------:R-:W-:Y:S02]  /*0e30*/  LEA.HI R14, R14, R13, RZ, 0x3 ;  /* 0x0000000d0e0e7211 */ /* 0x000fe400078f18ff */
[----:B------:R-:W-:Y:S01]  /*0e40*/  LOP3.LUT R6, R5, 0x7fffff80, RZ, 0xc0, !PT ;  /* 0x7fffff8005067812 */ /* 0x000fe200078ec0ff */
[----:B------:R-:W-:Y:S02]  /*0e50*/  IMAD.IADD R5, R3, 0x1, -R2 ;  /* 0x0000000103057824 */ /* 0x000fe400078e0a02 */
[----:B------:R-:W-:Y:S01]  /*0e60*/  IMAD R16, R7, 0x10, R3 ;  /* 0x0000001007107824 */ /* 0x000fe200078e0203 */
[----:B------:R-:W-:Y:S01]  /*0e70*/  LOP3.LUT R14, R14, 0xfffffff8, RZ, 0xc0, !PT ;  /* 0xfffffff80e0e7812 */ /* 0x000fe200078ec0ff */
[----:B------:R-:W-:Y:S01]  /*0e80*/  IMAD.SHL.U32 R3, R4, 0x8, RZ ;  /* 0x0000000804037824 */ /* 0x000fe200078e00ff */
[----:B------:R-:W-:-:S02]  /*0e90*/  LOP3.LUT R0, R0, 0x40, RZ, 0xc0, !PT ;  /* 0x0000004000007812 */ /* 0x000fc400078ec0ff */
[----:B------:R-:W-:Y:S01]  /*0ea0*/  LEA.HI R9, R9, R18, RZ, 0x5 ;  /* 0x0000001209097211 */ /* 0x000fe200078f28ff */
[----:B------:R-:W-:Y:S01]  /*0eb0*/  IMAD R6, R7, 0x100, R6 ;  /* 0x0000010007067824 */ /* 0x000fe200078e0206 */
[----:B------:R-:W-:Y:S01]  /*0ec0*/  LOP3.LUT R2, R0, 0x8, R3, 0xf8, !PT ;  /* 0x0000000800027812 */ /* 0x000fe200078ef803 */
[----:B------:R-:W-:Y:S01]  /*0ed0*/  IMAD.IADD R14, R13, 0x1, -R14 ;  /* 0x000000010d0e7824 */ /* 0x000fe200078e0a0e */
[----:B------:R-:W-:Y:S02]  /*0ee0*/  SHF.R.U32.HI R7, RZ, 0x3, R0 ;  /* 0x00000003ff077819 */ /* 0x000fe40000011600 */
[----:B------:R-:W-:Y:S01]  /*0ef0*/  SHF.R.S32.HI R9, RZ, 0x5, R9 ;  /* 0x00000005ff097819 */ /* 0x000fe20000011409 */
[----:B------:R-:W-:Y:S01]  /*0f00*/  IMAD R5, R5, 0x10, R6 ;  /* 0x0000001005057824 */ /* 0x000fe200078e0206 */
[----:B------:R-:W-:Y:S01]  /*0f10*/  LOP3.LUT R2, R2, R7, RZ, 0x3c, !PT ;  /* 0x0000000702027212 */ /* 0x000fe200078e3cff */
[----:B------:R-:W-:Y:S02]  /*0f20*/  IMAD.U32 R0, R16, 0x20, R3 ;  /* 0x0000002010007824 */ /* 0x000fe400078e0003 */
[----:B------:R-:W-:Y:S01]  /*0f30*/  IMAD R14, R9, 0x10, R14 ;  /* 0x00000010090e7824 */ /* 0x000fe200078e020e */
[----:B------:R-:W-:Y:S01]  /*0f40*/  STL [R1+0x13c], R18 ;  /* 0x00013c1201007387 */ /* 0x000fe20000100800 */
[----:B------:R-:W-:-:S02]  /*0f50*/  IMAD.IADD R5, R2, 0x1, R5 ;  /* 0x0000000102057824 */ /* 0x000fc400078e0205 */
[----:B------:R-:W-:Y:S01]  /*0f60*/  IMAD R6, R15, 0x40, R14 ;  /* 0x000000400f067824 */ /* 0x000fe200078e020e */
[----:B------:R0:W-:Y:S01]  /*0f70*/  STL [R1+0x154], R0 ;  /* 0x0001540001007387 */ /* 0x0001e20000100800 */
[----:B------:R-:W-:-:S03]  /*0f80*/  IMAD.SHL.U32 R14, R8, 0x4, RZ ;  /* 0x00000004080e7824 */ /* 0x000fc600078e00ff */
[----:B------:R-:W-:Y:S01]  /*0f90*/  STL [R1+0x150], R6 ;  /* 0x0001500601007387 */ /* 0x000fe20000100800 */
[----:B0-----:R-:W-:Y:S02]  /*0fa0*/  VIADD R0, R22, 0xda00 ;  /* 0x0000da0016007836 */ /* 0x001fe40000000000 */
[----:B------:R-:W-:Y:S02]  /*0fb0*/  IMAD.SHL.U32 R8, R8, 0x8, RZ ;  /* 0x0000000808087824 */ /* 0x000fe400078e00ff */
[----:B------:R-:W-:Y:S02]  /*0fc0*/  IMAD.SHL.U32 R10, R10, 0x40, RZ ;  /* 0x000000400a0a7824 */ /* 0x000fe400078e00ff */
[----:B------:R-:W-:Y:S01]  /*0fd0*/  VIADD R3, R14, 0x20 ;  /* 0x000000200e037836 */ /* 0x000fe20000000000 */
[----:B------:R-:W-:-:S05]  /*0fe0*/  LOP3.LUT R12, R12, 0x7ffffffc, RZ, 0xc0, !PT ;  /* 0x7ffffffc0c0c7812 */ /* 0x000fca00078ec0ff */
[----:B------:R-:W-:Y:S02]  /*0ff0*/  IMAD.IADD R12, R18, 0x1, -R12 ;  /* 0x00000001120c7824 */ /* 0x000fe400078e0a0c */
[----:B------:R-:W-:Y:S01]  /*1000*/  IMAD.SHL.U32 R9, R17, 0x20, RZ ;  /* 0x0000002011097824 */ /* 0x000fe200078e00ff */
[----:B------:R-:W-:-:S04]  /*1010*/  LEA.HI R4, R11, R11, RZ, 0x1 ;  /* 0x0000000b0b047211 */ /* 0x000fc800078f08ff */
[----:B------:R-:W-:-:S05]  /*1020*/  LOP3.LUT R4, R4, 0x1ffffffe, RZ, 0xc0, !PT ;  /* 0x1ffffffe04047812 */ /* 0x000fca00078ec0ff */
[----:B------:R-:W-:Y:S01]  /*1030*/  IMAD.IADD R4, R11, 0x1, -R4 ;  /* 0x000000010b047824 */ /* 0x000fe200078e0a04 */
[----:B------:R-:W-:Y:S01]  /*1040*/  CS2R R144, SRZ ;  /* 0x0000000000907805 */ /* 0x000fe2000001ff00 */
[----:B------:R-:W-:Y:S02]  /*1050*/  IMAD.MOV.U32 R150, RZ, RZ, RZ ;  /* 0x000000ffff967224 */ /* 0x000fe400078e00ff */
[----:B------:R-:W-:Y:S01]  /*1060*/  IMAD R23, R5, 0x2, R22 ;  /* 0x0000000205177824 */ /* 0x000fe200078e0216 */
[----:B--2---:R-:W-:-:S05]  /*1070*/  LOP3.LUT R2, R20, 0x1, RZ, 0xfc, !PT ;  /* 0x0000000114027812 */ /* 0x004fca00078efcff */
[----:B------:R-:W-:Y:S04]  /*1080*/  STL [R1+0xac], R2 ;  /* 0x0000ac0201007387 */ /* 0x000fe80000100800 */
[----:B------:R-:W-:Y:S04]  /*1090*/  STL [R1+0x118], RZ ;  /* 0x000118ff01007387 */ /* 0x000fe80000100800 */
[----:B------:R0:W-:Y:S04]  /*10a0*/  STL [R1+0x138], R0 ;  /* 0x0001380001007387 */ /* 0x0001e80000100800 */
[----:B------:R-:W-:Y:S01]  /*10b0*/  STL [R1+0xa8], RZ ;  /* 0x0000a8ff01007387 */ /* 0x000fe20000100800 */
[----:B0-----:R-:W-:Y:S01]  /*10c0*/  SHF.R.S32.HI R0, RZ, 0x1f, R19 ;  /* 0x0000001fff007819 */ /* 0x001fe20000011413 */
[----:B------:R-:W-:-:S02]  /*10d0*/  VIADD R0, R14, 0x10 ;  /* 0x000000100e007836 */ /* 0x000fc40000000000 */
[----:B------:R-:W-:Y:S01]  /*10e0*/  STL [R1+0xb0], R14 ;  /* 0x0000b00e01007387 */ /* 0x000fe20000100800 */
[----:B------:R-:W-:-:S03]  /*10f0*/  LOP3.LUT R2, R10, 0xc0, RZ, 0xc0, !PT ;  /* 0x000000c00a027812 */ /* 0x000fc600078ec0ff */
[----:B------:R-:W-:Y:S04]  /*1100*/  STL [R1+0x40], R8 ;  /* 0x0000400801007387 */ /* 0x000fe80000100800 */
[----:B------:R0:W-:Y:S04]  /*1110*/  STL [R1+0xd0], R0 ;  /* 0x0000d00001007387 */ /* 0x0001e80000100800 */
[----:B------:R1:W-:Y:S01]  /*1120*/  STL [R1+0xc8], R3 ;  /* 0x0000c80301007387 */ /* 0x0003e20000100800 */
[C---:B0-----:R-:W-:Y:S02]  /*1130*/  VIADD R0, R14.reuse, 0x8 ;  /* 0x000000080e007836 */ /* 0x041fe40000000000 */
[----:B-1----:R-:W-:-:S03]  /*1140*/  VIADD R3, R14, 0x18 ;  /* 0x000000180e037836 */ /* 0x002fc60000000000 */
[----:B------:R0:W-:Y:S01]  /*1150*/  STL [R1+0xe0], R0 ;  /* 0x0000e00001007387 */ /* 0x0001e20000100800 */
[----:B------:R-:W-:-:S03]  /*1160*/  IMAD.SHL.U32 R10, R12, 0x2, RZ ;  /* 0x000000020c0a7824 */ /* 0x000fc600078e00ff */
[----:B------:R1:W-:Y:S04]  /*1170*/  STL [R1+0xb8], R2 ;  /* 0x0000b80201007387 */ /* 0x0003e80000100800 */
[----:B------:R2:W-:Y:S01]  /*1180*/  STL [R1+0xe4], R3 ;  /* 0x0000e40301007387 */ /* 0x0005e20000100800 */
[----:B0-----:R-:W-:Y:S02]  /*1190*/  LOP3.LUT R0, R2, 0x8, R8, 0xf8, !PT ;  /* 0x0000000802007812 */ /* 0x001fe400078ef808 */
[----:B-1----:R-:W-:Y:S01]  /*11a0*/  SHF.R.U32.HI R2, RZ, 0x3, R2 ;  /* 0x00000003ff027819 */ /* 0x002fe20000011602 */
[----:B--2---:R-:W-:-:S04]  /*11b0*/  VIADD R3, R14, 0x28 ;  /* 0x000000280e037836 */ /* 0x004fc80000000000 */
[----:B------:R0:W-:Y:S01]  /*11c0*/  STL [R1+0xbc], R2 ;  /* 0x0000bc0201007387 */ /* 0x0001e20000100800 */
[----:B------:R-:W-:Y:S01]  /*11d0*/  LOP3.LUT R0, R0, R2, RZ, 0x3c, !PT ;  /* 0x0000000200007212 */ /* 0x000fe200078e3cff */
[C---:B------:R-:W-:Y:S02]  /*11e0*/  VIADD R8, R10.reuse, 0x8 ;  /* 0x000000080a087836 */ /* 0x040fe40000000000 */
[----:B------:R1:W-:Y:S01]  /*11f0*/  STL [R1+0xe8], R3 ;  /* 0x0000e80301007387 */ /* 0x0003e20000100800 */
[----:B------:R-:W-:-:S03]  /*1200*/  VIADD R7, R10, 0x10 ;  /* 0x000000100a077836 */ /* 0x000fc60000000000 */
        /* <DEDUP_REMOVED lines=21> */
[----:B------:R1:W-:Y:S02]  /*1360*/  STL [R1+0x100], R0 ;  /* 0x0001000001007387 */ /* 0x0003e40000100800 */
.L_x_2491:
[----:B01--4-:R-:W0:Y:S02]  /*1370*/  LDC.64 R2, c[0x0][0xc88] ;  /* 0x00032200ff027b82 */ /* 0x013e240000000a00 */
[----:B0-----:R-:W-:-:S05]  /*1380*/  IMAD.WIDE R2, R107, 0x4, R2 ;  /* 0x000000046b027825 */ /* 0x001fca00078e0202 */
[----:B--2---:R-:W2:Y:S01]  /*1390*/  LDG.E R24, desc[UR60][R2.64] ;  /* 0x0000003c02187981 */ /* 0x004ea2000c1e1900 */
[----:B------:R-:W-:Y:S05]  /*13a0*/  YIELD ;  /* 0x0000000000007946 */ /* 0x000fea0003800000 */
[----:B------:R-:W-:Y:S01]  /*13b0*/  ULDC.64 UR4, c[0x0][0xa28] ;  /* 0x00028a0000047ab9 */ /* 0x000fe20000000a00 */
[----:B------:R-:W-:Y:S01]  /*13c0*/  ULDC.64 UR8, c[0x0][0xa18] ;  /* 0x0002860000087ab9 */ /* 0x000fe20000000a00 */
[----:B------:R-:W-:Y:S01]  /*13d0*/  ISETP.NE.U32.AND P1, PT, RZ, UR4, PT ;  /* 0x00000004ff007c0c */ /* 0x000fe2000bf25070 */
[----:B------:R-:W-:Y:S01]  /*13e0*/  IMAD.MOV.U32 R10, RZ, RZ, RZ ;  /* 0x000000ffff0a7224 */ /* 0x000fe200078e00ff */
[----:B------:R-:W-:Y:S01]  /*13f0*/  ULDC.64 UR6, c[0x0][0xa08] ;  /* 0x0002820000067ab9 */ /* 0x000fe20000000a00 */
[----:B------:R-:W-:Y:S01]  /*1400*/  IMAD.MOV.U32 R74, RZ, RZ, RZ ;  /* 0x000000ffff4a7224 */ /* 0x000fe200078e00ff */
[----:B------:R-:W-:-:S02]  /*1410*/  ISETP.NE.AND.EX P1, PT, RZ, UR5, PT, P1 ;  /* 0x00000005ff007c0c */ /* 0x000fc4000bf25310 */
[----:B------:R-:W-:-:S04]  /*1420*/  ISETP.NE.U32.AND P0, PT, RZ, UR6, PT ;  /* 0x00000006ff007c0c */ /* 0x000fc8000bf05070 */
[----:B------:R-:W-:Y:S02]  /*1430*/  ISETP.NE.AND.EX P0, PT, RZ, UR7, PT, P0 ;  /* 0x00000007ff007c0c */ /* 0x000fe4000bf05300 */
[----:B--2---:R-:W-:Y:S01]  /*1440*/  SHF.R.S32.HI R0, RZ, 0x1f, R24 ;  /* 0x0000001fff007819 */ /* 0x004fe20000011418 */
[----:B------:R-:W-:-:S04]  /*1450*/  IMAD.SHL.U32 R26, R24, 0x4, RZ ;  /* 0x00000004181a7824 */ /* 0x000fc800078e00ff */
[C---:B------:R-:W-:Y:S01]  /*1460*/  @P1 LEA R4, P2, R24.reuse, UR4, 0x2 ;  /* 0x0000000418041c11 */ /* 0x040fe2000f8410ff */
[----:B------:R-:W-:Y:S01]  /*1470*/  STL [R1+0x10c], R24 ;  /* 0x00010c1801007387 */ /* 0x000fe20000100800 */
[C-C-:B------:R-:W-:Y:S02]  /*1480*/  SHF.L.U64.HI R25, R24.reuse, 0x2, R0.reuse ;  /* 0x0000000218197819 */ /* 0x140fe40000010200 */
[----:B------:R-:W-:Y:S01]  /*1490*/  @P1 LEA.HI.X R5, R24, UR5, R0, 0x2, P2 ;  /* 0x0000000518051c11 */ /* 0x000fe200090f1400 */
[----:B------:R-:W-:Y:S01]  /*14a0*/  ULDC UR4, c[0x0][0x288] ;  /* 0x0000a20000047ab9 */ /* 0x000fe20000000800 */
[----:B------:R-:W-:Y:S01]  /*14b0*/  ISETP.NE.U32.AND P2, PT, RZ, UR8, PT ;  /* 0x00000008ff007c0c */ /* 0x000fe2000bf45070 */
[----:B------:R0:W-:Y:S01]  /*14c0*/  STL [R1+0x134], R0 ;  /* 0x0001340001007387 */ /* 0x0001e20000100800 */
[----:B------:R-:W-:Y:S02]  /*14d0*/  IADD3 R8, P3, R26, UR6, RZ ;  /* 0x000000061a087c10 */ /* 0x000fe4000ff7e0ff */
[----:B------:R-:W-:Y:S01]  /*14e0*/  ISETP.NE.AND.EX P2, PT, RZ, UR9, PT, P2 ;  /* 0x00000009ff007c0c */ /* 0x000fe2000bf45320 */
[----:B------:R1:W5:Y:S01]  /*14f0*/  @P1 LDG.E R10, desc[UR60][R4.64] ;  /* 0x0000003c040a1981 */ /* 0x000362000c1e1900 */
[----:B------:R-:W-:-:S03]  /*1500*/  IADD3.X R9, R25, UR7, RZ, P3, !PT ;  /* 0x0000000719097c10 */ /* 0x000fc60009ffe4ff */
[----:B------:R1:W-:Y:S01]  /*1510*/  STL [R1+0x110], R26 ;  /* 0x0001101a01007387 */ /* 0x0003e20000100800 */
[----:B0-----:R-:W-:Y:S01]  /*1520*/  IMAD.U32 R0, RZ, RZ, UR4 ;  /* 0x00000004ff007e24 */ /* 0x001fe2000f8e00ff */
[----:B------:R-:W-:Y:S02]  /*1530*/  ULDC.64 UR4, c[0x0][0x418] ;  /* 0x0001060000047ab9 */ /* 0x000fe40000000a00 */
[----:B------:R1:W5:Y:S04]  /*1540*/  @P0 LDG.E R74, desc[UR60][R8.64] ;  /* 0x0000003c084a0981 */ /* 0x000368000c1e1900 */
[----:B------:R-:W-:Y:S01]  /*1550*/  @P2 IADD3 R6, P1, R26, UR8, RZ ;  /* 0x000000081a062c10 */ /* 0x000fe2000ff3e0ff */
[----:B------:R1:W-:Y:S03]  /*1560*/  STL [R1+0x114], R25 ;  /* 0x0001141901007387 */ /* 0x0003e60000100800 */
[----:B------:R-:W-:-:S05]  /*1570*/  @P2 IADD3.X R7, R25, UR9, RZ, P1, !PT ;  /* 0x0000000919072c10 */ /* 0x000fca0008ffe4ff */
[----:B------:R-:W2:Y:S01]  /*1580*/  @P2 LDG.E R0, desc[UR60][R6.64] ;  /* 0x0000003c06002981 */ /* 0x000ea2000c1e1900 */
        /* <DEDUP_REMOVED lines=8> */
[----:B---3--:R-:W-:Y:S01]  /*1610*/  IMAD.U32 R19, RZ, RZ, UR4 ;  /* 0x00000004ff137e24 */ /* 0x008fe2000f8e00ff */
[----:B--2---:R1:W-:Y:S01]  /*1620*/  STL [R1+0xdc], R0 ;  /* 0x0000dc0001007387 */ /* 0x0043e20000100800 */
[----:B------:R-:W-:Y:S01]  /*1630*/  IMAD.MOV.U32 R12, RZ, RZ, R0 ;  /* 0x000000ffff0c7224 */ /* 0x000fe200078e0000 */
[----:B------:R-:W-:Y:S06]  /*1640*/  @P2 BRA `(.L_x_2334) ;  /* 0x0000000000282947 */ /* 0x000fec0003800000 */
[----:B------:R-:W-:Y:S02]  /*1650*/  ULDC.64 UR4, c[0x0][0xa00] ;  /* 0x0002800000047ab9 */ /* 0x000fe40000000a00 */
[----:B------:R-:W-:-:S04]  /*1660*/  ISETP.NE.U32.AND P1, PT, RZ, UR4, PT ;  /* 0x00000004ff007c0c */ /* 0x000fc8000bf25070 */
[----:B------:R-:W-:-:S13]  /*1670*/  ISETP.NE.AND.EX P1, PT, RZ, UR5, PT, P1 ;  /* 0x00000005ff007c0c */ /* 0x000fda000bf25310 */
[----:B------:R-:W-:Y:S05]  /*1680*/  @!P1 BRA `(.L_x_2334) ;  /* 0x0000000000189947 */ /* 0x000fea0003800000 */
[----:B-1----:R-:W0:Y:S02]  /*1690*/  LDC.64 R4, c[0x0][0xa00] ;  /* 0x00028000ff047b82 */ /* 0x002e240000000a00 */
[----:B0-----:R-:W-:-:S05]  /*16a0*/  IMAD.WIDE R4, R24, 0x4, R4 ;  /* 0x0000000418047825 */ /* 0x001fca00078e0204 */
[----:B------:R-:W2:Y:S04]  /*16b0*/  LDG.E R0, desc[UR60][R4.64] ;  /* 0x0000003c04007981 */ /* 0x000ea8000c1e1900 */
[----:B------:R-:W2:Y:S02]  /*16c0*/  LDG.E R3, desc[UR60][R4.64+0x4] ;  /* 0x0000043c04037981 */ /* 0x000ea4000c1e1900 */
[----:B--2---:R-:W-:-:S05]  /*16d0*/  IMAD.IADD R12, R3, 0x1, -R0 ;  /* 0x00000001030c7824 */ /* 0x004fca00078e0a00 */
[----:B------:R0:W-:Y:S02]  /*16e0*/  STL [R1+0xdc], R12 ;  /* 0x0000dc0c01007387 */ /* 0x0001e40000100800 */
.L_x_2334:
[C---:B------:R-:W-:Y:S01]  /*16f0*/  LOP3.LUT R18, R106.reuse, 0xffff, RZ, 0xc0, !PT ;  /* 0x0000ffff6a127812 */ /* 0x040fe200078ec0ff */
[----:B------:R-:W-:Y:S01]  /*1700*/  ULDC.64 UR4, c[0x0][0xa20] ;  /* 0x0002880000047ab9 */ /* 0x000fe20000000a00 */
[C---:B------:R-:W-:Y:S02]  /*1710*/  LOP3.LUT R3, R106.reuse, 0xff000000, RZ, 0xc0, !PT ;  /* 0xff0000006a037812 */ /* 0x040fe400078ec0ff */
[----:B------:R-:W-:Y:S01]  /*1720*/  ISETP.NE.U32.AND P1, PT, RZ, UR4, PT ;  /* 0x00000004ff007c0c */ /* 0x000fe2000bf25070 */
[----:B------:R2:W-:Y:S01]  /*1730*/  STL [R1+0x104], R18 ;  /* 0x0001041201007387 */ /* 0x0005e20000100800 */
[----:B-1----:R-:W-:Y:S02]  /*1740*/  LOP3.LUT R0, R106, 0xff0000, RZ, 0xc0, !PT ;  /* 0x00ff00006a007812 */ /* 0x002fe400078ec0ff */
[----:B------:R-:W-:Y:S02]  /*1750*/  ISETP.NE.AND.EX P1, PT, RZ, UR5, PT, P1 ;  /* 0x00000005ff007c0c */ /* 0x000fe4000bf25310 */
[----:B------:R-:W-:-:S04]  /*1760*/  SHF.R.U32.HI R3, RZ, 0x8, R3 ;  /* 0x00000008ff037819 */ /* 0x000fc80000011603 */
[----:B------:R-:W-:-:S07]  /*1770*/  LEA.HI R11, R0, R3, RZ, 0x10 ;  /* 0x00000003000b7211 */ /* 0x000fce00078f80ff */
[----:B--2---:R-:W-:Y:S05]  /*1780*/  @!P1 BRA `(.L_x_2335) ;  /* 0x0000000000109947 */ /* 0x004fea0003800000 */
[----:B------:R-:W-:-:S04]  /*1790*/  IADD3 R4, P0, R26, UR4, RZ ;  /* 0x000000041a047c10 */ /* 0x000fc8000ff1e0ff */
[----:B------:R-:W-:-:S05]  /*17a0*/  IADD3.X R5, R25, UR5, RZ, P0, !PT ;  /* 0x0000000519057c10 */ /* 0x000fca00087fe4ff */
[----:B------:R1:W5:Y:S01]  /*17b0*/  LDG.E R19, desc[UR60][R4.64] ;  /* 0x0000003c04137981 */ /* 0x000362000c1e1900 */
[----:B------:R-:W-:Y:S05]  /*17c0*/  BRA `(.L_x_2336) ;  /* 0x0000000000107947 */ /* 0x000fea0003800000 */
.L_x_2335:
[----:B------:R-:W-:Y:S05]  /*17d0*/  @!P0 BRA `(.L_x_2336) ;  /* 0x00000000000c8947 */ /* 0x000fea0003800000 */
[----:B------:R-:W2:Y:S04]  /*17e0*/  LDG.E R0, desc[UR60][R8.64] ;  /* 0x0000003c08007981 */ /* 0x000ea8000c1e1900 */
[----:B------:R-:W2:Y:S02]  /*17f0*/  LDG.E R19, desc[UR60][R8.64+0x4] ;  /* 0x0000043c08137981 */ /* 0x000ea4000c1e1900 */
[----:B--2---:R-:W-:-:S07]  /*1800*/  IMAD.IADD R19, R19, 0x1, -R0 ;  /* 0x0000000113137824 */ /* 0x004fce00078e0a00 */
.L_x_2336:
[----:B------:R-:W-:Y:S01]  /*1810*/  ULDC.64 UR4, c[0x0][0xa10] ;  /* 0x0002840000047ab9 */ /* 0x000fe20000000a00 */
[----:B------:R-:W2:Y:S01]  /*1820*/  LDC R8, c[0x0][0x448] ;  /* 0x00011200ff087b82 */ /* 0x000ea20000000800 */
[----:B------:R-:W-:-:S04]  /*1830*/  ISETP.NE.U32.AND P0, PT, RZ, UR4, PT ;  /* 0x00000004ff007c0c */ /* 0x000fc8000bf05070 */
[----:B------:R-:W-:Y:S01]  /*1840*/  ISETP.NE.AND.EX P0, PT, RZ, UR5, PT, P0 ;  /* 0x00000005ff007c0c */ /* 0x000fe2000bf05300 */
[----:B------:R-:W-:-:S12]  /*1850*/  ULDC.64 UR4, c[0x0][0xa30] ;  /* 0x00028c0000047ab9 */ /* 0x000fd80000000a00 */
[----:B-1----:R-:W1:Y:S02]  /*1860*/  @P0 LDC.64 R4, c[0x0][0xa10] ;  /* 0x00028400ff040b82 */ /* 0x002e640000000a00 */
[----:B-1----:R-:W-:-:S05]  /*1870*/  @P0 IMAD.WIDE R4, R24, 0x4, R4 ;  /* 0x0000000418040825 */ /* 0x002fca00078e0204 */
[----:B------:R-:W3:Y:S04]  /*1880*/  @P0 LDG.E R0, desc[UR60][R4.64] ;  /* 0x0000003c04000981 */ /* 0x000ee8000c1e1900 */
[----:B------:R1:W3:Y:S01]  /*1890*/  @P0 LDG.E R3, desc[UR60][R4.64+0x4] ;  /* 0x0000043c04030981 */ /* 0x0002e2000c1e1900 */
[----:B------:R-:W-:Y:S01]  /*18a0*/  ISETP.NE.U32.AND P1, PT, RZ, UR4, PT ;  /* 0x00000004ff007c0c */ /* 0x000fe2000bf25070 */
[----:B-----5:R-:W-:-:S03]  /*18b0*/  IMAD.MOV.U32 R103, RZ, RZ, R19 ;  /* 0x000000ffff677224 */ /* 0x020fc600078e0013 */
[----:B------:R-:W-:-:S13]  /*18c0*/  ISETP.NE.AND.EX P1, PT, RZ, UR5, PT, P1 ;  /* 0x00000005ff007c0c */ /* 0x000fda000bf25310 */
[----:B------:R-:W-:-:S04]  /*18d0*/  @P1 IADD3 R6, P2, R26, UR4, RZ ;  /* 0x000000041a061c10 */ /* 0x000fc8000ff5e0ff */
[----:B------:R-:W-:-:S05]  /*18e0*/  @P1 IADD3.X R7, R25, UR5, RZ, P2, !PT ;  /* 0x0000000519071c10 */ /* 0x000fca00097fe4ff */
[----:B------:R4:W5:Y:S01]  /*18f0*/  @P1 LDG.E R103, desc[UR60][R6.64] ;  /* 0x0000003c06671981 */ /* 0x000962000c1e1900 */
[----:B--2---:R-:W-:Y:S01]  /*1900*/  ISETP.NE.AND P1, PT, R8, 0x1, PT ;  /* 0x000000010800780c */ /* 0x004fe20003f25270 */
[----:B------:R-:W-:Y:S01]  /*1910*/  IMAD R13, R105, 0xc0, RZ ;  /* 0x000000c0690d7824 */ /* 0x000fe200078e02ff */
[----:B------:R-:W-:Y:S03]  /*1920*/  BSSY B0, `(.L_x_2337) ;  /* 0x0000039000007945 */ /* 0x000fe60003800000 */
[----:B-1----:R-:W-:Y:S01]  /*1930*/  VIADD R4, R13, 0xbf ;  /* 0x000000bf0d047836 */ /* 0x002fe20000000000 */
[----:B------:R1:W-:Y:S07]  /*1940*/  STL [R1+0xf4], R13 ;  /* 0x0000f40d01007387 */ /* 0x0003ee0000100800 */
[----:B------:R-:W2:Y:S01]  /*1950*/  @P1 LDC R9, c[0x0][0x44c] ;  /* 0x00011300ff091b82 */ /* 0x000ea20000000800 */
[----:B-1----:R-:W-:-:S07]  /*1960*/  IMAD.IADD R13, R19, 0x1, -R10 ;  /* 0x00000001130d7824 */ /* 0x002fce00078e0a0a */
[----:B------:R-:W1:Y:S01]  /*1970*/  @P1 LDC R5, c[0x0][0x450] ;  /* 0x00011400ff051b82 */ /* 0x000e620000000800 */
[----:B---3--:R-:W-:Y:S02]  /*1980*/  @P0 IMAD.IADD R2, R3, 0x1, -R0 ;  /* 0x0000000103020824 */ /* 0x008fe400078e0a00 */
[----:B--2---:R-:W-:-:S04]  /*1990*/  @P1 IMAD.HI.U32 R0, R4, R9, RZ ;  /* 0x0000000904001227 */ /* 0x004fc800078e00ff */
[----:B----4-:R-:W-:Y:S01]  /*19a0*/  IMAD.IADD R6, R13, 0x1, R2 ;  /* 0x000000010d067824 */ /* 0x010fe200078e0202 */
[----:B-1----:R-:W-:-:S03]  /*19b0*/  @P1 SHF.R.U32.HI R4, RZ, R5, R0 ;  /* 0x00000005ff041219 */ /* 0x002fc60000011600 */
[C---:B------:R-:W-:Y:S01]  /*19c0*/  VIADD R0, R6.reuse, 0x8f ;  /* 0x0000008f06007836 */ /* 0x040fe20000000000 */
[----:B------:R-:W-:Y:S01]  /*19d0*/  IADD3 R3, R6, 0x90, -R12 ;  /* 0x0000009006037810 */ /* 0x000fe20007ffe80c */
[----:B------:R1:W-:Y:S01]  /*19e0*/  STL [R1+0xec], R6 ;  /* 0x0000ec0601007387 */ /* 0x0003e20000100800 */
[----:B0-----:R-:W-:Y:S01]  /*19f0*/  LOP3.LUT R12, R11, 0xff, RZ, 0xc0, !PT ;  /* 0x000000ff0b0c7812 */ /* 0x001fe200078ec0ff */
[----:B------:R-:W-:-:S04]  /*1a00*/  IMAD.HI R0, R0, 0x38e38e39, RZ ;  /* 0x38e38e3900007827 */ /* 0x000fc800078e02ff */
[----:B------:R-:W-:Y:S01]  /*1a10*/  IMAD.IADD R4, R3, 0x1, R4 ;  /* 0x0000000103047824 */ /* 0x000fe200078e0204 */
[----:B------:R-:W-:Y:S01]  /*1a20*/  SHF.R.U32.HI R3, RZ, 0x1f, R0 ;  /* 0x0000001fff037819 */ /* 0x000fe20000011600 */
[----:B------:R0:W-:Y:S02]  /*1a30*/  STL [R1+0x120], R12 ;  /* 0x0001200c01007387 */ /* 0x0001e40000100800 */
[----:B------:R-:W-:Y:S01]  /*1a40*/  IMAD.HI R4, R4, 0x38e38e39, RZ ;  /* 0x38e38e3904047827 */ /* 0x000fe200078e02ff */
[----:B-1----:R-:W-:Y:S02]  /*1a50*/  SHF.R.U32.HI R6, RZ, 0x10, R11 ;  /* 0x00000010ff067819 */ /* 0x002fe4000001160b */
[----:B------:R-:W-:Y:S01]  /*1a60*/  LEA.HI.SX32 R110, R0, R3, 0x1b ;  /* 0x00000003006e7211 */ /* 0x000fe200078fdaff */
[----:B------:R-:W-:Y:S01]  /*1a70*/  IMAD.MOV.U32 R0, RZ, RZ, RZ ;  /* 0x000000ffff007224 */ /* 0x000fe200078e00ff */
[----:B------:R-:W-:Y:S01]  /*1a80*/  SHF.R.U32.HI R5, RZ, 0x1f, R4 ;  /* 0x0000001fff057819 */ /* 0x000fe20000011604 */
[----:B------:R0:W-:Y:S03]  /*1a90*/  STL [R1+0x108], R6 ;  /* 0x0001080601007387 */ /* 0x0001e60000100800 */
[----:B------:R-:W-:-:S04]  /*1aa0*/  LEA.HI.SX32 R5, R4, R5, 0x1b ;  /* 0x0000000504057211 */ /* 0x000fc800078fdaff */
[----:B------:R-:W-:-:S04]  /*1ab0*/  VIMNMX R9, R110, R5, PT ;  /* 0x000000056e097248 */ /* 0x000fc80003fe0100 */
[----:B------:R-:W-:-:S13]  /*1ac0*/  ISETP.GE.AND P0, PT, R9, 0x1, PT ;  /* 0x000000010900780c */ /* 0x000fda0003f06270 */
        /* <DEDUP_REMOVED lines=30> */
.L_x_2338:
[----:B------:R-:W-:Y:S05]  /*1cb0*/  BSYNC B0 ;  /* 0x0000000000007941 */ /* 0x000fea0003800000 */
.L_x_2337:
        /* <DEDUP_REMOVED lines=36> */
[----:B-1---5:R-:W-:Y:S05]  /*1f00*/  CALL.ABS.NOINC R14 ;  /* 0x000000000e007343 */ /* 0x022fea0003c00000 */
.L_x_2341:
[----:B------:R-:W-:Y:S05]  /*1f10*/  BSYNC B6 ;  /* 0x0000000000067941 */ /* 0x000fea0003800000 */
.L_x_2340:
        /* <DEDUP_REMOVED lines=20> */
.L_x_2343:
[----:B------:R-:W-:Y:S05]  /*2060*/  BSYNC B6 ;  /* 0x0000000000067941 */ /* 0x000fea0003800000 */
.L_x_2342:
[----:B------:R-:W0:Y:S01]  /*2070*/  S2R R20, SR_TID.X ;  /* 0x0000000000147919 */ /* 0x000e220000002100 */
[----:B------:R-:W-:Y:S01]  /*2080*/  ULDC.64 UR4, c[0x0][0x9f8] ;  /* 0x00027e0000047ab9 */ /* 0x000fe20000000a00 */
[----:B------:R-:W-:Y:S01]  /*2090*/  IMAD.MOV.U32 R0, RZ, RZ, R24 ;  /* 0x000000ffff007224 */ /* 0x000fe200078e0018 */
[----:B------:R-:W-:Y:S01]  /*20a0*/  ISETP.NE.U32.AND P0, PT, RZ, UR4, PT ;  /* 0x00000004ff007c0c */ /* 0x000fe2000bf05070 */
[----:B------:R-:W-:Y:S01]  /*20b0*/  IMAD.IADD R74, R74, 0x1, R19 ;  /* 0x000000014a4a7824 */ /* 0x000fe200078e0213 */
[----:B------:R-:W2:Y:S01]  /*20c0*/  LDL.64 R12, [R1+0x40] ;  /* 0x00004000010c7983 */ /* 0x000ea20000100a00 */
[----:B------:R-:W1:Y:S01]  /*20d0*/  LDC.64 R28, c[0x0][0x300] ;  /* 0x0000c000ff1c7b82 */ /* 0x000e620000000a00 */
[----:B------:R-:W-:Y:S02]  /*20e0*/  ISETP.NE.AND.EX P0, PT, RZ, UR5, PT, P0 ;  /* 0x00000005ff007c0c */ /* 0x000fe4000bf05300 */
[----:B------:R-:W3:Y:S04]  /*20f0*/  LDL.64 R38, [R1+0x40] ;  /* 0x0000400001267983 */ /* 0x000ee80000100a00 */
[----:B------:R-:W4:Y:S01]  /*2100*/  LDL.64 R32, [R1+0xb0] ;  /* 0x0000b00001207983 */ /* 0x000f220000100a00 */
[----:B------:R-:W1:Y:S06]  /*2110*/  LDC.64 R66, c[0x0][0x408] ;  /* 0x00010200ff427b82 */ /* 0x000e6c0000000a00 */
[----:B------:R-:W-:-:S02]  /*2120*/  @P0 IADD3 R4, P1, R26, UR4, RZ ;  /* 0x000000041a040c10 */ /* 0x000fc4000ff3e0ff */
[----:B------:R-:W1:Y:S02]  /*2130*/  LDC.64 R72, c[0x0][0x3f8] ;  /* 0x0000fe00ff487b82 */ /* 0x000e640000000a00 */
[----:B------:R-:W-:Y:S01]  /*2140*/  @P0 IADD3.X R5, R25, UR5, RZ, P1, !PT ;  /* 0x0000000519050c10 */ /* 0x000fe20008ffe4ff */
[----:B------:R-:W-:-:S04]  /*2150*/  ULDC.64 UR4, c[0x0][0xa08] ;  /* 0x0002820000047ab9 */ /* 0x000fc80000000a00 */
[----:B------:R0:W4:Y:S02]  /*2160*/  @P0 LDG.E R0, desc[UR60][R4.64] ;  /* 0x0000003c04000981 */ /* 0x000124000c1e1900 */
[----:B0-----:R-:W-:-:S05]  /*2170*/  VIADD R8, R20, 0xffffff80 ;  /* 0xffffff8014087836 */ /* 0x001fca0000000000 */
[----:B------:R-:W-:-:S04]  /*2180*/  SHF.R.S32.HI R9, RZ, 0x1f, R8 ;  /* 0x0000001fff097819 */ /* 0x000fc80000011408 */
[----:B------:R-:W-:-:S04]  /*2190*/  LEA.HI R9, R9, R8, RZ, 0x2 ;  /* 0x0000000809097211 */ /* 0x000fc800078f10ff */
[--C-:B------:R-:W-:Y:S02]  /*21a0*/  SHF.R.S32.HI R19, RZ, 0x2, R9.reuse ;  /* 0x00000002ff137819 */ /* 0x100fe40000011409 */
[----:B------:R-:W-:-:S04]  /*21b0*/  SHF.R.S32.HI R4, RZ, 0x1f, R9 ;  /* 0x0000001fff047819 */ /* 0x000fc80000011409 */
[----:B------:R-:W-:-:S04]  /*21c0*/  LEA.HI R8, R4, R19, RZ, 0x2 ;  /* 0x0000001304087211 */ /* 0x000fc800078f10ff */
[----:B------:R-:W-:-:S05]  /*21d0*/  LOP3.LUT R8, R8, 0xfffffffc, RZ, 0xc0, !PT ;  /* 0xfffffffc08087812 */ /* 0x000fca00078ec0ff */
[----:B------:R-:W-:Y:S02]  /*21e0*/  IMAD.IADD R19, R19, 0x1, -R8 ;  /* 0x0000000113137824 */ /* 0x000fe400078e0a08 */
[----:B------:R-:W4:Y:S04]  /*21f0*/  LDL.64 R8, [R1+0xb0] ;  /* 0x0000b00001087983 */ /* 0x000f280000100a00 */
[----:B------:R-:W4:Y:S01]  /*2200*/  LDL.LU R10, [R1] ;  /* 0x00000000010a7983 */ /* 0x000f220000300800 */
[C---:B------:R-:W-:Y:S02]  /*2210*/  VIADD R35, R20.reuse, 0xffffff80 ;  /* 0xffffff8014237836 */ /* 0x040fe40000000000 */
[C---:B------:R-:W-:Y:S02]  /*2220*/  VIADD R34, R20.reuse, 0xffffff80 ;  /* 0xffffff8014227836 */ /* 0x040fe40000000000 */
[----:B------:R-:W-:-:S02]  /*2230*/  VIADD R40, R20, 0xffffff80 ;  /* 0xffffff8014287836 */ /* 0x000fc40000000000 */
[----:B------:R-:W-:Y:S01]  /*2240*/  VIADD R37, R20, 0xffffff80 ;  /* 0xffffff8014257836 */ /* 0x000fe20000000000 */
[----:B------:R-:W-:-:S04]  /*2250*/  LEA.HI R34, R34, R35, RZ, 0x1 ;  /* 0x0000002322227211 */ /* 0x000fc800078f08ff */
[----:B------:R-:W-:Y:S02]  /*2260*/  LEA.HI R37, R37, R40, RZ, 0x1 ;  /* 0x0000002825257211 */ /* 0x000fe400078f08ff */
[----:B------:R-:W-:Y:S02]  /*2270*/  SHF.R.S32.HI R11, RZ, 0x1f, R74 ;  /* 0x0000001fff0b7819 */ /* 0x000fe4000001144a */
[----:B------:R-:W-:Y:S01]  /*2280*/  SHF.R.U32.HI R36, RZ, 0x7, R20 ;  /* 0x00000007ff247819 */ /* 0x000fe20000011614 */
[----:B--2---:R-:W0:Y:S01]  /*2290*/  LDC R13, c[0x0][0x3f4] ;  /* 0x0000fd00ff0d7b82 */ /* 0x004e220000000800 */
[----:B---3--:R-:W-:-:S05]  /*22a0*/  IMAD.MOV.U32 R38, RZ, RZ, R12 ;  /* 0x000000ffff267224 */ /* 0x008fca00078e000c */
[----:B------:R-:W-:-:S05]  /*22b0*/  SHF.R.S32.HI R39, RZ, 0x1f, R38 ;  /* 0x0000001fff277819 */ /* 0x000fca0000011426 */
[----:B------:R-:W-:Y:S04]  /*22c0*/  STL [R1+0x44], R39 ;  /* 0x0000442701007387 */ /* 0x000fe80000100800 */
[----:B------:R-:W2:Y:S01]  /*22d0*/  LDL R41, [R1+0xb8] ;  /* 0x0000b80001297983 */ /* 0x000ea20000100800 */
[----:B----4-:R-:W-:-:S05]  /*22e0*/  IMAD.MOV.U32 R32, RZ, RZ, R8 ;  /* 0x000000ffff207224 */ /* 0x010fca00078e0008 */
[----:B------:R-:W-:-:S05]  /*22f0*/  SHF.R.S32.HI R33, RZ, 0x1f, R32 ;  /* 0x0000001fff217819 */ /* 0x000fca0000011420 */
[----:B------:R-:W-:Y:S04]  /*2300*/  STL [R1+0xb4], R33 ;  /* 0x0000b42101007387 */ /* 0x000fe80000100800 */
[----:B------:R-:W3:Y:S04]  /*2310*/  LDL R35, [R1+0xbc] ;  /* 0x0000bc0001237983 */ /* 0x000ee80000100800 */
[----:B------:R-:W4:Y:S01]  /*2320*/  LDL R40, [R1+0xc0] ;  /* 0x0000c00001287983 */ /* 0x000f220000100800 */
[-C--:B-1----:R-:W-:Y:S01]  /*2330*/  IMAD R3, R11, R28.reuse, RZ ;  /* 0x0000001c0b037224 */ /* 0x082fe200078e02ff */
[----:B------:R-:W-:Y:S01]  /*2340*/  ISETP.NE.U32.AND P0, PT, RZ, UR4, PT ;  /* 0x00000004ff007c0c */ /* 0x000fe2000bf05070 */
[----:B------:R-:W-:-:S04]  /*2350*/  IMAD.WIDE.U32 R6, R74, R28, RZ ;  /* 0x0000001c4a067225 */ /* 0x000fc800078e00ff */
[----:B------:R-:W-:Y:S01]  /*2360*/  IMAD R3, R74, R29, R3 ;  /* 0x0000001d4a037224 */ /* 0x000fe200078e0203 */
[----:B------:R-:W-:Y:S01]  /*2370*/  ISETP.NE.AND.EX P0, PT, RZ, UR5, PT, P0 ;  /* 0x00000005ff007c0c */ /* 0x000fe2000bf05300 */
[----:B------:R-:W-:Y:S02]  /*2380*/  ULDC.64 UR4, c[0x0][0x308] ;  /* 0x0000c20000047ab9 */ /* 0x000fe40000000a00 */
[----:B------:R-:W-:Y:S01]  /*2390*/  IMAD.IADD R7, R7, 0x1, R3 ;  /* 0x0000000107077824 */ /* 0x000fe200078e0203 */
[----:B------:R-:W-:Y:S02]  /*23a0*/  SHF.R.S32.HI R3, RZ, 0x1f, R0 ;  /* 0x0000001fff037819 */ /* 0x000fe40000011400 */
[----:B------:R-:W-:Y:S01]  /*23b0*/  ISETP.NE.AND P6, PT, R36, 0x1, PT ;  /* 0x000000012400780c */ /* 0x000fe20003fc5270 */
[----:B------:R-:W-:Y:S01]  /*23c0*/  IMAD.WIDE.U32 R4, R18, UR4, R6 ;  /* 0x0000000412047c25 */ /* 0x000fe2000f8e0006 */
[----:B------:R-:W-:-:S03]  /*23d0*/  SEL R85, R3, RZ, !P0 ;  /* 0x000000ff03557207 */ /* 0x000fc60004000000 */
[----:B------:R-:W-:Y:S01]  /*23e0*/  IMAD R5, R18, UR5, R5 ;  /* 0x0000000512057c24 */ /* 0x000fe2000f8e0205 */
[----:B------:R-:W-:Y:S01]  /*23f0*/  ULDC.64 UR4, c[0x0][0x310] ;  /* 0x0000c40000047ab9 */ /* 0x000fe20000000a00 */
[----:B------:R-:W-:Y:S01]  /*2400*/  SEL R21, R0, RZ, !P0 ;  /* 0x000000ff00157207 */ /* 0x000fe20004000000 */
[----:B------:R-:W-:Y:S01]  /*2410*/  IMAD R0, R85, UR4, RZ ;  /* 0x0000000455007c24 */ /* 0x000fe2000f8e02ff */
[----:B------:R-:W-:-:S03]  /*2420*/  SHF.R.S32.HI R34, RZ, 0x1, R34 ;  /* 0x00000001ff227819 */ /* 0x000fc60000011422 */
[C---:B------:R-:W-:Y:S02]  /*2430*/  IMAD R3, R21.reuse, UR5, R0 ;  /* 0x0000000515037c24 */ /* 0x040fe4000f8e0200 */
[----:B------:R-:W-:Y:S01]  /*2440*/  IMAD.WIDE.U32 R24, R21, UR4, R4 ;  /* 0x0000000415187c25 */ /* 0x000fe2000f8e0004 */
[----:B------:R-:W-:Y:S05]  /*2450*/  @!P6 WARPSYNC.ALL ;  /* 0x000000000000e948 */ /* 0x000fea0003800000 */
[----:B------:R-:W-:Y:S01]  /*2460*/  VIADD R0, R38, 0x10 ;  /* 0x0000001026007836 */ /* 0x000fe20000000000 */
[----:B------:R-:W-:Y:S01]  /*2470*/  SHF.R.S32.HI R34, RZ, 0x1f, R34 ;  /* 0x0000001fff227819 */ /* 0x000fe20000011422 */
[----:B------:R-:W-:Y:S01]  /*2480*/  ULDC.64 UR4, c[0x0][0x330] ;  /* 0x0000cc0000047ab9 */ /* 0x000fe20000000a00 */
[----:B------:R-:W-:Y:S01]  /*2490*/  SHF.R.S32.HI R37, RZ, 0x1, R37 ;  /* 0x00000001ff257819 */ /* 0x000fe20000011425 */
[----:B------:R-:W-:Y:S01]  /*24a0*/  IMAD.WIDE.U32 R26, R18, UR4, R38 ;  /* 0x00000004121a7c25 */ /* 0x000fe2000f8e0026 */
[----:B------:R-:W-:Y:S01]  /*24b0*/  ULDC UR4, c[0x0][0x2f4] ;  /* 0x0000bd0000047ab9 */ /* 0x000fe20000000800 */
[----:B------:R-:W-:Y:S01]  /*24c0*/  LOP3.LUT R10, R10, 0xfffffffd, RZ, 0xc0, !PT ;  /* 0xfffffffd0a0a7812 */ /* 0x000fe200078ec0ff */
[----:B------:R-:W-:Y:S01]  /*24d0*/  ULDC.64 UR6, c[0x0][0x338] ;  /* 0x0000ce0000067ab9 */ /* 0x000fe20000000a00 */
[----:B------:R-:W-:Y:S01]  /*24e0*/  IMAD R4, R34, R28, RZ ;  /* 0x0000001c22047224 */ /* 0x000fe200078e02ff */
[----:B------:R-:W-:-:S02]  /*24f0*/  ISETP.GE.AND P1, PT, R0, UR4, PT ;  /* 0x0000000400007c0c */ /* 0x000fc4000bf26270 */
[----:B------:R-:W-:Y:S01]  /*2500*/  ISETP.GE.AND P0, PT, R38, UR4, PT ;  /* 0x0000000426007c0c */ /* 0x000fe2000bf06270 */
[----:B------:R-:W-:Y:S01]  /*2510*/  IMAD R6, R37, R29, R4 ;  /* 0x0000001d25067224 */ /* 0x000fe200078e0204 */
[----:B------:R-:W-:Y:S02]  /*2520*/  SEL R5, RZ, 0xffffffff, P1 ;  /* 0xffffffffff057807 */ /* 0x000fe40000800000 */
[----:B------:R-:W-:Y:S02]  /*2530*/  SEL R4, RZ, 0x1, P0 ;  /* 0x00000001ff047807 */ /* 0x000fe40000000000 */
[----:B------:R-:W-:Y:S01]  /*2540*/  LOP3.LUT P0, RZ, R19, 0x2, RZ, 0xc0, !PT ;  /* 0x0000000213ff7812 */ /* 0x000fe2000780c0ff */
[----:B------:R-:W-:Y:S02]  /*2550*/  IMAD.SHL.U32 R5, R5, 0x2, RZ ;  /* 0x0000000205057824 */ /* 0x000fe400078e00ff */
[----:B------:R-:W-:-:S03]  /*2560*/  IMAD.WIDE.U32 R86, R37, R28, R38 ;  /* 0x0000001c25567225 */ /* 0x000fc600078e0026 */
[----:B------:R-:W-:Y:S01]  /*2570*/  LOP3.LUT R7, R5, 0x2, R4, 0xe2, !PT ;  /* 0x0000000205077812 */ /* 0x000fe200078ee204 */
[----:B------:R-:W-:Y:S01]  /*2580*/  IMAD.IADD R3, R25, 0x1, R3 ;  /* 0x0000000119037824 */ /* 0x000fe200078e0203 */
[----:B------:R-:W-:Y:S01]  /*2590*/  IADD3 R89, P1, R24, R86, RZ ;  /* 0x0000005618597210 */ /* 0x000fe20007f3e0ff */
[C---:B------:R-:W-:Y:S02]  /*25a0*/  VIADD R4, R38.reuse, 0x20 ;  /* 0x0000002026047836 */ /* 0x040fe40000000000 */
[----:B------:R-:W-:Y:S01]  /*25b0*/  VIADD R5, R38, 0x30 ;  /* 0x0000003026057836 */ /* 0x000fe20000000000 */
[----:B------:R-:W-:Y:S01]  /*25c0*/  IADD3.X R86, R3, R87, R6, P1, !PT ;  /* 0x0000005703567210 */ /* 0x000fe20000ffe406 */
[----:B------:R-:W-:Y:S01]  /*25d0*/  IMAD R8, R34, R66, RZ ;  /* 0x0000004222087224 */ /* 0x000fe200078e02ff */
[----:B------:R-:W-:Y:S01]  /*25e0*/  @P0 LOP3.LUT R10, R10, 0x2, RZ, 0xfc, !PT ;  /* 0x000000020a0a0812 */ /* 0x000fe200078efcff */
[----:B------:R-:W-:Y:S01]  /*25f0*/  VIADD R6, R38, 0x40 ;  /* 0x0000004026067836 */ /* 0x000fe20000000000 */
[----:B------:R-:W-:-:S02]  /*2600*/  ISETP.GE.AND P0, PT, R4, UR4, PT ;  /* 0x0000000404007c0c */ /* 0x000fc4000bf06270 */
[----:B------:R-:W-:Y:S01]  /*2610*/  ISETP.GE.AND P1, PT, R5, UR4, PT ;  /* 0x0000000405007c0c */ /* 0x000fe2000bf26270 */
[C---:B------:R-:W-:Y:S01]  /*2620*/  IMAD R15, R37.reuse, R67, R8 ;  /* 0x00000043250f7224 */ /* 0x040fe200078e0208 */
[----:B------:R-:W-:Y:S02]  /*2630*/  SEL R8, RZ, 0x4, P0 ;  /* 0x00000004ff087807 */ /* 0x000fe40000000000 */
[----:B------:R-:W-:Y:S02]  /*2640*/  SEL R9, RZ, 0x8, P1 ;  /* 0x00000008ff097807 */ /* 0x000fe40000800000 */
[----:B------:R-:W-:Y:S01]  /*2650*/  ISETP.GE.AND P0, PT, R6, UR4, PT ;  /* 0x0000000406007c0c */ /* 0x000fe2000bf06270 */
[-C--:B------:R-:W-:Y:S01]  /*2660*/  IMAD.WIDE.U32 R30, R37, R66.reuse, R38 ;  /* 0x00000042251e7225 */ /* 0x080fe200078e0026 */
[----:B------:R-:W-:Y:S02]  /*2670*/  LOP3.LUT R7, R9, R7, R8, 0xfe, !PT ;  /* 0x0000000709077212 */ /* 0x000fe400078efe08 */
[----:B------:R-:W-:Y:S01]  /*2680*/  SEL R12, RZ, 0x10, P0 ;  /* 0x00000010ff0c7807 */ /* 0x000fe20000000000 */
[----:B------:R-:W-:Y:S01]  /*2690*/  IMAD.WIDE.U32 R64, R37, R66, R32 ;  /* 0x0000004225407225 */ /* 0x000fe200078e0020 */
[----:B0-----:R-:W-:-:S02]  /*26a0*/  ISETP.GE.AND P2, PT, R4, R13, PT ;  /* 0x0000000d0400720c */ /* 0x001fc40003f46270 */
[-C--:B------:R-:W-:Y:S01]  /*26b0*/  ISETP.GE.AND P0, PT, R38, R13.reuse, PT ;  /* 0x0000000d2600720c */ /* 0x080fe20003f06270 */
[----:B------:R-:W-:Y:S01]  /*26c0*/  IMAD R27, R18, UR5, R27 ;  /* 0x00000005121b7c24 */ /* 0x000fe2000f8e021b */
[----:B------:R-:W-:Y:S01]  /*26d0*/  LOP3.LUT R12, R7, R12, RZ, 0xfc, !PT ;  /* 0x0000000c070c7212 */ /* 0x000fe200078efcff */
[----:B------:R-:W-:Y:S01]  /*26e0*/  IMAD R85, R85, UR6, RZ ;  /* 0x0000000655557c24 */ /* 0x000fe2000f8e02ff */
[----:B------:R-:W-:Y:S01]  /*26f0*/  ISETP.GE.AND P1, PT, R0, R13, PT ;  /* 0x0000000d0000720c */ /* 0x000fe20003f26270 */
[----:B------:R-:W-:Y:S01]  /*2700*/  IMAD.IADD R31, R31, 0x1, R15 ;  /* 0x000000011f1f7824 */ /* 0x000fe200078e020f */
[----:B------:R-:W-:Y:S01]  /*2710*/  SEL R7, R13, RZ, P0 ;  /* 0x000000ff0d077207 */ /* 0x000fe20000000000 */
[----:B------:R-:W-:Y:S01]  /*2720*/  IMAD.IADD R65, R15, 0x1, R65 ;  /* 0x000000010f417824 */ /* 0x000fe200078e0241 */
[----:B------:R-:W-:Y:S01]  /*2730*/  SEL R15, R13, RZ, P2 ;  /* 0x000000ff0d0f7207 */ /* 0x000fe20001000000 */
[----:B------:R-:W-:Y:S01]  /*2740*/  IMAD R8, R34, R72, RZ ;  /* 0x0000004822087224 */ /* 0x000fe200078e02ff */
[----:B------:R-:W-:Y:S01]  /*2750*/  LOP3.LUT R10, R10, 0xfffffffe, RZ, 0xc0, !PT ;  /* 0xfffffffe0a0a7812 */ /* 0x000fe200078ec0ff */
[----:B------:R-:W-:Y:S01]  /*2760*/  IMAD R85, R21, UR7, R85 ;  /* 0x0000000715557c24 */ /* 0x000fe2000f8e0255 */
[----:B------:R-:W-:Y:S01]  /*2770*/  SEL R9, R13, RZ, P1 ;  /* 0x000000ff0d097207 */ /* 0x000fe20000800000 */
[----:B------:R-:W-:-:S04]  /*2780*/  IMAD.WIDE.U32 R26, R21, UR6, R26 ;  /* 0x00000006151a7c25 */ /* 0x000fc8000f8e001a */
[C---:B------:R-:W-:Y:S02]  /*2790*/  IMAD R21, R37.reuse, R73, R8 ;  /* 0x0000004925157224 */ /* 0x040fe400078e0208 */
[----:B------:R-:W-:Y:S02]  /*27a0*/  IMAD.IADD R8, R38, 0x1, R7 ;  /* 0x0000000126087824 */ /* 0x000fe400078e0207 */
[----:B------:R-:W-:Y:S01]  /*27b0*/  IMAD.WIDE.U32 R68, R37, R72, R38 ;  /* 0x0000004825447225 */ /* 0x000fe200078e0026 */
[----:B------:R-:W-:-:S03]  /*27c0*/  @P2 LOP3.LUT R10, R10, 0x1, RZ, 0xfc, !PT ;  /* 0x000000010a0a2812 */ /* 0x000fc600078efcff */
[----:B------:R-:W-:-:S04]  /*27d0*/  IMAD.WIDE.U32 R70, R37, R72, R32 ;  /* 0x0000004825467225 */ /* 0x000fc800078e0020 */
[----:B------:R-:W-:Y:S02]  /*27e0*/  IMAD.IADD R18, R4, 0x1, R15 ;  /* 0x0000000104127824 */ /* 0x000fe400078e020f */
[----:B------:R-:W-:Y:S01]  /*27f0*/  IMAD.IADD R14, R0, 0x1, R9 ;  /* 0x00000001000e7824 */ /* 0x000fe200078e0209 */
[----:B------:R-:W-:Y:S01]  /*2800*/  SHF.R.S32.HI R9, RZ, 0x1f, R8 ;  /* 0x0000001fff097819 */ /* 0x000fe20000011408 */
[----:B------:R-:W-:Y:S02]  /*2810*/  IMAD.IADD R69, R69, 0x1, R21 ;  /* 0x0000000145457824 */ /* 0x000fe400078e0215 */
[----:B------:R-:W-:Y:S01]  /*2820*/  IMAD.IADD R71, R21, 0x1, R71 ;  /* 0x0000000115477824 */ /* 0x000fe200078e0247 */
[----:B------:R-:W-:Y:S01]  /*2830*/  SHF.R.S32.HI R21, RZ, 0x1f, R18 ;  /* 0x0000001fff157819 */ /* 0x000fe20000011412 */
[----:B------:R0:W-:Y:S01]  /*2840*/  STL [R1], R10 ;  /* 0x0000000a01007387 */ /* 0x0001e20000100800 */
[----:B------:R-:W-:Y:S02]  /*2850*/  SHF.R.S32.HI R15, RZ, 0x1f, R14 ;  /* 0x0000001fff0f7819 */ /* 0x000fe4000001140e */
[----:B------:R-:W-:-:S02]  /*2860*/  LEA.HI R7, R9, R8, RZ, 0x3 ;  /* 0x0000000809077211 */ /* 0x000fc400078f18ff */
[----:B0-----:R-:W-:Y:S02]  /*2870*/  LEA.HI R10, R9, R8, RZ, 0x5 ;  /* 0x00000008090a7211 */ /* 0x001fe400078f28ff */
[CC--:B------:R-:W-:Y:S02]  /*2880*/  LEA.HI R9, R21.reuse, R18.reuse, RZ, 0x3 ;  /* 0x0000001215097211 */ /* 0x0c0fe400078f18ff */
[----:B------:R-:W-:Y:S02]  /*2890*/  LEA.HI R18, R21, R18, RZ, 0x5 ;  /* 0x0000001215127211 */ /* 0x000fe400078f28ff */
[CC--:B------:R-:W-:Y:S02]  /*28a0*/  LEA.HI R8, R15.reuse, R14.reuse, RZ, 0x3 ;  /* 0x0000000e0f087211 */ /* 0x0c0fe400078f18ff */
[----:B------:R-:W-:Y:S02]  /*28b0*/  LEA.HI R15, R15, R14, RZ, 0x5 ;  /* 0x0000000e0f0f7211 */ /* 0x000fe400078f28ff */
[----:B------:R-:W-:-:S02]  /*28c0*/  SHF.R.S32.HI R14, RZ, 0x5, R10 ;  /* 0x00000005ff0e7819 */ /* 0x000fc4000001140a */
[----:B------:R-:W-:Y:S01]  /*28d0*/  SHF.R.S32.HI R32, RZ, 0x5, R18 ;  /* 0x00000005ff207819 */ /* 0x000fe20000011412 */
[----:B------:R-:W-:Y:S01]  /*28e0*/  VIADD R78, R38, 0x50 ;  /* 0x00000050264e7836 */ /* 0x000fe20000000000 */
[----:B-----5:R-:W-:Y:S02]  /*28f0*/  SHF.R.S32.HI R33, RZ, 0x1f, R103 ;  /* 0x0000001fff217819 */ /* 0x020fe40000011467 */
[----:B------:R-:W-:Y:S02]  /*2900*/  IADD3 R74, P2, R37, R74, RZ ;  /* 0x0000004a254a7210 */ /* 0x000fe40007f5e0ff */
[----:B------:R-:W-:-:S03]  /*2910*/  SHF.R.S32.HI R20, RZ, 0x5, R15 ;  /* 0x00000005ff147819 */ /* 0x000fc6000001140f */
[----:B------:R-:W-:Y:S01]  /*2920*/  IMAD.X R75, R34, 0x1, R11, P2 ;  /* 0x00000001224b7824 */ /* 0x000fe200010e060b */
[----:B------:R-:W-:-:S04]  /*2930*/  ISETP.GE.AND P2, PT, R78, UR4, PT ;  /* 0x000000044e007c0c */ /* 0x000fc8000bf46270 */
[----:B------:R-:W-:Y:S01]  /*2940*/  SEL R11, RZ, 0x20, P2 ;  /* 0x00000020ff0b7807 */ /* 0x000fe20001000000 */
[----:B------:R-:W-:Y:S01]  /*2950*/  IMAD R95, R67, 0x90, RZ ;  /* 0x00000090435f7824 */ /* 0x000fe200078e02ff */
[----:B------:R-:W-:Y:S01]  /*2960*/  LOP3.LUT R77, R7, 0xfffffff8, RZ, 0xc0, !PT ;  /* 0xfffffff8074d7812 */ /* 0x000fe200078ec0ff */
[----:B------:R-:W-:Y:S01]  /*2970*/  IMAD.WIDE.U32 R30, R103, R66, R30 ;  /* 0x00000042671e7225 */ /* 0x000fe200078e001e */
[----:B------:R-:W-:-:S03]  /*2980*/  LOP3.LUT R76, R8, 0xfffffff8, RZ, 0xc0, !PT ;  /* 0xfffffff8084c7812 */ /* 0x000fc600078ec0ff */
[----:B------:R-:W-:-:S04]  /*2990*/  IMAD.WIDE.U32 R64, R103, R66, R64 ;  /* 0x0000004267407225 */ /* 0x000fc800078e0040 */
[----:B------:R-:W-:-:S04]  /*29a0*/  IMAD.WIDE.U32 R68, R103, R72, R68 ;  /* 0x0000004867447225 */ /* 0x000fc800078e0044 */
[----:B------:R-:W-:Y:S01]  /*29b0*/  IMAD.WIDE.U32 R70, R103, R72, R70 ;  /* 0x0000004867467225 */ /* 0x000fe200078e0046 */
[----:B------:R-:W-:-:S03]  /*29c0*/  SHF.R.S32.HI R99, RZ, 0x1f, R77 ;  /* 0x0000001fff637819 */ /* 0x000fc6000001144d */
[----:B------:R-:W-:Y:S01]  /*29d0*/  IMAD.SHL.U32 R106, R13, 0x2, RZ ;  /* 0x000000020d6a7824 */ /* 0x000fe200078e00ff */
[----:B------:R-:W-:Y:S01]  /*29e0*/  SHF.R.S32.HI R98, RZ, 0x1f, R76 ;  /* 0x0000001fff627819 */ /* 0x000fe2000001144c */
[----:B------:R-:W-:Y:S02]  /*29f0*/  VIADD R109, R36, 0x8 ;  /* 0x00000008246d7836 */ /* 0x000fe40000000000 */
[----:B------:R-:W-:Y:S01]  /*2a00*/  IMAD.IADD R85, R27, 0x1, R85 ;  /* 0x000000011b557824 */ /* 0x000fe200078e0255 */
[C---:B--2---:R-:W-:Y:S02]  /*2a10*/  LOP3.LUT R21, R41.reuse, 0x18, R9, 0xf8, !PT ;  /* 0x0000001829157812 */ /* 0x044fe400078ef809 */
[C---:B------:R-:W-:Y:S02]  /*2a20*/  LOP3.LUT R10, R41.reuse, 0x18, R7, 0xf8, !PT ;  /* 0x00000018290a7812 */ /* 0x040fe400078ef807 */
[----:B------:R-:W-:Y:S02]  /*2a30*/  LOP3.LUT R18, R41, 0x18, R8, 0xf8, !PT ;  /* 0x0000001829127812 */ /* 0x000fe400078ef808 */
[----:B---3--:R-:W-:-:S02]  /*2a40*/  LOP3.LUT R21, R21, R35, RZ, 0x3c, !PT ;  /* 0x0000002315157212 */ /* 0x008fc400078e3cff */
[----:B------:R-:W-:Y:S01]  /*2a50*/  LOP3.LUT R15, R10, R35, RZ, 0x3c, !PT ;  /* 0x000000230a0f7212 */ /* 0x000fe200078e3cff */
[----:B------:R-:W-:Y:S02]  /*2a60*/  IMAD R10, R33, R66, RZ ;  /* 0x00000042210a7224 */ /* 0x000fe400078e02ff */
[--C-:B----4-:R-:W-:Y:S02]  /*2a70*/  IMAD R32, R32, 0x1200, R40.reuse ;  /* 0x0000120020207824 */ /* 0x110fe400078e0228 */
[----:B------:R-:W-:Y:S02]  /*2a80*/  IMAD R14, R14, 0x1200, R40 ;  /* 0x000012000e0e7824 */ /* 0x000fe400078e0228 */
[----:B------:R-:W-:Y:S02]  /*2a90*/  IMAD.IADD R100, R32, 0x1, R21 ;  /* 0x0000000120647824 */ /* 0x000fe400078e0215 */
[----:B------:R-:W-:Y:S02]  /*2aa0*/  IMAD R21, R103, R67, R10 ;  /* 0x0000004367157224 */ /* 0x000fe400078e020a */
[----:B------:R-:W-:-:S02]  /*2ab0*/  IMAD R10, R33, R72, RZ ;  /* 0x00000048210a7224 */ /* 0x000fc400078e02ff */
[----:B------:R-:W-:Y:S01]  /*2ac0*/  IMAD.IADD R102, R14, 0x1, R15 ;  /* 0x000000010e667824 */ /* 0x000fe200078e020f */
[----:B------:R-:W-:Y:S01]  /*2ad0*/  LOP3.LUT R101, R18, R35, RZ, 0x3c, !PT ;  /* 0x0000002312657212 */ /* 0x000fe200078e3cff */
[----:B------:R-:W-:Y:S01]  /*2ae0*/  IMAD R15, R29, 0x90, RZ ;  /* 0x000000901d0f7824 */ /* 0x000fe200078e02ff */
[----:B------:R-:W-:Y:S01]  /*2af0*/  LOP3.LUT R18, R12, R11, RZ, 0xfc, !PT ;  /* 0x0000000b0c127212 */ /* 0x000fe200078efcff */
[----:B------:R-:W-:Y:S01]  /*2b00*/  IMAD.WIDE.U32 R28, R28, 0x90, RZ ;  /* 0x000000901c1c7825 */ /* 0x000fe200078e00ff */
[----:B------:R-:W-:-:S03]  /*2b10*/  LOP3.LUT R11, R12, 0x1, RZ, 0xc0, !PT ;  /* 0x000000010c0b7812 */ /* 0x000fc600078ec0ff */
[----:B------:R-:W-:Y:S01]  /*2b20*/  IMAD R81, R103, R73, R10 ;  /* 0x0000004967517224 */ /* 0x000fe200078e020a */
[----:B------:R-:W-:Y:S01]  /*2b30*/  LOP3.LUT R10, R9, 0xfffffff8, RZ, 0xc0, !PT ;  /* 0xfffffff8090a7812 */ /* 0x000fe200078ec0ff */
[----:B------:R-:W-:Y:S02]  /*2b40*/  IMAD R33, R73, 0x90, RZ ;  /* 0x0000009049217824 */ /* 0x000fe400078e02ff */
[----:B------:R-:W-:Y:S02]  /*2b50*/  IMAD R20, R20, 0x1200, R40 ;  /* 0x0000120014147824 */ /* 0x000fe400078e0228 */
[----:B------:R-:W-:Y:S01]  /*2b60*/  IMAD.WIDE.U32 R66, R66, 0x90, RZ ;  /* 0x0000009042427825 */ /* 0x000fe200078e00ff */
[----:B------:R-:W-:-:S03]  /*2b70*/  LOP3.LUT R12, R18, 0x2, RZ, 0xc0, !PT ;  /* 0x00000002120c7812 */ /* 0x000fc600078ec0ff */
[----:B------:R-:W-:Y:S01]  /*2b80*/  IMAD.WIDE.U32 R72, R72, 0x90, RZ ;  /* 0x0000009048487825 */ /* 0x000fe200078e00ff */
[C---:B------:R-:W-:Y:S02]  /*2b90*/  LOP3.LUT R13, R18.reuse, 0x4, RZ, 0xc0, !PT ;  /* 0x00000004120d7812 */ /* 0x040fe400078ec0ff */
[C---:B------:R-:W-:Y:S01]  /*2ba0*/  LOP3.LUT R14, R18.reuse, 0x8, RZ, 0xc0, !PT ;  /* 0x00000008120e7812 */ /* 0x040fe200078ec0ff */
[----:B------:R-:W-:Y:S01]  /*2bb0*/  IMAD.IADD R94, R29, 0x1, R15 ;  /* 0x000000011d5e7824 */ /* 0x000fe200078e020f */
[----:B------:R-:W-:Y:S01]  /*2bc0*/  LOP3.LUT R15, R18, 0x10, RZ, 0xc0, !PT ;  /* 0x00000010120f7812 */ /* 0x000fe200078ec0ff */
[----:B------:R-:W-:Y:S01]  /*2bd0*/  IMAD.IADD R83, R69, 0x1, R81 ;  /* 0x0000000145537824 */ /* 0x000fe200078e0251 */
[----:B------:R-:W-:Y:S01]  /*2be0*/  SHF.R.S32.HI R97, RZ, 0x1f, R10 ;  /* 0x0000001fff617819 */ /* 0x000fe2000001140a */
[----:B------:R-:W-:Y:S01]  /*2bf0*/  IMAD.IADD R101, R20, 0x1, R101 ;  /* 0x0000000114657824 */ /* 0x000fe200078e0265 */
[----:B------:R-:W-:Y:S01]  /*2c00*/  LOP3.LUT R18, R18, 0x20, RZ, 0xc0, !PT ;  /* 0x0000002012127812 */ /* 0x000fe200078ec0ff */
[----:B------:R-:W-:-:S02]  /*2c10*/  IMAD.IADD R95, R67, 0x1, R95 ;  /* 0x00000001435f7824 */ /* 0x000fc400078e025f */
[----:B------:R-:W-:Y:S02]  /*2c20*/  IMAD.IADD R96, R73, 0x1, R33 ;  /* 0x0000000149607824 */ /* 0x000fe400078e0221 */
[----:B------:R-:W-:Y:S02]  /*2c30*/  IMAD.IADD R84, R31, 0x1, R21 ;  /* 0x000000011f547824 */ /* 0x000fe400078e0215 */
[----:B------:R-:W-:Y:S02]  /*2c40*/  IMAD.IADD R82, R21, 0x1, R65 ;  /* 0x0000000115527824 */ /* 0x000fe400078e0241 */
[----:B------:R-:W-:Y:S01]  /*2c50*/  IMAD.IADD R81, R81, 0x1, R71 ;  /* 0x0000000151517824 */ /* 0x000fe200078e0247 */
[----:B------:R-:W-:Y:S06]  /*2c60*/  @!P6 BAR.SYNC.DEFER_BLOCKING 0x9, 0x100 ;  /* 0x024400000000eb1d */ /* 0x000fec0000010000 */
.L_x_2399:
[----:B------:R-:W2:Y:S01]  /*2c70*/  LDL R20, [R1+0xfc] ;  /* 0x0000fc0001147983 */ /* 0x000ea20000100800 */
[----:B0-----:R-:W0:Y:S01]  /*2c80*/  LDC.64 R90, c[0x0][0x2e8] ;  /* 0x0000ba00ff5a7b82 */ /* 0x001e220000000a00 */
[----:B------:R-:W-:Y:S01]  /*2c90*/  VIADD R39, R16, 0xffffffff ;  /* 0xffffffff10277836 */ /* 0x000fe20000000000 */
[----:B------:R-:W-:Y:S01]  /*2ca0*/  LOP3.LUT P4, RZ, R19, 0x2, RZ, 0xc0, !PT ;  /* 0x0000000213ff7812 */ /* 0x000fe2000788c0ff */
[----:B------:R-:W-:Y:S05]  /*2cb0*/  YIELD ;  /* 0x0000000000007946 */ /* 0x000fea0003800000 */
[----:B-1----:R-:W1:Y:S01]  /*2cc0*/  LDC R104, c[0x0][0x3f4] ;  /* 0x0000fd00ff687b82 */ /* 0x002e620000000800 */
        /* <DEDUP_REMOVED lines=8> */
[C---:B0-----:R-:W-:Y:S02]  /*2d50*/  LEA R36, P3, R16.reuse, R90, 0x1 ;  /* 0x0000005a10247211 */ /* 0x041fe400078608ff */
        /* <DEDUP_REMOVED lines=23> */
[----:B------:R-:W0:Y:S01]  /*2ed0*/  S2R R34, SR_TID.X ;  /* 0x0000000000227919 */ /* 0x000e220000002100 */
        /* <DEDUP_REMOVED lines=12> */
[----:B0-----:R-:W-:-:S02]  /*2fa0*/  VIADD R38, R34, 0xffffff80 ;  /* 0xffffff8022267836 */ /* 0x001fc40000000000 */
[----:B------:R-:W-:-:S05]  /*2fb0*/  VIADD R34, R34, 0xffffff80 ;  /* 0xffffff8022227836 */ /* 0x000fca0000000000 */
[----:B------:R-:W-:Y:S02]  /*2fc0*/  LEA.HI R34, R34, R38, RZ, 0x1 ;  /* 0x0000002622227211 */ /* 0x000fe400078f08ff */
[----:B------:R-:W-:Y:S02]  /*2fd0*/  CS2R R38, SRZ ;  /* 0x0000000000267805 */ /* 0x000fe4000001ff00 */
[----:B------:R-:W-:-:S04]  /*2fe0*/  SHF.R.S32.HI R34, RZ, 0x1, R34 ;  /* 0x00000001ff227819 */ /* 0x000fc80000011422 */
[----:B------:R-:W-:-:S13]  /*2ff0*/  ISETP.GE.AND P4, PT, R34, R87, PT ;  /* 0x000000572200720c */ /* 0x000fda0003f86270 */
[----:B------:R-:W-:Y:S05]  /*3000*/  @P4 BRA `(.L_x_2348) ;  /* 0x0000000000b84947 */ /* 0x000fea0003800000 */
[----:B------:R-:W2:Y:S04]  /*3010*/  LDL.64 R112, [R1+0xb0] ;  /* 0x0000b00001707983 */ /* 0x000ea80000100a00 */
        /* <DEDUP_REMOVED lines=45> */
.L_x_2348:
[----:B------:R-:W-:Y:S05]  /*32f0*/  BSYNC B1 ;  /* 0x0000000000017941 */ /* 0x000fea0003800000 */
.L_x_2347:
        /* <DEDUP_REMOVED lines=52> */
.L_x_2349:
[----:B------:R-:W2:Y:S01]  /*3640*/  LDL R32, [R1+0xa8] ;  /* 0x0000a80001207983 */ /* 0x000ea20000100800 */
[----:B------:R-:W-:Y:S01]  /*3650*/  IMAD R20, R144, 0x8, R22 ;  /* 0x0000000890147824 */ /* 0x000fe200078e0216 */
[----:B------:R-:W-:Y:S01]  /*3660*/  BSSY B1, `(.L_x_2350) ;  /* 0x0000004000017945 */ /* 0x000fe20003800000 */
[----:B--2---:R-:W-:-:S04]  /*3670*/  SHF.L.U32 R88, R32, 0x1f, RZ ;  /* 0x0000001f20587819 */ /* 0x004fc800000006ff */
[----:B------:R-:W0:Y:S02]  /*3680*/  SYNCS.PHASECHK.TRANS64.TRYWAIT P5, [R20+URZ+0x31c90], R88 ;  /* 0x031c9058140075a7 */ /* 0x000e2400080a017f */
[----:B0-----:R-:W-:Y:S05]  /*3690*/  @!P5 BRA `(.L_x_2351) ;  /* 0x0000023400f0d947 */ /* 0x001fea0003800000 */
.L_x_2660:
[----:B------:R-:W-:Y:S05]  /*36a0*/  BSYNC B1 ;  /* 0x0000000000017941 */ /* 0x000fea0003800000 */
.L_x_2350:
[----:B------:R-:W-:Y:S05]  /*36b0*/  @P4 BRA `(.L_x_2352) ;  /* 0x0000003800104947 */ /* 0x000fea0003800000 */
[----:B------:R-:W-:Y:S01]  /*36c0*/  ISETP.NE.AND P4, PT, R11, RZ, PT ;  /* 0x000000ff0b00720c */ /* 0x000fe20003f85270 */
[----:B------:R-:W-:-:S12]  /*36d0*/  BSSY B1, `(.L_x_2353) ;  /* 0x0000036000017945 */ /* 0x000fd80003800000 */
[----:B------:R-:W-:Y:S05]  /*36e0*/  @!P4 BRA `(.L_x_2354) ;  /* 0x0000000000d0c947 */ /* 0x000fea0003800000 */
[----:B------:R-:W2:Y:S01]  /*36f0*/  LDL.64 R56, [R1+0xb0] ;  /* 0x0000b00001387983 */ /* 0x000ea20000100a00 */
[----:B------:R-:W-:Y:S03]  /*3700*/  BSSY B2, `(.L_x_2355) ;  /* 0x0000031000027945 */ /* 0x000fe60003800000 */
[----:B------:R1:W3:Y:S01]  /*3710*/  LDS.128 R32, [R80+0x16800] ;  /* 0x0168000050207984 */ /* 0x0002e20000000c00 */
[----:B--2---:R-:W-:-:S13]  /*3720*/  ISETP.GE.AND P4, PT, R56, R104, PT ;  /* 0x000000683800720c */ /* 0x004fda0003f86270 */
[----:B-1-3--:R-:W-:Y:S05]  /*3730*/  @P4 BRA `(.L_x_2356) ;  /* 0x0000000000b44947 */ /* 0x00afea0003800000 */
[----:B------:R-:W-:Y:S01]  /*3740*/  SHF.R.U64 R59, R90, 0x10, R91 ;  /* 0x000000105a3b7819 */ /* 0x000fe2000000125b */
[----:B------:R-:W-:Y:S01]  /*3750*/  IMAD.U32 R90, R33, 0x10000, RZ ;  /* 0x00010000215a7824 */ /* 0x000fe200078e00ff */
        /* <DEDUP_REMOVED lines=43> */
.L_x_2356:
[----:B------:R-:W-:Y:S05]  /*3a10*/  BSYNC B2 ;  /* 0x0000000000027941 */ /* 0x000fea0003800000 */
.L_x_2355:
[----:B------:R1:W-:Y:S02]  /*3a20*/  STG.E.128 desc[UR60][R36.64], R32 ;  /* 0x0000002024007986 */ /* 0x0003e4000c101d3c */
.L_x_2354:
[----:B------:R-:W-:Y:S05]  /*3a30*/  BSYNC B1 ;  /* 0x0000000000017941 */ /* 0x000fea0003800000 */
.L_x_2353:
        /* <DEDUP_REMOVED lines=53> */
.L_x_2360:
[----:B------:R-:W-:Y:S05]  /*3d90*/  BSYNC B2 ;  /* 0x0000000000027941 */ /* 0x000fea0003800000 */
.L_x_2359:
[----:B------:R2:W-:Y:S02]  /*3da0*/  STG.E.128 desc[UR60][R36.64+0x20], R32 ;  /* 0x0000202024007986 */ /* 0x0005e4000c101d3c */
.L_x_2358:
[----:B------:R-:W-:Y:S05]  /*3db0*/  BSYNC B1 ;  /* 0x0000000000017941 */ /* 0x000fea0003800000 */
.L_x_2357:
        /* <DEDUP_REMOVED lines=52> */
.L_x_2364:
[----:B------:R-:W-:Y:S05]  /*4100*/  BSYNC B2 ;  /* 0x0000000000027941 */ /* 0x000fea0003800000 */
.L_x_2363:
[----:B------:R3:W-:Y:S02]  /*4110*/  STG.E.128 desc[UR60][R36.64+0x40], R32 ;  /* 0x0000402024007986 */ /* 0x0007e4000c101d3c */
.L_x_2362:
[----:B------:R-:W-:Y:S05]  /*4120*/  BSYNC B1 ;  /* 0x0000000000017941 */ /* 0x000fea0003800000 */
.L_x_2361:
        /* <DEDUP_REMOVED lines=52> */
.L_x_2368:
[----:B------:R-:W-:Y:S05]  /*4470*/  BSYNC B2 ;  /* 0x0000000000027941 */ /* 0x000fea0003800000 */
.L_x_2367:
[----:B------:R4:W-:Y:S02]  /*4480*/  STG.E.128 desc[UR60][R36.64+0x60], R32 ;  /* 0x0000602024007986 */ /* 0x0009e4000c101d3c */
.L_x_2366:
[----:B------:R-:W-:Y:S05]  /*4490*/  BSYNC B1 ;  /* 0x0000000000017941 */ /* 0x000fea0003800000 */
.L_x_2365:
        /* <DEDUP_REMOVED lines=53> */
.L_x_2372:
[----:B------:R-:W-:Y:S05]  /*47f0*/  BSYNC B2 ;  /* 0x0000000000027941 */ /* 0x000fea0003800000 */
.L_x_2371:
[----:B------:R1:W-:Y:S02]  /*4800*/  STG.E.128 desc[UR60][R36.64+0x80], R32 ;  /* 0x0000802024007986 */ /* 0x0003e4000c101d3c */
.L_x_2370:
[----:B------:R-:W-:Y:S05]  /*4810*/  BSYNC B1 ;  /* 0x0000000000017941 */ /* 0x000fea0003800000 */
.L_x_2369:
        /* <DEDUP_REMOVED lines=41> */
[CC--:B------:R-:W-:Y:S01]  /*4ab0*/  FMUL.FTZ R34, R32.reuse, R108.reuse ;  /* 0x0000006c20227220 */ /* 0x0c0fe20000410000 */
        /* <DEDUP_REMOVED lines=10> */
.L_x_2374:
[----:B------:R-:W-:Y:S05]  /*4b60*/  BSYNC B1 ;  /* 0x0000000000017941 */ /* 0x000fea0003800000 */
.L_x_2373:
[----:B------:R1:W-:Y:S01]  /*4b70*/  STG.E.128 desc[UR60][R36.64+0xa0], R32 ;  /* 0x0000a02024007986 */ /* 0x0003e2000c101d3c */
[----:B------:R-:W-:Y:S05]  /*4b80*/  BRA `(.L_x_2352) ;  /* 0x0000002000dc7947 */ /* 0x000fea0003800000 */
.L_x_2346:
        /* <DEDUP_REMOVED lines=15> */
[----:B------:R-:W-:-:S04]  /*4c80*/  LEA.HI R32, R32, R33, RZ, 0x1 ;  /* 0x0000002120207211 */ /* 0x000fc800078f08ff */
[----:B------:R-:W-:-:S04]  /*4c90*/  SHF.R.S32.HI R32, RZ, 0x1, R32 ;  /* 0x00000001ff207819 */ /* 0x000fc80000011420 */
[----:B------:R-:W-:Y:S02]  /*4ca0*/  ISETP.GE.AND P4, PT, R32, R87, PT ;  /* 0x000000572000720c */ /* 0x000fe40003f86270 */
[----:B------:R-:W-:-:S11]  /*4cb0*/  CS2R R32, SRZ ;  /* 0x0000000000207805 */ /* 0x000fd6000001ff00 */
[----:B------:R-:W-:Y:S05]  /*4cc0*/  @P4 BRA `(.L_x_2376) ;  /* 0x0000000000804947 */ /* 0x000fea0003800000 */
[----:B------:R-:W2:Y:S01]  /*4cd0*/  LDL.64 R62, [R1+0x40] ;  /* 0x00004000013e7983 */ /* 0x000ea20000100a00 */
        /* <DEDUP_REMOVED lines=21> */
[----:B--2---:R-:W-:-:S13]  /*4e30*/  ISETP.GE.AND P3, PT, R62, R104, PT ;  /* 0x000000683e00720c */ /* 0x004fda0003f66270 */
[----:B------:R-:W5:Y:S04]  /*4e40*/  @!P3 LDG.E.128 R40, desc[UR60][R44.64] ;  /* 0x0000003c2c28b981 */ /* 0x000f68000c1e1d00 */
[----:B------:R-:W5:Y:S01]  /*4e50*/  @!P3 LDG.E.128 R52, desc[UR60][R56.64] ;  /* 0x0000003c3834b981 */ /* 0x000f62000c1e1d00 */
[----:B------:R-:W-:-:S13]  /*4e60*/  ISETP.GE.AND P3, PT, R0, R104, PT ;  /* 0x000000680000720c */ /* 0x000fda0003f66270 */
[----:B------:R-:W5:Y:S04]  /*4e70*/  @!P3 LDG.E.128 R36, desc[UR60][R44.64+0x20] ;  /* 0x0000203c2c24b981 */ /* 0x000f68000c1e1d00 */
[----:B------:R-:W5:Y:S01]  /*4e80*/  @!P3 LDG.E.128 R48, desc[UR60][R56.64+0x20] ;  /* 0x0000203c3830b981 */ /* 0x000f62000c1e1d00 */
[----:B------:R-:W-:-:S13]  /*4e90*/  ISETP.GE.AND P3, PT, R4, R104, PT ;  /* 0x000000680400720c */ /* 0x000fda0003f66270 */
[----:B------:R0:W5:Y:S02]  /*4ea0*/  @!P3 LDG.E.128 R32, desc[UR60][R44.64+0x40] ;  /* 0x0000403c2c20b981 */ /* 0x000164000c1e1d00 */
[----:B0-----:R-:W-:-:S06]  /*4eb0*/  CS2R R44, SRZ ;  /* 0x00000000002c7805 */ /* 0x001fcc000001ff00 */
[----:B------:R0:W5:Y:S02]  /*4ec0*/  @!P3 LDG.E.128 R44, desc[UR60][R56.64+0x40] ;  /* 0x0000403c382cb981 */ /* 0x000164000c1e1d00 */
.L_x_2376:
[----:B------:R-:W-:Y:S05]  /*4ed0*/  BSYNC B1 ;  /* 0x0000000000017941 */ /* 0x000fea0003800000 */
.L_x_2375:
        /* <DEDUP_REMOVED lines=43> */
.L_x_2377:
[----:B------:R-:W2:Y:S01]  /*5190*/  LDL R56, [R1+0xa8] ;  /* 0x0000a80001387983 */ /* 0x000ea20000100800 */
[----:B------:R-:W-:Y:S01]  /*51a0*/  IMAD R20, R144, 0x8, R22 ;  /* 0x0000000890147824 */ /* 0x000fe200078e0216 */
[----:B------:R-:W-:Y:S01]  /*51b0*/  BSSY B1, `(.L_x_2378) ;  /* 0x0000004000017945 */ /* 0x000fe20003800000 */
[----:B--2---:R-:W-:-:S04]  /*51c0*/  SHF.L.U32 R88, R56, 0x1f, RZ ;  /* 0x0000001f38587819 */ /* 0x004fc800000006ff */
[----:B------:R-:W0:Y:S02]  /*51d0*/  SYNCS.PHASECHK.TRANS64.TRYWAIT P5, [R20+URZ+0x31c90], R88 ;  /* 0x031c9058140075a7 */ /* 0x000e2400080a017f */
[----:B0-----:R-:W-:Y:S05]  /*51e0*/  @!P5 BRA `(.L_x_2379) ;  /* 0x0000021c0030d947 */ /* 0x001fea0003800000 */
.L_x_2661:
[----:B------:R-:W-:Y:S05]  /*51f0*/  BSYNC B1 ;  /* 0x0000000000017941 */ /* 0x000fea0003800000 */
.L_x_2378:
[----:B------:R-:W-:Y:S05]  /*5200*/  @P4 BRA `(.L_x_2352) ;  /* 0x0000001c003c4947 */ /* 0x000fea0003800000 */
[----:B------:R-:W1:Y:S01]  /*5210*/  S2R R56, SR_TID.X ;  /* 0x0000000000387919 */ /* 0x000e620000002100 */
[----:B------:R-:W2:Y:S01]  /*5220*/  LDC R107, c[0x0][0x2f4] ;  /* 0x0000bd00ff6b7b82 */ /* 0x000ea20000000800 */
[----:B------:R-:W-:Y:S01]  /*5230*/  ISETP.NE.AND P4, PT, R11, RZ, PT ;  /* 0x000000ff0b00720c */ /* 0x000fe20003f85270 */
[----:B------:R-:W-:Y:S01]  /*5240*/  ULDC.64 UR4, c[0x0][0x300] ;  /* 0x0000c00000047ab9 */ /* 0x000fe20000000a00 */
[----:B------:R-:W-:Y:S01]  /*5250*/  IMAD.MOV.U32 R93, RZ, RZ, R92 ;  /* 0x000000ffff5d7224 */ /* 0x000fe200078e005c */
[----:B------:R-:W-:Y:S01]  /*5260*/  BSSY B1, `(.L_x_2380) ;  /* 0x0000094000017945 */ /* 0x000fe20003800000 */
[----:B------:R-:W-:Y:S02]  /*5270*/  IMAD.MOV.U32 R92, RZ, RZ, R60 ;  /* 0x000000ffff5c7224 */ /* 0x000fe400078e003c */
[----:B--2---:R-:W-:Y:S02]  /*5280*/  IMAD.IADD R111, R107, 0x1, -R106 ;  /* 0x000000016b6f7824 */ /* 0x004fe400078e0a6a */
[----:B-1----:R-:W-:-:S02]  /*5290*/  VIADD R58, R56, 0xffffff80 ;  /* 0xffffff80383a7836 */ /* 0x002fc40000000000 */
[C---:B------:R-:W-:Y:S02]  /*52a0*/  VIADD R57, R56.reuse, 0xffffff80 ;  /* 0xffffff8038397836 */ /* 0x040fe40000000000 */
[C---:B------:R-:W-:Y:S02]  /*52b0*/  VIADD R59, R56.reuse, 0xffffff80 ;  /* 0xffffff80383b7836 */ /* 0x040fe40000000000 */
[----:B------:R-:W-:Y:S01]  /*52c0*/  VIADD R56, R56, 0xffffff80 ;  /* 0xffffff8038387836 */ /* 0x000fe20000000000 */
[----:B------:R-:W-:-:S04]  /*52d0*/  LEA.HI R57, R57, R58, RZ, 0x1 ;  /* 0x0000003a39397211 */ /* 0x000fc800078f08ff */
[----:B------:R-:W-:Y:S02]  /*52e0*/  LEA.HI R56, R56, R59, RZ, 0x1 ;  /* 0x0000003b38387211 */ /* 0x000fe400078f08ff */
[----:B------:R-:W-:Y:S02]  /*52f0*/  SHF.R.S32.HI R57, RZ, 0x1, R57 ;  /* 0x00000001ff397819 */ /* 0x000fe40000011439 */
[----:B------:R-:W-:-:S03]  /*5300*/  SHF.R.S32.HI R56, RZ, 0x1, R56 ;  /* 0x00000001ff387819 */ /* 0x000fc60000011438 */
[----:B------:R-:W-:Y:S01]  /*5310*/  IMAD.WIDE.U32 R92, R57, UR4, R92 ;  /* 0x00000004395c7c25 */ /* 0x000fe2000f8e005c */
[----:B------:R-:W-:-:S05]  /*5320*/  SHF.R.S32.HI R56, RZ, 0x1f, R56 ;  /* 0x0000001fff387819 */ /* 0x000fca0000011438 */
[----:B------:R-:W-:-:S04]  /*5330*/  IMAD R56, R56, UR4, RZ ;  /* 0x0000000438387c24 */ /* 0x000fc8000f8e02ff */
[----:B------:R-:W-:-:S04]  /*5340*/  IMAD R56, R57, UR5, R56 ;  /* 0x0000000539387c24 */ /* 0x000fc8000f8e0238 */
[----:B------:R-:W-:Y:S01]  /*5350*/  IMAD.IADD R108, R56, 0x1, R93 ;  /* 0x00000001386c7824 */ /* 0x000fe200078e025d */
[----:B------:R-:W-:Y:S06]  /*5360*/  @!P4 BRA `(.L_x_2381) ;  /* 0x00000008000cc947 */ /* 0x000fec0003800000 */
[----:B------:R-:W2:Y:S04]  /*5370*/  LDL R62, [R1+0xb8] ;  /* 0x0000b800013e7983 */ /* 0x000ea80000100800 */
[----:B------:R-:W3:Y:S04]  /*5380*/  LDL R58, [R1+0xbc] ;  /* 0x0000bc00013a7983 */ /* 0x000ee80000100800 */
[----:B------:R-:W4:Y:S04]  /*5390*/  LDL R59, [R1+0xc0] ;  /* 0x0000c000013b7983 */ /* 0x000f280000100800 */
[----:B------:R-:W5:Y:S01]  /*53a0*/  LDL.64 R126, [R1+0x40] ;  /* 0x00004000017e7983 */ /* 0x000f620000100a00 */
        /* <DEDUP_REMOVED lines=8> */
[----:B------:R-:W-:Y:S01]  /*5430*/  SHF.R.S32.HI R57, RZ, 0x2, R57 ;  /* 0x00000002ff397819 */ /* 0x000fe20000011439 */
        /* <DEDUP_REMOVED lines=11> */
[----:B-----5:R-:W-:-:S13]  /*54f0*/  ISETP.GE.AND P4, PT, R126, R104, PT ;  /* 0x000000687e00720c */ /* 0x020fda0003f86270 */
        /* <DEDUP_REMOVED lines=93> */
.L_x_2383:
[----:B------:R-:W-:Y:S05]  /*5ad0*/  BSYNC B2 ;  /* 0x0000000000027941 */ /* 0x000fea0003800000 */
.L_x_2382:
        /* <DEDUP_REMOVED lines=12> */
.L_x_2381:
[----:B------:R-:W-:Y:S05]  /*5ba0*/  BSYNC B1 ;  /* 0x0000000000017941 */ /* 0x000fea0003800000 */
.L_x_2380:
        /* <DEDUP_REMOVED lines=120> */
.L_x_2387:
[----:B------:R-:W-:Y:S05]  /*6330*/  BSYNC B2 ;  /* 0x0000000000027941 */ /* 0x000fea0003800000 */
.L_x_2386:
        /* <DEDUP_REMOVED lines=12> */
.L_x_2385:
[----:B------:R-:W-:Y:S05]  /*6400*/  BSYNC B1 ;  /* 0x0000000000017941 */ /* 0x000fea0003800000 */
.L_x_2384:
[----:B------:R-:W-:-:S13]  /*6410*/  ISETP.NE.AND P4, PT, R13, RZ, PT ;  /* 0x000000ff0d00720c */ /* 0x000fda0003f85270 */
[----:B------:R-:W-:Y:S05]  /*6420*/  @!P4 BRA `(.L_x_2352) ;  /* 0x0000000800b4c947 */ /* 0x000fea0003800000 */
[----:B---3--:R-:W3:Y:S04]  /*6430*/  LDL R36, [R1] ;  /* 0x0000000001247983 */ /* 0x008ee80000100800 */
        /* <DEDUP_REMOVED lines=123> */
.L_x_2389:
[----:B------:R-:W-:Y:S05]  /*6bf0*/  BSYNC B1 ;  /* 0x0000000000017941 */ /* 0x000fea0003800000 */
.L_x_2388:
        /* <DEDUP_REMOVED lines=10> */
.L_x_2345:
[----:B------:R-:W2:Y:S02]  /*6ca0*/  LDL R32, [R1+0xac] ;  /* 0x0000ac0001207983 */ /* 0x000ea40000100800 */
[----:B--2---:R-:W-:-:S13]  /*6cb0*/  ISETP.NE.AND P3, PT, R32, 0x3, PT ;  /* 0x000000032000780c */ /* 0x004fda0003f65270 */
[----:B------:R-:W-:Y:S05]  /*6cc0*/  @!P3 BRA `(.L_x_2390) ;  /* 0x000000000004b947 */ /* 0x000fea0003800000 */
[----:B------:R-:W-:Y:S01]  /*6cd0*/  BPT.TRAP 0x1 ;  /* 0x000000040000795c */ /* 0x000fe20000300000 */
.L_x_2390:
[----:B------:R-:W2:Y:S01]  /*6ce0*/  LDL R32, [R1+0xa8] ;  /* 0x0000a80001207983 */ /* 0x000ea20000100800 */
[----:B------:R-:W-:Y:S01]  /*6cf0*/  IMAD R20, R144, 0x8, R22 ;  /* 0x0000000890147824 */ /* 0x000fe200078e0216 */
[----:B------:R-:W-:Y:S01]  /*6d00*/  BSSY B1, `(.L_x_2391) ;  /* 0x0000006000017945 */ /* 0x000fe20003800000 */
[----:B------:R-:W-:-:S05]  /*6d10*/  IMAD R87, R16, -0x90, R2 ;  /* 0xffffff7010577824 */ /* 0x000fca00078e0202 */
[----:B------:R-:W-:Y:S02]  /*6d20*/  VIMNMX R87, R87, 0x90, PT ;  /* 0x0000009057577848 */ /* 0x000fe40003fe0100 */
[----:B--2---:R-:W-:-:S04]  /*6d30*/  SHF.L.U32 R88, R32, 0x1f, RZ ;  /* 0x0000001f20587819 */ /* 0x004fc800000006ff */
[----:B------:R-:W0:Y:S02]  /*6d40*/  SYNCS.PHASECHK.TRANS64.TRYWAIT P4, [R20+URZ+0x31c90], R88 ;  /* 0x031c9058140075a7 */ /* 0x000e24000808017f */
[----:B0-----:R-:W-:Y:S05]  /*6d50*/  @!P4 BRA `(.L_x_2392) ;  /* 0x000002000068c947 */ /* 0x001fea0003800000 */
.L_x_2662:
[----:B------:R-:W-:Y:S05]  /*6d60*/  BSYNC B1 ;  /* 0x0000000000017941 */ /* 0x000fea0003800000 */
.L_x_2391:
[----:B------:R-:W1:Y:S02]  /*6d70*/  S2R R32, SR_TID.X ;  /* 0x0000000000207919 */ /* 0x000e640000002100 */
[C---:B-1----:R-:W-:Y:S02]  /*6d80*/  VIADD R33, R32.reuse, 0xffffff80 ;  /* 0xffffff8020217836 */ /* 0x042fe40000000000 */
[----:B------:R-:W-:-:S05]  /*6d90*/  VIADD R32, R32, 0xffffff80 ;  /* 0xffffff8020207836 */ /* 0x000fca0000000000 */
[----:B------:R-:W-:-:S04]  /*6da0*/  LEA.HI R32, R32, R33, RZ, 0x1 ;  /* 0x0000002120207211 */ /* 0x000fc800078f08ff */
[----:B------:R-:W-:-:S04]  /*6db0*/  SHF.R.S32.HI R32, RZ, 0x1, R32 ;  /* 0x00000001ff207819 */ /* 0x000fc80000011420 */
        /* <DEDUP_REMOVED lines=20> */
.L_x_2352:
[----:B------:R-:W-:Y:S05]  /*6f00*/  BSYNC B0 ;  /* 0x0000000000007941 */ /* 0x000fea0003800000 */
.L_x_2344:
        /* <DEDUP_REMOVED lines=17> */
.L_x_2394:
[----:B------:R-:W-:Y:S05]  /*7020*/  BSYNC B0 ;  /* 0x0000000000007941 */ /* 0x000fea0003800000 */
.L_x_2393:
[----:B------:R-:W2:Y:S01]  /*7030*/  SYNCS.PHASECHK.TRANS64.TRYWAIT P3, [R20+URZ+0x31cb0], R88 ;  /* 0x031cb058140075a7 */ /* 0x000ea2000806017f */
[----:B------:R-:W-:Y:S04]  /*7040*/  BSSY B0, `(.L_x_2395) ;  /* 0x0000002000007945 */ /* 0x000fe80003800000 */
[----:B--2---:R-:W-:Y:S05]  /*7050*/  @!P3 BRA `(.L_x_2396) ;  /* 0x000001fc00bcb947 */ /* 0x004fea0003800000 */
.L_x_2663:
[----:B------:R-:W-:Y:S05]  /*7060*/  BSYNC B0 ;  /* 0x0000000000007941 */ /* 0x000fea0003800000 */
.L_x_2395:
[----:B-1----:R-:W1:Y:S01]  /*7070*/  S2R R32, SR_TID.X ;  /* 0x0000000000207919 */ /* 0x002e620000002100 */
[----:B------:R-:W-:Y:S01]  /*7080*/  BSSY B0, `(.L_x_2397) ;  /* 0x0000026000007945 */ /* 0x000fe20003800000 */
[C---:B-1----:R-:W-:Y:S02]  /*7090*/  VIADD R33, R32.reuse, 0xffffff80 ;  /* 0xffffff8020217836 */ /* 0x042fe40000000000 */
[----:B------:R-:W-:-:S05]  /*70a0*/  VIADD R32, R32, 0xffffff80 ;  /* 0xffffff8020207836 */ /* 0x000fca0000000000 */
[----:B------:R-:W-:-:S04]  /*70b0*/  LEA.HI R32, R32, R33, RZ, 0x1 ;  /* 0x0000002120207211 */ /* 0x000fc800078f08ff */
[----:B------:R-:W-:-:S04]  /*70c0*/  SHF.R.S32.HI R32, RZ, 0x1, R32 ;  /* 0x00000001ff207819 */ /* 0x000fc80000011420 */
[----:B------:R-:W-:-:S13]  /*70d0*/  ISETP.GE.AND P3, PT, R32, R87, PT ;  /* 0x000000572000720c */ /* 0x000fda0003f66270 */
[----:B------:R-:W-:Y:S05]  /*70e0*/  @P3 BRA `(.L_x_2398) ;  /* 0x00000000007c3947 */ /* 0x000fea0003800000 */
[----:B------:R-:W3:Y:S01]  /*70f0*/  LDL.64 R38, [R1+0x40] ;  /* 0x0000400001267983 */ /* 0x000ee20000100a00 */
[----:B------:R-:W-:Y:S01]  /*7100*/  IMAD.WIDE R34, R16, 0x90, R74 ;  /* 0x0000009010227825 */ /* 0x000fe200078e024a */
[----:B------:R-:W-:-:S03]  /*7110*/  ULDC.64 UR4, c[0x0][0x328] ;  /* 0x0000ca0000047ab9 */ /* 0x000fc60000000a00 */
[----:B------:R-:W-:Y:S02]  /*7120*/  IMAD R35, R35, UR4, RZ ;  /* 0x0000000423237c24 */ /* 0x000fe4000f8e02ff */
[----:B------:R-:W-:Y:S02]  /*7130*/  IMAD.MOV.U32 R32, RZ, RZ, R26 ;  /* 0x000000ffff207224 */ /* 0x000fe400078e001a */
        /* <DEDUP_REMOVED lines=8> */
[----:B---3--:R-:W-:-:S13]  /*71c0*/  ISETP.GE.AND P3, PT, R38, UR4, PT ;  /* 0x0000000426007c0c */ /* 0x008fda000bf66270 */
        /* <DEDUP_REMOVED lines=17> */
.L_x_2398:
[----:B------:R-:W-:Y:S05]  /*72e0*/  BSYNC B0 ;  /* 0x0000000000007941 */ /* 0x000fea0003800000 */
.L_x_2397:
[----:B------:R-:W3:Y:S01]  /*72f0*/  LDL.LU R21, [R1+0xa8] ;  /* 0x0000a80001157983 */ /* 0x000ee20000300800 */
[----:B0-2---:R-:W-:Y:S02]  /*7300*/  @!P4 VIADD R20, R20, 0x31cc0 ;  /* 0x00031cc01414c836 */ /* 0x005fe40000000000 */
[----:B------:R-:W-:Y:S01]  /*7310*/  VIADD R144, R144, 0x1 ;  /* 0x0000000190907836 */ /* 0x000fe20000000000 */
[----:B------:R-:W-:Y:S01]  /*7320*/  @!PT LDS RZ, [RZ] ;  /* 0x00000000fffff984 */ /* 0x000fe20000000800 */
[----:B------:R-:W-:Y:S01]  /*7330*/  @!PT LDS RZ, [RZ] ;  /* 0x00000000fffff984 */ /* 0x000fe20000000800 */
[----:B------:R-:W-:Y:S01]  /*7340*/  @!PT LDS RZ, [RZ] ;  /* 0x00000000fffff984 */ /* 0x000fe20000000800 */
[----:B------:R-:W-:Y:S01]  /*7350*/  @!PT LDS RZ, [RZ] ;  /* 0x00000000fffff984 */ /* 0x000fe20000000800 */
[----:B------:R0:W-:Y:S06]  /*7360*/  MEMBAR.ALL.CTA ;  /* 0x0000000000007992 */ /* 0x0001ec0000008000 */
[----:B0-----:R-:W0:Y:S01]  /*7370*/  FENCE.VIEW.ASYNC.S ;  /* 0x00000000000073c6 */ /* 0x001e220000000000 */
[----:B------:R-:W-:Y:S01]  /*7380*/  @!P4 PRMT R20, RZ, 0x654, R20 ;  /* 0x00000654ff14c816 */ /* 0x000fe20000000014 */
[----:B0-----:R0:W-:Y:S01]  /*7390*/  BAR.SYNC.DEFER_BLOCKING R109, 0x80 ;  /* 0x0002006d0000751d */ /* 0x0011e20000010000 */
[----:B------:R-:W-:-:S04]  /*73a0*/  ISETP.NE.AND P3, PT, R144, 0x2, PT ;  /* 0x000000029000780c */ /* 0x000fc80003f65270 */
[----:B------:R-:W-:Y:S01]  /*73b0*/  SEL R144, R144, RZ, P3 ;  /* 0x000000ff90907207 */ /* 0x000fe20001800000 */
[----:B------:R2:W-:Y:S02]  /*73c0*/  @!P4 SYNCS.ARRIVE.TRANS64.RED.A1T0 RZ, [R20+URZ], RZ ;  /* 0x000000ff14ffc9a7 */ /* 0x0005e4000810043f */
[----:B--2---:R-:W-:-:S04]  /*73d0*/  SEL R20, RZ, 0x1, P3 ;  /* 0x00000001ff147807 */ /* 0x004fc80001800000 */
[----:B---3--:R-:W-:-:S05]  /*73e0*/  LOP3.LUT R21, R21, R20, RZ, 0x3c, !PT ;  /* 0x0000001415157212 */ /* 0x008fca00078e3cff */
[----:B------:R0:W-:Y:S01]  /*73f0*/  STL [R1+0xa8], R21 ;  /* 0x0000a81501007387 */ /* 0x0001e20000100800 */
[----:B------:R-:W-:Y:S05]  /*7400*/  @P2 BRA `(.L_x_2399) ;  /* 0xffffffb800182947 */ /* 0x000fea000383ffff */
[----:B0-----:R-:W0:Y:S01]  /*7410*/  S2R R21, SR_TID.X ;  /* 0x0000000000157919 */ /* 0x001e220000002100 */
[----:B------:R-:W-:Y:S02]  /*7420*/  PLOP3.LUT P0, PT, PT, PT, PT, 0x8, 0x0 ;  /* 0x000000000000781c */ /* 0x000fe40003f0e170 */
[----:B0-----:R-:W-:-:S04]  /*7430*/  SHF.R.U32.HI R21, RZ, 0x7, R21 ;  /* 0x00000007ff157819 */ /* 0x001fc80000011615 */
[----:B------:R-:W-:-:S13]  /*7440*/  ISETP.NE.AND P5, PT, R21, 0x1, PT ;  /* 0x000000011500780c */ /* 0x000fda0003fa5270 */
[----:B------:R-:W-:Y:S06]  /*7450*/  @!P5 BAR.ARV 0x9, 0x100 ;  /* 0x024400000000db1d */ /* 0x000fec0000002000 */
.L_x_2339:
[----:B------:R-:W2:Y:S01]  /*7460*/  LDL R6, [R1+0xf4] ;  /* 0x0000f40001067983 */ /* 0x000ea20000100800 */
[----:B------:R-:W0:Y:S03]  /*7470*/  LDC R0, c[0x0][0x448] ;  /* 0x00011200ff007b82 */ /* 0x000e260000000800 */
[----:B------:R-:W3:Y:S04]  /*7480*/  LDL R5, [R1+0xdc] ;  /* 0x0000dc0001057983 */ /* 0x000ee80000100800 */
[----:B------:R-:W3:Y:S01]  /*7490*/  LDL R4, [R1+0xec] ;  /* 0x0000ec0001047983 */ /* 0x000ee20000100800 */
[----:B------:R-:W-:Y:S01]  /*74a0*/  IMAD.MOV.U32 R96, RZ, RZ, RZ ;  /* 0x000000ffff607224 */ /* 0x000fe200078e00ff */
[----:B0-----:R-:W-:-:S13]  /*74b0*/  ISETP.NE.AND P1, PT, R0, 0x1, PT ;  /* 0x000000010000780c */ /* 0x001fda0003f25270 */
[----:B------:R-:W0:Y:S08]  /*74c0*/  @P1 LDC R3, c[0x0][0x44c] ;  /* 0x00011300ff031b82 */ /* 0x000e300000000800 */
[----:B------:R-:W4:Y:S01]  /*74d0*/  @P1 LDC R2, c[0x0][0x450] ;  /* 0x00011400ff021b82 */ /* 0x000f220000000800 */
[----:B--2---:R-:W-:-:S04]  /*74e0*/  VIADD R0, R6, 0xbf ;  /* 0x000000bf06007836 */ /* 0x004fc80000000000 */
[----:B0-----:R-:W-:Y:S01]  /*74f0*/  @P1 IMAD.HI.U32 R3, R0, R3, RZ ;  /* 0x0000000300031227 */ /* 0x001fe200078e00ff */
[----:B---3--:R-:W-:-:S04]  /*7500*/  IADD3 R5, R4, 0x90, -R5 ;  /* 0x0000009004057810 */ /* 0x008fc80007ffe805 */
[----:B----4-:R-:W-:-:S05]  /*7510*/  @P1 SHF.R.U32.HI R0, RZ, R2, R3 ;  /* 0x00000002ff001219 */ /* 0x010fca0000011603 */
[----:B------:R-:W-:-:S04]  /*7520*/  IMAD.IADD R0, R5, 0x1, R0 ;  /* 0x0000000105007824 */ /* 0x000fc800078e0200 */
[----:B------:R-:W-:-:S05]  /*7530*/  IMAD.HI R0, R0, 0x38e38e39, RZ ;  /* 0x38e38e3900007827 */ /* 0x000fca00078e02ff */
[----:B------:R-:W-:-:S04]  /*7540*/  SHF.R.U32.HI R3, RZ, 0x1f, R0 ;  /* 0x0000001fff037819 */ /* 0x000fc80000011600 */
[----:B------:R-:W-:-:S04]  /*7550*/  LEA.HI.SX32 R3, R0, R3, 0x1b ;  /* 0x0000000300037211 */ /* 0x000fc800078fdaff */
[----:B------:R-:W-:-:S04]  /*7560*/  VIMNMX R9, R110, R3, PT ;  /* 0x000000036e097248 */ /* 0x000fc80003fe0100 */
[----:B------:R-:W-:Y:S01]  /*7570*/  ISETP.GE.AND P1, PT, R9, 0x1, PT ;  /* 0x000000010900780c */ /* 0x000fe20003f26270 */
[----:B------:R-:W-:-:S12]  /*7580*/  @P0 BRA `(.L_x_2400) ;  /* 0x00000000000c0947 */ /* 0x000fd80003800000 */
[----:B------:R-:W0:Y:S01]  /*7590*/  FENCE.VIEW.ASYNC.G ;  /* 0x00000000000073c6 */ /* 0x000e220000000100 */
[----:B------:R-:W-:Y:S05]  /*75a0*/  WARPSYNC.ALL ;  /* 0x0000000000007948 */ /* 0x000fea0003800000 */
[----:B0-----:R-:W-:Y:S06]  /*75b0*/  BAR.ARV 0xc, 0x200 ;  /* 0x0308000000007b1d */ /* 0x001fec0000002000 */
.L_x_2400:
[----:B------:R-:W-:Y:S04]  /*75c0*/  BSSY B0, `(.L_x_2401) ;  /* 0x0000021000007945 */ /* 0x000fe80003800000 */
[----:B------:R-:W-:Y:S05]  /*75d0*/  @!P1 BRA `(.L_x_2402) ;  /* 0x00000000007c9947 */ /* 0x000fea0003800000 */
[----:B------:R-:W2:Y:S01]  /*75e0*/  LDL R0, [R1+0x108] ;  /* 0x0001080001007983 */ /* 0x000ea20000100800 */
[----:B------:R-:W-:Y:S01]  /*75f0*/  ULDC UR4, c[0x0][0x9f0] ;  /* 0x00027c0000047ab9 */ /* 0x000fe20000000800 */
[----:B--2---:R-:W-:-:S04]  /*7600*/  ISETP.NE.AND P0, PT, R0, RZ, PT ;  /* 0x000000ff0000720c */ /* 0x004fc80003f05270 */
[----:B------:R-:W-:-:S04]  /*7610*/  SEL R6, R0, UR4, P0 ;  /* 0x0000000400067c07 */ /* 0x000fc80008000000 */
[-C--:B------:R-:W-:Y:S02]  /*7620*/  IABS R5, R6.reuse ;  /* 0x0000000600057213 */ /* 0x080fe40000000000 */
        /* <DEDUP_REMOVED lines=26> */
.L_x_2402:
[----:B------:R-:W-:Y:S05]  /*77d0*/  BSYNC B0 ;  /* 0x0000000000007941 */ /* 0x000fea0003800000 */
.L_x_2401:
[----:B------:R-:W2:Y:S01]  /*77e0*/  LDL R0, [R1+0x120] ;  /* 0x0001200001007983 */ /* 0x000ea20000100800 */
[----:B------:R-:W-:Y:S02]  /*77f0*/  PLOP3.LUT P0, PT, PT, PT, PT, 0x80, 0x0 ;  /* 0x000000000000781c */ /* 0x000fe40003f0f070 */
        /* <DEDUP_REMOVED lines=18> */
[----:B-1----:R-:W-:Y:S02]  /*7920*/  CS2R R36, SRZ ;  /* 0x0000000000247805 */ /* 0x002fe4000001ff00 */
[----:B------:R-:W-:Y:S02]  /*7930*/  CS2R R34, SRZ ;  /* 0x0000000000227805 */ /* 0x000fe4000001ff00 */
[----:B------:R-:W-:Y:S02]  /*7940*/  CS2R R32, SRZ ;  /* 0x0000000000207805 */ /* 0x000fe4000001ff00 */
[----:B------:R-:W-:Y:S02]  /*7950*/  CS2R R30, SRZ ;  /* 0x00000000001e7805 */ /* 0x000fe4000001ff00 */
[----:B------:R-:W-:-:S02]  /*7960*/  CS2R R28, SRZ ;  /* 0x00000000001c7805 */ /* 0x000fc4000001ff00 */
[----:B------:R-:W-:Y:S02]  /*7970*/  CS2R R26, SRZ ;  /* 0x00000000001a7805 */ /* 0x000fe4000001ff00 */
[----:B------:R-:W-:Y:S01]  /*7980*/  CS2R R24, SRZ ;  /* 0x0000000000187805 */ /* 0x000fe2000001ff00 */
[----:B--2---:R-:W-:-:S05]  /*7990*/  IMAD R0, R0, R96, RZ ;  /* 0x0000006000007224 */ /* 0x004fca00078e02ff */
        /* <DEDUP_REMOVED lines=13> */
.L_x_2666:
[----:B------:R-:W1:Y:S01]  /*7a70*/  LDL R2, [R1+0xc4] ;  /* 0x0000c40001027983 */ /* 0x000e620000100800 */
[----:B------:R-:W-:Y:S01]  /*7a80*/  BSSY B6, `(.L_x_2405) ;  /* 0x000001f000067945 */ /* 0x000fe20003800000 */
[----:B-1----:R-:W-:-:S05]  /*7a90*/  IMAD.HI R0, R2, 0x55555556, RZ ;  /* 0x5555555602007827 */ /* 0x002fca00078e02ff */
[----:B------:R-:W-:-:S05]  /*7aa0*/  LEA.HI R0, R0, R0, RZ, 0x1 ;  /* 0x0000000000007211 */ /* 0x000fca00078f08ff */
[----:B------:R-:W-:Y:S02]  /*7ab0*/  IMAD R3, R0, -0x3, R2 ;  /* 0xfffffffd00037824 */ /* 0x000fe400078e0202 */
[----:B------:R-:W-:Y:S02]  /*7ac0*/  VIADD R2, R22, 0x24300 ;  /* 0x0002430016027836 */ /* 0x000fe40000000000 */
[C---:B------:R-:W-:Y:S02]  /*7ad0*/  IMAD R0, R3.reuse, 0x1000, R22 ;  /* 0x0000100003007824 */ /* 0x040fe400078e0216 */
[----:B------:R-:W-:Y:S01]  /*7ae0*/  IMAD R3, R3, 0x800, R2 ;  /* 0x0000080003037824 */ /* 0x000fe200078e0202 */
[----:B------:R-:W-:Y:S01]  /*7af0*/  LOP3.LUT P0, RZ, R2, 0x9f, RZ, 0xc0, !PT ;  /* 0x0000009f02ff7812 */ /* 0x000fe2000780c0ff */
[----:B------:R-:W-:-:S03]  /*7b00*/  VIADD R0, R0, 0xda00 ;  /* 0x0000da0000007836 */ /* 0x000fc60000000000 */
[----:B------:R-:W-:Y:S02]  /*7b10*/  SHF.R.U32.HI R3, RZ, 0x4, R3 ;  /* 0x00000004ff037819 */ /* 0x000fe40000011603 */
[----:B------:R-:W-:Y:S02]  /*7b20*/  SHF.R.U32.HI R0, RZ, 0x4, R0 ;  /* 0x00000004ff007819 */ /* 0x000fe40000011600 */
[----:B------:R-:W-:Y:S02]  /*7b30*/  LOP3.LUT R3, R3, 0x3fff, RZ, 0xc0, !PT ;  /* 0x00003fff03037812 */ /* 0x000fe400078ec0ff */
[----:B------:R-:W-:-:S03]  /*7b40*/  LOP3.LUT R2, R0, 0x3fff, RZ, 0xc0, !PT ;  /* 0x00003fff00027812 */ /* 0x000fc600078ec0ff */
[----:B------:R1:W-:Y:S01]  /*7b50*/  STL [R1+0xd8], R3 ;  /* 0x0000d80301007387 */ /* 0x0003e20000100800 */
[----:B------:R-:W-:Y:S05]  /*7b60*/  @!P0 BRA `(.L_x_2406) ;  /* 0x0000000000408947 */ /* 0x000fea0003800000 */
[----:B------:R-:W-:Y:S01]  /*7b70*/  MOV R0, 0x0 ;  /* 0x0000000000007802 */ /* 0x000fe20000000f00 */
[----:B------:R-:W-:Y:S01]  /*7b80*/  ULDC.64 UR4, c[0x4][0xa8] ;  /* 0x01002a0000047ab9 */ /* 0x000fe20000000a00 */
[----:B------:R-:W-:Y:S01]  /*7b90*/  ULDC.64 UR6, c[0x4][0xb0] ;  /* 0x01002c0000067ab9 */ /* 0x000fe20000000a00 */
[----:B------:R-:W-:Y:S01]  /*7ba0*/  IMAD.U32 R4, RZ, RZ, UR4 ;  /* 0x00000004ff047e24 */ /* 0x000fe2000f8e00ff */
[----:B0-----:R0:W2:Y:S01]  /*7bb0*/  LDC.64 R14, c[0x4][R0] ;  /* 0x01000000000e7b82 */ /* 0x0010a20000000a00 */
        /* <DEDUP_REMOVED lines=11> */
.L_x_2406:
[----:B------:R-:W-:Y:S05]  /*7c70*/  BSYNC B6 ;  /* 0x0000000000067941 */ /* 0x000fea0003800000 */
.L_x_2405:
        /* <DEDUP_REMOVED lines=13> */
.L_x_2410:
[----:B--2---:R2:W3:Y:S02]  /*7d50*/  SYNCS.PHASECHK.TRANS64.TRYWAIT P0, [R22+URZ+0x31c00], R3 ;  /* 0x031c0003160075a7 */ /* 0x0044e4000800017f */
[----:B---3--:R-:W-:Y:S05]  /*7d60*/  @!P0 NANOSLEEP.SYNCS 0x989680 ;  /* 0x009896800000895d */ /* 0x008fea0003900000 */
[----:B------:R-:W3:Y:S02]  /*7d70*/  @!P0 SYNCS.PHASECHK.TRANS64 P0, [R22+URZ+0x31c00], R3 ;  /* 0x031c0003160085a7 */ /* 0x000ee4000800007f */
[----:B---3--:R-:W-:Y:S05]  /*7d80*/  @!P0 BRA `(.L_x_2410) ;  /* 0xfffffffc00f08947 */ /* 0x008fea000383ffff */
.L_x_2409:
[----:B------:R-:W-:Y:S05]  /*7d90*/  BSYNC B0 ;  /* 0x0000000000007941 */ /* 0x000fea0003800000 */
.L_x_2408:
[----:B------:R-:W-:Y:S05]  /*7da0*/  BRA `(.L_x_2411) ;  /* 0x0000004000d47947 */ /* 0x000fea0003800000 */
.L_x_2407:
[----:B-1----:R-:W2:Y:S01]  /*7db0*/  LDL R3, [R1+0x138] ;  /* 0x0001380001037983 */ /* 0x002ea20000100800 */
[----:B-----5:R-:W-:Y:S01]  /*7dc0*/  SHF.R.S32.HI R0, RZ, 0x1f, R103 ;  /* 0x0000001fff007819 */ /* 0x020fe20000011467 */
[----:B------:R-:W-:Y:S01]  /*7dd0*/  ULDC.64 UR4, c[0x0][0x3f8] ;  /* 0x0000fe0000047ab9 */ /* 0x000fe20000000a00 */
[----:B------:R-:W-:Y:S01]  /*7de0*/  ULDC.64 UR6, c[0x0][0x408] ;  /* 0x0001020000067ab9 */ /* 0x000fe20000000a00 */
[----:B------:R-:W-:-:S04]  /*7df0*/  IMAD.WIDE.U32 R16, R103, UR4, RZ ;  /* 0x0000000467107c25 */ /* 0x000fc8000f8e00ff */
[C---:B------:R-:W-:Y:S02]  /*7e00*/  IMAD R4, R0.reuse, UR4, RZ ;  /* 0x0000000400047c24 */ /* 0x040fe4000f8e02ff */
[----:B------:R-:W-:Y:S02]  /*7e10*/  IMAD R0, R0, UR6, RZ ;  /* 0x0000000600007c24 */ /* 0x000fe4000f8e02ff */
[C---:B------:R-:W-:Y:S02]  /*7e20*/  IMAD R25, R103.reuse, UR5, R4 ;  /* 0x0000000567197c24 */ /* 0x040fe4000f8e0204 */
[C---:B------:R-:W-:Y:S02]  /*7e30*/  IMAD R27, R103.reuse, UR7, R0 ;  /* 0x00000007671b7c24 */ /* 0x040fe4000f8e0200 */
[----:B------:R-:W-:-:S04]  /*7e40*/  IMAD.WIDE.U32 R18, R103, UR6, RZ ;  /* 0x0000000667127c25 */ /* 0x000fc8000f8e00ff */
[----:B------:R-:W-:Y:S02]  /*7e50*/  IMAD.IADD R25, R25, 0x1, R17 ;  /* 0x0000000119197824 */ /* 0x000fe400078e0211 */
[----:B------:R-:W-:Y:S01]  /*7e60*/  IMAD.IADD R27, R27, 0x1, R19 ;  /* 0x000000011b1b7824 */ /* 0x000fe200078e0213 */
[----:B--2---:R-:W-:-:S13]  /*7e70*/  LOP3.LUT P0, RZ, R3, 0x1bf, RZ, 0xc0, !PT ;  /* 0x000001bf03ff7812 */ /* 0x004fda000780c0ff */
[----:B------:R-:W-:Y:S05]  /*7e80*/  @!P0 BRA `(.L_x_2412) ;  /* 0x0000000000408947 */ /* 0x000fea0003800000 */
[----:B------:R-:W-:Y:S01]  /*7e90*/  MOV R0, 0x0 ;  /* 0x0000000000007802 */ /* 0x000fe20000000f00 */
[----:B------:R-:W-:Y:S01]  /*7ea0*/  ULDC.64 UR4, c[0x4][0xa8] ;  /* 0x01002a0000047ab9 */ /* 0x000fe20000000a00 */
[----:B------:R-:W-:Y:S01]  /*7eb0*/  ULDC.64 UR6, c[0x4][0xb0] ;  /* 0x01002c0000067ab9 */ /* 0x000fe20000000a00 */
[----:B------:R-:W-:Y:S01]  /*7ec0*/  IMAD.U32 R4, RZ, RZ, UR4 ;  /* 0x00000004ff047e24 */ /* 0x000fe2000f8e00ff */
[----:B0-----:R0:W1:Y:S01]  /*7ed0*/  LDC.64 R14, c[0x4][R0] ;  /* 0x01000000000e7b82 */ /* 0x0010620000000a00 */
        /* <DEDUP_REMOVED lines=11> */
.L_x_2412:
[----:B------:R-:W2:Y:S01]  /*7f90*/  LDL R24, [R1+0xf4] ;  /* 0x0000f40001187983 */ /* 0x000ea20000100800 */
[----:B------:R-:W-:Y:S01]  /*7fa0*/  ULDC.U8 UR4, c[0x0][0x410] ;  /* 0x0001040000047ab9 */ /* 0x000fe20000000000 */
[----:B------:R-:W1:Y:S01]  /*7fb0*/  S2R R20, SR_TID.X ;  /* 0x0000000000147919 */ /* 0x000e620000002100 */
[----:B------:R-:W-:Y:S01]  /*7fc0*/  ISETP.NE.AND P0, PT, RZ, UR4, PT ;  /* 0x00000004ff007c0c */ /* 0x000fe2000bf05270 */
[----:B------:R-:W-:Y:S01]  /*7fd0*/  BSSY B0, `(.L_x_2413) ;  /* 0x000040a000007945 */ /* 0x000fe20003800000 */
[C---:B-1----:R-:W-:Y:S02]  /*7fe0*/  VIADD R21, R20.reuse, 0xffffff80 ;  /* 0xffffff8014157836 */ /* 0x042fe40000000000 */
[----:B------:R-:W-:-:S05]  /*7ff0*/  VIADD R20, R20, 0xffffff80 ;  /* 0xffffff8014147836 */ /* 0x000fca0000000000 */
[----:B------:R-:W-:-:S04]  /*8000*/  LEA.HI R20, R20, R21, RZ, 0x1 ;  /* 0x0000001514147211 */ /* 0x000fc800078f08ff */
[----:B------:R-:W-:-:S05]  /*8010*/  SHF.R.S32.HI R20, RZ, 0x1, R20 ;  /* 0x00000001ff147819 */ /* 0x000fca0000011414 */
[----:B--2---:R-:W-:Y:S01]  /*8020*/  IMAD.IADD R10, R20, 0x1, R24 ;  /* 0x00000001140a7824 */ /* 0x004fe200078e0218 */
[----:B------:R-:W-:Y:S06]  /*8030*/  @!P0 BRA `(.L_x_2414) ;  /* 0x0000001c00e48947 */ /* 0x000fec0003800000 */
[----:B------:R-:W1:Y:S01]  /*8040*/  LDC R17, c[0x0][0x448] ;  /* 0x00011200ff117b82 */ /* 0x000e620000000800 */
[----:B------:R-:W-:Y:S01]  /*8050*/  ULDC.64 UR4, c[0x0][0x3f8] ;  /* 0x0000fe0000047ab9 */ /* 0x000fe20000000a00 */
[----:B------:R-:W-:Y:S01]  /*8060*/  ULDC.64 UR6, c[0x0][0x408] ;  /* 0x0001020000067ab9 */ /* 0x000fe20000000a00 */
[----:B------:R-:W-:Y:S02]  /*8070*/  IMAD.MOV.U32 R6, RZ, RZ, R16 ;  /* 0x000000ffff067224 */ /* 0x000fe400078e0010 */
        /* <DEDUP_REMOVED lines=8> */
[----:B--2---:R-:W-:-:S04]  /*8100*/  @P0 SHF.R.U32.HI R3, RZ, R5, R0 ;  /* 0x00000005ff030219 */ /* 0x004fc80000011600 */
[----:B------:R-:W-:Y:S01]  /*8110*/  SHF.R.S32.HI R0, RZ, 0x1f, R3 ;  /* 0x0000001fff007819 */ /* 0x000fe20000011403 */
[----:B------:R-:W-:-:S04]  /*8120*/  IMAD.WIDE.U32 R6, R3, UR4, R6 ;  /* 0x0000000403067c25 */ /* 0x000fc8000f8e0006 */
[C---:B------:R-:W-:Y:S02]  /*8130*/  IMAD R4, R0.reuse, UR4, RZ ;  /* 0x0000000400047c24 */ /* 0x040fe4000f8e02ff */
[----:B------:R-:W-:Y:S02]  /*8140*/  IMAD R0, R0, UR6, RZ ;  /* 0x0000000600007c24 */ /* 0x000fe4000f8e02ff */
[C---:B------:R-:W-:Y:S01]  /*8150*/  IMAD R13, R3.reuse, UR5, R4 ;  /* 0x00000005030d7c24 */ /* 0x040fe2000f8e0204 */
[----:B------:R-:W-:Y:S01]  /*8160*/  ULDC.64 UR4, c[0x0][0x3e8] ;  /* 0x0000fa0000047ab9 */ /* 0x000fe20000000a00 */
[----:B------:R-:W-:-:S04]  /*8170*/  IMAD.WIDE.U32 R8, R3, UR6, R8 ;  /* 0x0000000603087c25 */ /* 0x000fc8000f8e0008 */
[----:B------:R-:W-:Y:S01]  /*8180*/  IMAD R5, R3, UR7, R0 ;  /* 0x0000000703057c24 */ /* 0x000fe2000f8e0200 */
[----:B------:R-:W-:Y:S01]  /*8190*/  ULDC.64 UR6, c[0x0][0x400] ;  /* 0x0001000000067ab9 */ /* 0x000fe20000000a00 */
[----:B------:R-:W-:Y:S01]  /*81a0*/  IMAD.IADD R13, R7, 0x1, R13 ;  /* 0x00000001070d7824 */ /* 0x000fe200078e020d */
[----:B------:R-:W-:Y:S01]  /*81b0*/  LEA R0, P0, R6, UR4, 0x1 ;  /* 0x0000000406007c11 */ /* 0x000fe2000f8008ff */
[----:B------:R-:W-:Y:S01]  /*81c0*/  IMAD.IADD R5, R9, 0x1, R5 ;  /* 0x0000000109057824 */ /* 0x000fe200078e0205 */
[----:B------:R-:W-:Y:S01]  /*81d0*/  LEA R4, P1, R8, UR6, 0x1 ;  /* 0x0000000608047c11 */ /* 0x000fe2000f8208ff */
[----:B------:R-:W-:Y:S01]  /*81e0*/  UMOV UR4, 0xffffffff ;  /* 0xffffffff00047882 */ /* 0x000fe20000000000 */
[----:B------:R-:W-:Y:S02]  /*81f0*/  LEA.HI.X R13, R6, UR5, R13, 0x1, P0 ;  /* 0x00000005060d7c11 */ /* 0x000fe400080f0c0d */
[----:B------:R-:W-:Y:S01]  /*8200*/  LEA.HI.X R5, R8, UR7, R5, 0x1, P1 ;  /* 0x0000000708057c11 */ /* 0x000fe200088f0c05 */
[----:B------:R-:W-:Y:S08]  /*8210*/  BRA.DIV UR4, `(.L_x_2415) ;  /* 0x000001ee04887947 */ /* 0x000ff0000b800000 */
[----:B------:R1:W2:Y:S04]  /*8220*/  SHFL.IDX PT, R3, R13, RZ, 0x1e1f ;  /* 0x001e1fff0d037589 */ /* 0x0002a800000e0000 */
[----:B------:R-:W3:Y:S04]  /*8230*/  SHFL.IDX PT, R0, R0, RZ, 0x1e1f ;  /* 0x001e1fff00007589 */ /* 0x000ee800000e0000 */
[----:B------:R-:W4:Y:S04]  /*8240*/  SHFL.IDX PT, R5, R5, RZ, 0x1e1f ;  /* 0x001e1fff05057589 */ /* 0x000f2800000e0000 */
[----:B-1----:R-:W0:Y:S02]  /*8250*/  SHFL.IDX PT, R4, R4, RZ, 0x1e1f ;  /* 0x001e1fff04047589 */ /* 0x002e2400000e0000 */
.L_x_2672:
[----:B------:R-:W5:Y:S04]  /*8260*/  LDL R6, [R1+0xdc] ;  /* 0x0000dc0001067983 */ /* 0x000f680000100800 */
[----:B------:R-:W2:Y:S01]  /*8270*/  LDL R52, [R1+0x118] ;  /* 0x0001180001347983 */ /* 0x000ea20000100800 */
[----:B------:R-:W-:Y:S01]  /*8280*/  BSSY B1, `(.L_x_2416) ;  /* 0x0000060000017945 */ /* 0x000fe20003800000 */
[----:B------:R-:W-:Y:S02]  /*8290*/  CS2R R8, SRZ ;  /* 0x0000000000087805 */ /* 0x000fe4000001ff00 */
[----:B------:R-:W-:Y:S02]  /*82a0*/  CS2R R12, SRZ ;  /* 0x00000000000c7805 */ /* 0x000fe4000001ff00 */
[----:B------:R-:W-:-:S02]  /*82b0*/  CS2R R24, SRZ ;  /* 0x0000000000187805 */ /* 0x000fc4000001ff00 */
[----:B------:R-:W-:Y:S02]  /*82c0*/  CS2R R26, SRZ ;  /* 0x00000000001a7805 */ /* 0x000fe4000001ff00 */
[----:B------:R-:W-:Y:S02]  /*82d0*/  CS2R R30, SRZ ;  /* 0x00000000001e7805 */ /* 0x000fe4000001ff00 */
[----:B0-----:R-:W-:Y:S02]  /*82e0*/  CS2R R14, SRZ ;  /* 0x00000000000e7805 */ /* 0x001fe4000001ff00 */
[----:B------:R-:W-:Y:S02]  /*82f0*/  CS2R R18, SRZ ;  /* 0x0000000000127805 */ /* 0x000fe4000001ff00 */
[----:B------:R-:W-:Y:S02]  /*8300*/  CS2R R28, SRZ ;  /* 0x00000000001c7805 */ /* 0x000fe4000001ff00 */
[----:B------:R-:W-:Y:S01]  /*8310*/  CS2R R34, SRZ ;  /* 0x0000000000227805 */ /* 0x000fe2000001ff00 */
[----:B-----5:R-:W-:Y:S01]  /*8320*/  IMAD R6, R6, R17, RZ ;  /* 0x0000001106067224 */ /* 0x020fe200078e02ff */
[----:B------:R-:W-:-:S03]  /*8330*/  CS2R R16, SRZ ;  /* 0x0000000000107805 */ /* 0x000fc6000001ff00 */
[----:B------:R-:W-:Y:S01]  /*8340*/  IMAD R105, R105, -0xc0, R6 ;  /* 0xffffff4069697824 */ /* 0x000fe200078e0206 */
[----:B------:R-:W-:Y:S02]  /*8350*/  ISETP.GE.AND P1, PT, R10, R6, PT ;  /* 0x000000060a00720c */ /* 0x000fe40003f26270 */
[----:B------:R-:W-:Y:S02]  /*8360*/  CS2R R10, SRZ ;  /* 0x00000000000a7805 */ /* 0x000fe4000001ff00 */
[----:B--2---:R-:W-:Y:S02]  /*8370*/  LEA.HI R48, R52, R52, RZ, 0x1 ;  /* 0x0000003434307211 */ /* 0x004fe400078f08ff */
[----:B------:R-:W-:-:S04]  /*8380*/  VIMNMX R105, R105, 0xc0, PT ;  /* 0x000000c069697848 */ /* 0x000fc80003fe0100 */
[----:B------:R-:W-:Y:S02]  /*8390*/  ISETP.GE.AND P0, PT, R20, R105, PT ;  /* 0x000000691400720c */ /* 0x000fe40003f06270 */
[----:B------:R-:W-:Y:S01]  /*83a0*/  CS2R R20, SRZ ;  /* 0x0000000000147805 */ /* 0x000fe2000001ff00 */
[----:B------:R-:W-:Y:S10]  /*83b0*/  @P1 BRA `(.L_x_2417) ;  /* 0x0000000400301947 */ /* 0x000ff40003800000 */
[----:B------:R-:W2:Y:S01]  /*83c0*/  LDL R7, [R1+0xe0] ;  /* 0x0000e00001077983 */ /* 0x000ea20000100800 */
[----:B------:R-:W-:-:S03]  /*83d0*/  ULDC UR4, c[0x0][0x3f4] ;  /* 0x0000fd0000047ab9 */ /* 0x000fc60000000800 */
[----:B------:R-:W3:Y:S04]  /*83e0*/  LDL R40, [R1+0xd0] ;  /* 0x0000d00001287983 */ /* 0x000ee80000100800 */
[----:B------:R-:W4:Y:S04]  /*83f0*/  LDL R39, [R1+0xe4] ;  /* 0x0000e40001277983 */ /* 0x000f280000100800 */
[----:B------:R-:W4:Y:S04]  /*8400*/  LDL R38, [R1+0xc8] ;  /* 0x0000c80001267983 */ /* 0x000f280000100800 */
[----:B------:R-:W4:Y:S04]  /*8410*/  LDL.64 R36, [R1+0xb0] ;  /* 0x0000b00001247983 */ /* 0x000f280000100a00 */
        /* <DEDUP_REMOVED lines=15> */
[----:B------:R-:W-:-:S03]  /*8510*/  @!P4 IADD3 R6, P1, R0, R9, RZ ;  /* 0x000000090006c210 */ /* 0x000fc60007f3e0ff */
[--C-:B----4-:R-:W-:Y:S01]  /*8520*/  @!P4 IMAD.X R9, R5, 0x1, R10.reuse, P2 ;  /* 0x000000010509c824 */ /* 0x110fe200010e060a */
        /* <DEDUP_REMOVED lines=14> */
[----:B------:R-:W-:Y:S01]  /*8610*/  SHF.R.S32.HI R12, RZ, 0x1f, R38 ;  /* 0x0000001fff0c7819 */ /* 0x000fe20000011426 */
[----:B0-----:R-:W-:Y:S01]  /*8620*/  IMAD.SHL.U32 R7, R38, 0x2, RZ ;  /* 0x0000000226077824 */ /* 0x001fe200078e00ff */
[----:B------:R-:W-:Y:S01]  /*8630*/  SHF.L.U64.HI R6, R39, 0x1, R11 ;  /* 0x0000000127067819 */ /* 0x000fe2000001020b */
[----:B------:R-:W-:Y:S01]  /*8640*/  @!P3 IMAD.X R47, R3, 0x1, R10, P5 ;  /* 0x00000001032fb824 */ /* 0x000fe200028e060a */
[----:B------:R-:W-:Y:S01]  /*8650*/  @!P2 IADD3 R42, P5, R0, R41, RZ ;  /* 0x00000029002aa210 */ /* 0x000fe20007fbe0ff */
[----:B------:R-:W-:Y:S01]  /*8660*/  IMAD.SHL.U32 R13, R14, 0x2, RZ ;  /* 0x000000020e0d7824 */ /* 0x000fe200078e00ff */
[----:B------:R-:W-:Y:S01]  /*8670*/  SHF.L.U64.HI R12, R38, 0x1, R12 ;  /* 0x00000001260c7819 */ /* 0x000fe2000001020c */
[--C-:B------:R-:W-:Y:S01]  /*8680*/  @!P2 IMAD.X R41, R5, 0x1, R6.reuse, P4 ;  /* 0x000000010529a824 */ /* 0x100fe200020e0606 */
        /* <DEDUP_REMOVED lines=31> */
.L_x_2417:
[----:B------:R-:W-:Y:S05]  /*8880*/  BSYNC B1 ;  /* 0x0000000000017941 */ /* 0x000fea0003800000 */
.L_x_2416:
[----:B-----5:R-:W-:Y:S01]  /*8890*/  IMAD.MOV.U32 R3, RZ, RZ, R9 ;  /* 0x000000ffff037224 */ /* 0x020fe200078e0009 */
        /* <DEDUP_REMOVED lines=11> */
[----:B----4-:R-:W-:Y:S01]  /*8950*/  IMAD.MOV.U32 R5, RZ, RZ, R17 ;  /* 0x000000ffff057224 */ /* 0x010fe200078e0011 */
        /* <DEDUP_REMOVED lines=38> */
.L_x_2673:
[----:B------:R-:W-:Y:S05]  /*8bc0*/  BSYNC B1 ;  /* 0x0000000000017941 */ /* 0x000fea0003800000 */
.L_x_2418:
[----:B------:R-:W-:Y:S02]  /*8bd0*/  PRMT R52, R0, 0x7610, R52 ;  /* 0x0000761000347816 */ /* 0x000fe40000000034 */
[----:B------:R-:W-:Y:S01]  /*8be0*/  PRMT R40, R40, 0x5410, R4 ;  /* 0x0000541028287816 */ /* 0x000fe20000000004 */
[----:B------:R-:W-:Y:S06]  /*8bf0*/  @P0 BRA `(.L_x_2420) ;  /* 0x00000034001c0947 */ /* 0x000fec0003800000 */
[----:B------:R-:W2:Y:S01]  /*8c00*/  LDL.64 R56, [R1+0xb0] ;  /* 0x0000b00001387983 */ /* 0x000ea20000100a00 */
[----:B------:R-:W2:Y:S03]  /*8c10*/  LDC R4, c[0x0][0x3f4] ;  /* 0x0000fd00ff047b82 */ /* 0x000ea60000000800 */
[----:B------:R-:W3:Y:S04]  /*8c20*/  LDL R59, [R1+0xfc] ;  /* 0x0000fc00013b7983 */ /* 0x000ee80000100800 */
[----:B------:R-:W4:Y:S04]  /*8c30*/  LDL R55, [R1+0xe0] ;  /* 0x0000e00001377983 */ /* 0x000f280000100800 */
[----:B------:R-:W5:Y:S04]  /*8c40*/  LDL R54, [R1+0xd0] ;  /* 0x0000d00001367983 */ /* 0x000f680000100800 */
[----:B------:R-:W5:Y:S04]  /*8c50*/  LDL R53, [R1+0xe4] ;  /* 0x0000e40001357983 */ /* 0x000f680000100800 */
[----:B------:R-:W5:Y:S04]  /*8c60*/  LDL R7, [R1+0xc8] ;  /* 0x0000c80001077983 */ /* 0x000f680000100800 */
[----:B------:R-:W5:Y:S01]  /*8c70*/  LDL R6, [R1+0xe8] ;  /* 0x0000e80001067983 */ /* 0x000f620000100800 */
[----:B------:R-:W-:-:S04]  /*8c80*/  LEA.HI R32, R33, R32, RZ, 0x2 ;  /* 0x0000002021207211 */ /* 0x000fc800078f10ff */
[--C-:B------:R-:W-:Y:S02]  /*8c90*/  SHF.R.S32.HI R0, RZ, 0x2, R32.reuse ;  /* 0x00000002ff007819 */ /* 0x100fe40000011420 */
[----:B0-----:R-:W-:-:S04]  /*8ca0*/  SHF.R.S32.HI R3, RZ, 0x1f, R32 ;  /* 0x0000001fff037819 */ /* 0x001fc80000011420 */
[----:B------:R-:W-:-:S04]  /*8cb0*/  LEA.HI R3, R3, R0, RZ, 0x2 ;  /* 0x0000000003037211 */ /* 0x000fc800078f10ff */
[----:B------:R-:W-:Y:S01]  /*8cc0*/  LOP3.LUT R5, R3, 0xfffffffc, RZ, 0xc0, !PT ;  /* 0xfffffffc03057812 */ /* 0x000fe200078ec0ff */
[----:B------:R-:W-:Y:S04]  /*8cd0*/  BSSY B1, `(.L_x_2421) ;  /* 0x000003a000017945 */ /* 0x000fe80003800000 */
[----:B------:R-:W-:-:S05]  /*8ce0*/  IMAD.IADD R5, R0, 0x1, -R5 ;  /* 0x0000000100057824 */ /* 0x000fca00078e0a05 */
[----:B------:R-:W-:Y:S02]  /*8cf0*/  LOP3.LUT P0, RZ, R5, 0x2, RZ, 0xc0, !PT ;  /* 0x0000000205ff7812 */ /* 0x000fe4000780c0ff */
[----:B--2---:R-:W-:Y:S01]  /*8d00*/  ISETP.GE.AND P6, PT, R56, R4, PT ;  /* 0x000000043800720c */ /* 0x004fe20003fc6270 */
[----:B---3--:R-:W-:-:S04]  /*8d10*/  IMAD R3, R59, 0x2, R22 ;  /* 0x000000023b037824 */ /* 0x008fc800078e0216 */
[----:B------:R-:W-:Y:S01]  /*8d20*/  VIADD R0, R3, 0x20 ;  /* 0x0000002003007836 */ /* 0x000fe20000000000 */
[-C--:B----4-:R-:W-:Y:S02]  /*8d30*/  ISETP.GE.AND P1, PT, R55, R4.reuse, PT ;  /* 0x000000043700720c */ /* 0x090fe40003f26270 */
[-C--:B-----5:R-:W-:Y:S02]  /*8d40*/  ISETP.GE.AND P2, PT, R54, R4.reuse, PT ;  /* 0x000000043600720c */ /* 0x0a0fe40003f46270 */
[-C--:B------:R-:W-:Y:S02]  /*8d50*/  ISETP.GE.AND P3, PT, R53, R4.reuse, PT ;  /* 0x000000043500720c */ /* 0x080fe40003f66270 */
[-C--:B------:R-:W-:Y:S02]  /*8d60*/  ISETP.GE.AND P4, PT, R7, R4.reuse, PT ;  /* 0x000000040700720c */ /* 0x080fe40003f86270 */
[----:B------:R-:W-:Y:S01]  /*8d70*/  ISETP.GE.AND P5, PT, R6, R4, PT ;  /* 0x000000040600720c */ /* 0x000fe20003fa6270 */
[----:B------:R-:W-:-:S12]  /*8d80*/  @P6 BRA `(.L_x_2422) ;  /* 0x0000000000b86947 */ /* 0x000fd80003800000 */
[----:B------:R-:W0:Y:S01]  /*8d90*/  LDS.128 R4, [R3+0xda00] ;  /* 0x00da000003047984 */ /* 0x000e220000000c00 */
[----:B------:R-:W-:Y:S02]  /*8da0*/  SHF.R.U64 R32, R30, 0x10, R31 ;  /* 0x000000101e207819 */ /* 0x000fe4000000121f */
[----:B------:R-:W-:Y:S02]  /*8db0*/  SHF.R.U32.HI R54, RZ, 0x10, R35 ;  /* 0x00000010ff367819 */ /* 0x000fe40000011623 */
[----:B------:R-:W-:Y:S02]  /*8dc0*/  SHF.R.U32.HI R30, RZ, 0x10, R31 ;  /* 0x00000010ff1e7819 */ /* 0x000fe4000001161f */
[----:B------:R-:W-:Y:S02]  /*8dd0*/  SHF.R.U64 R53, R34, 0x10, R35 ;  /* 0x0000001022357819 */ /* 0x000fe40000001223 */
[----:B------:R-:W-:Y:S02]  /*8de0*/  PRMT R54, R40, 0x5432, R54 ;  /* 0x0000543228367816 */ /* 0x000fe40000000036 */
[----:B------:R-:W-:-:S02]  /*8df0*/  PRMT R35, R38, 0x5432, R30 ;  /* 0x0000543226237816 */ /* 0x000fc4000000001e */
[----:B------:R-:W-:Y:S01]  /*8e00*/  PRMT R53, R52, 0x5410, R53 ;  /* 0x0000541034357816 */ /* 0x000fe20000000035 */
[C---:B------:R-:W-:Y:S01]  /*8e10*/  IMAD.U32 R55, R54.reuse, 0x10000, RZ ;  /* 0x0001000036377824 */ /* 0x040fe200078e00ff */
[----:B------:R-:W-:Y:S01]  /*8e20*/  LOP3.LUT R54, R54, 0xffff0000, RZ, 0xc0, !PT ;  /* 0xffff000036367812 */ /* 0x000fe200078ec0ff */
[----:B------:R-:W-:Y:S01]  /*8e30*/  IMAD.U32 R52, R35, 0x10000, RZ ;  /* 0x0001000023347824 */ /* 0x000fe200078e00ff */
[----:B------:R-:W-:Y:S02]  /*8e40*/  PRMT R34, R37, 0x5432, R32 ;  /* 0x0000543225227816 */ /* 0x000fe40000000020 */
[----:B------:R-:W-:Y:S02]  /*8e50*/  LOP3.LUT R35, R35, 0xffff0000, RZ, 0xc0, !PT ;  /* 0xffff000023237812 */ /* 0x000fe400078ec0ff */
[C---:B0-----:R-:W-:Y:S01]  /*8e60*/  LOP3.LUT R31, R6.reuse, 0xffff0000, RZ, 0xc0, !PT ;  /* 0xffff0000061f7812 */ /* 0x041fe200078ec0ff */
[----:B------:R-:W-:Y:S01]  /*8e70*/  IMAD.U32 R30, R6, 0x10000, RZ ;  /* 0x00010000061e7824 */ /* 0x000fe200078e00ff */
[C---:B------:R-:W-:Y:S01]  /*8e80*/  LOP3.LUT R33, R7.reuse, 0xffff0000, RZ, 0xc0, !PT ;  /* 0xffff000007217812 */ /* 0x040fe200078ec0ff */
[----:B------:R-:W-:-:S02]  /*8e90*/  IMAD.U32 R32, R7, 0x10000, RZ ;  /* 0x0001000007207824 */ /* 0x000fc400078e00ff */
[CC--:B------:R-:W-:Y:S01]  /*8ea0*/  FMUL.FTZ R57, R31.reuse, R55.reuse ;  /* 0x000000371f397220 */ /* 0x0c0fe20000410000 */
[----:B------:R-:W-:Y:S01]  /*8eb0*/  FMUL.FTZ R56, R31, R52 ;  /* 0x000000341f387220 */ /* 0x000fe20000410000 */
[----:B------:R-:W-:Y:S01]  /*8ec0*/  FMUL.FTZ R31, R33, R54 ;  /* 0x00000036211f7220 */ /* 0x000fe20000410000 */
[----:B------:R-:W-:Y:S02]  /*8ed0*/  IMAD.U32 R6, R4, 0x10000, RZ ;  /* 0x0001000004067824 */ /* 0x000fe400078e00ff */
        /* <DEDUP_REMOVED lines=25> */
.L_x_2422:
[----:B------:R-:W-:Y:S05]  /*9070*/  BSYNC B1 ;  /* 0x0000000000017941 */ /* 0x000fea0003800000 */
.L_x_2421:
        /* <DEDUP_REMOVED lines=49> */
.L_x_2424:
[----:B------:R-:W-:Y:S05]  /*9390*/  BSYNC B1 ;  /* 0x0000000000017941 */ /* 0x000fea0003800000 */
.L_x_2423:
        /* <DEDUP_REMOVED lines=48> */
.L_x_2426:
[----:B------:R-:W-:Y:S05]  /*96a0*/  BSYNC B1 ;  /* 0x0000000000017941 */ /* 0x000fea0003800000 */
.L_x_2425:
        /* <DEDUP_REMOVED lines=48> */
.L_x_2428:
[----:B------:R-:W-:Y:S05]  /*99b0*/  BSYNC B1 ;  /* 0x0000000000017941 */ /* 0x000fea0003800000 */
.L_x_2427:
        /* <DEDUP_REMOVED lines=48> */
.L_x_2430:
[----:B------:R-:W-:Y:S05]  /*9cc0*/  BSYNC B1 ;  /* 0x0000000000017941 */ /* 0x000fea0003800000 */
.L_x_2429:
        /* <DEDUP_REMOVED lines=48> */
.L_x_2414:
        /* <DEDUP_REMOVED lines=30> */
[----:B------:R-:W1:Y:S04]  /*a1b0*/  SHFL.IDX PT, R3, R13, RZ, 0x1e1f ;  /* 0x001e1fff0d037589 */ /* 0x000e6800000e0000 */
[----:B------:R-:W2:Y:S04]  /*a1c0*/  SHFL.IDX PT, R0, R0, RZ, 0x1e1f ;  /* 0x001e1fff00007589 */ /* 0x000ea800000e0000 */
[----:B------:R-:W3:Y:S04]  /*a1d0*/  SHFL.IDX PT, R5, R5, RZ, 0x1e1f ;  /* 0x001e1fff05057589 */ /* 0x000ee800000e0000 */
[----:B0-----:R0:W4:Y:S01]  /*a1e0*/  SHFL.IDX PT, R14, R4, RZ, 0x1e1f ;  /* 0x001e1fff040e7589 */ /* 0x00112200000e0000 */
[----:B-1----:R-:W-:-:S02]  /*a1f0*/  IMAD.MOV.U32 R21, RZ, RZ, R3 ;  /* 0x000000ffff157224 */ /* 0x002fc400078e0003 */
[----:B0-2---:R-:W-:-:S07]  /*a200*/  IMAD.MOV.U32 R20, RZ, RZ, R0 ;  /* 0x000000ffff147224 */ /* 0x005fce00078e0000 */
.L_x_2679:
[----:B------:R-:W2:Y:S04]  /*a210*/  LDL R3, [R1+0xdc] ;  /* 0x0000dc0001037983 */ /* 0x000ea80000100800 */
[----:B------:R-:W5:Y:S01]  /*a220*/  LDL R33, [R1+0x118] ;  /* 0x0001180001217983 */ /* 0x000f620000100800 */
[----:B------:R-:W0:Y:S01]  /*a230*/  S2R R0, SR_TID.X ;  /* 0x0000000000007919 */ /* 0x000e220000002100 */
[----:B------:R-:W-:Y:S01]  /*a240*/  BSSY B1, `(.L_x_2432) ;  /* 0x0000046000017945 */ /* 0x000fe20003800000 */
[----:B----4-:R-:W-:Y:S01]  /*a250*/  IMAD.MOV.U32 R34, RZ, RZ, R14 ;  /* 0x000000ffff227224 */ /* 0x010fe200078e000e */
[----:B------:R-:W-:Y:S01]  /*a260*/  CS2R R6, SRZ ;  /* 0x0000000000067805 */ /* 0x000fe2000001ff00 */
[----:B---3--:R-:W-:Y:S01]  /*a270*/  IMAD.MOV.U32 R35, RZ, RZ, R5 ;  /* 0x000000ffff237224 */ /* 0x008fe200078e0005 */
        /* <DEDUP_REMOVED lines=8> */
[----:B------:R-:W-:Y:S01]  /*a300*/  CS2R R30, SRZ ;  /* 0x00000000001e7805 */ /* 0x000fe2000001ff00 */
[----:B--2---:R-:W-:Y:S02]  /*a310*/  IMAD R17, R3, R17, RZ ;  /* 0x0000001103117224 */ /* 0x004fe400078e02ff */
[C---:B0-----:R-:W-:Y:S02]  /*a320*/  VIADD R3, R0.reuse, 0xffffff80 ;  /* 0xffffff8000037836 */ /* 0x041fe40000000000 */
[----:B------:R-:W-:Y:S01]  /*a330*/  VIADD R0, R0, 0xffffff80 ;  /* 0xffffff8000007836 */ /* 0x000fe20000000000 */
[----:B------:R-:W-:Y:S01]  /*a340*/  ISETP.GE.AND P1, PT, R10, R17, PT ;  /* 0x000000110a00720c */ /* 0x000fe20003f26270 */
[----:B------:R-:W-:-:S03]  /*a350*/  IMAD R105, R105, -0xc0, R17 ;  /* 0xffffff4069697824 */ /* 0x000fc600078e0211 */
[----:B------:R-:W-:Y:S02]  /*a360*/  LEA.HI R0, R0, R3, RZ, 0x1 ;  /* 0x0000000300007211 */ /* 0x000fe400078f08ff */
[----:B------:R-:W-:Y:S02]  /*a370*/  VIMNMX R105, R105, 0xc0, PT ;  /* 0x000000c069697848 */ /* 0x000fe40003fe0100 */
[----:B------:R-:W-:Y:S02]  /*a380*/  SHF.R.S32.HI R0, RZ, 0x1, R0 ;  /* 0x00000001ff007819 */ /* 0x000fe40000011400 */
[----:B------:R-:W-:Y:S02]  /*a390*/  CS2R R10, SRZ ;  /* 0x00000000000a7805 */ /* 0x000fe4000001ff00 */
[----:B------:R-:W-:Y:S02]  /*a3a0*/  CS2R R16, SRZ ;  /* 0x0000000000107805 */ /* 0x000fe4000001ff00 */
[----:B------:R-:W-:-:S02]  /*a3b0*/  ISETP.GE.AND P0, PT, R0, R105, PT ;  /* 0x000000690000720c */ /* 0x000fc40003f06270 */
[----:B-----5:R-:W-:Y:S01]  /*a3c0*/  LEA.HI R0, R33, R33, RZ, 0x1 ;  /* 0x0000002121007211 */ /* 0x020fe200078f08ff */
[----:B------:R-:W-:Y:S10]  /*a3d0*/  @P1 BRA `(.L_x_2433) ;  /* 0x0000000000b01947 */ /* 0x000ff40003800000 */
[----:B------:R-:W2:Y:S01]  /*a3e0*/  LDL.64 R42, [R1+0x40] ;  /* 0x00004000012a7983 */ /* 0x000ea20000100a00 */
[----:B------:R-:W-:-:S03]  /*a3f0*/  ULDC UR4, c[0x0][0x3f4] ;  /* 0x0000fd0000047ab9 */ /* 0x000fc60000000800 */
[----:B------:R-:W3:Y:S04]  /*a400*/  LDL R39, [R1+0xd0] ;  /* 0x0000d00001277983 */ /* 0x000ee80000100800 */
[----:B------:R-:W4:Y:S04]  /*a410*/  LDL R38, [R1+0xc8] ;  /* 0x0000c80001267983 */ /* 0x000f280000100800 */
[----:B------:R-:W3:Y:S01]  /*a420*/  LDL.64 R36, [R1+0xb0] ;  /* 0x0000b00001247983 */ /* 0x000ee20000100a00 */
        /* <DEDUP_REMOVED lines=8> */
[----:B--2---:R-:W-:-:S02]  /*a4b0*/  VIADD R3, R42, 0x10 ;  /* 0x000000102a037836 */ /* 0x004fc40000000000 */
[----:B------:R-:W-:-:S03]  /*a4c0*/  VIADD R4, R42, 0x20 ;  /* 0x000000202a047836 */ /* 0x000fc60000000000 */
[----:B------:R-:W-:Y:S02]  /*a4d0*/  ISETP.GE.AND P2, PT, R3, UR4, PT ;  /* 0x0000000403007c0c */ /* 0x000fe4000bf46270 */
[----:B------:R-:W-:Y:S01]  /*a4e0*/  ISETP.GE.AND P1, PT, R42, UR4, PT ;  /* 0x000000042a007c0c */ /* 0x000fe2000bf26270 */
[C---:B---3--:R-:W-:Y:S02]  /*a4f0*/  IMAD.IADD R5, R36.reuse, 0x1, R39 ;  /* 0x0000000124057824 */ /* 0x048fe400078e0227 */
[----:B----4-:R-:W-:Y:S01]  /*a500*/  IMAD.IADD R3, R36, 0x1, R38 ;  /* 0x0000000124037824 */ /* 0x010fe200078e0226 */
[----:B------:R-:W-:Y:S02]  /*a510*/  ISETP.GE.AND P3, PT, R4, UR4, PT ;  /* 0x0000000404007c0c */ /* 0x000fe4000bf66270 */
[----:B------:R-:W-:Y:S02]  /*a520*/  SHF.R.S32.HI R6, RZ, 0x1f, R5 ;  /* 0x0000001fff067819 */ /* 0x000fe40000011405 */
[----:B------:R-:W-:-:S02]  /*a530*/  SHF.R.S32.HI R4, RZ, 0x1f, R3 ;  /* 0x0000001fff047819 */ /* 0x000fc40000011403 */
[----:B------:R-:W-:Y:S02]  /*a540*/  LEA.HI R6, R6, R5, RZ, 0x3 ;  /* 0x0000000506067211 */ /* 0x000fe400078f18ff */
[----:B------:R-:W-:Y:S02]  /*a550*/  LEA.HI R3, R4, R3, RZ, 0x3 ;  /* 0x0000000304037211 */ /* 0x000fe400078f18ff */
[----:B------:R-:W-:Y:S02]  /*a560*/  SHF.R.S32.HI R8, RZ, 0x3, R6 ;  /* 0x00000003ff087819 */ /* 0x000fe40000011406 */
[----:B------:R-:W-:Y:S01]  /*a570*/  SHF.R.S32.HI R41, RZ, 0x3, R3 ;  /* 0x00000003ff297819 */ /* 0x000fe20000011403 */
[----:B------:R-:W-:-:S04]  /*a580*/  @!P1 IMAD.WIDE R12, R42, 0x2, R20 ;  /* 0x000000022a0c9825 */ /* 0x000fc800078e0214 */
[----:B------:R-:W-:Y:S01]  /*a590*/  @!P2 IMAD.SHL.U32 R3, R8, 0x8, RZ ;  /* 0x000000080803a824 */ /* 0x000fe200078e00ff */
[----:B------:R0:W5:Y:S01]  /*a5a0*/  @!P1 LD.E.128 R16, desc[UR60][R12.64] ;  /* 0x0000003c0c109980 */ /* 0x000162000c101d00 */
[----:B------:R-:W-:Y:S01]  /*a5b0*/  @!P3 IMAD.SHL.U32 R41, R41, 0x8, RZ ;  /* 0x000000082929b824 */ /* 0x000fe200078e00ff */
[----:B------:R-:W-:Y:S01]  /*a5c0*/  CS2R R4, SRZ ;  /* 0x0000000000047805 */ /* 0x000fe2000001ff00 */
[--C-:B------:R-:W-:Y:S01]  /*a5d0*/  @!P2 IMAD.WIDE R36, R3, 0x2, R20.reuse ;  /* 0x000000020324a825 */ /* 0x100fe200078e0214 */
[----:B------:R-:W-:Y:S02]  /*a5e0*/  CS2R R6, SRZ ;  /* 0x0000000000067805 */ /* 0x000fe4000001ff00 */
[----:B------:R-:W-:Y:S01]  /*a5f0*/  CS2R R8, SRZ ;  /* 0x0000000000087805 */ /* 0x000fe2000001ff00 */
[----:B------:R-:W-:Y:S01]  /*a600*/  @!P3 IMAD.WIDE R38, R41, 0x2, R20 ;  /* 0x000000022926b825 */ /* 0x000fe200078e0214 */
[----:B------:R1:W5:Y:S01]  /*a610*/  @!P2 LD.E.128 R24, desc[UR60][R36.64] ;  /* 0x0000003c2418a980 */ /* 0x000362000c101d00 */
[----:B0-----:R-:W-:-:S02]  /*a620*/  CS2R R12, SRZ ;  /* 0x00000000000c7805 */ /* 0x001fc4000001ff00 */
[--C-:B------:R-:W-:Y:S01]  /*a630*/  @!P2 IMAD.WIDE R20, R3, 0x2, R34.reuse ;  /* 0x000000020314a825 */ /* 0x100fe200078e0222 */
[----:B------:R1:W5:Y:S03]  /*a640*/  @!P3 LD.E.128 R28, desc[UR60][R38.64] ;  /* 0x0000003c261cb980 */ /* 0x000366000c101d00 */
[--C-:B------:R-:W-:Y:S01]  /*a650*/  @!P3 IMAD.WIDE R40, R41, 0x2, R34.reuse ;  /* 0x000000022928b825 */ /* 0x100fe200078e0222 */
[----:B------:R1:W5:Y:S03]  /*a660*/  @!P2 LD.E.128 R8, desc[UR60][R20.64] ;  /* 0x0000003c1408a980 */ /* 0x000366000c101d00 */
[----:B------:R-:W-:Y:S01]  /*a670*/  @!P1 IMAD.WIDE R34, R42, 0x2, R34 ;  /* 0x000000022a229825 */ /* 0x000fe200078e0222 */
[----:B------:R1:W5:Y:S04]  /*a680*/  @!P3 LD.E.128 R12, desc[UR60][R40.64] ;  /* 0x0000003c280cb980 */ /* 0x000368000c101d00 */
[----:B------:R1:W5:Y:S02]  /*a690*/  @!P1 LD.E.128 R4, desc[UR60][R34.64] ;  /* 0x0000003c22049980 */ /* 0x000364000c101d00 */
.L_x_2433:
[----:B------:R-:W-:Y:S05]  /*a6a0*/  BSYNC B1 ;  /* 0x0000000000017941 */ /* 0x000fea0003800000 */
.L_x_2432:
[----:B------:R-:W-:Y:S01]  /*a6b0*/  LOP3.LUT R0, R0, 0xfffffffe, RZ, 0xc0, !PT ;  /* 0xfffffffe00007812 */ /* 0x000fe200078ec0ff */
[----:B-----5:R-:W-:Y:S01]  /*a6c0*/  IMAD.MOV.U32 R3, RZ, RZ, R4 ;  /* 0x000000ffff037224 */ /* 0x020fe200078e0004 */
[----:B------:R-:W-:Y:S01]  /*a6d0*/  BSSY B1, `(.L_x_2434) ;  /* 0x0000031000017945 */ /* 0x000fe20003800000 */
[----:B-1----:R-:W-:Y:S02]  /*a6e0*/  IMAD.MOV.U32 R20, RZ, RZ, R5 ;  /* 0x000000ffff147224 */ /* 0x002fe400078e0005 */
        /* <DEDUP_REMOVED lines=47> */
.L_x_2680:
[----:B------:R-:W-:Y:S05]  /*a9e0*/  BSYNC B1 ;  /* 0x0000000000017941 */ /* 0x000fea0003800000 */
.L_x_2434:
[----:B------:R-:W-:Y:S02]  /*a9f0*/  PRMT R45, R0, 0x7610, R45 ;  /* 0x00007610002d7816 */ /* 0x000fe4000000002d */
[----:B------:R-:W-:Y:S01]  /*aa00*/  PRMT R46, R20, 0x7610, R46 ;  /* 0x00007610142e7816 */ /* 0x000fe2000000002e */
[----:B------:R-:W-:Y:S06]  /*aa10*/  @P0 BRA `(.L_x_2420) ;  /* 0x0000001400940947 */ /* 0x000fec0003800000 */
[----:B------:R-:W2:Y:S01]  /*aa20*/  LDL.64 R34, [R1+0x40] ;  /* 0x0000400001227983 */ /* 0x000ea20000100a00 */
[----:B------:R-:W2:Y:S03]  /*aa30*/  LDC R0, c[0x0][0x3f4] ;  /* 0x0000fd00ff007b82 */ /* 0x000ea60000000800 */
[----:B------:R1:W5:Y:S04]  /*aa40*/  LDL R74, [R1+0xb8] ;  /* 0x0000b800014a7983 */ /* 0x0003680000100800 */
[----:B------:R1:W5:Y:S04]  /*aa50*/  LDL R73, [R1+0x138] ;  /* 0x0001380001497983 */ /* 0x0003680000100800 */
[----:B------:R1:W5:Y:S04]  /*aa60*/  LDL R71, [R1+0xc0] ;  /* 0x0000c00001477983 */ /* 0x0003680000100800 */
[----:B------:R1:W5:Y:S01]  /*aa70*/  LDL R69, [R1+0xbc] ;  /* 0x0000bc0001457983 */ /* 0x0003620000100800 */
[----:B------:R-:W-:Y:S01]  /*aa80*/  BSSY B1, `(.L_x_2436) ;  /* 0x0000074000017945 */ /* 0x000fe20003800000 */
[C---:B--2---:R-:W-:Y:S01]  /*aa90*/  ISETP.GE.AND P0, PT, R34.reuse, R0, PT ;  /* 0x000000002200720c */ /* 0x044fe20003f06270 */
[----:B0-----:R-:W-:-:S02]  /*aaa0*/  VIADD R3, R34, 0x10 ;  /* 0x0000001022037836 */ /* 0x001fc40000000000 */
[----:B------:R-:W-:-:S03]  /*aab0*/  VIADD R33, R34, 0x20 ;  /* 0x0000002022217836 */ /* 0x000fc60000000000 */
[-C--:B------:R-:W-:Y:S02]  /*aac0*/  ISETP.GE.AND P1, PT, R3, R0.reuse, PT ;  /* 0x000000000300720c */ /* 0x080fe40003f26270 */
[----:B------:R-:W-:-:S05]  /*aad0*/  ISETP.GE.AND P2, PT, R33, R0, PT ;  /* 0x000000002100720c */ /* 0x000fca0003f46270 */
[----:B-1----:R-:W-:Y:S08]  /*aae0*/  @P0 BRA `(.L_x_2437) ;  /* 0x0000000400b40947 */ /* 0x002ff00003800000 */
[----:B------:R-:W-:Y:S02]  /*aaf0*/  LEA.HI R3, R32, R32, RZ, 0x1 ;  /* 0x0000002020037211 */ /* 0x000fe400078f08ff */
[----:B------:R-:W-:Y:S02]  /*ab00*/  SHF.R.U64 R63, R4, 0x10, R5 ;  /* 0x00000010043f7819 */ /* 0x000fe40000001205 */
[----:B------:R-:W-:Y:S02]  /*ab10*/  LOP3.LUT R3, R3, 0xfffffffe, RZ, 0xc0, !PT ;  /* 0xfffffffe03037812 */ /* 0x000fe400078ec0ff */
[----:B------:R-:W-:Y:S02]  /*ab20*/  SHF.R.U64 R61, R16, 0x10, R17 ;  /* 0x00000010103d7819 */ /* 0x000fe40000001211 */
[----:B------:R-:W-:Y:S01]  /*ab30*/  SHF.R.U64 R16, R18, 0x10, R19 ;  /* 0x0000001012107819 */ /* 0x000fe20000001213 */
[----:B------:R-:W-:Y:S01]  /*ab40*/  IMAD.IADD R3, R32, 0x1, -R3 ;  /* 0x0000000120037824 */ /* 0x000fe200078e0a03 */
[----:B-----5:R-:W-:-:S02]  /*ab50*/  LOP3.LUT R32, R74, 0x18, R34, 0xf8, !PT ;  /* 0x000000184a207812 */ /* 0x020fc400078ef822 */
[----:B------:R-:W-:Y:S02]  /*ab60*/  SHF.R.U32.HI R19, RZ, 0x10, R19 ;  /* 0x00000010ff137819 */ /* 0x000fe40000011613 */
[----:B------:R-:W-:Y:S02]  /*ab70*/  LEA.HI R3, R0, R3, RZ, 0x1d ;  /* 0x0000000300037211 */ /* 0x000fe400078fe8ff */
[----:B------:R-:W-:Y:S02]  /*ab80*/  LOP3.LUT R32, R32, R69, RZ, 0x3c, !PT ;  /* 0x0000004520207212 */ /* 0x000fe400078e3cff */
[----:B------:R-:W-:Y:S02]  /*ab90*/  SHF.R.S32.HI R20, RZ, 0x1f, R3 ;  /* 0x0000001fff147819 */ /* 0x000fe40000011403 */
[----:B------:R-:W-:Y:S01]  /*aba0*/  PRMT R63, R55, 0x5410, R63 ;  /* 0x00005410373f7816 */ /* 0x000fe2000000003f */
[----:B------:R-:W-:Y:S01]  /*abb0*/  IMAD.IADD R33, R71, 0x1, R32 ;  /* 0x0000000147217824 */ /* 0x000fe200078e0220 */
[----:B------:R-:W-:Y:S01]  /*abc0*/  LEA.HI R20, R20, R3, RZ, 0x2 ;  /* 0x0000000314147211 */ /* 0x000fe200078f10ff */
[----:B------:R-:W-:Y:S01]  /*abd0*/  IMAD.SHL.U32 R3, R3, 0x8, RZ ;  /* 0x0000000803037824 */ /* 0x000fe200078e00ff */
[----:B------:R-:W-:Y:S01]  /*abe0*/  SHF.R.U32.HI R65, RZ, 0x10, R5 ;  /* 0x00000010ff417819 */ /* 0x000fe20000011605 */
[----:B------:R-:W-:Y:S01]  /*abf0*/  IMAD.U32 R66, R63, 0x10000, RZ ;  /* 0x000100003f427824 */ /* 0x000fe200078e00ff */
[----:B------:R-:W-:-:S02]  /*ac00*/  SHF.R.S32.HI R32, RZ, 0x2, R20 ;  /* 0x00000002ff207819 */ /* 0x000fc40000011414 */
[----:B------:R-:W-:Y:S01]  /*ac10*/  LOP3.LUT R20, R74, 0x18, R3, 0xf8, !PT ;  /* 0x000000184a147812 */ /* 0x000fe200078ef803 */
[----:B------:R-:W-:Y:S01]  /*ac20*/  IMAD R3, R33, 0x2, R73 ;  /* 0x0000000221037824 */ /* 0x000fe200078e0249 */
[----:B------:R-:W-:Y:S01]  /*ac30*/  SHF.R.U64 R18, R6, 0x10, R7 ;  /* 0x0000001006127819 */ /* 0x000fe20000001207 */
[----:B------:R-:W-:Y:S01]  /*ac40*/  IMAD R32, R32, 0x1800, R71 ;  /* 0x0000180020207824 */ /* 0x000fe200078e0247 */
[----:B------:R-:W-:Y:S02]  /*ac50*/  LOP3.LUT R33, R20, R69, RZ, 0x3c, !PT ;  /* 0x0000004514217212 */ /* 0x000fe400078e3cff */
[----:B------:R-:W-:Y:S02]  /*ac60*/  PRMT R61, R57, 0x5410, R61 ;  /* 0x00005410393d7816 */ /* 0x000fe4000000003d */
[----:B------:R-:W-:Y:S01]  /*ac70*/  SHF.R.U32.HI R6, RZ, 0x10, R7 ;  /* 0x00000010ff067819 */ /* 0x000fe20000011607 */
[----:B------:R-:W-:Y:S01]  /*ac80*/  IMAD.IADD R37, R32, 0x1, R33 ;  /* 0x0000000120257824 */ /* 0x000fe200078e0221 */
[----:B------:R-:W-:Y:S01]  /*ac90*/  PRMT R4, R58, 0x5410, R19 ;  /* 0x000054103a047816 */ /* 0x000fe20000000013 */
        /* <DEDUP_REMOVED lines=8> */
[----:B------:R-:W-:Y:S01]  /*ad20*/  LOP3.LUT R63, R63, 0xffff0000, RZ, 0xc0, !PT ;  /* 0xffff00003f3f7812 */ /* 0x000fe200078ec0ff */
[----:B------:R-:W-:Y:S01]  /*ad30*/  IMAD.U32 R67, R6, 0x10000, RZ ;  /* 0x0001000006437824 */ /* 0x000fe200078e00ff */
[----:B------:R-:W-:Y:S02]  /*ad40*/  LOP3.LUT R65, R65, 0xffff0000, RZ, 0xc0, !PT ;  /* 0xffff000041417812 */ /* 0x000fe400078ec0ff */
        /* <DEDUP_REMOVED lines=11> */
[----:B------:R-:W-:Y:S01]  /*ae00*/  LOP3.LUT R36, R37, 0xffff0000, RZ, 0xc0, !PT ;  /* 0xffff000025247812 */ /* 0x000fe200078ec0ff */
[----:B------:R-:W-:Y:S01]  /*ae10*/  IMAD.U32 R60, R39, 0x10000, RZ ;  /* 0x00010000273c7824 */ /* 0x000fe200078e00ff */
[----:B------:R-:W-:Y:S01]  /*ae20*/  LOP3.LUT R17, R38, 0xffff0000, RZ, 0xc0, !PT ;  /* 0xffff000026117812 */ /* 0x000fe200078ec0ff */
[C---:B------:R-:W-:Y:S01]  /*ae30*/  FMUL.FTZ R64, R19.reuse, R66 ;  /* 0x0000004213407220 */ /* 0x040fe20000410000 */
[-C--:B------:R-:W-:Y:S01]  /*ae40*/  FMUL.FTZ R70, R19, R32.reuse ;  /* 0x0000002013467220 */ /* 0x080fe20000410000 */
[----:B------:R-:W-:Y:S01]  /*ae50*/  IMAD.U32 R59, R37, 0x10000, RZ ;  /* 0x00010000253b7824 */ /* 0x000fe200078e00ff */
[----:B------:R-:W-:Y:S01]  /*ae60*/  LOP3.LUT R61, R61, 0xffff0000, RZ, 0xc0, !PT ;  /* 0xffff00003d3d7812 */ /* 0x000fe200078ec0ff */
[----:B------:R-:W-:Y:S01]  /*ae70*/  FFMA.FTZ R19, R55, R32, -R64 ;  /* 0x0000002037137223 */ /* 0x000fe20000010840 */
[----:B------:R-:W-:-:S02]  /*ae80*/  IMAD.U32 R64, R62, 0x10000, RZ ;  /* 0x000100003e407824 */ /* 0x000fc400078e00ff */
[----:B------:R-:W-:Y:S01]  /*ae90*/  FFMA.FTZ R32, R55, R66, R70 ;  /* 0x0000004237207223 */ /* 0x000fe20000010046 */
[----:B------:R-:W-:Y:S01]  /*aea0*/  IMAD.U32 R37, R38, 0x10000, RZ ;  /* 0x0001000026257824 */ /* 0x000fe200078e00ff */
[----:B------:R-:W-:Y:S01]  /*aeb0*/  LOP3.LUT R38, R39, 0xffff0000, RZ, 0xc0, !PT ;  /* 0xffff000027267812 */ /* 0x000fe200078ec0ff */
[----:B------:R-:W-:Y:S02]  /*aec0*/  IMAD.U32 R39, R4, 0x10000, RZ ;  /* 0x0001000004277824 */ /* 0x000fe400078e00ff */
[----:B------:R-:W-:Y:S01]  /*aed0*/  FMUL.FTZ R55, R60, R67 ;  /* 0x000000433c377220 */ /* 0x000fe20000410000 */
[----:B------:R-:W-:Y:S02]  /*aee0*/  IMAD.U32 R57, R33, 0x10000, RZ ;  /* 0x0001000021397824 */ /* 0x000fe400078e00ff */
[C---:B------:R-:W-:Y:S01]  /*aef0*/  FMUL.FTZ R66, R59.reuse, R64 ;  /* 0x000000403b427220 */ /* 0x040fe20000410000 */
[----:B------:R-:W-:Y:S01]  /*af00*/  LOP3.LUT R62, R62, 0xffff0000, RZ, 0xc0, !PT ;  /* 0xffff00003e3e7812 */ /* 0x000fe200078ec0ff */
[-C--:B------:R-:W-:Y:S01]  /*af10*/  FMUL.FTZ R60, R60, R39.reuse ;  /* 0x000000273c3c7220 */ /* 0x080fe20000410000 */
[----:B------:R-:W-:Y:S01]  /*af20*/  FFMA.FTZ R55, R58, R39, -R55 ;  /* 0x000000273a377223 */ /* 0x000fe20000010837 */
[-C--:B------:R-:W-:Y:S01]  /*af30*/  FMUL.FTZ R72, R59, R68.reuse ;  /* 0x000000443b487220 */ /* 0x080fe20000410000 */
[----:B------:R-:W-:Y:S01]  /*af40*/  FFMA.FTZ R66, R57, R68, R66 ;  /* 0x0000004439427223 */ /* 0x000fe20000010042 */
[----:B------:R-:W-:Y:S01]  /*af50*/  FMUL.FTZ R39, R35, R63 ;  /* 0x0000003f23277220 */ /* 0x000fe20000410000 */
[----:B------:R-:W-:Y:S01]  /*af60*/  LOP3.LUT R33, R33, 0xffff0000, RZ, 0xc0, !PT ;  /* 0xffff000021217812 */ /* 0x000fe200078ec0ff */
[----:B------:R-:W-:Y:S01]  /*af70*/  FMUL.FTZ R35, R35, R61 ;  /* 0x0000003d23237220 */ /* 0x000fe20000410000 */
[C---:B------:R-:W-:Y:S01]  /*af80*/  FMUL.FTZ R68, R36.reuse, R65 ;  /* 0x0000004124447220 */ /* 0x040fe20000410000 */
[----:B------:R-:W-:Y:S01]  /*af90*/  FMUL.FTZ R36, R36, R62 ;  /* 0x0000003e24247220 */ /* 0x000fe20000410000 */
[----:B------:R-:W-:Y:S01]  /*afa0*/  FFMA.FTZ R67, R58, R67, R60 ;  /* 0x000000433a437223 */ /* 0x000fe2000001003c */
[----:B------:R-:W-:Y:S01]  /*afb0*/  FFMA.FTZ R72, R57, R64, -R72 ;  /* 0x0000004039487223 */ /* 0x000fe20000010848 */
[----:B------:R-:W-:-:S02]  /*afc0*/  IMAD.U32 R60, R18, 0x10000, RZ ;  /* 0x00010000123c7824 */ /* 0x000fc400078e00ff */
[----:B------:R-:W-:Y:S01]  /*afd0*/  FFMA.FTZ R64, R56, R61, -R39 ;  /* 0x0000003d38407223 */ /* 0x000fe20000010827 */
[----:B------:R-:W-:Y:S02]  /*afe0*/  IMAD.U32 R58, R16, 0x10000, RZ ;  /* 0x00010000103a7824 */ /* 0x000fe400078e00ff */
[----:B------:R-:W-:Y:S01]  /*aff0*/  FFMA.FTZ R63, R56, R63, R35 ;  /* 0x0000003f383f7223 */ /* 0x000fe20000010023 */
[----:B------:R-:W-:Y:S01]  /*b000*/  LOP3.LUT R18, R18, 0xffff0000, RZ, 0xc0, !PT ;  /* 0xffff000012127812 */ /* 0x000fe200078ec0ff */
[C---:B------:R-:W-:Y:S01]  /*b010*/  FFMA.FTZ R39, R33.reuse, R62, -R68 ;  /* 0x0000003e21277223 */ /* 0x040fe20000010844 */
[----:B------:R-:W-:Y:S01]  /*b020*/  FFMA.FTZ R65, R33, R65, R36 ;  /* 0x0000004121417223 */ /* 0x000fe20000010024 */
[----:B------:R-:W-:Y:S01]  /*b030*/  LOP3.LUT R35, R6, 0xffff0000, RZ, 0xc0, !PT ;  /* 0xffff000006237812 */ /* 0x000fe200078ec0ff */
[C---:B------:R-:W-:Y:S01]  /*b040*/  FMUL.FTZ R56, R37.reuse, R60 ;  /* 0x0000003c25387220 */ /* 0x040fe20000410000 */
[----:B------:R-:W-:Y:S01]  /*b050*/  LOP3.LUT R16, R16, 0xffff0000, RZ, 0xc0, !PT ;  /* 0xffff000010107812 */ /* 0x000fe200078ec0ff */
[----:B------:R-:W-:Y:S01]  /*b060*/  FMUL.FTZ R36, R37, R58 ;  /* 0x0000003a25247220 */ /* 0x000fe20000410000 */
[----:B------:R-:W-:Y:S01]  /*b070*/  LOP3.LUT R33, R4, 0xffff0000, RZ, 0xc0, !PT ;  /* 0xffff000004217812 */ /* 0x000fe200078ec0ff */
[C---:B------:R-:W-:Y:S01]  /*b080*/  FMUL.FTZ R4, R17.reuse, R18 ;  /* 0x0000001211047220 */ /* 0x040fe20000410000 */
[C---:B------:R-:W-:Y:S01]  /*b090*/  FMUL.FTZ R57, R38.reuse, R35 ;  /* 0x0000002326397220 */ /* 0x040fe20000410000 */
[----:B------:R-:W-:Y:S01]  /*b0a0*/  FMUL.FTZ R17, R17, R16 ;  /* 0x0000001011117220 */ /* 0x000fe20000410000 */
[C---:B------:R-:W-:Y:S01]  /*b0b0*/  FFMA.FTZ R56, R7.reuse, R58, -R56 ;  /* 0x0000003a07387223 */ /* 0x040fe20000010838 */
[-C--:B------:R-:W-:Y:S01]  /*b0c0*/  FMUL.FTZ R6, R38, R33.reuse ;  /* 0x0000002126067220 */ /* 0x080fe20000410000 */
[----:B------:R-:W-:Y:S01]  /*b0d0*/  FFMA.FTZ R36, R7, R60, R36 ;  /* 0x0000003c07247223 */ /* 0x000fe20000010024 */
[C---:B------:R-:W-:Y:S01]  /*b0e0*/  FFMA.FTZ R7, R5.reuse, R16, -R4 ;  /* 0x0000001005077223 */ /* 0x040fe20000010804 */
[C---:B------:R-:W-:Y:S01]  /*b0f0*/  FFMA.FTZ R38, R34.reuse, R33, -R57 ;  /* 0x0000002122267223 */ /* 0x040fe20000010839 */
[----:B------:R-:W-:Y:S01]  /*b100*/  FFMA.FTZ R37, R5, R18, R17 ;  /* 0x0000001205257223 */ /* 0x000fe20000010011 */
[----:B------:R-:W-:Y:S01]  /*b110*/  FFMA.FTZ R34, R34, R35, R6 ;  /* 0x0000002322227223 */ /* 0x000fe20000010006 */
[----:B------:R-:W-:-:S02]  /*b120*/  F2FP.BF16.F32.PACK_AB R4, R64, R19 ;  /* 0x000000134004723e */ /* 0x000fc400000010ff */
[----:B------:R-:W-:Y:S02]  /*b130*/  F2FP.BF16.F32.PACK_AB R6, R7, R56 ;  /* 0x000000380706723e */ /* 0x000fe400000010ff */
[----:B------:R-:W-:Y:S02]  /*b140*/  F2FP.BF16.F32.PACK_AB R5, R39, R72 ;  /* 0x000000482705723e */ /* 0x000fe400000010ff */
[----:B------:R-:W-:Y:S02]  /*b150*/  F2FP.BF16.F32.PACK_AB R7, R38, R55 ;  /* 0x000000372607723e */ /* 0x000fe400000010ff */
[----:B------:R-:W-:Y:S02]  /*b160*/  F2FP.BF16.F32.PACK_AB R16, R63, R32 ;  /* 0x000000203f10723e */ /* 0x000fe400000010ff */
[----:B------:R-:W-:Y:S01]  /*b170*/  F2FP.BF16.F32.PACK_AB R17, R65, R66 ;  /* 0x000000424111723e */ /* 0x000fe200000010ff */
[----:B------:R0:W-:Y:S01]  /*b180*/  STS.128 [R3], R4 ;  /* 0x0000000403007388 */ /* 0x0001e20000000c00 */
[----:B------:R-:W-:-:S02]  /*b190*/  F2FP.BF16.F32.PACK_AB R18, R37, R36 ;  /* 0x000000242512723e */ /* 0x000fc400000010ff */
[----:B------:R-:W-:-:S05]  /*b1a0*/  F2FP.BF16.F32.PACK_AB R19, R34, R67 ;  /* 0x000000432213723e */ /* 0x000fca00000010ff */
[----:B------:R0:W-:Y:S02]  /*b1b0*/  STS.128 [R20+0xda00], R16 ;  /* 0x00da001014007388 */ /* 0x0001e40000000c00 */
.L_x_2437:
[----:B------:R-:W-:Y:S05]  /*b1c0*/  BSYNC B1 ;  /* 0x0000000000017941 */ /* 0x000fea0003800000 */
.L_x_2436:
[----:B------:R-:W-:Y:S04]  /*b1d0*/  BSSY B1, `(.L_x_2438) ;  /* 0x0000075000017945 */ /* 0x000fe80003800000 */
[----:B------:R-:W-:Y:S05]  /*b1e0*/  @P1 BRA `(.L_x_2439) ;  /* 0x0000000400cc1947 */ /* 0x000fea0003800000 */
[----:B0-----:R-:W2:Y:S04]  /*b1f0*/  LDL R3, [R1+0xd0] ;  /* 0x0000d00001037983 */ /* 0x001ea80000100800 */
[----:B------:R-:W2:Y:S01]  /*b200*/  LDL.64 R4, [R1+0xb0] ;  /* 0x0000b00001047983 */ /* 0x000ea20000100a00 */
[--C-:B------:R-:W-:Y:S02]  /*b210*/  SHF.R.U64 R35, R24, 0x10, R25.reuse ;  /* 0x0000001018237819 */ /* 0x100fe40000001219 */
[----:B------:R-:W-:Y:S02]  /*b220*/  SHF.R.U32.HI R24, RZ, 0x10, R25 ;  /* 0x00000010ff187819 */ /* 0x000fe40000011619 */
[----:B------:R-:W-:Y:S02]  /*b230*/  SHF.R.U64 R25, R8, 0x10, R9 ;  /* 0x0000001008197819 */ /* 0x000fe40000001209 */
[----:B------:R-:W-:-:S02]  /*b240*/  SHF.R.U64 R33, R26, 0x10, R27 ;  /* 0x000000101a217819 */ /* 0x000fc4000000121b */
[----:B------:R-:W-:Y:S02]  /*b250*/  PRMT R50, R50, 0x5410, R25 ;  /* 0x0000541032327816 */ /* 0x000fe40000000019 */
[----:B------:R-:W-:Y:S02]  /*b260*/  SHF.R.U32.HI R8, RZ, 0x10, R9 ;  /* 0x00000010ff087819 */ /* 0x000fe40000011609 */
[----:B------:R-:W-:Y:S01]  /*b270*/  PRMT R54, R54, 0x5410, R35 ;  /* 0x0000541036367816 */ /* 0x000fe20000000023 */
[----:B------:R-:W-:Y:S01]  /*b280*/  IMAD.U32 R35, R50, 0x10000, RZ ;  /* 0x0001000032237824 */ /* 0x000fe200078e00ff */
[----:B------:R-:W-:Y:S02]  /*b290*/  PRMT R53, R53, 0x5410, R24 ;  /* 0x0000541035357816 */ /* 0x000fe40000000018 */
[----:B------:R-:W-:Y:S01]  /*b2a0*/  PRMT R52, R52, 0x5410, R33 ;  /* 0x0000541034347816 */ /* 0x000fe20000000021 */
[----:B------:R-:W-:Y:S01]  /*b2b0*/  IMAD.U32 R33, R54, 0x10000, RZ ;  /* 0x0001000036217824 */ /* 0x000fe200078e00ff */
[----:B------:R-:W-:-:S02]  /*b2c0*/  PRMT R49, R49, 0x5410, R8 ;  /* 0x0000541031317816 */ /* 0x000fc40000000008 */
[----:B------:R-:W-:Y:S02]  /*b2d0*/  LOP3.LUT R37, R50, 0xffff0000, RZ, 0xc0, !PT ;  /* 0xffff000032257812 */ /* 0x000fe400078ec0ff */
[--C-:B------:R-:W-:Y:S02]  /*b2e0*/  SHF.R.U64 R9, R10, 0x10, R11.reuse ;  /* 0x000000100a097819 */ /* 0x100fe4000000120b */
[----:B------:R-:W-:Y:S02]  /*b2f0*/  SHF.R.U32.HI R10, RZ, 0x10, R11 ;  /* 0x00000010ff0a7819 */ /* 0x000fe4000001160b */
[----:B------:R-:W-:Y:S02]  /*b300*/  PRMT R48, R48, 0x5410, R9 ;  /* 0x0000541030307816 */ /* 0x000fe40000000009 */
[----:B------:R-:W-:Y:S02]  /*b310*/  SHF.R.U32.HI R26, RZ, 0x10, R27 ;  /* 0x00000010ff1a7819 */ /* 0x000fe4000001161b */
[----:B------:R-:W-:-:S02]  /*b320*/  PRMT R47, R47, 0x5410, R10 ;  /* 0x000054102f2f7816 */ /* 0x000fc4000000000a */
[----:B------:R-:W-:Y:S01]  /*b330*/  PRMT R51, R51, 0x5410, R26 ;  /* 0x0000541033337816 */ /* 0x000fe2000000001a */
[----:B--2---:R-:W-:-:S05]  /*b340*/  IMAD.IADD R3, R4, 0x1, R3 ;  /* 0x0000000104037824 */ /* 0x004fca00078e0203 */
[----:B------:R-:W-:-:S04]  /*b350*/  SHF.R.S32.HI R4, RZ, 0x1f, R3 ;  /* 0x0000001fff047819 */ /* 0x000fc80000011403 */
[CC--:B------:R-:W-:Y:S02]  /*b360*/  LEA.HI R5, R4.reuse, R3.reuse, RZ, 0x3 ;  /* 0x0000000304057211 */ /* 0x0c0fe400078f18ff */
[----:B------:R-:W-:Y:S02]  /*b370*/  LEA.HI R4, R4, R3, RZ, 0x5 ;  /* 0x0000000304047211 */ /* 0x000fe400078f28ff */
[--C-:B------:R-:W-:Y:S02]  /*b380*/  SHF.R.S32.HI R7, RZ, 0x3, R5.reuse ;  /* 0x00000003ff077819 */ /* 0x100fe40000011405 */
        /* <DEDUP_REMOVED lines=89> */
.L_x_2439:
[----:B------:R-:W-:Y:S05]  /*b920*/  BSYNC B1 ;  /* 0x0000000000017941 */ /* 0x000fea0003800000 */
.L_x_2438:
[----:B------:R-:W-:Y:S05]  /*b930*/  @P2 BRA `(.L_x_2420) ;  /* 0x0000000400cc2947 */ /* 0x000fea0003800000 */
[----:B01----:R-:W2:Y:S04]  /*b940*/  LDL R3, [R1+0xc8] ;  /* 0x0000c80001037983 */ /* 0x003ea80000100800 */
[----:B------:R-:W2:Y:S01]  /*b950*/  LDL.64 R4, [R1+0xb0] ;  /* 0x0000b00001047983 */ /* 0x000ea20000100a00 */
        /* <DEDUP_REMOVED lines=30> */
[-C--:B------:R-:W-:Y:S02]  /*bb40*/  LOP3.LUT R5, R5, R69.reuse, RZ, 0x3c, !PT ;  /* 0x0000004505057212 */ /* 0x080fe400078e3cff */
        /* <DEDUP_REMOVED lines=82> */
.L_x_2420:
[----:B------:R-:W-:Y:S05]  /*c070*/  BSYNC B0 ;  /* 0x0000000000007941 */ /* 0x000fea0003800000 */
.L_x_2413:
        /* <DEDUP_REMOVED lines=8> */
.L_x_2411:
[----:B0--3--:R-:W3:Y:S02]  /*c100*/  LDL R0, [R1+0xac] ;  /* 0x0000ac0001007983 */ /* 0x009ee40000100800 */
[----:B---3--:R-:W-:-:S13]  /*c110*/  ISETP.NE.AND P0, PT, R0, 0x3, PT ;  /* 0x000000030000780c */ /* 0x008fda0003f05270 */
[----:B------:R-:W-:Y:S05]  /*c120*/  @!P0 BRA `(.L_x_2440) ;  /* 0x0000000000048947 */ /* 0x000fea0003800000 */
[----:B------:R-:W-:Y:S01]  /*c130*/  BPT.TRAP 0x1 ;  /* 0x000000040000795c */ /* 0x000fe20000300000 */
.L_x_2440:
[----:B------:R-:W-:Y:S01]  /*c140*/  IMAD R21, R145, 0x8, R22 ;  /* 0x0000000891157824 */ /* 0x000fe200078e0216 */
[----:B------:R-:W-:-:S04]  /*c150*/  SHF.L.U32 R0, R150, 0x1f, RZ ;  /* 0x0000001f96007819 */ /* 0x000fc800000006ff */
[----:B------:R0:W3:Y:S01]  /*c160*/  SYNCS.PHASECHK.TRANS64.TRYWAIT P2, [R21+URZ+0x31c30], R0 ;  /* 0x031c3000150075a7 */ /* 0x0000e2000804017f */
[----:B------:R-:W-:Y:S05]  /*c170*/  @!P0 BRA `(.L_x_2441) ;  /* 0x0000000000048947 */ /* 0x000fea0003800000 */
[----:B------:R-:W-:Y:S01]  /*c180*/  BPT.TRAP 0x1 ;  /* 0x000000040000795c */ /* 0x000fe20000300000 */
.L_x_2441:
[----:B-12-4-:R-:W1:Y:S02]  /*c190*/  S2R R3, SR_TID.X ;  /* 0x0000000000037919 */ /* 0x016e640000002100 */
[----:B-1----:R-:W-:-:S04]  /*c1a0*/  LOP3.LUT R3, R3, 0x7f, RZ, 0xc0, !PT ;  /* 0x0000007f03037812 */ /* 0x002fc800078ec0ff */
[----:B------:R-:W-:Y:S01]  /*c1b0*/  ISETP.NE.AND P1, PT, R3, RZ, PT ;  /* 0x000000ff0300720c */ /* 0x000fe20003f25270 */
[----:B---3--:R-:W-:-:S12]  /*c1c0*/  @P2 BRA `(.L_x_2442) ;  /* 0x0000000000082947 */ /* 0x008fd80003800000 */
[----:B------:R-:W1:Y:S02]  /*c1d0*/  SYNCS.PHASECHK.TRANS64.TRYWAIT P2, [R21+URZ+0x31c30], R0 ;  /* 0x031c3000150075a7 */ /* 0x000e64000804017f */
[----:B-1----:R-:W-:Y:S05]  /*c1e0*/  @!P2 BRA `(.L_x_2443) ;  /* 0x000001b000a0a947 */ /* 0x002fea0003800000 */
.L_x_2442:
[----:B------:R-:W-:Y:S05]  /*c1f0*/  WARPSYNC.ALL ;  /* 0x0000000000007948 */ /* 0x000fea0003800000 */
[----:B01----:R-:W-:Y:S01]  /*c200*/  VIADD R0, R22, 0x16a00 ;  /* 0x00016a0016007836 */ /* 0x003fe20000000000 */
[----:B------:R-:W-:Y:S01]  /*c210*/  LOP3.LUT R8, R2, 0x10000, RZ, 0xfc, !PT ;  /* 0x0001000002087812 */ /* 0x000fe200078efcff */
[----:B------:R-:W-:Y:S02]  /*c220*/  IMAD.MOV.U32 R9, RZ, RZ, -0x7fffffe0 ;  /* 0x80000020ff097424 */ /* 0x000fe400078e00ff */
[----:B------:R-:W-:Y:S01]  /*c230*/  IMAD.MOV.U32 R15, RZ, RZ, -0x7fffffe0 ;  /* 0x80000020ff0f7424 */ /* 0x000fe200078e00ff */
[----:B------:R-:W-:Y:S01]  /*c240*/  SHF.R.U32.HI R0, RZ, 0x4, R0 ;  /* 0x00000004ff007819 */ /* 0x000fe20000011600 */
[----:B------:R-:W-:Y:S01]  /*c250*/  WARPGROUP.ARRIVE ;  /* 0x00000000000079c5 */ /* 0x000fe20000000000 */
[----:B------:R-:W-:Y:S01]  /*c260*/  IMAD.MOV.U32 R3, RZ, RZ, -0x7fffffe0 ;  /* 0x80000020ff037424 */ /* 0x000fe200078e00ff */
[----:B------:R-:W0:Y:S01]  /*c270*/  LDC R18, c[0x0][0x448] ;  /* 0x00011200ff127b82 */ /* 0x000e220000000800 */
[----:B------:R-:W-:-:S04]  /*c280*/  LOP3.LUT R0, R0, 0x3fff, RZ, 0xc0, !PT ;  /* 0x00003fff00007812 */ /* 0x000fc800078ec0ff */
[----:B------:R-:W-:-:S05]  /*c290*/  LOP3.LUT R4, R0, 0x10000, RZ, 0xfc, !PT ;  /* 0x0001000000047812 */ /* 0x000fca00078efcff */
[----:B------:R-:W-:Y:S01]  /*c2a0*/  IMAD R14, R145, 0x6c0, R4 ;  /* 0x000006c0910e7824 */ /* 0x000fe200078e0204 */
[----:B------:R-:W-:Y:S01]  /*c2b0*/  R2UR UR4, R8 ;  /* 0x00000000080472ca */ /* 0x000fe200000e0000 */
[----:B------:R1:W-:Y:S01]  /*c2c0*/  STL [R1+0xd4], R4 ;  /* 0x0000d40401007387 */ /* 0x0003e20000100800 */
[----:B------:R-:W-:Y:S02]  /*c2d0*/  R2UR UR5, R9 ;  /* 0x00000000090572ca */ /* 0x000fe400000e0000 */
[C---:B------:R-:W-:Y:S02]  /*c2e0*/  R2UR UR6, R14.reuse ;  /* 0x000000000e0672ca */ /* 0x040fe400000e0000 */
[----:B------:R-:W-:Y:S01]  /*c2f0*/  R2UR UR7, R15 ;  /* 0x000000000f0772ca */ /* 0x000fe200000e0000 */
[----:B------:R-:W-:Y:S01]  /*c300*/  VIADD R2, R14, 0x40 ;  /* 0x000000400e027836 */ /* 0x000fe20000000000 */
[----:B------:R-:W-:Y:S02]  /*c310*/  R2UR UR11, R3 ;  /* 0x00000000030b72ca */ /* 0x000fe400000e0000 */
[----:B------:R-:W-:-:S02]  /*c320*/  R2UR UR8, R8 ;  /* 0x00000000080872ca */ /* 0x000fc400000e0000 */
[C---:B------:R-:W-:Y:S01]  /*c330*/  R2UR UR9, R9.reuse ;  /* 0x00000000090972ca */ /* 0x040fe200000e0000 */
[----:B-1----:R-:W-:Y:S02]  /*c340*/  VIADD R4, R14, 0xc0 ;  /* 0x000000c00e047836 */ /* 0x002fe40000000000 */
[----:B------:R-:W-:Y:S01]  /*c350*/  IMAD.MOV.U32 R5, RZ, RZ, -0x7fffffe0 ;  /* 0x80000020ff057424 */ /* 0x000fe200078e00ff */
[----:B------:R-:W-:Y:S02]  /*c360*/  R2UR UR12, R8 ;  /* 0x00000000080c72ca */ /* 0x000fe400000e0000 */
[C---:B------:R-:W-:Y:S01]  /*c370*/  R2UR UR13, R9.reuse ;  /* 0x00000000090d72ca */ /* 0x040fe200000e0000 */
[----:B------:R-:W-:Y:S01]  /*c380*/  HGMMA.64x16x16.F32.BF16 R88, gdesc[UR4], RZ, !UPT, gsb0 ;  /* 0x00200000045879f0 */ /* 0x000fe2000c0018ff */
[----:B------:R-:W-:Y:S01]  /*c390*/  R2UR UR10, R2 ;  /* 0x00000000020a72ca */ /* 0x000fe200000e0000 */
[----:B------:R-:W-:Y:S02]  /*c3a0*/  VIADD R2, R14, 0x80 ;  /* 0x000000800e027836 */ /* 0x000fe40000000000 */
[----:B------:R-:W-:Y:S01]  /*c3b0*/  IMAD.MOV.U32 R7, RZ, RZ, -0x7fffffe0 ;  /* 0x80000020ff077424 */ /* 0x000fe200078e00ff */
[----:B------:R-:W-:Y:S01]  /*c3c0*/  R2UR UR16, R8 ;  /* 0x00000000081072ca */ /* 0x000fe200000e0000 */
[----:B------:R-:W-:Y:S01]  /*c3d0*/  VIADD R6, R14, 0x100 ;  /* 0x000001000e067836 */ /* 0x000fe20000000000 */
[----:B------:R-:W-:-:S02]  /*c3e0*/  R2UR UR17, R9 ;  /* 0x00000000091172ca */ /* 0x000fc400000e0000 */
[C---:B------:R-:W-:Y:S02]  /*c3f0*/  R2UR UR20, R8.reuse ;  /* 0x00000000081472ca */ /* 0x040fe400000e0000 */
[C---:B------:R-:W-:Y:S02]  /*c400*/  R2UR UR21, R9.reuse ;  /* 0x00000000091572ca */ /* 0x040fe400000e0000 */
[----:B------:R-:W-:Y:S02]  /*c410*/  R2UR UR24, R8 ;  /* 0x00000000081872ca */ /* 0x000fe400000e0000 */
[----:B------:R-:W-:Y:S01]  /*c420*/  R2UR UR25, R9 ;  /* 0x00000000091972ca */ /* 0x000fe200000e0000 */
[----:B------:R-:W-:Y:S02]  /*c430*/  VIADD R10, R14, 0x102 ;  /* 0x000001020e0a7836 */ /* 0x000fe40000000000 */
[----:B------:R-:W-:Y:S02]  /*c440*/  IMAD.MOV.U32 R11, RZ, RZ, -0x7fffffe0 ;  /* 0x80000020ff0b7424 */ /* 0x000fe400078e00ff */
[----:B------:R-:W-:-:S02]  /*c450*/  VIADD R12, R8, 0x300 ;  /* 0x00000300080c7836 */ /* 0x000fc40000000000 */
[----:B------:R-:W-:Y:S02]  /*c460*/  IMAD.MOV.U32 R13, RZ, RZ, -0x7fffffe0 ;  /* 0x80000020ff0d7424 */ /* 0x000fe400078e00ff */
[----:B------:R-:W-:Y:S01]  /*c470*/  IMAD.MOV.U32 R17, RZ, RZ, -0x7fffffe0 ;  /* 0x80000020ff117424 */ /* 0x000fe200078e00ff */
[----:B0-----:R-:W-:Y:S01]  /*c480*/  ISETP.NE.AND P5, PT, R18, 0x1, PT ;  /* 0x000000011200780c */ /* 0x001fe20003fa5270 */
[----:B------:R-:W-:Y:S01]  /*c490*/  VIADD R16, R14, 0x342 ;  /* 0x000003420e107836 */ /* 0x000fe20000000000 */
[----:B------:R-:W2:Y:S01]  /*c4a0*/  LDL.LU R0, [R1] ;  /* 0x0000000001007983 */ /* 0x000ea20000300800 */
[----:B------:R-:W-:Y:S01]  /*c4b0*/  IMAD.MOV.U32 R3, RZ, RZ, -0x7fffffe0 ;  /* 0x80000020ff037424 */ /* 0x000fe200078e00ff */
[----:B------:R-:W-:Y:S01]  /*c4c0*/  R2UR UR6, R2 ;  /* 0x00000000020672ca */ /* 0x000fe200000e0000 */
[----:B------:R-:W-:Y:S01]  /*c4d0*/  VIADD R2, R14, 0x140 ;  /* 0x000001400e027836 */ /* 0x000fe20000000000 */
[----:B------:R-:W-:Y:S02]  /*c4e0*/  R2UR UR4, R8 ;  /* 0x00000000080472ca */ /* 0x000fe400000e0000 */
[----:B------:R-:W-:-:S02]  /*c4f0*/  R2UR UR5, R9 ;  /* 0x00000000090572ca */ /* 0x000fc400000e0000 */
[----:B------:R-:W-:Y:S01]  /*c500*/  R2UR UR14, R4 ;  /* 0x00000000040e72ca */ /* 0x000fe200000e0000 */
[----:B------:R-:W-:Y:S01]  /*c510*/  VIADD R4, R14, 0x180 ;  /* 0x000001800e047836 */ /* 0x000fe20000000000 */
[----:B------:R-:W-:Y:S01]  /*c520*/  R2UR UR7, R3 ;  /* 0x00000000030772ca */ /* 0x000fe200000e0000 */
[----:B------:R-:W-:Y:S01]  /*c530*/  IMAD.MOV.U32 R3, RZ, RZ, -0x7fffffe0 ;  /* 0x80000020ff037424 */ /* 0x000fe200078e00ff */
[----:B------:R-:W-:Y:S01]  /*c540*/  R2UR UR15, R5 ;  /* 0x00000000050f72ca */ /* 0x000fe200000e0000 */
[----:B------:R-:W-:Y:S01]  /*c550*/  IMAD.MOV.U32 R5, RZ, RZ, -0x7fffffe0 ;  /* 0x80000020ff057424 */ /* 0x000fe200078e00ff */
        /* <DEDUP_REMOVED lines=8> */
[----:B------:R-:W3:Y:S01]  /*c5e0*/  LDL R20, [R1+0x100] ;  /* 0x0001000001147983 */ /* 0x000ee20000100800 */
[----:B------:R-:W-:-:S02]  /*c5f0*/  WARPGROUP.DEPBAR.LE gsb0, 0x0 ;  /* 0x00008000000079c5 */ /* 0x000fc40000010000 */
[----:B------:R-:W-:Y:S01]  /*c600*/  WARPGROUP.ARRIVE ;  /* 0x00000000000079c5 */ /* 0x000fe20000000000 */
[----:B------:R-:W-:Y:S01]  /*c610*/  VIADD R18, R14, 0x500 ;  /* 0x000005000e127836 */ /* 0x000fe20000000000 */
[----:B------:R-:W3:Y:S01]  /*c620*/  LDL R100, [R1+0xf4] ;  /* 0x0000f40001647983 */ /* 0x000ee20000100800 */
[----:B------:R-:W-:Y:S01]  /*c630*/  IMAD.MOV.U32 R19, RZ, RZ, -0x7fffffe0 ;  /* 0x80000020ff137424 */ /* 0x000fe200078e00ff */
[----:B------:R-:W0:Y:S02]  /*c640*/  @P5 LDC R15, c[0x0][0x450] ;  /* 0x00011400ff0f5b82 */ /* 0x000e240000000800 */
[----:B------:R-:W-:Y:S01]  /*c650*/  HGMMA.64x16x16.F32.BF16 R80, gdesc[UR8], RZ, !UPT, gsb0 ;  /* 0x00200000085079f0 */ /* 0x000fe2000c0018ff */
[----:B------:R-:W-:Y:S01]  /*c660*/  R2UR UR10, R2 ;  /* 0x00000000020a72ca */ /* 0x000fe200000e0000 */
[----:B------:R-:W-:Y:S01]  /*c670*/  VIADD R2, R14, 0x1c0 ;  /* 0x000001c00e027836 */ /* 0x000fe20000000000 */
[----:B------:R-:W-:Y:S01]  /*c680*/  R2UR UR11, R3 ;  /* 0x00000000030b72ca */ /* 0x000fe200000e0000 */
[----:B------:R-:W-:Y:S01]  /*c690*/  IMAD.MOV.U32 R3, RZ, RZ, -0x7fffffe0 ;  /* 0x80000020ff037424 */ /* 0x000fe200078e00ff */
[----:B------:R-:W-:-:S02]  /*c6a0*/  R2UR UR8, R8 ;  /* 0x00000000080872ca */ /* 0x000fc400000e0000 */
[----:B------:R-:W-:Y:S02]  /*c6b0*/  R2UR UR9, R9 ;  /* 0x00000000090972ca */ /* 0x000fe400000e0000 */
[----:B------:R-:W-:Y:S01]  /*c6c0*/  R2UR UR26, R2 ;  /* 0x00000000021a72ca */ /* 0x000fe200000e0000 */
[----:B------:R-:W-:Y:S01]  /*c6d0*/  VIADD R2, R14, 0x2 ;  /* 0x000000020e027836 */ /* 0x000fe20000000000 */
[----:B------:R-:W-:Y:S01]  /*c6e0*/  R2UR UR27, R3 ;  /* 0x00000000031b72ca */ /* 0x000fe200000e0000 */
[----:B------:R-:W-:Y:S01]  /*c6f0*/  IMAD.MOV.U32 R3, RZ, RZ, -0x7fffffe0 ;  /* 0x80000020ff037424 */ /* 0x000fe200078e00ff */
[----:B------:R-:W-:Y:S02]  /*c700*/  WARPGROUP.DEPBAR.LE gsb0, 0x0 ;  /* 0x00008000000079c5 */ /* 0x000fe40000010000 */
[----:B-----5:R-:W-:-:S06]  /*c710*/  WARPGROUP.ARRIVE ;  /* 0x00000000000079c5 */ /* 0x020fcc0000000000 */
[----:B------:R-:W-:Y:S01]  /*c720*/  HGMMA.64x16x16.F32.BF16 R72, gdesc[UR4], RZ, !UPT, gsb0 ;  /* 0x00200000044879f0 */ /* 0x000fe2000c0018ff */
[----:B------:R-:W-:Y:S01]  /*c730*/  R2UR UR6, R4 ;  /* 0x00000000040672ca */ /* 0x000fe200000e0000 */
[----:B------:R-:W-:Y:S01]  /*c740*/  VIADD R4, R14, 0xc2 ;  /* 0x000000c20e047836 */ /* 0x000fe20000000000 */
[----:B------:R-:W-:Y:S01]  /*c750*/  R2UR UR7, R5 ;  /* 0x00000000050772ca */ /* 0x000fe200000e0000 */
[----:B------:R-:W-:Y:S01]  /*c760*/  IMAD.MOV.U32 R5, RZ, RZ, -0x7fffffe0 ;  /* 0x80000020ff057424 */ /* 0x000fe200078e00ff */
        /* <DEDUP_REMOVED lines=23> */
[----:B------:R-:W-:Y:S02]  /*c8e0*/  R2UR UR8, R6 ;  /* 0x00000000060872ca */ /* 0x000fe400000e0000 */
[----:B------:R-:W-:Y:S02]  /*c8f0*/  R2UR UR9, R7 ;  /* 0x00000000070972ca */ /* 0x000fe400000e0000 */
[----:B--2---:R-:W-:-:S04]  /*c900*/  LOP3.LUT R0, R0, 0xfffffff7, RZ, 0xc0, !PT ;  /* 0xfffffff700007812 */ /* 0x004fc800078ec0ff */
[----:B------:R-:W-:Y:S01]  /*c910*/  @P5 LOP3.LUT R0, R0, 0x8, RZ, 0xfc, !PT ;  /* 0x0000000800005812 */ /* 0x000fe200078efcff */
[----:B------:R-:W-:Y:S02]  /*c920*/  WARPGROUP.DEPBAR.LE gsb0, 0x0 ;  /* 0x00008000000079c5 */ /* 0x000fe40000010000 */
[----:B------:R-:W-:-:S06]  /*c930*/  WARPGROUP.ARRIVE ;  /* 0x00000000000079c5 */ /* 0x000fcc0000000000 */
[----:B------:R-:W-:Y:S01]  /*c940*/  HGMMA.64x16x16.F32.BF16 R40, gdesc[UR20], RZ, !UPT, gsb0 ;  /* 0x00200000142879f0 */ /* 0x000fe2000c0018ff */
[----:B------:R-:W-:Y:S02]  /*c950*/  R2UR UR20, R6 ;  /* 0x00000000061472ca */ /* 0x000fe400000e0000 */
[----:B------:R-:W-:Y:S01]  /*c960*/  R2UR UR21, R7 ;  /* 0x00000000071572ca */ /* 0x000fe200000e0000 */
        /* <DEDUP_REMOVED lines=20> */
[----:B------:R-:W-:Y:S01]  /*cab0*/  HGMMA.64x16x16.F32.BF16 R88, gdesc[UR12], R88, gsb0 ;  /* 0x002000000c5879f0 */ /* 0x000fe20008001858 */
        /* <DEDUP_REMOVED lines=304> */
[----:B------:R1:W-:Y:S01]  /*ddc0*/  STL [R1], R0 ;  /* 0x0000000001007387 */ /* 0x0003e20000100800 */
[----:B---3--:R-:W-:-:S03]  /*ddd0*/  IMAD.IADD R97, R20, 0x1, R100 ;  /* 0x0000000114617824 */ /* 0x008fc600078e0264 */
[----:B------:R-:W2:Y:S04]  /*dde0*/  LDL R98, [R1+0xec] ;  /* 0x0000ec0001627983 */ /* 0x000ea80000100800 */
[----:B------:R-:W3:Y:S01]  /*ddf0*/  LDL R20, [R1+0xf0] ;  /* 0x0000f00001147983 */ /* 0x000ee20000100800 */
[----:B------:R-:W-:Y:S02]  /*de00*/  WARPGROUP.DEPBAR.LE gsb0, 0x0 ;  /* 0x00008000000079c5 */ /* 0x000fe40000010000 */
[----:B------:R-:W-:Y:S01]  /*de10*/  WARPGROUP.ARRIVE ;  /* 0x00000000000079c5 */ /* 0x000fe20000000000 */
[----:B------:R-:W4:Y:S01]  /*de20*/  LDL R99, [R1+0xdc] ;  /* 0x0000dc0001637983 */ /* 0x000f220000100800 */
[----:B------:R-:W-:Y:S01]  /*de30*/  VIADD R16, R14, 0x502 ;  /* 0x000005020e107836 */ /* 0x000fe20000000000 */
[----:B------:R-:W-:Y:S01]  /*de40*/  R2UR UR8, R2 ;  /* 0x00000000020872ca */ /* 0x000fe200000e0000 */
[----:B------:R-:W-:Y:S01]  /*de50*/  IMAD.MOV.U32 R17, RZ, RZ, -0x7fffffe0 ;  /* 0x80000020ff117424 */ /* 0x000fe200078e00ff */
[----:B------:R-:W-:Y:S01]  /*de60*/  R2UR UR9, R3 ;  /* 0x00000000030972ca */ /* 0x000fe200000e0000 */
[----:B------:R-:W-:Y:S01]  /*de70*/  HGMMA.64x16x16.F32.BF16 R80, gdesc[UR4], R80, gsb0 ;  /* 0x00200000045079f0 */ /* 0x000fe20008001850 */
[----:B------:R-:W-:Y:S01]  /*de80*/  R2UR UR10, R16 ;  /* 0x00000000100a72ca */ /* 0x000fe200000e0000 */
[----:B------:R-:W-:Y:S01]  /*de90*/  VIADD R18, R14, 0x542 ;  /* 0x000005420e127836 */ /* 0x000fe20000000000 */
[----:B------:R-:W-:Y:S01]  /*dea0*/  R2UR UR11, R17 ;  /* 0x00000000110b72ca */ /* 0x000fe200000e0000 */
[----:B------:R-:W-:Y:S01]  /*deb0*/  IMAD.MOV.U32 R19, RZ, RZ, -0x7fffffe0 ;  /* 0x80000020ff137424 */ /* 0x000fe200078e00ff */
[----:B------:R-:W-:Y:S01]  /*dec0*/  R2UR UR12, R2 ;  /* 0x00000000020c72ca */ /* 0x000fe200000e0000 */
[----:B-1----:R-:W1:Y:S01]  /*ded0*/  @P5 LDC R0, c[0x0][0x44c] ;  /* 0x00011300ff005b82 */ /* 0x002e620000000800 */
[----:B------:R-:W-:-:S02]  /*dee0*/  WARPGROUP.DEPBAR.LE gsb0, 0x0 ;  /* 0x00008000000079c5 */ /* 0x000fc40000010000 */
[----:B------:R-:W-:-:S07]  /*def0*/  WARPGROUP.ARRIVE ;  /* 0x00000000000079c5 */ /* 0x000fce0000000000 */
[----:B------:R-:W-:Y:S01]  /*df00*/  HGMMA.64x16x16.F32.BF16 R72, gdesc[UR8], R72, gsb0 ;  /* 0x00200000084879f0 */ /* 0x000fe20008001848 */
        /* <DEDUP_REMOVED lines=18> */
[----:B------:R-:W-:Y:S01]  /*e030*/  R2UR UR17, R3 ;  /* 0x00000000031172ca */ /* 0x000fe200000e0000 */
[----:B------:R-:W-:Y:S01]  /*e040*/  VIADD R16, R14, 0x602 ;  /* 0x000006020e107836 */ /* 0x000fe20000000000 */
[----:B------:R-:W-:Y:S01]  /*e050*/  R2UR UR18, R18 ;  /* 0x00000000121272ca */ /* 0x000fe200000e0000 */
[----:B------:R-:W-:Y:S01]  /*e060*/  IMAD.MOV.U32 R17, RZ, RZ, -0x7fffffe0 ;  /* 0x80000020ff117424 */ /* 0x000fe200078e00ff */
[----:B------:R-:W-:-:S02]  /*e070*/  R2UR UR19, R19 ;  /* 0x00000000131372ca */ /* 0x000fc400000e0000 */
[C---:B------:R-:W-:Y:S02]  /*e080*/  R2UR UR20, R2.reuse ;  /* 0x00000000021472ca */ /* 0x040fe400000e0000 */
[----:B------:R-:W-:Y:S01]  /*e090*/  R2UR UR21, R3 ;  /* 0x00000000031572ca */ /* 0x000fe200000e0000 */
[----:B-1----:R-:W-:Y:S01]  /*e0a0*/  @P5 IMAD.HI.U32 R0, R97, R0, RZ ;  /* 0x0000000061005227 */ /* 0x002fe200078e00ff */
[----:B------:R-:W-:Y:S01]  /*e0b0*/  R2UR UR8, R2 ;  /* 0x00000000020872ca */ /* 0x000fe200000e0000 */
[----:B------:R-:W-:Y:S01]  /*e0c0*/  ULDC UR4, c[0x0][0x988] ;  /* 0x0002620000047ab9 */ /* 0x000fe20000000800 */
[----:B------:R-:W-:Y:S02]  /*e0d0*/  WARPGROUP.DEPBAR.LE gsb0, 0x0 ;  /* 0x00008000000079c5 */ /* 0x000fe40000010000 */
[----:B------:R-:W-:-:S06]  /*e0e0*/  WARPGROUP.ARRIVE ;  /* 0x00000000000079c5 */ /* 0x000fcc0000000000 */
[----:B------:R-:W-:Y:S01]  /*e0f0*/  HGMMA.64x16x16.F32.BF16 R48, gdesc[UR16], R48, gsb0 ;  /* 0x00200000103079f0 */ /* 0x000fe20008001830 */
[----:B------:R-:W-:Y:S02]  /*e100*/  R2UR UR22, R16 ;  /* 0x00000000101672ca */ /* 0x000fe400000e0000 */
[----:B------:R-:W-:Y:S02]  /*e110*/  R2UR UR23, R17 ;  /* 0x00000000111772ca */ /* 0x000fe400000e0000 */
[----:B0-----:R-:W-:-:S05]  /*e120*/  @P5 SHF.R.U32.HI R97, RZ, R15, R0 ;  /* 0x0000000fff615219 */ /* 0x001fca0000011600 */
[----:B------:R-:W0:Y:S01]  /*e130*/  SHFL.IDX PT, R0, R97, RZ, 0x1c1f ;  /* 0x001c1fff61007589 */ /* 0x000e2200000e0000 */
[C---:B------:R-:W-:Y:S02]  /*e140*/  IMAD R15, R96.reuse, -0x90, RZ ;  /* 0xffffff70600f7824 */ /* 0x040fe400078e02ff */
[----:B--2---:R-:W-:Y:S01]  /*e150*/  IMAD R17, R96, -0x90, R98 ;  /* 0xffffff7060117824 */ /* 0x004fe200078e0262 */
[----:B------:R-:W-:Y:S02]  /*e160*/  WARPGROUP.DEPBAR.LE gsb0, 0x0 ;  /* 0x00008000000079c5 */ /* 0x000fe40000010000 */
[----:B------:R-:W-:-:S06]  /*e170*/  WARPGROUP.ARRIVE ;  /* 0x00000000000079c5 */ /* 0x000fcc0000000000 */
[----:B------:R-:W-:Y:S01]  /*e180*/  HGMMA.64x16x16.F32.BF16 R40, gdesc[UR20], R40, gsb0 ;  /* 0x00200000142879f0 */ /* 0x000fe20008001828 */
[C---:B---3--:R-:W-:Y:S02]  /*e190*/  IADD3 R15, -R20.reuse, 0x91, R15 ;  /* 0x00000091140f7810 */ /* 0x048fe40007ffe10f */
[----:B------:R-:W-:Y:S02]  /*e1a0*/  IADD3 R17, -R20, 0x90, R17 ;  /* 0x0000009014117810 */ /* 0x000fe40007ffe111 */
[----:B----4-:R-:W-:Y:S01]  /*e1b0*/  IADD3 R16, -R99, R15, R98 ;  /* 0x0000000f63107210 */ /* 0x010fe20007ffe162 */
[----:B------:R-:W-:-:S03]  /*e1c0*/  VIADD R18, R14, 0x642 ;  /* 0x000006420e127836 */ /* 0x000fc60000000000 */
[----:B0-----:R-:W-:Y:S01]  /*e1d0*/  VIADDMNMX R0, R0, R16, R17, PT ;  /* 0x0000001000007246 */ /* 0x001fe20003800111 */
[----:B------:R-:W-:-:S03]  /*e1e0*/  IMAD.MOV.U32 R19, RZ, RZ, -0x7fffffe0 ;  /* 0x80000020ff137424 */ /* 0x000fc600078e00ff */
[C---:B------:R-:W-:Y:S02]  /*e1f0*/  ISETP.GT.AND P3, PT, R0.reuse, RZ, PT ;  /* 0x000000ff0000720c */ /* 0x040fe40003f64270 */
[----:B------:R-:W-:Y:S01]  /*e200*/  ISETP.GT.AND P4, PT, R0, 0x1, PT ;  /* 0x000000010000780c */ /* 0x000fe20003f84270 */
[----:B------:R-:W-:Y:S01]  /*e210*/  IMAD.MOV.U32 R15, RZ, RZ, -0x7fffffe0 ;  /* 0x80000020ff0f7424 */ /* 0x000fe200078e00ff */
[----:B------:R-:W-:Y:S02]  /*e220*/  R2UR UR10, R18 ;  /* 0x00000000120a72ca */ /* 0x000fe400000e0000 */
[----:B------:R-:W-:Y:S02]  /*e230*/  R2UR UR11, R19 ;  /* 0x00000000130b72ca */ /* 0x000fe400000e0000 */
[----:B------:R-:W-:Y:S02]  /*e240*/  R2UR UR9, R3 ;  /* 0x00000000030972ca */ /* 0x000fe400000e0000 */
[----:B------:R-:W-:-:S02]  /*e250*/  ISETP.GT.AND P2, PT, R0, 0x8, PT ;  /* 0x000000080000780c */ /* 0x000fc40003f44270 */
[----:B------:R-:W-:Y:S02]  /*e260*/  FSEL R88, R88, -INF , P3 ;  /* 0xff80000058587808 */ /* 0x000fe40001800000 */
[----:B------:R-:W-:Y:S01]  /*e270*/  FSEL R89, R89, -INF , P4 ;  /* 0xff80000059597808 */ /* 0x000fe20002000000 */
[----:B------:R-:W-:Y:S01]  /*e280*/  VIADD R14, R14, 0x682 ;  /* 0x000006820e0e7836 */ /* 0x000fe20000000000 */
[----:B------:R-:W-:Y:S02]  /*e290*/  R2UR UR15, R15 ;  /* 0x000000000f0f72ca */ /* 0x000fe400000e0000 */
[----:B------:R-:W-:Y:S02]  /*e2a0*/  ISETP.GT.AND P3, PT, R0, 0x9, PT ;  /* 0x000000090000780c */ /* 0x000fe40003f64270 */
[----:B------:R-:W-:Y:S02]  /*e2b0*/  FSEL R92, R92, -INF , P2 ;  /* 0xff8000005c5c7808 */ /* 0x000fe40001000000 */
[----:B------:R-:W-:-:S02]  /*e2c0*/  FMNMX.FTZ R15, R88, R89, !PT ;  /* 0x00000059580f7209 */ /* 0x000fc40007810000 */
[----:B------:R-:W-:Y:S02]  /*e2d0*/  R2UR UR14, R14 ;  /* 0x000000000e0e72ca */ /* 0x000fe400000e0000 */
[----:B------:R-:W-:Y:S02]  /*e2e0*/  ISETP.GT.AND P2, PT, R0, 0x10, PT ;  /* 0x000000100000780c */ /* 0x000fe40003f44270 */
[----:B------:R-:W-:Y:S02]  /*e2f0*/  FSEL R93, R93, -INF , P3 ;  /* 0xff8000005d5d7808 */ /* 0x000fe40001800000 */
[----:B------:R-:W-:Y:S02]  /*e300*/  FMNMX.FTZ R14, R92, R15, !PT ;  /* 0x0000000f5c0e7209 */ /* 0x000fe40007810000 */
[----:B------:R-:W-:Y:S01]  /*e310*/  ISETP.GT.AND P3, PT, R0, 0x11, PT ;  /* 0x000000110000780c */ /* 0x000fe20003f64270 */
[----:B------:R-:W-:Y:S02]  /*e320*/  WARPGROUP.DEPBAR.LE gsb0, 0x0 ;  /* 0x00008000000079c5 */ /* 0x000fe40000010000 */
[----:B------:R-:W-:Y:S01]  /*e330*/  WARPGROUP.ARRIVE ;  /* 0x00000000000079c5 */ /* 0x000fe20000000000 */
[----:B------:R-:W-:-:S02]  /*e340*/  FSEL R80, R80, -INF , P2 ;  /* 0xff80000050507808 */ /* 0x000fc40001000000 */
[----:B------:R-:W-:-:S03]  /*e350*/  FMNMX.FTZ R15, R93, R14, !PT ;  /* 0x0000000e5d0f7209 */ /* 0x000fc60007810000 */
[----:B------:R-:W-:Y:S01]  /*e360*/  HGMMA.64x16x16.F32.BF16 R32, gdesc[UR8], R32, gsb0 ;  /* 0x00200000082079f0 */ /* 0x000fe20008001820 */
[----:B------:R-:W-:Y:S02]  /*e370*/  ISETP.GT.AND P2, PT, R0, 0x18, PT ;  /* 0x000000180000780c */ /* 0x000fe40003f44270 */
[----:B------:R-:W-:Y:S02]  /*e380*/  FSEL R81, R81, -INF , P3 ;  /* 0xff80000051517808 */ /* 0x000fe40001800000 */
[----:B------:R-:W-:Y:S02]  /*e390*/  FMNMX.FTZ R14, R80, R15, !PT ;  /* 0x0000000f500e7209 */ /* 0x000fe40007810000 */
[----:B------:R-:W-:Y:S02]  /*e3a0*/  ISETP.GT.AND P3, PT, R0, 0x19, PT ;  /* 0x000000190000780c */ /* 0x000fe40003f64270 */
[----:B------:R-:W-:Y:S02]  /*e3b0*/  FSEL R84, R84, -INF , P2 ;  /* 0xff80000054547808 */ /* 0x000fe40001000000 */
        /* <DEDUP_REMOVED lines=28> */
[----:B------:R-:W-:Y:S02]  /*e580*/  R2UR UR12, R2 ;  /* 0x00000000020c72ca */ /* 0x000fe400000e0000 */
[----:B------:R-:W-:Y:S02]  /*e590*/  R2UR UR13, R3 ;  /* 0x00000000030d72ca */ /* 0x000fe400000e0000 */
[----:B------:R-:W-:-:S02]  /*e5a0*/  ISETP.GT.AND P3, PT, R0, 0x41, PT ;  /* 0x000000410000780c */ /* 0x000fc40003f64270 */
[----:B------:R-:W-:Y:S02]  /*e5b0*/  FSEL R56, R56, -INF , P2 ;  /* 0xff80000038387808 */ /* 0x000fe40001000000 */
[----:B------:R-:W-:Y:S01]  /*e5c0*/  FMNMX.FTZ R15, R69, R14, !PT ;  /* 0x0000000e450f7209 */ /* 0x000fe20007810000 */
[----:B------:R-:W-:Y:S02]  /*e5d0*/  WARPGROUP.DEPBAR.LE gsb0, 0x0 ;  /* 0x00008000000079c5 */ /* 0x000fe40000010000 */
[----:B------:R-:W-:Y:S01]  /*e5e0*/  ISETP.GT.AND P2, PT, R0, 0x48, PT ;  /* 0x000000480000780c */ /* 0x000fe20003f44270 */
[----:B------:R-:W-:Y:S01]  /*e5f0*/  WARPGROUP.ARRIVE ;  /* 0x00000000000079c5 */ /* 0x000fe20000000000 */
[----:B------:R-:W-:Y:S02]  /*e600*/  FSEL R57, R57, -INF , P3 ;  /* 0xff80000039397808 */ /* 0x000fe40001800000 */
[----:B------:R-:W-:Y:S02]  /*e610*/  FMNMX.FTZ R14, R56, R15, !PT ;  /* 0x0000000f380e7209 */ /* 0x000fe40007810000 */
[----:B------:R-:W-:Y:S01]  /*e620*/  ISETP.GT.AND P3, PT, R0, 0x49, PT ;  /* 0x000000490000780c */ /* 0x000fe20003f64270 */
[----:B------:R-:W-:Y:S01]  /*e630*/  HGMMA.64x16x16.F32.BF16 R24, gdesc[UR12], R24, gsb0 ;  /* 0x002000000c1879f0 */ /* 0x000fe20008001818 */
        /* <DEDUP_REMOVED lines=40> */
[----:B------:R-:W-:Y:S01]  /*e8c0*/  FMNMX.FTZ R14, R36, R15, !PT ;  /* 0x0000000f240e7209 */ /* 0x000fe20007810000 */
[----:B------:R-:W-:Y:S02]  /*e8d0*/  WARPGROUP.DEPBAR.LE gsb0, 0x0 ;  /* 0x00008000000079c5 */ /* 0x000fe40000010000 */
        /* <DEDUP_REMOVED lines=9> */
[----:B------:R-:W-:Y:S02]  /*e970*/  FSEL R29, R29, -INF , P3 ;  /* 0xff8000001d1d7808 */ /* 0x000fe40001800000 */
[----:B------:R-:W-:-:S04]  /*e980*/  FMNMX.FTZ R0, R28, R15, !PT ;  /* 0x0000000f1c007209 */ /* 0x000fc80007810000 */
[----:B------:R-:W-:-:S05]  /*e990*/  FMNMX.FTZ R14, R29, R0, !PT ;  /* 0x000000001d0e7209 */ /* 0x000fca0007810000 */
[----:B------:R-:W0:Y:S04]  /*e9a0*/  SHFL.BFLY PT, R15, R14, 0x2, 0x1f ;  /* 0x0c401f000e0f7f89 */ /* 0x000e2800000e0000 */
[----:B------:R-:W1:Y:S01]  /*e9b0*/  SHFL.IDX PT, R97, R97, 0x1, 0x1c1f ;  /* 0x003c1f0061617f89 */ /* 0x000e6200000e0000 */
[----:B0-----:R-:W-:-:S05]  /*e9c0*/  FMNMX.FTZ R19, R14, R15, !PT ;  /* 0x0000000f0e137209 */ /* 0x001fca0007810000 */
[----:B------:R-:W0:Y:S01]  /*e9d0*/  SHFL.BFLY PT, R20, R19, 0x1, 0x1f ;  /* 0x0c201f0013147f89 */ /* 0x000e2200000e0000 */
[----:B------:R-:W-:Y:S01]  /*e9e0*/  IMAD.U32 R0, RZ, RZ, UR4 ;  /* 0x00000004ff007e24 */ /* 0x000fe2000f8e00ff */
[----:B-1----:R-:W-:-:S04]  /*e9f0*/  VIADDMNMX R16, R97, R16, R17, PT ;  /* 0x0000001061107246 */ /* 0x002fc80003800111 */
[C---:B------:R-:W-:Y:S02]  /*ea00*/  ISETP.GT.AND P3, PT, R16.reuse, RZ, PT ;  /* 0x000000ff1000720c */ /* 0x040fe40003f64270 */
[----:B------:R-:W-:Y:S02]  /*ea10*/  ISETP.GT.AND P4, PT, R16, 0x1, PT ;  /* 0x000000011000780c */ /* 0x000fe40003f84270 */
[----:B0-----:R-:W-:-:S04]  /*ea20*/  FMNMX.FTZ R20, R19, R20, !PT ;  /* 0x0000001413147209 */ /* 0x001fc80007810000 */
[C---:B------:R-:W-:Y:S01]  /*ea30*/  FSETP.NEU.FTZ.AND P2, PT, R20.reuse, -INF , PT ;  /* 0xff8000001400780b */ /* 0x040fe20003f5d000 */
[----:B------:R-:W-:-:S05]  /*ea40*/  FMUL.FTZ R15, R20, R0 ;  /* 0x00000000140f7220 */ /* 0x000fca0000410000 */
[----:B------:R-:W-:Y:S02]  /*ea50*/  FSEL R15, R15, RZ, P2 ;  /* 0x000000ff0f0f7208 */ /* 0x000fe40001000000 */
[----:B------:R-:W-:Y:S02]  /*ea60*/  ISETP.GT.AND P2, PT, R16, 0x8, PT ;  /* 0x000000081000780c */ /* 0x000fe40003f44270 */
[----:B------:R-:W-:Y:S01]  /*ea70*/  FSEL R90, R90, -INF , P3 ;  /* 0xff8000005a5a7808 */ /* 0x000fe20001800000 */
[----:B------:R-:W-:Y:S01]  /*ea80*/  FFMA.FTZ R89, R89, R0, -R15 ;  /* 0x0000000059597223 */ /* 0x000fe2000001080f */
[----:B------:R-:W-:Y:S02]  /*ea90*/  FSEL R91, R91, -INF , P4 ;  /* 0xff8000005b5b7808 */ /* 0x000fe40002000000 */
[----:B------:R-:W-:Y:S01]  /*eaa0*/  ISETP.GT.AND P3, PT, R16, 0x9, PT ;  /* 0x000000091000780c */ /* 0x000fe20003f64270 */
[----:B------:R0:W-:Y:S01]  /*eab0*/  MUFU.EX2 R19, R89 ;  /* 0x0000005900137308 */ /* 0x0001e20000000800 */
[----:B------:R-:W-:-:S02]  /*eac0*/  FSEL R94, R94, -INF , P2 ;  /* 0xff8000005e5e7808 */ /* 0x000fc40001000000 */
[----:B------:R-:W-:Y:S02]  /*ead0*/  FSEL R95, R95, -INF , P3 ;  /* 0xff8000005f5f7808 */ /* 0x000fe40001800000 */
[----:B------:R-:W-:Y:S02]  /*eae0*/  ISETP.GT.AND P2, PT, R16, 0x10, PT ;  /* 0x000000101000780c */ /* 0x000fe40003f44270 */
[----:B0-----:R-:W-:-:S04]  /*eaf0*/  FMNMX.FTZ R89, R90, R91, !PT ;  /* 0x0000005b5a597209 */ /* 0x001fc80007810000 */
[----:B------:R-:W-:Y:S02]  /*eb00*/  FMNMX.FTZ R14, R94, R89, !PT ;  /* 0x000000595e0e7209 */ /* 0x000fe40007810000 */
[----:B------:R-:W-:Y:S02]  /*eb10*/  ISETP.GT.AND P3, PT, R16, 0x11, PT ;  /* 0x000000111000780c */ /* 0x000fe40003f64270 */
[----:B------:R-:W-:Y:S02]  /*eb20*/  FSEL R89, R82, -INF , P2 ;  /* 0xff80000052597808 */ /* 0x000fe40001000000 */
[----:B------:R-:W-:Y:S01]  /*eb30*/  FMNMX.FTZ R14, R95, R14, !PT ;  /* 0x0000000e5f0e7209 */ /* 0x000fe20007810000 */
[-CC-:B------:R-:W-:Y:S01]  /*eb40*/  FFMA.FTZ R82, R84, R0.reuse, -R15.reuse ;  /* 0x0000000054527223 */ /* 0x180fe2000001080f */
[----:B------:R-:W-:Y:S01]  /*eb50*/  FSEL R84, R83, -INF , P3 ;  /* 0xff80000053547808 */ /* 0x000fe20001800000 */
[----:B------:R-:W-:Y:S01]  /*eb60*/  FFMA.FTZ R18, R88, R0, -R15 ;  /* 0x0000000058127223 */ /* 0x000fe2000001080f */
[----:B------:R-:W-:-:S02]  /*eb70*/  ISETP.GT.AND P2, PT, R16, 0x18, PT ;  /* 0x000000181000780c */ /* 0x000fc40003f44270 */
[----:B------:R-:W-:Y:S01]  /*eb80*/  FMNMX.FTZ R83, R89, R14, !PT ;  /* 0x0000000e59537209 */ /* 0x000fe20007810000 */
[-CC-:B------:R-:W-:Y:S01]  /*eb90*/  FFMA.FTZ R88, R92, R0.reuse, -R15.reuse ;  /* 0x000000005c587223 */ /* 0x180fe2000001080f */
[----:B------:R-:W-:Y:S01]  /*eba0*/  FFMA.FTZ R92, R85, R0, -R15 ;  /* 0x00000000555c7223 */ /* 0x000fe2000001080f */
[----:B------:R-:W-:Y:S02]  /*ebb0*/  ISETP.GT.AND P3, PT, R16, 0x19, PT ;  /* 0x000000191000780c */ /* 0x000fe40003f64270 */
[----:B------:R-:W-:Y:S02]  /*ebc0*/  FSEL R86, R86, -INF , P2 ;  /* 0xff80000056567808 */ /* 0x000fe40001000000 */
[----:B------:R-:W-:Y:S02]  /*ebd0*/  FMNMX.FTZ R85, R84, R83, !PT ;  /* 0x0000005354557209 */ /* 0x000fe40007810000 */
[----:B------:R-:W-:Y:S02]  /*ebe0*/  FSEL R87, R87, -INF , P3 ;  /* 0xff80000057577808 */ /* 0x000fe40001800000 */
[----:B------:R-:W-:-:S02]  /*ebf0*/  ISETP.GT.AND P2, PT, R16, 0x20, PT ;  /* 0x000000201000780c */ /* 0x000fc40003f44270 */
        /* <DEDUP_REMOVED lines=15> */
[----:B------:R-:W-:Y:S01]  /*ecf0*/  FMNMX.FTZ R14, R79, R14, !PT ;  /* 0x0000000e4f0e7209 */ /* 0x000fe20007810000 */
[----:B------:R-:W-:Y:S01]  /*ed00*/  FFMA.FTZ R66, R76, R0, -R15 ;  /* 0x000000004c427223 */ /* 0x000fe2000001080f */
[----:B------:R-:W-:Y:S02]  /*ed10*/  FSEL R76, R67, -INF , P3 ;  /* 0xff800000434c7808 */ /* 0x000fe40001800000 */
[----:B------:R-:W-:-:S02]  /*ed20*/  ISETP.GT.AND P2, PT, R16, 0x38, PT ;  /* 0x000000381000780c */ /* 0x000fc40003f44270 */
[----:B------:R-:W-:Y:S01]  /*ed30*/  FMNMX.FTZ R67, R85, R14, !PT ;  /* 0x0000000e55437209 */ /* 0x000fe20007810000 */
[----:B------:R0:W-:Y:S01]  /*ed40*/  MUFU.EX2 R83, R92 ;  /* 0x0000005c00537308 */ /* 0x0001e20000000800 */
[----:B------:R-:W-:Y:S02]  /*ed50*/  ISETP.GT.AND P3, PT, R16, 0x39, PT ;  /* 0x000000391000780c */ /* 0x000fe40003f64270 */
[----:B------:R-:W-:Y:S01]  /*ed60*/  FSEL R70, R70, -INF , P2 ;  /* 0xff80000046467808 */ /* 0x000fe20001000000 */
[----:B0-----:R-:W-:Y:S01]  /*ed70*/  FFMA.FTZ R92, R77, R0, -R15 ;  /* 0x000000004d5c7223 */ /* 0x001fe2000001080f */
        /* <DEDUP_REMOVED lines=11> */
[-CC-:B------:R-:W-:Y:S01]  /*ee30*/  FFMA.FTZ R17, R93, R0.reuse, -R15.reuse ;  /* 0x000000005d117223 */ /* 0x180fe2000001080f */
[----:B------:R-:W-:Y:S01]  /*ee40*/  ISETP.GT.AND P3, PT, R16, 0x49, PT ;  /* 0x000000491000780c */ /* 0x000fe20003f64270 */
[----:B------:R-:W-:Y:S01]  /*ee50*/  FFMA.FTZ R93, R65, R0, -R15 ;  /* 0x00000000415d7223 */ /* 0x000fe2000001080f */
[----:B------:R-:W-:Y:S02]  /*ee60*/  FSEL R62, R62, -INF , P2 ;  /* 0xff8000003e3e7808 */ /* 0x000fe40001000000 */
[----:B------:R-:W-:Y:S01]  /*ee70*/  FMNMX.FTZ R65, R64, R59, !PT ;  /* 0x0000003b40417209 */ /* 0x000fe20007810000 */
[----:B------:R0:W-:Y:S01]  /*ee80*/  MUFU.EX2 R67, R92 ;  /* 0x0000005c00437308 */ /* 0x0001e20000000800 */
[----:B------:R-:W-:Y:S02]  /*ee90*/  ISETP.GT.AND P2, PT, R16, 0x50, PT ;  /* 0x000000501000780c */ /* 0x000fe40003f44270 */
[----:B0-----:R-:W-:-:S02]  /*eea0*/  FSEL R92, R63, -INF , P3 ;  /* 0xff8000003f5c7808 */ /* 0x001fc40001800000 */
[----:B------:R-:W-:Y:S02]  /*eeb0*/  FMNMX.FTZ R63, R62, R65, !PT ;  /* 0x000000413e3f7209 */ /* 0x000fe40007810000 */
[----:B------:R-:W-:Y:S02]  /*eec0*/  ISETP.GT.AND P3, PT, R16, 0x51, PT ;  /* 0x000000511000780c */ /* 0x000fe40003f64270 */
[----:B------:R-:W-:Y:S02]  /*eed0*/  FSEL R65, R50, -INF , P2 ;  /* 0xff80000032417808 */ /* 0x000fe40001000000 */
[----:B------:R-:W-:Y:S02]  /*eee0*/  FMNMX.FTZ R14, R92, R63, !PT ;  /* 0x0000003f5c0e7209 */ /* 0x000fe40007810000 */
[----:B------:R-:W-:Y:S02]  /*eef0*/  ISETP.GT.AND P2, PT, R16, 0x58, PT ;  /* 0x000000581000780c */ /* 0x000fe40003f44270 */
[----:B------:R-:W-:-:S02]  /*ef00*/  FSEL R63, R51, -INF , P3 ;  /* 0xff800000333f7808 */ /* 0x000fc40001800000 */
[----:B------:R-:W-:Y:S01]  /*ef10*/  FMNMX.FTZ R14, R65, R14, !PT ;  /* 0x0000000e410e7209 */ /* 0x000fe20007810000 */
[----:B------:R-:W-:Y:S01]  /*ef20*/  FFMA.FTZ R51, R69, R0, -R15 ;  /* 0x0000000045337223 */ /* 0x000fe2000001080f */
[----:B------:R-:W-:Y:S02]  /*ef30*/  ISETP.GT.AND P3, PT, R16, 0x59, PT ;  /* 0x000000591000780c */ /* 0x000fe40003f64270 */
[----:B------:R-:W-:Y:S02]  /*ef40*/  FSEL R54, R54, -INF , P2 ;  /* 0xff80000036367808 */ /* 0x000fe40001000000 */
[----:B------:R-:W-:Y:S02]  /*ef50*/  FMNMX.FTZ R69, R63, R14, !PT ;  /* 0x0000000e3f457209 */ /* 0x000fe40007810000 */
[----:B------:R-:W-:Y:S02]  /*ef60*/  FSEL R55, R55, -INF , P3 ;  /* 0xff80000037377808 */ /* 0x000fe40001800000 */
[----:B------:R-:W-:-:S02]  /*ef70*/  ISETP.GT.AND P2, PT, R16, 0x60, PT ;  /* 0x000000601000780c */ /* 0x000fc40003f44270 */
[----:B------:R-:W-:Y:S01]  /*ef80*/  FMNMX.FTZ R14, R54, R69, !PT ;  /* 0x00000045360e7209 */ /* 0x000fe20007810000 */
[--C-:B------:R-:W-:Y:S01]  /*ef90*/  FFMA.FTZ R50, R68, R0, -R15.reuse ;  /* 0x0000000044327223 */ /* 0x100fe2000001080f */
[----:B------:R-:W-:Y:S02]  /*efa0*/  ISETP.GT.AND P3, PT, R16, 0x61, PT ;  /* 0x000000611000780c */ /* 0x000fe40003f64270 */
[----:B------:R-:W-:Y:S02]  /*efb0*/  FSEL R68, R42, -INF , P2 ;  /* 0xff8000002a447808 */ /* 0x000fe40001000000 */
[----:B------:R-:W-:Y:S01]  /*efc0*/  FMNMX.FTZ R69, R55, R14, !PT ;  /* 0x0000000e37457209 */ /* 0x000fe20007810000 */
[----:B------:R-:W-:Y:S01]  /*efd0*/  FFMA.FTZ R42, R56, R0, -R15 ;  /* 0x00000000382a7223 */ /* 0x000fe2000001080f */
        /* <DEDUP_REMOVED lines=12> */
[----:B------:R-:W-:Y:S02]  /*f0a0*/  FMNMX.FTZ R14, R57, R14, !PT ;  /* 0x0000000e390e7209 */ /* 0x000fe40007810000 */
[----:B0-----:R-:W-:Y:S01]  /*f0b0*/  FSEL R93, R34, -INF , P2 ;  /* 0xff800000225d7808 */ /* 0x001fe20001000000 */
[----:B------:R-:W-:Y:S01]  /*f0c0*/  FFMA.FTZ R34, R60, R0, -R15 ;  /* 0x000000003c227223 */ /* 0x000fe2000001080f */
[----:B------:R-:W-:Y:S02]  /*f0d0*/  FSEL R60, R35, -INF , P3 ;  /* 0xff800000233c7808 */ /* 0x000fe40001800000 */
[----:B------:R-:W-:-:S02]  /*f0e0*/  ISETP.GT.AND P2, PT, R16, 0x78, PT ;  /* 0x000000781000780c */ /* 0x000fc40003f44270 */
[----:B------:R-:W-:Y:S02]  /*f0f0*/  FMNMX.FTZ R35, R93, R14, !PT ;  /* 0x0000000e5d237209 */ /* 0x000fe40007810000 */
[----:B------:R-:W-:Y:S02]  /*f100*/  ISETP.GT.AND P3, PT, R16, 0x79, PT ;  /* 0x000000791000780c */ /* 0x000fe40003f64270 */
[----:B------:R-:W-:Y:S02]  /*f110*/  FSEL R97, R38, -INF , P2 ;  /* 0xff80000026617808 */ /* 0x000fe40001000000 */
[----:B------:R-:W-:Y:S01]  /*f120*/  FMNMX.FTZ R14, R60, R35, !PT ;  /* 0x000000233c0e7209 */ /* 0x000fe20007810000 */
[----:B------:R0:W-:Y:S01]  /*f130*/  MUFU.EX2 R43, R46 ;  /* 0x0000002e002b7308 */ /* 0x0001e20000000800 */
[----:B------:R-:W-:Y:S02]  /*f140*/  ISETP.GT.AND P2, PT, R16, 0x80, PT ;  /* 0x000000801000780c */ /* 0x000fe40003f44270 */
[----:B------:R-:W-:Y:S01]  /*f150*/  FMNMX.FTZ R14, R97, R14, !PT ;  /* 0x0000000e610e7209 */ /* 0x000fe20007810000 */
[----:B0-----:R-:W-:Y:S01]  /*f160*/  FFMA.FTZ R46, R61, R0, -R15 ;  /* 0x000000003d2e7223 */ /* 0x001fe2000001080f */
[----:B------:R-:W-:-:S02]  /*f170*/  FSEL R61, R39, -INF , P3 ;  /* 0xff800000273d7808 */ /* 0x000fc40001800000 */
        /* <DEDUP_REMOVED lines=9> */
[----:B------:R-:W-:Y:S02]  /*f210*/  FSEL R31, R31, -INF , P3 ;  /* 0xff8000001f1f7808 */ /* 0x000fe40001800000 */
[----:B------:R-:W-:-:S04]  /*f220*/  FMNMX.FTZ R14, R30, R39, !PT ;  /* 0x000000271e0e7209 */ /* 0x000fc80007810000 */
[----:B------:R-:W-:-:S05]  /*f230*/  FMNMX.FTZ R14, R31, R14, !PT ;  /* 0x0000000e1f0e7209 */ /* 0x000fca0007810000 */
[----:B------:R-:W0:Y:S01]  /*f240*/  SHFL.BFLY PT, R39, R14, 0x2, 0x1f ;  /* 0x0c401f000e277f89 */ /* 0x000e2200000e0000 */
[-CC-:B------:R-:W-:Y:S01]  /*f250*/  FFMA.FTZ R38, R48, R0.reuse, -R15.reuse ;  /* 0x0000000030267223 */ /* 0x180fe2000001080f */
[-CC-:B------:R-:W-:Y:S01]  /*f260*/  FFMA.FTZ R48, R49, R0.reuse, -R15.reuse ;  /* 0x0000000031307223 */ /* 0x180fe2000001080f */
[----:B------:R-:W-:Y:S01]  /*f270*/  FFMA.FTZ R49, R53, R0, -R15 ;  /* 0x0000000035317223 */ /* 0x000fe2000001080f */
[----:B0-----:R-:W-:-:S05]  /*f280*/  FMNMX.FTZ R16, R14, R39, !PT ;  /* 0x000000270e107209 */ /* 0x001fca0007810000 */
[----:B------:R-:W0:Y:S01]  /*f290*/  SHFL.BFLY PT, R53, R16, 0x1, 0x1f ;  /* 0x0c201f0010357f89 */ /* 0x000e2200000e0000 */
[-CC-:B------:R-:W-:Y:S01]  /*f2a0*/  FFMA.FTZ R47, R52, R0.reuse, -R15.reuse ;  /* 0x00000000342f7223 */ /* 0x180fe2000001080f */
[-CC-:B------:R-:W-:Y:S01]  /*f2b0*/  FFMA.FTZ R52, R25, R0.reuse, -R15.reuse ;  /* 0x0000000019347223 */ /* 0x180fe2000001080f */
[----:B------:R1:W-:Y:S01]  /*f2c0*/  MUFU.EX2 R35, R46 ;  /* 0x0000002e00237308 */ /* 0x0003e20000000800 */
[-CC-:B------:R-:W-:Y:S01]  /*f2d0*/  FFMA.FTZ R39, R32, R0.reuse, -R15.reuse ;  /* 0x0000000020277223 */ /* 0x180fe2000001080f */
[-CC-:B------:R-:W-:Y:S01]  /*f2e0*/  FFMA.FTZ R32, R28, R0.reuse, -R15.reuse ;  /* 0x000000001c207223 */ /* 0x180fe2000001080f */
[-CC-:B-1----:R-:W-:Y:S01]  /*f2f0*/  FFMA.FTZ R46, R40, R0.reuse, -R15.reuse ;  /* 0x00000000282e7223 */ /* 0x182fe2000001080f */
[----:B------:R-:W-:Y:S01]  /*f300*/  FFMA.FTZ R40, R44, R0, -R15 ;  /* 0x000000002c287223 */ /* 0x000fe2000001080f */
[----:B0-----:R-:W-:-:S04]  /*f310*/  FMNMX.FTZ R14, R16, R53, !PT ;  /* 0x00000035100e7209 */ /* 0x001fc80007810000 */
[C---:B------:R-:W-:Y:S01]  /*f320*/  FSETP.NEU.FTZ.AND P2, PT, R14.reuse, -INF , PT ;  /* 0xff8000000e00780b */ /* 0x040fe20003f5d000 */
[-C--:B------:R-:W-:Y:S01]  /*f330*/  FMUL.FTZ R25, R14, R0.reuse ;  /* 0x000000000e197220 */ /* 0x080fe20000410000 */
[-CC-:B------:R-:W-:Y:S01]  /*f340*/  FFMA.FTZ R44, R45, R0.reuse, -R15.reuse ;  /* 0x000000002d2c7223 */ /* 0x180fe2000001080f */
[----:B------:R-:W-:-:S03]  /*f350*/  FFMA.FTZ R45, R33, R0, -R15 ;  /* 0x00000000212d7223 */ /* 0x000fc6000001080f */
[----:B------:R-:W-:Y:S01]  /*f360*/  FSEL R25, R25, RZ, P2 ;  /* 0x000000ff19197208 */ /* 0x000fe20001000000 */
[----:B------:R-:W-:-:S04]  /*f370*/  FFMA.FTZ R33, R24, R0, -R15 ;  /* 0x0000000018217223 */ /* 0x000fc8000001080f */
[-CC-:B------:R-:W-:Y:S01]  /*f380*/  FFMA.FTZ R24, R90, R0.reuse, -R25.reuse ;  /* 0x000000005a187223 */ /* 0x180fe20000010819 */
[-CC-:B------:R-:W-:Y:S01]  /*f390*/  FFMA.FTZ R28, R91, R0.reuse, -R25.reuse ;  /* 0x000000005b1c7223 */ /* 0x180fe20000010819 */
[----:B------:R-:W0:Y:S01]  /*f3a0*/  MUFU.EX2 R18, R18 ;  /* 0x0000001200127308 */ /* 0x000e220000000800 */
[-CC-:B------:R-:W-:Y:S01]  /*f3b0*/  FFMA.FTZ R53, R94, R0.reuse, -R25.reuse ;  /* 0x000000005e357223 */ /* 0x180fe20000010819 */
[-C--:B------:R-:W-:Y:S01]  /*f3c0*/  FFMA.FTZ R90, R95, R0.reuse, -R25 ;  /* 0x000000005f5a7223 */ /* 0x080fe20000010819 */
[-CC-:B------:R-:W-:Y:S01]  /*f3d0*/  FFMA.FTZ R80, R80, R0.reuse, -R15.reuse ;  /* 0x0000000050507223 */ /* 0x180fe2000001080f */
[----:B------:R-:W-:-:S04]  /*f3e0*/  FFMA.FTZ R81, R81, R0, -R15 ;  /* 0x0000000051517223 */ /* 0x000fc8000001080f */
[----:B------:R-:W-:Y:S01]  /*f3f0*/  MUFU.EX2 R24, R24 ;  /* 0x0000001800187308 */ /* 0x000fe20000000800 */
[-CC-:B------:R-:W-:Y:S01]  /*f400*/  FFMA.FTZ R72, R72, R0.reuse, -R15.reuse ;  /* 0x0000000048487223 */ /* 0x180fe2000001080f */
[-CC-:B------:R-:W-:Y:S01]  /*f410*/  FFMA.FTZ R73, R73, R0.reuse, -R15.reuse ;  /* 0x0000000049497223 */ /* 0x180fe2000001080f */
[-CC-:B------:R-:W-:Y:S01]  /*f420*/  FFMA.FTZ R41, R41, R0.reuse, -R15.reuse ;  /* 0x0000000029297223 */ /* 0x180fe2000001080f */
[----:B------:R-:W-:-:S04]  /*f430*/  FFMA.FTZ R36, R36, R0, -R15 ;  /* 0x0000000024247223 */ /* 0x000fc8000001080f */
[----:B------:R-:W1:Y:S01]  /*f440*/  MUFU.EX2 R28, R28 ;  /* 0x0000001c001c7308 */ /* 0x000e620000000800 */
[-CC-:B------:R-:W-:Y:S01]  /*f450*/  FFMA.FTZ R37, R37, R0.reuse, -R15.reuse ;  /* 0x0000000025257223 */ /* 0x180fe2000001080f */
[-C--:B------:R-:W-:Y:S01]  /*f460*/  FFMA.FTZ R15, R29, R0.reuse, -R15 ;  /* 0x000000001d0f7223 */ /* 0x080fe2000001080f */
[----:B------:R-:W-:-:S05]  /*f470*/  FFMA.FTZ R29, R89, R0, -R25 ;  /* 0x00000000591d7223 */ /* 0x000fca0000010819 */
[----:B------:R-:W2:Y:S01]  /*f480*/  MUFU.EX2 R88, R88 ;  /* 0x0000005800587308 */ /* 0x000ea20000000800 */
[-CC-:B------:R-:W-:Y:S01]  /*f490*/  FFMA.FTZ R89, R84, R0.reuse, -R25.reuse ;  /* 0x0000000054597223 */ /* 0x180fe20000010819 */
[-CC-:B------:R-:W-:Y:S01]  /*f4a0*/  FFMA.FTZ R84, R86, R0.reuse, -R25.reuse ;  /* 0x0000000056547223 */ /* 0x180fe20000010819 */
[----:B------:R-:W-:-:S05]  /*f4b0*/  FFMA.FTZ R86, R75, R0, -R25 ;  /* 0x000000004b567223 */ /* 0x000fca0000010819 */
[----:B------:R-:W3:Y:S01]  /*f4c0*/  MUFU.EX2 R53, R53 ;  /* 0x0000003500357308 */ /* 0x000ee20000000800 */
[-CC-:B------:R-:W-:Y:S01]  /*f4d0*/  FFMA.FTZ R75, R78, R0.reuse, -R25.reuse ;  /* 0x000000004e4b7223 */ /* 0x180fe20000010819 */
[----:B------:R-:W-:Y:S02]  /*f4e0*/  @!P1 VIADD R16, R21, 0x31c40 ;  /* 0x00031c4015109836 */ /* 0x000fe40000000000 */
[----:B------:R-:W-:-:S04]  /*f4f0*/  FFMA.FTZ R78, R85, R0, -R25 ;  /* 0x00000000554e7223 */ /* 0x000fc80000010819 */
[----:B------:R-:W4:Y:S01]  /*f500*/  MUFU.EX2 R17, R17 ;  /* 0x0000001100117308 */ /* 0x000f220000000800 */
[-CC-:B------:R-:W-:Y:S01]  /*f510*/  FFMA.FTZ R85, R76, R0.reuse, -R25.reuse ;  /* 0x000000004c557223 */ /* 0x180fe20000010819 */
[----:B------:R-:W-:-:S06]  /*f520*/  FFMA.FTZ R76, R71, R0, -R25 ;  /* 0x00000000474c7223 */ /* 0x000fcc0000010819 */
[----:B------:R-:W4:Y:S01]  /*f530*/  MUFU.EX2 R90, R90 ;  /* 0x0000005a005a7308 */ /* 0x000f220000000800 */
[-CC-:B------:R-:W-:Y:S01]  /*f540*/  FFMA.FTZ R71, R77, R0.reuse, -R25.reuse ;  /* 0x000000004d477223 */ /* 0x180fe20000010819 */
[----:B------:R-:W-:Y:S01]  /*f550*/  FFMA.FTZ R77, R62, R0, -R25 ;  /* 0x000000003e4d7223 */ /* 0x000fe20000010819 */
[----:B------:R-:W-:Y:S01]  /*f560*/  @!P1 PRMT R16, RZ, 0x654, R16 ;  /* 0x00000654ff109816 */ /* 0x000fe20000000010 */
[----:B0-----:R-:W-:-:S04]  /*f570*/  FADD.FTZ R91, R18, R19 ;  /* 0x00000013125b7221 */ /* 0x001fc80000010000 */
[----:B------:R-:W0:Y:S01]  /*f580*/  MUFU.EX2 R80, R80 ;  /* 0x0000005000507308 */ /* 0x000e220000000800 */
[-CC-:B------:R-:W-:Y:S01]  /*f590*/  FFMA.FTZ R62, R92, R0.reuse, -R25.reuse ;  /* 0x000000005c3e7223 */ /* 0x180fe20000010819 */
[----:B-1----:R-:W-:Y:S01]  /*f5a0*/  FADD.FTZ R92, R24, R28 ;  /* 0x0000001c185c7221 */ /* 0x002fe20000010000 */
[----:B------:R-:W-:Y:S01]  /*f5b0*/  FFMA.FTZ R87, R87, R0, -R25 ;  /* 0x0000000057577223 */ /* 0x000fe20000010819 */
[----:B------:R1:W-:Y:S04]  /*f5c0*/  @!P1 SYNCS.ARRIVE.TRANS64.RED.A1T0 RZ, [R16+URZ], RZ ;  /* 0x000000ff10ff99a7 */ /* 0x0003e8000810043f */
[----:B------:R-:W0:Y:S01]  /*f5d0*/  MUFU.EX2 R29, R29 ;  /* 0x0000001d001d7308 */ /* 0x000e220000000800 */
[----:B--2---:R-:W-:-:S07]  /*f5e0*/  FADD.FTZ R94, R88, R91 ;  /* 0x0000005b585e7221 */ /* 0x004fce0000010000 */
[----:B------:R-:W-:Y:S01]  /*f5f0*/  MUFU.EX2 R81, R81 ;  /* 0x0000005100517308 */ /* 0x000fe20000000800 */
[----:B-1----:R-:W-:Y:S01]  /*f600*/  F2FP.BF16.F32.PACK_AB R16, R19, R18 ;  /* 0x000000121310723e */ /* 0x002fe200000010ff */
[----:B---3--:R-:W-:-:S06]  /*f610*/  FADD.FTZ R19, R53, R92 ;  /* 0x0000005c35137221 */ /* 0x008fcc0000010000 */
[----:B------:R-:W1:Y:S01]  /*f620*/  MUFU.EX2 R89, R89 ;  /* 0x0000005900597308 */ /* 0x000e620000000800 */
[----:B------:R-:W-:Y:S01]  /*f630*/  FFMA.FTZ R74, R74, R0, -R25 ;  /* 0x000000004a4a7223 */ /* 0x000fe20000010819 */
[C---:B----4-:R-:W-:Y:S01]  /*f640*/  FADD.FTZ R91, R17.reuse, R94 ;  /* 0x0000005e115b7221 */ /* 0x050fe20000010000 */
[----:B------:R-:W-:-:S05]  /*f650*/  F2FP.BF16.F32.PACK_AB R18, R17, R88 ;  /* 0x000000581112723e */ /* 0x000fca00000010ff */
[----:B------:R-:W2:Y:S01]  /*f660*/  MUFU.EX2 R82, R82 ;  /* 0x0000005200527308 */ /* 0x000ea20000000800 */
[----:B------:R-:W-:Y:S01]  /*f670*/  F2FP.BF16.F32.PACK_AB R17, R28, R24 ;  /* 0x000000181c11723e */ /* 0x000fe200000010ff */
[C---:B------:R-:W-:Y:S01]  /*f680*/  FADD.FTZ R24, R90.reuse, R19 ;  /* 0x000000135a187221 */ /* 0x040fe20000010000 */
[----:B------:R-:W-:-:S05]  /*f690*/  F2FP.BF16.F32.PACK_AB R19, R90, R53 ;  /* 0x000000355a13723e */ /* 0x000fca00000010ff */
[----:B------:R-:W3:Y:S01]  /*f6a0*/  MUFU.EX2 R84, R84 ;  /* 0x0000005400547308 */ /* 0x000ee20000000800 */
[-CC-:B------:R-:W-:Y:S01]  /*f6b0*/  FFMA.FTZ R53, R63, R0.reuse, -R25.reuse ;  /* 0x000000003f357223 */ /* 0x180fe20000010819 */
[----:B------:R-:W-:Y:S01]  /*f6c0*/  FFMA.FTZ R28, R56, R0, -R25 ;  /* 0x00000000381c7223 */ /* 0x000fe20000010819 */
[----:B0-----:R-:W-:-:S05]  /*f6d0*/  FADD.FTZ R56, R80, R91 ;  /* 0x0000005b50387221 */ /* 0x001fca0000010000 */
[----:B------:R-:W0:Y:S01]  /*f6e0*/  MUFU.EX2 R87, R87 ;  /* 0x0000005700577308 */ /* 0x000e220000000800 */
[----:B------:R-:W-:Y:S01]  /*f6f0*/  FFMA.FTZ R92, R54, R0, -R25 ;  /* 0x00000000365c7223 */ /* 0x000fe20000010819 */
[----:B------:R-:W-:-:S06]  /*f700*/  FADD.FTZ R24, R29, R24 ;  /* 0x000000181d187221 */ /* 0x000fcc0000010000 */
[----:B------:R-:W4:Y:S01]  /*f710*/  MUFU.EX2 R72, R72 ;  /* 0x0000004800487308 */ /* 0x000f220000000800 */
[----:B-1----:R-:W-:Y:S01]  /*f720*/  FADD.FTZ R91, R89, R24 ;  /* 0x00000018595b7221 */ /* 0x002fe20000010000 */
[----:B------:R-:W-:-:S06]  /*f730*/  FFMA.FTZ R79, R79, R0, -R25 ;  /* 0x000000004f4f7223 */ /* 0x000fcc0000010819 */
[----:B------:R-:W1:Y:S08]  /*f740*/  MUFU.EX2 R74, R74 ;  /* 0x0000004a004a7308 */ /* 0x000e700000000800 */
[----:B------:R-:W1:Y:S08]  /*f750*/  MUFU.EX2 R73, R73 ;  /* 0x0000004900497308 */ /* 0x000e700000000800 */
[----:B------:R2:W-:Y:S01]  /*f760*/  MUFU.EX2 R54, R53 ;  /* 0x0000003500367308 */ /* 0x0005e20000000800 */
[----:B------:R-:W-:-:S07]  /*f770*/  FFMA.FTZ R63, R60, R0, -R25 ;  /* 0x000000003c3f7223 */ /* 0x000fce0000010819 */
[----:B------:R-:W1:Y:S01]  /*f780*/  MUFU.EX2 R86, R86 ;  /* 0x0000005600567308 */ /* 0x000e620000000800 */
[----:B--2---:R-:W-:Y:S01]  /*f790*/  FADD.FTZ R53, R81, R56 ;  /* 0x0000003851357221 */ /* 0x004fe20000010000 */
[----:B------:R-:W-:-:S03]  /*f7a0*/  FFMA.FTZ R56, R27, R0, -R25 ;  /* 0x000000001b387223 */ /* 0x000fc60000010819 */
[----:B------:R-:W-:-:S03]  /*f7b0*/  FADD.FTZ R24, R82, R53 ;  /* 0x0000003552187221 */ /* 0x000fc60000010000 */
[----:B------:R2:W-:Y:S01]  /*f7c0*/  MUFU.EX2 R21, R77 ;  /* 0x0000004d00157308 */ /* 0x0005e20000000800 */
[----:B------:R-:W-:Y:S01]  /*f7d0*/  FADD.FTZ R27, R83, R24 ;  /* 0x00000018531b7221 */ /* 0x000fe20000010000 */
[----:B------:R-:W-:-:S06]  /*f7e0*/  FFMA.FTZ R70, R70, R0, -R25 ;  /* 0x0000000046467223 */ /* 0x000fcc0000010819 */
[----:B------:R-:W1:Y:S01]  /*f7f0*/  MUFU.EX2 R66, R66 ;  /* 0x0000004200427308 */ /* 0x000e620000000800 */
[-CC-:B--2---:R-:W-:Y:S01]  /*f800*/  FFMA.FTZ R77, R69, R0.reuse, -R25.reuse ;  /* 0x00000000454d7223 */ /* 0x184fe20000010819 */
[-CC-:B------:R-:W-:Y:S01]  /*f810*/  FFMA.FTZ R69, R57, R0.reuse, -R25.reuse ;  /* 0x0000000039457223 */ /* 0x180fe20000010819 */
[----:B------:R-:W-:Y:S01]  /*f820*/  FFMA.FTZ R57, R26, R0, -R25 ;  /* 0x000000001a397223 */ /* 0x000fe20000010819 */
[----:B---3--:R-:W-:-:S04]  /*f830*/  FADD.FTZ R26, R84, R91 ;  /* 0x0000005b541a7221 */ /* 0x008fc80000010000 */
        /* <DEDUP_REMOVED lines=10> */
[----:B------:R-:W-:Y:S01]  /*f8e0*/  FFMA.FTZ R60, R31, R0, -R25 ;  /* 0x000000001f3c7223 */ /* 0x000fe20000010819 */
[----:B0-----:R-:W-:Y:S01]  /*f8f0*/  FADD.FTZ R25, R87, R26 ;  /* 0x0000001a57197221 */ /* 0x001fe20000010000 */
[----:B----4-:R-:W-:-:S04]  /*f900*/  FADD.FTZ R24, R72, R27 ;  /* 0x0000001b48187221 */ /* 0x010fc80000010000 */
[----:B------:R-:W0:Y:S01]  /*f910*/  MUFU.EX2 R58, R58 ;  /* 0x0000003a003a7308 */ /* 0x000e220000000800 */
[----:B-1----:R-:W-:Y:S01]  /*f920*/  FADD.FTZ R25, R74, R25 ;  /* 0x000000194a197221 */ /* 0x002fe20000010000 */
[----:B------:R-:W-:-:S06]  /*f930*/  FADD.FTZ R27, R73, R24 ;  /* 0x00000018491b7221 */ /* 0x000fcc0000010000 */
[----:B------:R-:W1:Y:S01]  /*f940*/  MUFU.EX2 R78, R78 ;  /* 0x0000004e004e7308 */ /* 0x000e620000000800 */
[----:B------:R-:W-:Y:S01]  /*f950*/  FADD.FTZ R24, R86, R25 ;  /* 0x0000001956187221 */ /* 0x000fe20000010000 */
[----:B------:R-:W-:-:S06]  /*f960*/  FADD.FTZ R26, R66, R27 ;  /* 0x0000001b421a7221 */ /* 0x000fcc0000010000 */
[----:B------:R-:W4:Y:S01]  /*f970*/  MUFU.EX2 R85, R85 ;  /* 0x0000005500557308 */ /* 0x000f220000000800 */
[----:B--2---:R-:W-:Y:S01]  /*f980*/  FADD.FTZ R30, R75, R24 ;  /* 0x000000184b1e7221 */ /* 0x004fe20000010000 */
[----:B------:R2:W-:Y:S01]  /*f990*/  STSM.16.M88.4 [R23+0x24300], R16 ;  /* 0x0243001017007844 */ /* 0x0005e20000000200 */
[----:B------:R-:W-:-:S05]  /*f9a0*/  FADD.FTZ R27, R67, R26 ;  /* 0x0000001a431b7221 */ /* 0x000fca0000010000 */
[----:B------:R-:W4:Y:S08]  /*f9b0*/  MUFU.EX2 R50, R50 ;  /* 0x0000003200327308 */ /* 0x000f300000000800 */
[----:B------:R-:W4:Y:S01]  /*f9c0*/  MUFU.EX2 R70, R70 ;  /* 0x0000004600467308 */ /* 0x000f220000000800 */
[----:B--2---:R-:W-:Y:S01]  /*f9d0*/  F2FP.BF16.F32.PACK_AB R17, R89, R29 ;  /* 0x0000001d5911723e */ /* 0x004fe200000010ff */
[----:B---3--:R-:W-:-:S06]  /*f9e0*/  FADD.FTZ R29, R79, R30 ;  /* 0x0000001e4f1d7221 */ /* 0x008fcc0000010000 */
[----:B------:R-:W2:Y:S01]  /*f9f0*/  MUFU.EX2 R51, R51 ;  /* 0x0000003300337308 */ /* 0x000ea20000000800 */
[----:B0-----:R-:W-:Y:S01]  /*fa00*/  FADD.FTZ R30, R58, R27 ;  /* 0x0000001b3a1e7221 */ /* 0x001fe20000010000 */
[----:B------:R-:W-:Y:S01]  /*fa10*/  F2FP.BF16.F32.PACK_AB R24, R73, R72 ;  /* 0x000000484918723e */ /* 0x000fe200000010ff */
[----:B-1----:R-:W-:-:S05]  /*fa20*/  FADD.FTZ R72, R78, R29 ;  /* 0x0000001d4e487221 */ /* 0x002fca0000010000 */
[----:B------:R-:W0:Y:S01]  /*fa30*/  MUFU.EX2 R76, R76 ;  /* 0x0000004c004c7308 */ /* 0x000e220000000800 */
[----:B------:R-:W-:Y:S01]  /*fa40*/  FADD.FTZ R29, R59, R30 ;  /* 0x0000001e3b1d7221 */ /* 0x000fe20000010000 */
[----:B----4-:R-:W-:-:S06]  /*fa50*/  FADD.FTZ R31, R85, R72 ;  /* 0x00000048551f7221 */ /* 0x010fcc0000010000 */
[----:B------:R-:W1:Y:S01]  /*fa60*/  MUFU.EX2 R42, R42 ;  /* 0x0000002a002a7308 */ /* 0x000e620000000800 */
[----:B------:R-:W-:-:S07]  /*fa70*/  FADD.FTZ R30, R50, R29 ;  /* 0x0000001d321e7221 */ /* 0x000fce0000010000 */
[----:B------:R-:W3:Y:S01]  /*fa80*/  MUFU.EX2 R71, R71 ;  /* 0x0000004700477308 */ /* 0x000ee20000000800 */
[----:B------:R-:W-:Y:S01]  /*fa90*/  F2FP.BF16.F32.PACK_AB R16, R81, R80 ;  /* 0x000000505110723e */ /* 0x000fe200000010ff */
[----:B------:R-:W-:-:S06]  /*faa0*/  FADD.FTZ R31, R70, R31 ;  /* 0x0000001f461f7221 */ /* 0x000fcc0000010000 */
[----:B------:R-:W4:Y:S08]  /*fab0*/  MUFU.EX2 R64, R64 ;  /* 0x0000004000407308 */ /* 0x000f300000000800 */
[----:B------:R-:W4:Y:S01]  /*fac0*/  MUFU.EX2 R34, R34 ;  /* 0x0000002200227308 */ /* 0x000f220000000800 */
[----:B------:R-:W-:-:S07]  /*fad0*/  F2FP.BF16.F32.PACK_AB R26, R67, R66 ;  /* 0x00000042431a723e */ /* 0x000fce00000010ff */
[----:B------:R2:W-:Y:S02]  /*fae0*/  MUFU.EX2 R81, R28 ;  /* 0x0000001c00517308 */ /* 0x0005e40000000800 */
[----:B--2---:R-:W-:Y:S01]  /*faf0*/  F2FP.BF16.F32.PACK_AB R28, R59, R58 ;  /* 0x0000003a3b1c723e */ /* 0x004fe200000010ff */
[----:B------:R-:W-:-:S05]  /*fb00*/  FADD.FTZ R59, R51, R30 ;  /* 0x0000001e333b7221 */ /* 0x000fca0000010000 */
[----:B------:R-:W2:Y:S01]  /*fb10*/  MUFU.EX2 R62, R62 ;  /* 0x0000003e003e7308 */ /* 0x000ea20000000800 */
[----:B------:R-:W-:Y:S01]  /*fb20*/  F2FP.BF16.F32.PACK_AB R30, R51, R50 ;  /* 0x00000032331e723e */ /* 0x000fe200000010ff */
[----:B0-----:R-:W-:Y:S01]  /*fb30*/  FADD.FTZ R50, R76, R31 ;  /* 0x0000001f4c327221 */ /* 0x001fe20000010000 */
[----:B-1----:R-:W-:-:S03]  /*fb40*/  FADD.FTZ R66, R42, R59 ;  /* 0x0000003b2a427221 */ /* 0x002fc60000010000 */
[----:B---3--:R-:W-:Y:S02]  /*fb50*/  FADD.FTZ R51, R71, R50 ;  /* 0x0000003247337221 */ /* 0x008fe40000010000 */
[----:B------:R-:W0:Y:S01]  /*fb60*/  MUFU.EX2 R38, R38 ;  /* 0x0000002600267308 */ /* 0x000e220000000800 */
[----:B------:R-:W-:Y:S01]  /*fb70*/  FADD.FTZ R59, R43, R66 ;  /* 0x000000422b3b7221 */ /* 0x000fe20000010000 */
[----:B------:R-:W-:Y:S01]  /*fb80*/  F2FP.BF16.F32.PACK_AB R18, R83, R82 ;  /* 0x000000525312723e */ /* 0x000fe200000010ff */
[----:B----4-:R-:W-:-:S05]  /*fb90*/  FADD.FTZ R66, R64, R51 ;  /* 0x0000003340427221 */ /* 0x010fca0000010000 */
[----:B------:R-:W1:Y:S01]  /*fba0*/  MUFU.EX2 R65, R65 ;  /* 0x0000004100417308 */ /* 0x000e620000000800 */
[----:B------:R-:W-:Y:S02]  /*fbb0*/  F2FP.BF16.F32.PACK_AB R19, R87, R84 ;  /* 0x000000545713723e */ /* 0x000fe400000010ff */
[----:B------:R-:W-:-:S05]  /*fbc0*/  F2FP.BF16.F32.PACK_AB R31, R76, R70 ;  /* 0x000000464c1f723e */ /* 0x000fca00000010ff */
[----:B------:R-:W3:Y:S01]  /*fbd0*/  MUFU.EX2 R48, R48 ;  /* 0x0000003000307308 */ /* 0x000ee20000000800 */
[----:B------:R-:W-:Y:S01]  /*fbe0*/  FADD.FTZ R70, R34, R59 ;  /* 0x0000003b22467221 */ /* 0x000fe20000010000 */
[----:B------:R-:W-:Y:S01]  /*fbf0*/  FADD.FTZ R51, R21, R66 ;  /* 0x0000004215337221 */ /* 0x000fe20000010000 */
[----:B------:R4:W-:Y:S01]  /*fc00*/  STSM.16.M88.4 [R23+0x25b00], R16 ;  /* 0x025b001017007844 */ /* 0x0009e20000000200 */
[----:B------:R-:W-:-:S04]  /*fc10*/  F2FP.BF16.F32.PACK_AB R25, R86, R74 ;  /* 0x0000004a5619723e */ /* 0x000fc800000010ff */
[----:B------:R-:W3:Y:S01]  /*fc20*/  MUFU.EX2 R47, R47 ;  /* 0x0000002f002f7308 */ /* 0x000ee20000000800 */
[----:B------:R-:W-:-:S07]  /*fc30*/  F2FP.BF16.F32.PACK_AB R27, R79, R75 ;  /* 0x0000004b4f1b723e */ /* 0x000fce00000010ff */
[----:B------:R-:W3:Y:S01]  /*fc40*/  MUFU.EX2 R55, R92 ;  /* 0x0000005c00377308 */ /* 0x000ee20000000800 */
[----:B----4-:R-:W-:Y:S01]  /*fc50*/  F2FP.BF16.F32.PACK_AB R16, R43, R42 ;  /* 0x0000002a2b10723e */ /* 0x010fe200000010ff */
[----:B------:R-:W-:Y:S01]  /*fc60*/  FADD.FTZ R43, R35, R70 ;  /* 0x00000046232b7221 */ /* 0x000fe20000010000 */
[----:B--2---:R-:W-:-:S05]  /*fc70*/  FADD.FTZ R42, R62, R51 ;  /* 0x000000333e2a7221 */ /* 0x004fca0000010000 */
[----:B------:R-:W2:Y:S01]  /*fc80*/  MUFU.EX2 R49, R49 ;  /* 0x0000003100317308 */ /* 0x000ea20000000800 */
[----:B------:R-:W-:Y:S01]  /*fc90*/  F2FP.BF16.F32.PACK_AB R29, R85, R78 ;  /* 0x0000004e551d723e */ /* 0x000fe200000010ff */
[----:B------:R1:W-:Y:S01]  /*fca0*/  STSM.16.M88.4 [R23+0x27300], R24 ;  /* 0x0273001817007844 */ /* 0x0003e20000000200 */
[----:B0-----:R-:W-:-:S05]  /*fcb0*/  FADD.FTZ R43, R38, R43 ;  /* 0x0000002b262b7221 */ /* 0x001fca0000010000 */
[----:B------:R-:W0:Y:S01]  /*fcc0*/  MUFU.EX2 R68, R90 ;  /* 0x0000005a00447308 */ /* 0x000e220000000800 */
[----:B------:R4:W-:Y:S07]  /*fcd0*/  STSM.16.M88.4 [R23+0x28b00], R28 ;  /* 0x028b001c17007844 */ /* 0x0009ee0000000200 */
[----:B------:R-:W0:Y:S01]  /*fce0*/  MUFU.EX2 R46, R46 ;  /* 0x0000002e002e7308 */ /* 0x000e220000000800 */
[----:B-1----:R-:W-:Y:S01]  /*fcf0*/  FADD.FTZ R25, R65, R42 ;  /* 0x0000002a41197221 */ /* 0x002fe20000010000 */
[----:B---3--:R-:W-:-:S06]  /*fd00*/  FADD.FTZ R26, R48, R43 ;  /* 0x0000002b301a7221 */ /* 0x008fcc0000010000 */
[----:B------:R-:W1:Y:S01]  /*fd10*/  MUFU.EX2 R88, R88 ;  /* 0x0000005800587308 */ /* 0x000e620000000800 */
[----:B----4-:R-:W-:Y:S01]  /*fd20*/  FADD.FTZ R28, R54, R25 ;  /* 0x00000019361c7221 */ /* 0x010fe20000010000 */
[----:B------:R-:W-:Y:S01]  /*fd30*/  F2FP.BF16.F32.PACK_AB R19, R62, R21 ;  /* 0x000000153e13723e */ /* 0x000fe200000010ff */
[----:B------:R-:W-:-:S05]  /*fd40*/  FADD.FTZ R26, R47, R26 ;  /* 0x0000001a2f1a7221 */ /* 0x000fca0000010000 */
[----:B------:R-:W3:Y:S01]  /*fd50*/  MUFU.EX2 R41, R41 ;  /* 0x0000002900297308 */ /* 0x000ee20000000800 */
[----:B------:R-:W-:Y:S01]  /*fd60*/  F2FP.BF16.F32.PACK_AB R18, R35, R34 ;  /* 0x000000222312723e */ /* 0x000fe200000010ff */
[----:B------:R-:W-:Y:S01]  /*fd70*/  FADD.FTZ R21, R55, R28 ;  /* 0x0000001c37157221 */ /* 0x000fe20000010000 */
[----:B------:R-:W4:Y:S05]  /*fd80*/  @P5 LDC R35, c[0x0][0x44c] ;  /* 0x00011300ff235b82 */ /* 0x000f2a0000000800 */
[----:B------:R-:W3:Y:S01]  /*fd90*/  MUFU.EX2 R40, R40 ;  /* 0x0000002800287308 */ /* 0x000ee20000000800 */
[----:B--2---:R-:W-:Y:S01]  /*fda0*/  FADD.FTZ R29, R49, R26 ;  /* 0x0000001a311d7221 */ /* 0x004fe20000010000 */
[----:B0-----:R-:W-:Y:S01]  /*fdb0*/  FADD.FTZ R21, R68, R21 ;  /* 0x0000001544157221 */ /* 0x001fe20000010000 */
[----:B------:R-:W0:Y:S05]  /*fdc0*/  @P5 LDC R43, c[0x0][0x450] ;  /* 0x00011400ff2b5b82 */ /* 0x000e2a0000000800 */
[----:B------:R-:W2:Y:S01]  /*fdd0*/  MUFU.EX2 R77, R77 ;  /* 0x0000004d004d7308 */ /* 0x000ea20000000800 */
[----:B------:R-:W-:Y:S01]  /*fde0*/  FADD.FTZ R28, R46, R29 ;  /* 0x0000001d2e1c7221 */ /* 0x000fe20000010000 */
[----:B-1----:R-:W-:-:S06]  /*fdf0*/  FADD.FTZ R30, R88, R21 ;  /* 0x00000015581e7221 */ /* 0x002fcc0000010000 */
[----:B------:R-:W1:Y:S08]  /*fe00*/  MUFU.EX2 R44, R44 ;  /* 0x0000002c002c7308 */ /* 0x000e700000000800 */
[----:B------:R-:W4:Y:S01]  /*fe10*/  MUFU.EX2 R58, R69 ;  /* 0x00000045003a7308 */ /* 0x000f220000000800 */
[----:B---3--:R-:W-:Y:S01]  /*fe20*/  FADD.FTZ R21, R41, R28 ;  /* 0x0000001c29157221 */ /* 0x008fe20000010000 */
[----:B------:R-:W-:-:S06]  /*fe30*/  FADD.FTZ R30, R81, R30 ;  /* 0x0000001e511e7221 */ /* 0x000fcc0000010000 */
[----:B------:R-:W3:Y:S01]  /*fe40*/  MUFU.EX2 R39, R39 ;  /* 0x0000002700277308 */ /* 0x000ee20000000800 */
[----:B------:R-:W-:-:S07]  /*fe50*/  F2FP.BF16.F32.PACK_AB R17, R64, R71 ;  /* 0x000000474011723e */ /* 0x000fce00000010ff */
[----:B------:R-:W0:Y:S01]  /*fe60*/  MUFU.EX2 R93, R93 ;  /* 0x0000005d005d7308 */ /* 0x000e220000000800 */
[----:B------:R-:W-:Y:S01]  /*fe70*/  FADD.FTZ R21, R40, R21 ;  /* 0x0000001528157221 */ /* 0x000fe20000010000 */
[----:B--2---:R-:W-:-:S06]  /*fe80*/  FADD.FTZ R31, R77, R30 ;  /* 0x0000001e4d1f7221 */ /* 0x004fcc0000010000 */
[----:B------:R-:W2:Y:S01]  /*fe90*/  MUFU.EX2 R45, R45 ;  /* 0x0000002d002d7308 */ /* 0x000ea20000000800 */
[----:B------:R-:W-:-:S07]  /*fea0*/  F2FP.BF16.F32.PACK_AB R24, R48, R38 ;  /* 0x000000263018723e */ /* 0x000fce00000010ff */
[----:B------:R-:W2:Y:S01]  /*feb0*/  MUFU.EX2 R50, R63 ;  /* 0x0000003f00327308 */ /* 0x000ea20000000800 */
[----:B------:R4:W-:Y:S01]  /*fec0*/  STSM.16.M88.4 [R23+0x2a300], R16 ;  /* 0x02a3001017007844 */ /* 0x0009e20000000200 */
[----:B-1----:R-:W-:-:S06]  /*fed0*/  FADD.FTZ R38, R44, R21 ;  /* 0x000000152c267221 */ /* 0x002fcc0000010000 */
[----:B------:R-:W1:Y:S08]  /*fee0*/  MUFU.EX2 R36, R36 ;  /* 0x0000002400247308 */ /* 0x000e700000000800 */
[----:B------:R-:W1:Y:S01]  /*fef0*/  MUFU.EX2 R97, R97 ;  /* 0x0000006100617308 */ /* 0x000e620000000800 */
[----:B----4-:R-:W-:Y:S01]  /*ff00*/  FADD.FTZ R16, R58, R31 ;  /* 0x0000001f3a107221 */ /* 0x010fe20000010000 */
[----:B------:R-:W-:Y:S01]  /*ff10*/  F2FP.BF16.F32.PACK_AB R25, R54, R65 ;  /* 0x000000413619723e */ /* 0x000fe200000010ff */
[----:B---3--:R-:W-:Y:S01]  /*ff20*/  FADD.FTZ R38, R39, R38 ;  /* 0x0000002627267221 */ /* 0x008fe20000010000 */
[----:B------:R-:W-:-:S04]  /*ff30*/  F2FP.BF16.F32.PACK_AB R26, R49, R47 ;  /* 0x0000002f311a723e */ /* 0x000fc800000010ff */
[----:B------:R-:W3:Y:S01]  /*ff40*/  MUFU.EX2 R37, R37 ;  /* 0x0000002500257308 */ /* 0x000ee20000000800 */
[----:B------:R-:W-:Y:S01]  /*ff50*/  F2FP.BF16.F32.PACK_AB R27, R68, R55 ;  /* 0x00000037441b723e */ /* 0x000fe200000010ff */
[----:B0-----:R-:W-:-:S06]  /*ff60*/  FADD.FTZ R17, R93, R16 ;  /* 0x000000105d117221 */ /* 0x001fcc0000010000 */
[----:B------:R-:W0:Y:S01]  /*ff70*/  MUFU.EX2 R34, R61 ;  /* 0x0000003d00227308 */ /* 0x000e220000000800 */
[----:B------:R-:W-:-:S04]  /*ff80*/  @P5 IMAD.HI.U32 R18, R100, R35, RZ ;  /* 0x0000002364125227 */ /* 0x000fc800078e00ff */
[----:B--2---:R-:W-:Y:S01]  /*ff90*/  FADD.FTZ R19, R45, R38 ;  /* 0x000000262d137221 */ /* 0x004fe20000010000 */
[----:B------:R2:W-:Y:S02]  /*ffa0*/  STSM.16.M88.4 [R23+0x2bb00], R24 ;  /* 0x02bb001817007844 */ /* 0x0005e40000000200 */
[----:B------:R-:W4:Y:S01]  /*ffb0*/  MUFU.EX2 R33, R33 ;  /* 0x0000002100217308 */ /* 0x000f220000000800 */
[----:B------:R-:W-:-:S07]  /*ffc0*/  FADD.FTZ R16, R50, R17 ;  /* 0x0000001132107221 */ /* 0x000fce0000010000 */
[----:B------:R-:W4:Y:S01]  /*ffd0*/  MUFU.EX2 R57, R57 ;  /* 0x0000003900397308 */ /* 0x000f220000000800 */
[----:B--2---:R-:W-:Y:S01]  /*ffe0*/  IMAD.MOV.U32 R27, RZ, RZ, R100 ;  /* 0x000000ffff1b7224 */ /* 0x004fe200078e0064 */
[----:B------:R-:W-:-:S06]  /*fff0*/  @P5 SHF.R.U32.HI R27, RZ, R43, R18 ;  /* 0x0000002bff1b5219 */ /* 0x000fcc0000011612 */
[----:B------:R-:W2:Y:S01]  /*10000*/  MUFU.EX2 R52, R52 ;  /* 0x0000003400347308 */ /* 0x000ea20000000800 */
[----:B-1----:R-:W-:Y:S01]  /*10010*/  FADD.FTZ R18, R36, R19 ;  /* 0x0000001324127221 */ /* 0x002fe20000010000 */
[----:B------:R-:W-:-:S06]  /*10020*/  FADD.FTZ R19, R97, R16 ;  /* 0x0000001061137221 */ /* 0x000fcc0000010000 */
[----:B------:R-:W-:Y:S01]  /*10030*/  MUFU.EX2 R56, R56 ;  /* 0x0000003800387308 */ /* 0x000fe20000000800 */
[----:B---3--:R-:W-:Y:S01]  /*10040*/  FADD.FTZ R24, R37, R18 ;  /* 0x0000001225187221 */ /* 0x008fe20000010000 */
[----:B0-----:R-:W-:-:S06]  /*10050*/  FADD.FTZ R26, R34, R19 ;  /* 0x00000013221a7221 */ /* 0x001fcc0000010000 */
[----:B------:R-:W-:Y:S08]  /*10060*/  MUFU.EX2 R32, R32 ;  /* 0x0000002000207308 */ /* 0x000ff00000000800 */
[----:B------:R-:W-:Y:S08]  /*10070*/  MUFU.EX2 R15, R15 ;  /* 0x0000000f000f7308 */ /* 0x000ff00000000800 */
[----:B------:R-:W-:Y:S08]  /*10080*/  MUFU.EX2 R53, R53 ;  /* 0x0000003500357308 */ /* 0x000ff00000000800 */
[----:B------:R-:W0:Y:S01]  /*10090*/  MUFU.EX2 R60, R60 ;  /* 0x0000003c003c7308 */ /* 0x000e220000000800 */
[----:B------:R-:W-:Y:S01]  /*100a0*/  F2FP.BF16.F32.PACK_AB R28, R41, R46 ;  /* 0x0000002e291c723e */ /* 0x000fe200000010ff */
[----:B----4-:R-:W-:Y:S01]  /*100b0*/  FADD.FTZ R21, R33, R24 ;  /* 0x0000001821157221 */ /* 0x010fe20000010000 */
[----:B------:R-:W-:Y:S01]  /*100c0*/  F2FP.BF16.F32.PACK_AB R29, R81, R88 ;  /* 0x00000058511d723e */ /* 0x000fe200000010ff */
[----:B------:R-:W-:Y:S01]  /*100d0*/  FADD.FTZ R25, R57, R26 ;  /* 0x0000001a39197221 */ /* 0x000fe20000010000 */
[----:B------:R-:W-:-:S02]  /*100e0*/  F2FP.BF16.F32.PACK_AB R30, R44, R40 ;  /* 0x000000282c1e723e */ /* 0x000fc400000010ff */
[----:B------:R-:W-:Y:S02]  /*100f0*/  F2FP.BF16.F32.PACK_AB R31, R58, R77 ;  /* 0x0000004d3a1f723e */ /* 0x000fe400000010ff */
[----:B------:R-:W-:Y:S01]  /*10100*/  IADD3 R26, R27, R98, -R99 ;  /* 0x000000621b1a7210 */ /* 0x000fe20007ffe863 */
[----:B--2---:R-:W-:Y:S02]  /*10110*/  FADD.FTZ R21, R52, R21 ;  /* 0x0000001534157221 */ /* 0x004fe40000010000 */
[----:B------:R1:W-:Y:S01]  /*10120*/  STSM.16.M88.4 [R23+0x2d300], R28 ;  /* 0x02d3001c17007844 */ /* 0x0003e20000000200 */
[----:B------:R-:W-:Y:S02]  /*10130*/  F2FP.BF16.F32.PACK_AB R16, R45, R39 ;  /* 0x000000272d10723e */ /* 0x000fe400000010ff */
[----:B------:R-:W-:Y:S02]  /*10140*/  F2FP.BF16.F32.PACK_AB R17, R50, R93 ;  /* 0x0000005d3211723e */ /* 0x000fe400000010ff */
[----:B------:R-:W-:-:S02]  /*10150*/  F2FP.BF16.F32.PACK_AB R18, R37, R36 ;  /* 0x000000242512723e */ /* 0x000fc400000010ff */
[----:B------:R-:W-:Y:S02]  /*10160*/  F2FP.BF16.F32.PACK_AB R19, R34, R97 ;  /* 0x000000612213723e */ /* 0x000fe400000010ff */
[----:B0-----:R-:W-:Y:S01]  /*10170*/  F2FP.BF16.F32.PACK_AB R27, R60, R53 ;  /* 0x000000353c1b723e */ /* 0x001fe200000010ff */
[----:B-1----:R-:W-:Y:S01]  /*10180*/  FADD.FTZ R28, R56, R25 ;  /* 0x00000019381c7221 */ /* 0x002fe20000010000 */
[----:B------:R-:W-:Y:S01]  /*10190*/  IMAD.HI R29, R26, 0x38e38e39, RZ ;  /* 0x38e38e391a1d7827 */ /* 0x000fe200078e02ff */
[----:B------:R-:W-:-:S03]  /*101a0*/  F2FP.BF16.F32.PACK_AB R26, R15, R32 ;  /* 0x000000200f1a723e */ /* 0x000fc600000010ff */
[----:B------:R-:W-:Y:S01]  /*101b0*/  FADD.FTZ R32, R32, R21 ;  /* 0x0000001520207221 */ /* 0x000fe20000010000 */
[----:B------:R-:W-:Y:S01]  /*101c0*/  FADD.FTZ R53, R53, R28 ;  /* 0x0000001c35357221 */ /* 0x000fe20000010000 */
[----:B------:R0:W-:Y:S02]  /*101d0*/  STSM.16.M88.4 [R23+0x2eb00], R16 ;  /* 0x02eb001017007844 */ /* 0x0001e40000000200 */
[----:B------:R-:W-:-:S05]  /*101e0*/  FADD.FTZ R15, R15, R32 ;  /* 0x000000200f0f7221 */ /* 0x000fca0000010000 */
[----:B------:R-:W-:Y:S01]  /*101f0*/  STL [R1+0x18], R15 ;  /* 0x0000180f01007387 */ /* 0x000fe20000100800 */
[----:B0-----:R-:W-:-:S05]  /*10200*/  FADD.FTZ R16, R60, R53 ;  /* 0x000000353c107221 */ /* 0x001fca0000010000 */
[----:B------:R0:W-:Y:S04]  /*10210*/  STL [R1+0x3c], R16 ;  /* 0x00003c1001007387 */ /* 0x0001e80000100800 */
[----:B------:R1:W-:Y:S04]  /*10220*/  STL [R1+0x34], RZ ;  /* 0x000034ff01007387 */ /* 0x0003e80000100800 */
        /* <DEDUP_REMOVED lines=13> */
[----:B0-----:R-:W2:Y:S04]  /*10300*/  LDL R16, [R1+0xf8] ;  /* 0x0000f80001107983 */ /* 0x001ea80000100800 */
[----:B------:R1:W-:Y:S04]  /*10310*/  STL [R1+0x8c], RZ ;  /* 0x00008cff01007387 */ /* 0x0003e80000100800 */
[----:B------:R1:W-:Y:S04]  /*10320*/  STL [R1+0x88], RZ ;  /* 0x000088ff01007387 */ /* 0x0003e80000100800 */
[----:B------:R1:W-:Y:S01]  /*10330*/  STL [R1+0xc], RZ ;  /* 0x00000cff01007387 */ /* 0x0003e20000100800 */
[----:B------:R-:W-:-:S03]  /*10340*/  SHF.R.U32.HI R28, RZ, 0x1f, R29 ;  /* 0x0000001fff1c7819 */ /* 0x000fc6000001161d */
[----:B------:R1:W-:Y:S04]  /*10350*/  STL [R1+0x8], RZ ;  /* 0x000008ff01007387 */ /* 0x0003e80000100800 */
[----:B------:R1:W-:Y:S01]  /*10360*/  STL [R1+0x84], RZ ;  /* 0x000084ff01007387 */ /* 0x0003e20000100800 */
[----:B------:R-:W-:-:S03]  /*10370*/  F2FP.BF16.F32.PACK_AB R24, R52, R33 ;  /* 0x000000213418723e */ /* 0x000fc600000010ff */
[----:B------:R1:W-:Y:S01]  /*10380*/  STL [R1+0x80], RZ ;  /* 0x000080ff01007387 */ /* 0x0003e20000100800 */
[----:B------:R-:W-:-:S03]  /*10390*/  F2FP.BF16.F32.PACK_AB R25, R56, R57 ;  /* 0x000000393819723e */ /* 0x000fc600000010ff */
[----:B------:R1:W-:Y:S01]  /*103a0*/  STL [R1+0x4], RZ ;  /* 0x000004ff01007387 */ /* 0x0003e20000100800 */
[----:B------:R-:W-:-:S03]  /*103b0*/  LEA.HI.SX32 R28, R29, R28, 0x1b ;  /* 0x0000001c1d1c7211 */ /* 0x000fc600078fdaff */
[----:B------:R1:W-:Y:S04]  /*103c0*/  STL [R1+0x7c], RZ ;  /* 0x00007cff01007387 */ /* 0x0003e80000100800 */
[----:B------:R1:W-:Y:S04]  /*103d0*/  STL [R1+0x78], RZ ;  /* 0x000078ff01007387 */ /* 0x0003e80000100800 */
[----:B------:R1:W-:Y:S04]  /*103e0*/  STL [R1+0x74], RZ ;  /* 0x000074ff01007387 */ /* 0x0003e80000100800 */
[----:B------:R1:W-:Y:S04]  /*103f0*/  STL [R1+0x70], RZ ;  /* 0x000070ff01007387 */ /* 0x0003e80000100800 */
[----:B------:R1:W-:Y:S04]  /*10400*/  STL [R1+0x6c], RZ ;  /* 0x00006cff01007387 */ /* 0x0003e80000100800 */
[----:B------:R1:W-:Y:S04]  /*10410*/  STL [R1+0x68], RZ ;  /* 0x000068ff01007387 */ /* 0x0003e80000100800 */
[----:B------:R1:W-:Y:S04]  /*10420*/  STSM.16.M88.4 [R23+0x30300], R24 ;  /* 0x0303001817007844 */ /* 0x0003e80000000200 */
[----:B------:R1:W-:Y:S04]  /*10430*/  STL [R1+0x64], RZ ;  /* 0x000064ff01007387 */ /* 0x0003e80000100800 */
[----:B------:R1:W-:Y:S01]  /*10440*/  STL [R1+0x60], RZ ;  /* 0x000060ff01007387 */ /* 0x0003e20000100800 */
[----:B------:R0:W-:Y:S06]  /*10450*/  MEMBAR.ALL.CTA ;  /* 0x0000000000007992 */ /* 0x0001ec0000008000 */
[----:B0-----:R-:W0:Y:S04]  /*10460*/  FENCE.VIEW.ASYNC.S ;  /* 0x00000000000073c6 */ /* 0x001e280000000000 */
[----:B------:R1:W-:Y:S04]  /*10470*/  STL [R1+0x5c], RZ ;  /* 0x00005cff01007387 */ /* 0x0003e80000100800 */
[----:B------:R1:W-:Y:S04]  /*10480*/  STL [R1+0x58], RZ ;  /* 0x000058ff01007387 */ /* 0x0003e80000100800 */
[----:B------:R1:W-:Y:S01]  /*10490*/  STL [R1+0x54], RZ ;  /* 0x000054ff01007387 */ /* 0x0003e20000100800 */
[----:B------:R-:W-:-:S03]  /*104a0*/  VIADD R15, R96, 0xfffffffe ;  /* 0xfffffffe600f7836 */ /* 0x000fc60000000000 */
[----:B------:R1:W-:Y:S01]  /*104b0*/  STL [R1+0x50], RZ ;  /* 0x000050ff01007387 */ /* 0x0003e20000100800 */
[----:B------:R-:W-:Y:S01]  /*104c0*/  IMAD.MOV.U32 R156, RZ, RZ, RZ ;  /* 0x000000ffff9c7224 */ /* 0x000fe200078e00ff */
[----:B------:R-:W-:Y:S01]  /*104d0*/  CS2R R152, SRZ ;  /* 0x0000000000987805 */ /* 0x000fe2000001ff00 */
[----:B------:R-:W-:Y:S01]  /*104e0*/  IMAD.MOV.U32 R148, RZ, RZ, RZ ;  /* 0x000000ffff947224 */ /* 0x000fe200078e00ff */
[----:B------:R-:W-:Y:S02]  /*104f0*/  CS2R R146, SRZ ;  /* 0x0000000000927805 */ /* 0x000fe4000001ff00 */
[----:B------:R-:W-:Y:S01]  /*10500*/  CS2R R142, SRZ ;  /* 0x00000000008e7805 */ /* 0x000fe2000001ff00 */
[----:B------:R-:W-:Y:S01]  /*10510*/  IMAD.MOV.U32 R140, RZ, RZ, RZ ;  /* 0x000000ffff8c7224 */ /* 0x000fe200078e00ff */
[----:B------:R-:W-:Y:S01]  /*10520*/  CS2R R106, SRZ ;  /* 0x00000000006a7805 */ /* 0x000fe2000001ff00 */
[----:B------:R-:W-:Y:S02]  /*10530*/  IMAD.MOV.U32 R138, RZ, RZ, RZ ;  /* 0x000000ffff8a7224 */ /* 0x000fe400078e00ff */
[----:B------:R-:W-:Y:S01]  /*10540*/  IMAD.MOV.U32 R137, RZ, RZ, RZ ;  /* 0x000000ffff897224 */ /* 0x000fe200078e00ff */
[----:B0-----:R-:W-:Y:S01]  /*10550*/  NOP ;  /* 0x0000000000007918 */ /* 0x001fe20000000000 */
[----:B--2---:R-:W-:-:S05]  /*10560*/  VIMNMX R16, R16, R28, !PT ;  /* 0x0000001c10107248 */ /* 0x004fca0007fe0100 */
[----:B------:R1:W-:Y:S04]  /*10570*/  STL [R1+0xcc], R16 ;  /* 0x0000cc1001007387 */ /* 0x0003e80000100800 */
[----:B------:R1:W-:Y:S04]  /*10580*/  STL [R1+0x4c], RZ ;  /* 0x00004cff01007387 */ /* 0x0003e80000100800 */
[----:B------:R1:W-:Y:S01]  /*10590*/  STL [R1+0x48], RZ ;  /* 0x000048ff01007387 */ /* 0x0003e20000100800 */
[----:B------:R-:W-:-:S13]  /*105a0*/  ISETP.GE.AND P2, PT, R15, R16, PT ;  /* 0x000000100f00720c */ /* 0x000fda0003f46270 */
[----:B-1----:R-:W-:Y:S05]  /*105b0*/  @!P2 BRA `(.L_x_2444) ;  /* 0x0000005400cca947 */ /* 0x002fea0003800000 */
        /* <DEDUP_REMOVED lines=24> */
.L_x_2454:
[----:B------:R-:W2:Y:S01]  /*10740*/  LDL R0, [R1+0xc4] ;  /* 0x0000c40001007983 */ /* 0x000ea20000100800 */
[----:B------:R-:W-:Y:S01]  /*10750*/  VIADD R21, R145, 0x1 ;  /* 0x0000000191157836 */ /* 0x000fe20000000000 */
[----:B------:R-:W-:Y:S05]  /*10760*/  YIELD ;  /* 0x0000000000007946 */ /* 0x000fea0003800000 */
[----:B------:R-:W-:-:S04]  /*10770*/  ISETP.NE.AND P3, PT, R21, 0x2, PT ;  /* 0x000000021500780c */ /* 0x000fc80003f65270 */
[----:B------:R-:W-:Y:S02]  /*10780*/  SEL R17, RZ, 0x1, P3 ;  /* 0x00000001ff117807 */ /* 0x000fe40001800000 */
[----:B------:R-:W-:Y:S02]  /*10790*/  SEL R21, R21, RZ, P3 ;  /* 0x000000ff15157207 */ /* 0x000fe40001800000 */
[----:B--2---:R-:W-:Y:S02]  /*107a0*/  ISETP.NE.AND P2, PT, R0, RZ, PT ;  /* 0x000000ff0000720c */ /* 0x004fe40003f45270 */
[----:B------:R-:W-:-:S05]  /*107b0*/  LOP3.LUT R0, R150, R17, RZ, 0x3c, !PT ;  /* 0x0000001196007212 */ /* 0x000fca00078e3cff */
[----:B------:R0:W-:Y:S06]  /*107c0*/  STL [R1+0x2c], R0 ;  /* 0x00002c0001007387 */ /* 0x0001ec0000100800 */
[----:B------:R-:W-:Y:S05]  /*107d0*/  @P2 BRA `(.L_x_2445) ;  /* 0x0000000000302947 */ /* 0x000fea0003800000 */
[----:B------:R-:W-:Y:S05]  /*107e0*/  @!P0 BRA `(.L_x_2446) ;  /* 0x0000000000048947 */ /* 0x000fea0003800000 */
[----:B------:R-:W-:Y:S01]  /*107f0*/  BPT.TRAP 0x1 ;  /* 0x000000040000795c */ /* 0x000fe20000300000 */
.L_x_2446:
[----:B------:R-:W-:Y:S01]  /*10800*/  IMAD R17, R21, 0x8, R22 ;  /* 0x0000000815117824 */ /* 0x000fe200078e0216 */
[----:B0-----:R-:W-:-:S04]  /*10810*/  SHF.L.U32 R0, R0, 0x1f, RZ ;  /* 0x0000001f00007819 */ /* 0x001fc800000006ff */
[----:B------:R0:W1:Y:S01]  /*10820*/  SYNCS.PHASECHK.TRANS64.TRYWAIT P3, [R17+URZ+0x31c30], R0 ;  /* 0x031c3000110075a7 */ /* 0x000062000806017f */
[----:B------:R-:W-:Y:S05]  /*10830*/  @!P0 BRA `(.L_x_2447) ;  /* 0x0000000000048947 */ /* 0x000fea0003800000 */
[----:B------:R-:W-:Y:S01]  /*10840*/  BPT.TRAP 0x1 ;  /* 0x000000040000795c */ /* 0x000fe20000300000 */
.L_x_2447:
[----:B------:R-:W-:Y:S04]  /*10850*/  BSSY B0, `(.L_x_2445) ;  /* 0x0000004000007945 */ /* 0x000fe80003800000 */
[----:B-1----:R-:W-:Y:S05]  /*10860*/  @P3 BRA `(.L_x_2448) ;  /* 0x0000000000083947 */ /* 0x002fea0003800000 */
[----:B------:R-:W1:Y:S02]  /*10870*/  SYNCS.PHASECHK.TRANS64.TRYWAIT P3, [R17+URZ+0x31c30], R0 ;  /* 0x031c3000110075a7 */ /* 0x000e64000806017f */
[----:B-1----:R-:W-:Y:S05]  /*10880*/  @!P3 BRA `(.L_x_2449) ;  /* 0x0000016c000cb947 */ /* 0x002fea0003800000 */
.L_x_2448:
[----:B------:R-:W-:Y:S05]  /*10890*/  BSYNC B0 ;  /* 0x0000000000007941 */ /* 0x000fea0003800000 */
.L_x_2445:
[----:B------:R-:W2:Y:S01]  /*108a0*/  LDL R16, [R1+0xd4] ;  /* 0x0000d40001107983 */ /* 0x000ea20000100800 */
[----:B01----:R-:W0:Y:S01]  /*108b0*/  S2R R0, SR_TID.X ;  /* 0x0000000000007919 */ /* 0x003e220000002100 */
[----:B------:R-:W-:Y:S05]  /*108c0*/  WARPSYNC.ALL ;  /* 0x0000000000007948 */ /* 0x000fea0003800000 */
[----:B------:R-:W-:Y:S02]  /*108d0*/  IMAD.MOV.U32 R79, RZ, RZ, -0x7fffffe0 ;  /* 0x80000020ff4f7424 */ /* 0x000fe400078e00ff */
[----:B------:R-:W-:Y:S02]  /*108e0*/  IMAD.MOV.U32 R75, RZ, RZ, -0x7fffffe0 ;  /* 0x80000020ff4b7424 */ /* 0x000fe400078e00ff */
[----:B------:R-:W-:-:S02]  /*108f0*/  IMAD.MOV.U32 R17, RZ, RZ, -0x7fffffe0 ;  /* 0x80000020ff117424 */ /* 0x000fc400078e00ff */
[----:B------:R-:W-:Y:S01]  /*10900*/  IMAD.MOV.U32 R73, RZ, RZ, -0x7fffffe0 ;  /* 0x80000020ff497424 */ /* 0x000fe200078e00ff */
[----:B------:R-:W-:Y:S02]  /*10910*/  R2UR UR11, R79 ;  /* 0x000000004f0b72ca */ /* 0x000fe400000e0000 */
[----:B------:R-:W-:Y:S02]  /*10920*/  R2UR UR13, R75 ;  /* 0x000000004b0d72ca */ /* 0x000fe400000e0000 */
[----:B------:R-:W-:Y:S02]  /*10930*/  R2UR UR7, R17 ;  /* 0x00000000110772ca */ /* 0x000fe400000e0000 */
[----:B------:R-:W-:Y:S02]  /*10940*/  R2UR UR9, R73 ;  /* 0x00000000490972ca */ /* 0x000fe400000e0000 */
[----:B0-----:R-:W-:-:S05]  /*10950*/  SHF.R.U32.HI R0, RZ, 0x7, R0 ;  /* 0x00000007ff007819 */ /* 0x001fca0000011600 */
[----:B------:R-:W-:-:S05]  /*10960*/  VIADD R0, R0, 0x8 ;  /* 0x0000000800007836 */ /* 0x000fca0000000000 */
[----:B------:R0:W-:Y:S01]  /*10970*/  BAR.SYNC.DEFER_BLOCKING R0, 0x100 ;  /* 0x000400000000751d */ /* 0x0001e20000010000 */
[----:B------:R-:W-:Y:S01]  /*10980*/  IMAD.MOV.U32 R19, RZ, RZ, -0x7fffffe0 ;  /* 0x80000020ff137424 */ /* 0x000fe200078e00ff */
[----:B------:R-:W-:Y:S02]  /*10990*/  MOV R76, UR11 ;  /* 0x0000000b004c7c02 */ /* 0x000fe40008000f00 */
[----:B------:R-:W-:Y:S02]  /*109a0*/  MOV R80, UR7 ;  /* 0x0000000700507c02 */ /* 0x000fe40008000f00 */
[----:B------:R-:W-:Y:S01]  /*109b0*/  UMOV UR11, UR13 ;  /* 0x0000000d000b7c82 */ /* 0x000fe20008000000 */
[----:B------:R-:W-:Y:S01]  /*109c0*/  UMOV UR7, UR9 ;  /* 0x0000000900077c82 */ /* 0x000fe20008000000 */
[----:B------:R-:W-:Y:S01]  /*109d0*/  R2UR UR9, R9 ;  /* 0x00000000090972ca */ /* 0x000fe200000e0000 */
[----:B------:R-:W-:Y:S01]  /*109e0*/  WARPGROUP.ARRIVE ;  /* 0x00000000000079c5 */ /* 0x000fe20000000000 */
[----:B------:R-:W-:-:S13]  /*109f0*/  R2UR UR5, R73 ;  /* 0x00000000490572ca */ /* 0x000fda00000e0000 */
[----:B------:R-:W-:Y:S02]  /*10a00*/  MOV R73, UR5 ;  /* 0x0000000500497c02 */ /* 0x000fe40008000f00 */
[C---:B------:R-:W-:Y:S02]  /*10a10*/  R2UR UR5, R17.reuse ;  /* 0x00000000110572ca */ /* 0x040fe400000e0000 */
[C---:B------:R-:W-:Y:S02]  /*10a20*/  R2UR UR59, R17.reuse ;  /* 0x00000000113b72ca */ /* 0x040fe400000e0000 */
[C---:B------:R-:W-:Y:S02]  /*10a30*/  R2UR UR19, R17.reuse ;  /* 0x00000000111372ca */ /* 0x040fe400000e0000 */
[C---:B------:R-:W-:Y:S02]  /*10a40*/  R2UR UR27, R17.reuse ;  /* 0x00000000111b72ca */ /* 0x040fe400000e0000 */
[----:B------:R-:W-:-:S02]  /*10a50*/  R2UR UR39, R17 ;  /* 0x00000000112772ca */ /* 0x000fc400000e0000 */
[----:B------:R-:W-:-:S03]  /*10a60*/  R2UR UR51, R17 ;  /* 0x00000000113372ca */ /* 0x000fc600000e0000 */
[----:B------:R-:W-:Y:S01]  /*10a70*/  IMAD.U32 R17, RZ, RZ, UR5 ;  /* 0x00000005ff117e24 */ /* 0x000fe2000f8e00ff */
        /* <DEDUP_REMOVED lines=8> */
[C---:B------:R-:W-:Y:S02]  /*10b00*/  VIADD R16, R18.reuse, 0x140 ;  /* 0x0000014012107836 */ /* 0x040fe40000000000 */
[----:B------:R-:W-:Y:S01]  /*10b10*/  VIADD R72, R18, 0x40 ;  /* 0x0000004012487836 */ /* 0x000fe20000000000 */
[----:B------:R-:W-:Y:S02]  /*10b20*/  R2UR UR10, R78 ;  /* 0x000000004e0a72ca */ /* 0x000fe400000e0000 */
[----:B------:R-:W-:-:S02]  /*10b30*/  R2UR UR12, R74 ;  /* 0x000000004a0c72ca */ /* 0x000fc400000e0000 */
[----:B------:R-:W-:Y:S02]  /*10b40*/  R2UR UR6, R16 ;  /* 0x00000000100672ca */ /* 0x000fe400000e0000 */
[----:B------:R-:W-:Y:S01]  /*10b50*/  R2UR UR8, R72 ;  /* 0x00000000480872ca */ /* 0x000fe200000e0000 */
[----:B------:R-:W-:-:S06]  /*10b60*/  VIADD R72, R18, 0x100 ;  /* 0x0000010012487836 */ /* 0x000fcc0000000000 */
[----:B0-----:R-:W-:Y:S02]  /*10b70*/  MOV R0, UR10 ;  /* 0x0000000a00007c02 */ /* 0x001fe40008000f00 */
[----:B------:R-:W-:Y:S01]  /*10b80*/  UMOV UR10, UR12 ;  /* 0x0000000c000a7c82 */ /* 0x000fe20008000000 */
[----:B------:R-:W-:Y:S02]  /*10b90*/  R2UR UR4, R72 ;  /* 0x00000000480472ca */ /* 0x000fe400000e0000 */
[----:B------:R-:W-:Y:S01]  /*10ba0*/  MOV R77, UR6 ;  /* 0x00000006004d7c02 */ /* 0x000fe20008000f00 */
[----:B------:R-:W-:Y:S01]  /*10bb0*/  UMOV UR6, UR8 ;  /* 0x0000000800067c82 */ /* 0x000fe20008000000 */
[----:B------:R-:W-:Y:S02]  /*10bc0*/  MOV R72, UR11 ;  /* 0x0000000b00487c02 */ /* 0x000fe40008000f00 */
[----:B------:R-:W-:Y:S02]  /*10bd0*/  MOV R82, UR10 ;  /* 0x0000000a00527c02 */ /* 0x000fe40008000f00 */
[----:B------:R-:W-:-:S02]  /*10be0*/  R2UR UR10, R18 ;  /* 0x00000000120a72ca */ /* 0x000fc400000e0000 */
[----:B------:R-:W-:Y:S02]  /*10bf0*/  R2UR UR11, R19 ;  /* 0x00000000130b72ca */ /* 0x000fe400000e0000 */
[----:B------:R-:W-:Y:S01]  /*10c00*/  R2UR UR8, R8 ;  /* 0x00000000080872ca */ /* 0x000fe200000e0000 */
[----:B------:R-:W-:-:S12]  /*10c10*/  VIADD R16, R18, 0x200 ;  /* 0x0000020012107836 */ /* 0x000fd80000000000 */
[----:B------:R-:W-:Y:S01]  /*10c20*/  HGMMA.64x16x16.F32.BF16 R136, gdesc[UR8], RZ, !UPT, gsb0 ;  /* 0x00200000088879f0 */ /* 0x000fe2000c0018ff */
[----:B------:R-:W-:Y:S01]  /*10c30*/  R2UR UR18, R16 ;  /* 0x00000000101272ca */ /* 0x000fe200000e0000 */
[----:B------:R-:W-:-:S05]  /*10c40*/  VIADD R16, R18, 0x42 ;  /* 0x0000004212107836 */ /* 0x000fca0000000000 */
[----:B------:R-:W-:Y:S01]  /*10c50*/  R2UR UR26, R16 ;  /* 0x00000000101a72ca */ /* 0x000fe200000e0000 */
[----:B------:R-:W-:-:S05]  /*10c60*/  VIADD R16, R18, 0x102 ;  /* 0x0000010212107836 */ /* 0x000fca0000000000 */
[----:B------:R-:W-:Y:S01]  /*10c70*/  R2UR UR38, R16 ;  /* 0x00000000102672ca */ /* 0x000fe200000e0000 */
[----:B------:R-:W-:-:S05]  /*10c80*/  VIADD R16, R18, 0x1c2 ;  /* 0x000001c212107836 */ /* 0x000fca0000000000 */
[----:B------:R-:W-:Y:S01]  /*10c90*/  R2UR UR50, R16 ;  /* 0x00000000103272ca */ /* 0x000fe200000e0000 */
[----:B------:R-:W-:Y:S01]  /*10ca0*/  VIADD R16, R18, 0x240 ;  /* 0x0000024012107836 */ /* 0x000fe20000000000 */
[----:B------:R-:W-:-:S04]  /*10cb0*/  MOV R81, UR4 ;  /* 0x0000000400517c02 */ /* 0x000fc80008000f00 */
[----:B------:R-:W-:-:S13]  /*10cc0*/  R2UR UR4, R16 ;  /* 0x00000000100472ca */ /* 0x000fda00000e0000 */
[----:B------:R-:W-:Y:S01]  /*10cd0*/  IMAD.U32 R16, RZ, RZ, UR4 ;  /* 0x00000004ff107e24 */ /* 0x000fe2000f8e00ff */
[----:B------:R-:W-:Y:S01]  /*10ce0*/  R2UR UR4, R8 ;  /* 0x00000000080472ca */ /* 0x000fe200000e0000 */
[----:B------:R-:W-:Y:S02]  /*10cf0*/  WARPGROUP.DEPBAR.LE gsb0, 0x0 ;  /* 0x00008000000079c5 */ /* 0x000fe40000010000 */
[----:B------:R-:W-:-:S10]  /*10d00*/  WARPGROUP.ARRIVE ;  /* 0x00000000000079c5 */ /* 0x000fd40000000000 */
[----:B------:R-:W-:Y:S03]  /*10d10*/  HGMMA.64x16x16.F32.BF16 R128, gdesc[UR4], RZ, !UPT, gsb0 ;  /* 0x00200000048079f0 */ /* 0x000fe6000c0018ff */
[----:B------:R-:W-:Y:S02]  /*10d20*/  WARPGROUP.DEPBAR.LE gsb0, 0x0 ;  /* 0x00008000000079c5 */ /* 0x000fe40000010000 */
[----:B------:R-:W-:-:S06]  /*10d30*/  WARPGROUP.ARRIVE ;  /* 0x00000000000079c5 */ /* 0x000fcc0000000000 */
[----:B------:R-:W-:Y:S01]  /*10d40*/  HGMMA.64x16x16.F32.BF16 R120, gdesc[UR56], RZ, !UPT, gsb0 ;  /* 0x00200000387879f0 */ /* 0x000fe2000c0018ff */
[----:B------:R-:W-:Y:S02]  /*10d50*/  R2UR UR11, R72 ;  /* 0x00000000480b72ca */ /* 0x000fe400000e0000 */
[----:B------:R-:W-:Y:S02]  /*10d60*/  R2UR UR10, R82 ;  /* 0x00000000520a72ca */ /* 0x000fe400000e0000 */
[----:B------:R-:W-:Y:S02]  /*10d70*/  R2UR UR8, R8 ;  /* 0x00000000080872ca */ /* 0x000fe400000e0000 */
[----:B------:R-:W-:Y:S01]  /*10d80*/  R2UR UR9, R9 ;  /* 0x00000000090972ca */ /* 0x000fe200000e0000 */
[----:B------:R-:W-:Y:S02]  /*10d90*/  WARPGROUP.DEPBAR.LE gsb0, 0x0 ;  /* 0x00008000000079c5 */ /* 0x000fe40000010000 */
[----:B------:R-:W-:-:S10]  /*10da0*/  WARPGROUP.ARRIVE ;  /* 0x00000000000079c5 */ /* 0x000fd40000000000 */
[----:B------:R-:W-:Y:S01]  /*10db0*/  HGMMA.64x16x16.F32.BF16 R112, gdesc[UR8], RZ, !UPT, gsb0 ;  /* 0x00200000087079f0 */ /* 0x000fe2000c0018ff */
[----:B------:R-:W-:Y:S01]  /*10dc0*/  R2UR UR5, R73 ;  /* 0x00000000490572ca */ /* 0x000fe200000e0000 */
[----:B------:R-:W-:Y:S02]  /*10dd0*/  VIADD R72, R18, 0x440 ;  /* 0x0000044012487836 */ /* 0x000fe40000000000 */
[----:B------:R-:W-:Y:S01]  /*10de0*/  IMAD.MOV.U32 R73, RZ, RZ, -0x7fffffe0 ;  /* 0x80000020ff497424 */ /* 0x000fe200078e00ff */
[----:B------:R-:W-:Y:S02]  /*10df0*/  R2UR UR4, R81 ;  /* 0x00000000510472ca */ /* 0x000fe400000e0000 */
[----:B------:R-:W-:Y:S02]  /*10e00*/  R2UR UR58, R72 ;  /* 0x00000000483a72ca */ /* 0x000fe400000e0000 */
[----:B------:R-:W-:Y:S02]  /*10e10*/  R2UR UR59, R73 ;  /* 0x00000000493b72ca */ /* 0x000fe400000e0000 */
[----:B------:R-:W-:-:S02]  /*10e20*/  R2UR UR56, R8 ;  /* 0x00000000083872ca */ /* 0x000fc400000e0000 */
[----:B------:R-:W-:-:S07]  /*10e30*/  R2UR UR57, R9 ;  /* 0x00000000093972ca */ /* 0x000fce00000e0000 */
[----:B------:R-:W-:Y:S01]  /*10e40*/  MOV R153, UR58 ;  /* 0x0000003a00997c02 */ /* 0x000fe20008000f00 */
[----:B------:R-:W-:Y:S01]  /*10e50*/  UMOV UR58, UR4 ;  /* 0x00000004003a7c82 */ /* 0x000fe20008000000 */
[----:B------:R-:W-:Y:S01]  /*10e60*/  MOV R154, UR59 ;  /* 0x0000003b009a7c02 */ /* 0x000fe20008000f00 */
[----:B------:R-:W-:Y:S01]  /*10e70*/  UMOV UR59, UR5 ;  /* 0x00000005003b7c82 */ /* 0x000fe20008000000 */
        /* <DEDUP_REMOVED lines=10> */
[----:B------:R-:W-:Y:S02]  /*10f20*/  R2UR UR11, R76 ;  /* 0x000000004c0b72ca */ /* 0x000fe400000e0000 */
[----:B------:R-:W-:Y:S02]  /*10f30*/  R2UR UR10, R0 ;  /* 0x00000000000a72ca */ /* 0x000fe400000e0000 */
[----:B------:R-:W-:Y:S02]  /*10f40*/  R2UR UR8, R8 ;  /* 0x00000000080872ca */ /* 0x000fe400000e0000 */
[----:B------:R-:W-:Y:S01]  /*10f50*/  R2UR UR9, R9 ;  /* 0x00000000090972ca */ /* 0x000fe200000e0000 */
[----:B------:R-:W-:Y:S02]  /*10f60*/  VIADD R72, R18, 0x282 ;  /* 0x0000028212487836 */ /* 0x000fe40000000000 */
[----:B------:R-:W-:-:S03]  /*10f70*/  IMAD.MOV.U32 R73, RZ, RZ, -0x7fffffe0 ;  /* 0x80000020ff497424 */ /* 0x000fc600078e00ff */
[----:B------:R-:W-:Y:S01]  /*10f80*/  R2UR UR12, R72 ;  /* 0x00000000480c72ca */ /* 0x000fe200000e0000 */
[----:B------:R-:W-:Y:S02]  /*10f90*/  WARPGROUP.DEPBAR.LE gsb0, 0x0 ;  /* 0x00008000000079c5 */ /* 0x000fe40000010000 */
[----:B------:R-:W-:-:S06]  /*10fa0*/  WARPGROUP.ARRIVE ;  /* 0x00000000000079c5 */ /* 0x000fcc0000000000 */
[----:B------:R-:W-:Y:S01]  /*10fb0*/  HGMMA.64x16x16.F32.BF16 R88, gdesc[UR8], RZ, !UPT, gsb0 ;  /* 0x00200000085879f0 */ /* 0x000fe2000c0018ff */
[----:B------:R-:W-:Y:S01]  /*10fc0*/  R2UR UR13, R73 ;  /* 0x00000000490d72ca */ /* 0x000fe200000e0000 */
[----:B------:R-:W-:Y:S01]  /*10fd0*/  VIADD R74, R18, 0x1c0 ;  /* 0x000001c0124a7836 */ /* 0x000fe20000000000 */
[----:B------:R-:W-:Y:S01]  /*10fe0*/  R2UR UR15, R75 ;  /* 0x000000004b0f72ca */ /* 0x000fe200000e0000 */
[----:B------:R-:W-:-:S03]  /*10ff0*/  IMAD.U32 R146, RZ, RZ, UR12 ;  /* 0x0000000cff927e24 */ /* 0x000fc6000f8e00ff */
[----:B------:R-:W-:Y:S01]  /*11000*/  R2UR UR14, R74 ;  /* 0x000000004a0e72ca */ /* 0x000fe200000e0000 */
[----:B------:R-:W-:Y:S01]  /*11010*/  VIADD R74, R18, 0x2 ;  /* 0x00000002124a7836 */ /* 0x000fe20000000000 */
[----:B------:R-:W-:-:S05]  /*11020*/  R2UR UR12, R8 ;  /* 0x00000000080c72ca */ /* 0x000fca00000e0000 */
[----:B------:R-:W-:Y:S01]  /*11030*/  IMAD.U32 R147, RZ, RZ, UR13 ;  /* 0x0000000dff937e24 */ /* 0x000fe2000f8e00ff */
[----:B------:R-:W-:Y:S02]  /*11040*/  R2UR UR13, R9 ;  /* 0x00000000090d72ca */ /* 0x000fe400000e0000 */
        /* <DEDUP_REMOVED lines=8> */
[----:B------:R-:W-:Y:S02]  /*110d0*/  WARPGROUP.DEPBAR.LE gsb0, 0x0 ;  /* 0x00008000000079c5 */ /* 0x000fe40000010000 */
[----:B------:R-:W-:-:S06]  /*110e0*/  WARPGROUP.ARRIVE ;  /* 0x00000000000079c5 */ /* 0x000fcc0000000000 */
[----:B------:R-:W-:Y:S01]  /*110f0*/  HGMMA.64x16x16.F32.BF16 R80, gdesc[UR12], RZ, !UPT, gsb0 ;  /* 0x002000000c5079f0 */ /* 0x000fe2000c0018ff */
[----:B------:R-:W-:Y:S01]  /*11100*/  R2UR UR44, R74 ;  /* 0x000000004a2c72ca */ /* 0x000fe200000e0000 */
[C---:B------:R-:W-:Y:S02]  /*11110*/  VIADD R74, R18.reuse, 0x380 ;  /* 0x00000380124a7836 */ /* 0x040fe40000000000 */
[----:B------:R-:W-:Y:S01]  /*11120*/  VIADD R78, R18, 0x82 ;  /* 0x00000082124e7836 */ /* 0x000fe20000000000 */
[C---:B------:R-:W-:Y:S02]  /*11130*/  R2UR UR23, R75.reuse ;  /* 0x000000004b1772ca */ /* 0x040fe400000e0000 */
[C---:B------:R-:W-:Y:S02]  /*11140*/  R2UR UR35, R75.reuse ;  /* 0x000000004b2372ca */ /* 0x040fe400000e0000 */
[C---:B------:R-:W-:Y:S02]  /*11150*/  R2UR UR43, R75.reuse ;  /* 0x000000004b2b72ca */ /* 0x040fe400000e0000 */
[----:B------:R-:W-:-:S02]  /*11160*/  R2UR UR49, R75 ;  /* 0x000000004b3172ca */ /* 0x000fc400000e0000 */
[C---:B------:R-:W-:Y:S02]  /*11170*/  R2UR UR45, R75.reuse ;  /* 0x000000004b2d72ca */ /* 0x040fe400000e0000 */
        /* <DEDUP_REMOVED lines=10> */
[----:B------:R-:W-:Y:S01]  /*11220*/  R2UR UR46, R78 ;  /* 0x000000004e2e72ca */ /* 0x000fe200000e0000 */
[----:B------:R0:W-:Y:S01]  /*11230*/  STL [R1+0x164], R22 ;  /* 0x0001641601007387 */ /* 0x0001e20000100800 */
[----:B------:R-:W-:-:S03]  /*11240*/  VIADD R78, R18, 0x202 ;  /* 0x00000202124e7836 */ /* 0x000fc60000000000 */
[----:B------:R1:W-:Y:S02]  /*11250*/  STL [R1+0x160], R20 ;  /* 0x0001601401007387 */ /* 0x0003e40000100800 */
[----:B------:R-:W-:Y:S02]  /*11260*/  R2UR UR54, R78 ;  /* 0x000000004e3672ca */ /* 0x000fe400000e0000 */
[----:B0-----:R-:W-:Y:S02]  /*11270*/  MOV R22, UR61 ;  /* 0x0000003d00167c02 */ /* 0x001fe40008000f00 */
[----:B------:R-:W-:Y:S02]  /*11280*/  R2UR UR61, R75 ;  /* 0x000000004b3d72ca */ /* 0x000fe400000e0000 */
[----:B-1----:R-:W-:Y:S02]  /*11290*/  MOV R20, UR60 ;  /* 0x0000003c00147c02 */ /* 0x002fe40008000f00 */
[----:B------:R-:W-:Y:S01]  /*112a0*/  R2UR UR60, R74 ;  /* 0x000000004a3c72ca */ /* 0x000fe200000e0000 */
[----:B------:R-:W-:-:S02]  /*112b0*/  VIADD R78, R18, 0x2c0 ;  /* 0x000002c0124e7836 */ /* 0x000fc40000000000 */
[C---:B------:R-:W-:Y:S02]  /*112c0*/  VIADD R74, R18.reuse, 0x2c2 ;  /* 0x000002c2124a7836 */ /* 0x040fe40000000000 */
[----:B------:R-:W-:Y:S01]  /*112d0*/  VIADD R72, R18, 0x302 ;  /* 0x0000030212487836 */ /* 0x000fe20000000000 */
[----:B------:R-:W-:Y:S01]  /*112e0*/  R2UR UR52, R78 ;  /* 0x000000004e3472ca */ /* 0x000fe200000e0000 */
[----:B------:R-:W-:Y:S02]  /*112f0*/  VIADD R78, R18, 0x340 ;  /* 0x00000340124e7836 */ /* 0x000fe40000000000 */
[----:B------:R-:W-:Y:S02]  /*11300*/  IMAD.MOV.U32 R75, RZ, RZ, -0x7fffffe0 ;  /* 0x80000020ff4b7424 */ /* 0x000fe400078e00ff */
[----:B------:R-:W-:Y:S01]  /*11310*/  IMAD.MOV.U32 R73, RZ, RZ, -0x7fffffe0 ;  /* 0x80000020ff497424 */ /* 0x000fe200078e00ff */
[----:B------:R-:W-:Y:S02]  /*11320*/  MOV R0, UR61 ;  /* 0x0000003d00007c02 */ /* 0x000fe40008000f00 */
[----:B------:R-:W-:-:S02]  /*11330*/  MOV R157, UR60 ;  /* 0x0000003c009d7c02 */ /* 0x000fc40008000f00 */
[C---:B------:R-:W-:Y:S02]  /*11340*/  R2UR UR31, R79.reuse ;  /* 0x000000004f1f72ca */ /* 0x040fe400000e0000 */
[C---:B------:R-:W-:Y:S02]  /*11350*/  R2UR UR47, R79.reuse ;  /* 0x000000004f2f72ca */ /* 0x040fe400000e0000 */
[C---:B------:R-:W-:Y:S02]  /*11360*/  R2UR UR55, R79.reuse ;  /* 0x000000004f3772ca */ /* 0x040fe400000e0000 */
        /* <DEDUP_REMOVED lines=13> */
[----:B------:R-:W-:-:S02]  /*11440*/  R2UR UR16, R8 ;  /* 0x00000000081072ca */ /* 0x000fc400000e0000 */
[----:B------:R-:W-:Y:S01]  /*11450*/  R2UR UR17, R9 ;  /* 0x00000000091172ca */ /* 0x000fe200000e0000 */
[----:B------:R-:W-:Y:S02]  /*11460*/  WARPGROUP.DEPBAR.LE gsb0, 0x0 ;  /* 0x00008000000079c5 */ /* 0x000fe40000010000 */
[----:B------:R-:W-:Y:S02]  /*11470*/  R2UR UR24, R78 ;  /* 0x000000004e1872ca */ /* 0x000fe400000e0000 */
[----:B------:R-:W-:Y:S02]  /*11480*/  R2UR UR25, R79 ;  /* 0x000000004f1972ca */ /* 0x000fe400000e0000 */
[----:B------:R-:W-:Y:S02]  /*11490*/  R2UR UR20, R74 ;  /* 0x000000004a1472ca */ /* 0x000fe400000e0000 */
[----:B------:R-:W-:Y:S02]  /*114a0*/  R2UR UR21, R75 ;  /* 0x000000004b1572ca */ /* 0x000fe400000e0000 */
[----:B------:R-:W-:-:S02]  /*114b0*/  R2UR UR6, R72 ;  /* 0x00000000480672ca */ /* 0x000fc400000e0000 */
[----:B------:R-:W-:Y:S02]  /*114c0*/  R2UR UR7, R73 ;  /* 0x00000000490772ca */ /* 0x000fe400000e0000 */
[----:B------:R-:W-:-:S06]  /*114d0*/  WARPGROUP.ARRIVE ;  /* 0x00000000000079c5 */ /* 0x000fcc0000000000 */
[----:B------:R-:W-:Y:S01]  /*114e0*/  HGMMA.64x16x16.F32.BF16 R72, gdesc[UR16], RZ, !UPT, gsb0 ;  /* 0x00200000104879f0 */ /* 0x000fe2000c0018ff */
[----:B------:R-:W-:Y:S01]  /*114f0*/  UMOV UR12, UR20 ;  /* 0x00000014000c7c82 */ /* 0x000fe20008000000 */
[----:B------:R-:W-:Y:S01]  /*11500*/  UMOV UR13, UR21 ;  /* 0x00000015000d7c82 */ /* 0x000fe20008000000 */
[----:B------:R-:W-:Y:S02]  /*11510*/  R2UR UR20, R6 ;  /* 0x00000000061472ca */ /* 0x000fe400000e0000 */
[----:B------:R-:W-:Y:S01]  /*11520*/  R2UR UR21, R7 ;  /* 0x00000000071572ca */ /* 0x000fe200000e0000 */
[----:B------:R-:W-:Y:S02]  /*11530*/  WARPGROUP.DEPBAR.LE gsb0, 0x0 ;  /* 0x00008000000079c5 */ /* 0x000fe40000010000 */
[----:B------:R-:W-:-:S10]  /*11540*/  WARPGROUP.ARRIVE ;  /* 0x00000000000079c5 */ /* 0x000fd40000000000 */
[----:B------:R-:W-:Y:S01]  /*11550*/  HGMMA.64x16x16.F32.BF16 R136, gdesc[UR20], R136, gsb0 ;  /* 0x00200000148879f0 */ /* 0x000fe20008001888 */
        /* <DEDUP_REMOVED lines=35> */
[----:B------:R-:W-:Y:S01]  /*11790*/  MOV R156, UR7 ;  /* 0x00000007009c7c02 */ /* 0x000fe20008000f00 */
[----:B------:R-:W-:Y:S01]  /*117a0*/  UMOV UR7, UR45 ;  /* 0x0000002d00077c82 */ /* 0x000fe20008000000 */
[----:B------:R-:W-:Y:S01]  /*117b0*/  MOV R155, UR6 ;  /* 0x00000006009b7c02 */ /* 0x000fe20008000f00 */
        /* <DEDUP_REMOVED lines=17> */
[----:B------:R-:W-:Y:S02]  /*118d0*/  VIADD R148, R18, 0x3c2 ;  /* 0x000003c212947836 */ /* 0x000fe40000000000 */
        /* <DEDUP_REMOVED lines=15> */
[----:B------:R-:W-:-:S03]  /*119d0*/  IMAD.MOV.U32 R149, RZ, RZ, -0x7fffffe0 ;  /* 0x80000020ff957424 */ /* 0x000fc600078e00ff */
[----:B------:R-:W-:Y:S02]  /*119e0*/  R2UR UR30, R148 ;  /* 0x00000000941e72ca */ /* 0x000fe400000e0000 */
[----:B------:R-:W-:Y:S01]  /*119f0*/  R2UR UR31, R149 ;  /* 0x00000000951f72ca */ /* 0x000fe200000e0000 */
[----:B------:R0:W-:Y:S01]  /*11a00*/  STL [R1+0x15c], R15 ;  /* 0x00015c0f01007387 */ /* 0x0001e20000100800 */
[----:B------:R-:W-:-:S03]  /*11a10*/  R2UR UR28, R12 ;  /* 0x000000000c1c72ca */ /* 0x000fc600000e0000 */
[----:B------:R1:W-:Y:S01]  /*11a20*/  STL [R1+0x158], R14 ;  /* 0x0001580e01007387 */ /* 0x0003e20000100800 */
[----:B------:R-:W-:-:S07]  /*11a30*/  R2UR UR29, R13 ;  /* 0x000000000d1d72ca */ /* 0x000fce00000e0000 */
[----:B0-----:R-:W-:Y:S02]  /*11a40*/  MOV R15, UR31 ;  /* 0x0000001f000f7c02 */ /* 0x001fe40008000f00 */
[----:B-1----:R-:W-:Y:S02]  /*11a50*/  MOV R14, UR30 ;  /* 0x0000001e000e7c02 */ /* 0x002fe40008000f00 */
        /* <DEDUP_REMOVED lines=36> */
[----:B------:R-:W-:Y:S01]  /*11ca0*/  UMOV UR46, UR16 ;  /* 0x00000010002e7c82 */ /* 0x000fe20008000000 */
[----:B------:R-:W-:Y:S01]  /*11cb0*/  UMOV UR47, UR17 ;  /* 0x00000011002f7c82 */ /* 0x000fe20008000000 */
[----:B------:R-:W-:Y:S02]  /*11cc0*/  WARPGROUP.DEPBAR.LE gsb0, 0x0 ;  /* 0x00008000000079c5 */ /* 0x000fe40000010000 */
[----:B------:R-:W-:-:S08]  /*11cd0*/  WARPGROUP.ARRIVE ;  /* 0x00000000000079c5 */ /* 0x000fd00000000000 */
        /* <DEDUP_REMOVED lines=9> */
[----:B------:R-:W-:Y:S02]  /*11d70*/  R2UR UR58, R153 ;  /* 0x00000000993a72ca */ /* 0x000fe400000e0000 */
[----:B------:R-:W-:Y:S02]  /*11d80*/  R2UR UR56, R12 ;  /* 0x000000000c3872ca */ /* 0x000fe400000e0000 */
[----:B------:R-:W-:Y:S01]  /*11d90*/  R2UR UR57, R13 ;  /* 0x000000000d3972ca */ /* 0x000fe200000e0000 */
[----:B------:R-:W-:Y:S02]  /*11da0*/  VIADD R16, R18, 0x4c0 ;  /* 0x000004c012107836 */ /* 0x000fe40000000000 */
        /* <DEDUP_REMOVED lines=8> */
[----:B------:R-:W-:Y:S02]  /*11e30*/  R2UR UR26, R16 ;  /* 0x00000000101a72ca */ /* 0x000fe400000e0000 */
[----:B------:R-:W-:Y:S01]  /*11e40*/  R2UR UR27, R17 ;  /* 0x00000000111b72ca */ /* 0x000fe200000e0000 */
[----:B------:R-:W-:-:S05]  /*11e50*/  VIADD R16, R18, 0x540 ;  /* 0x0000054012107836 */ /* 0x000fca0000000000 */
[----:B------:R-:W-:Y:S01]  /*11e60*/  R2UR UR22, R16 ;  /* 0x00000000101672ca */ /* 0x000fe200000e0000 */
[----:B------:R-:W-:-:S04]  /*11e70*/  IMAD.MOV.U32 R16, RZ, RZ, R0 ;  /* 0x000000ffff107224 */ /* 0x000fc800078e0000 */
[----:B------:R-:W-:Y:S01]  /*11e80*/  MOV R148, UR26 ;  /* 0x0000001a00947c02 */ /* 0x000fe20008000f00 */
[----:B------:R-:W-:Y:S01]  /*11e90*/  UMOV UR26, UR60 ;  /* 0x0000003c001a7c82 */ /* 0x000fe20008000000 */
[----:B------:R-:W-:Y:S01]  /*11ea0*/  MOV R149, UR27 ;  /* 0x0000001b00957c02 */ /* 0x000fe20008000f00 */
[----:B------:R-:W-:Y:S01]  /*11eb0*/  UMOV UR27, UR61 ;  /* 0x0000003d001b7c82 */ /* 0x000fe20008000000 */
[----:B------:R-:W-:Y:S02]  /*11ec0*/  R2UR UR61, R16 ;  /* 0x00000000103d72ca */ /* 0x000fe400000e0000 */
[----:B------:R-:W-:Y:S02]  /*11ed0*/  R2UR UR60, R157 ;  /* 0x000000009d3c72ca */ /* 0x000fe400000e0000 */
[----:B------:R-:W-:Y:S02]  /*11ee0*/  R2UR UR56, R10 ;  /* 0x000000000a3872ca */ /* 0x000fe400000e0000 */
[----:B------:R-:W-:-:S07]  /*11ef0*/  R2UR UR57, R11 ;  /* 0x000000000b3972ca */ /* 0x000fce00000e0000 */
[----:B------:R-:W-:Y:S02]  /*11f00*/  UMOV UR59, UR61 ;  /* 0x0000003d003b7c82 */ /* 0x000fe40008000000 */
[----:B------:R-:W-:Y:S01]  /*11f10*/  UMOV UR58, UR60 ;  /* 0x0000003c003a7c82 */ /* 0x000fe20008000000 */
[----:B------:R-:W-:Y:S02]  /*11f20*/  WARPGROUP.DEPBAR.LE gsb0, 0x0 ;  /* 0x00008000000079c5 */ /* 0x000fe40000010000 */
[----:B------:R-:W-:-:S06]  /*11f30*/  WARPGROUP.ARRIVE ;  /* 0x00000000000079c5 */ /* 0x000fcc0000000000 */
[----:B------:R-:W-:Y:S01]  /*11f40*/  HGMMA.64x16x16.F32.BF16 R136, gdesc[UR56], R136, gsb0 ;  /* 0x00200000388879f0 */ /* 0x000fe20008001888 */
[----:B------:R-:W-:-:S05]  /*11f50*/  IMAD.MOV.U32 R17, RZ, RZ, -0x7fffffe0 ;  /* 0x80000020ff117424 */ /* 0x000fca00078e00ff */
[----:B------:R-:W-:Y:S02]  /*11f60*/  R2UR UR23, R17 ;  /* 0x00000000111772ca */ /* 0x000fe400000e0000 */
[----:B------:R-:W-:Y:S02]  /*11f70*/  MOV R0, UR22 ;  /* 0x0000001600007c02 */ /* 0x000fe40008000f00 */
[----:B------:R-:W-:Y:S02]  /*11f80*/  R2UR UR22, R146 ;  /* 0x00000000921672ca */ /* 0x000fe400000e0000 */
[----:B------:R-:W-:Y:S02]  /*11f90*/  R2UR UR20, R10 ;  /* 0x000000000a1472ca */ /* 0x000fe400000e0000 */
[----:B------:R-:W-:-:S05]  /*11fa0*/  R2UR UR21, R11 ;  /* 0x000000000b1572ca */ /* 0x000fca00000e0000 */
[----:B------:R-:W-:Y:S02]  /*11fb0*/  MOV R19, UR23 ;  /* 0x0000001700137c02 */ /* 0x000fe40008000f00 */
        /* <DEDUP_REMOVED lines=10> */
[----:B------:R-:W-:Y:S02]  /*12060*/  R2UR UR37, R11 ;  /* 0x000000000b2572ca */ /* 0x000fe400000e0000 */
[----:B------:R-:W-:Y:S01]  /*12070*/  MOV R152, UR39 ;  /* 0x0000002700987c02 */ /* 0x000fe20008000f00 */
[----:B------:R-:W-:Y:S01]  /*12080*/  UMOV UR39, UR9 ;  /* 0x0000000900277c82 */ /* 0x000fe20008000000 */
[----:B------:R-:W-:Y:S01]  /*12090*/  MOV R151, UR38 ;  /* 0x0000002600977c02 */ /* 0x000fe20008000f00 */
[----:B------:R-:W-:Y:S01]  /*120a0*/  UMOV UR38, UR8 ;  /* 0x0000000800267c82 */ /* 0x000fe20008000000 */
[----:B------:R-:W-:Y:S02]  /*120b0*/  WARPGROUP.DEPBAR.LE gsb0, 0x0 ;  /* 0x00008000000079c5 */ /* 0x000fe40000010000 */
[----:B------:R-:W-:-:S06]  /*120c0*/  WARPGROUP.ARRIVE ;  /* 0x00000000000079c5 */ /* 0x000fcc0000000000 */
        /* <DEDUP_REMOVED lines=145> */
[----:B------:R-:W-:Y:S02]  /*129e0*/  R2UR UR61, R22 ;  /* 0x00000000163d72ca */ /* 0x000fe400000e0000 */
[----:B------:R0:W5:Y:S01]  /*129f0*/  LDL.LU R22, [R1+0x164] ;  /* 0x0001640001167983 */ /* 0x0001620000300800 */
[----:B------:R-:W-:-:S03]  /*12a00*/  R2UR UR60, R20 ;  /* 0x00000000143c72ca */ /* 0x000fc600000e0000 */
[----:B------:R0:W5:Y:S04]  /*12a10*/  LDL.LU R20, [R1+0x160] ;  /* 0x0001600001147983 */ /* 0x0001680000300800 */
[----:B------:R0:W5:Y:S04]  /*12a20*/  LDL.LU R15, [R1+0x15c] ;  /* 0x00015c00010f7983 */ /* 0x0001680000300800 */
[----:B------:R0:W5:Y:S01]  /*12a30*/  LDL.LU R14, [R1+0x158] ;  /* 0x00015800010e7983 */ /* 0x0001620000300800 */
[----:B------:R-:W-:Y:S02]  /*12a40*/  WARPGROUP.DEPBAR.LE gsb0, 0x0 ;  /* 0x00008000000079c5 */ /* 0x000fe40000010000 */
[----:B------:R-:W-:-:S06]  /*12a50*/  WARPGROUP.ARRIVE ;  /* 0x00000000000079c5 */ /* 0x000fcc0000000000 */
        /* <DEDUP_REMOVED lines=41> */
.L_x_2451:
[----:B------:R-:W-:Y:S01]  /*12cf0*/  SHF.L.U32 R0, R150, 0x1f, RZ ;  /* 0x0000001f96007819 */ /* 0x000fe200000006ff */
[----:B-----5:R-:W-:-:S04]  /*12d00*/  IMAD R16, R145, 0x8, R22 ;  /* 0x0000000891107824 */ /* 0x020fc800078e0216 */
[----:B------:R0:W1:Y:S01]  /*12d10*/  SYNCS.PHASECHK.TRANS64.TRYWAIT P2, [R16+URZ+0x31c50], R0 ;  /* 0x031c5000100075a7 */ /* 0x000062000804017f */
[----:B------:R-:W-:Y:S05]  /*12d20*/  @!P0 BRA `(.L_x_2452) ;  /* 0x0000000000048947 */ /* 0x000fea0003800000 */
[----:B------:R-:W-:Y:S01]  /*12d30*/  BPT.TRAP 0x1 ;  /* 0x000000040000795c */ /* 0x000fe20000300000 */
.L_x_2452:
[----:B-1----:R-:W-:Y:S05]  /*12d40*/  @P2 BRA `(.L_x_2450) ;  /* 0x0000000000082947 */ /* 0x002fea0003800000 */
[----:B------:R-:W1:Y:S02]  /*12d50*/  SYNCS.PHASECHK.TRANS64.TRYWAIT P2, [R16+URZ+0x31c50], R0 ;  /* 0x031c5000100075a7 */ /* 0x000e64000804017f */
[----:B-1----:R-:W-:Y:S05]  /*12d60*/  @!P2 BRA `(.L_x_2453) ;  /* 0x0000014400e8a947 */ /* 0x002fea0003800000 */
.L_x_2450:
[----:B------:R-:W2:Y:S01]  /*12d70*/  LDL R148, [R1+0xf4] ;  /* 0x0000f40001947983 */ /* 0x000ea20000100800 */
[----:B------:R-:W3:Y:S03]  /*12d80*/  LDC R149, c[0x0][0x448] ;  /* 0x00011200ff957b82 */ /* 0x000ee60000000800 */
[----:B------:R-:W2:Y:S04]  /*12d90*/  LDL R17, [R1+0x100] ;  /* 0x0001000001117983 */ /* 0x000ea80000100800 */
[----:B------:R-:W4:Y:S04]  /*12da0*/  LDL R147, [R1+0xf0] ;  /* 0x0000f00001937983 */ /* 0x000f280000100800 */
[----:B------:R-:W4:Y:S04]  /*12db0*/  LDL R19, [R1+0xec] ;  /* 0x0000ec0001137983 */ /* 0x000f280000100800 */
[----:B------:R-:W4:Y:S04]  /*12dc0*/  LDL R18, [R1+0xdc] ;  /* 0x0000dc0001127983 */ /* 0x000f280000100800 */
[----:B------:R-:W4:Y:S01]  /*12dd0*/  LDL.LU R146, [R1] ;  /* 0x0000000001927983 */ /* 0x000f220000300800 */
[----:B------:R-:W-:Y:S05]  /*12de0*/  WARPSYNC.ALL ;  /* 0x0000000000007948 */ /* 0x000fea0003800000 */
[----:B---3--:R-:W-:Y:S01]  /*12df0*/  ISETP.NE.AND P2, PT, R149, 0x1, PT ;  /* 0x000000019500780c */ /* 0x008fe20003f45270 */
[----:B------:R-:W-:-:S12]  /*12e00*/  ULDC UR4, c[0x0][0x988] ;  /* 0x0002620000047ab9 */ /* 0x000fd80000000800 */
[----:B01----:R-:W0:Y:S08]  /*12e10*/  @P2 LDC R16, c[0x0][0x44c] ;  /* 0x00011300ff102b82 */ /* 0x003e300000000800 */
[----:B------:R-:W1:Y:S01]  /*12e20*/  @P2 LDC R0, c[0x0][0x450] ;  /* 0x00011400ff002b82 */ /* 0x000e620000000800 */
[----:B--2---:R-:W-:-:S04]  /*12e30*/  IMAD.IADD R17, R17, 0x1, R148 ;  /* 0x0000000111117824 */ /* 0x004fc800078e0294 */
[----:B0-----:R-:W-:-:S05]  /*12e40*/  @P2 IMAD.HI.U32 R16, R17, R16, RZ ;  /* 0x0000001011102227 */ /* 0x001fca00078e00ff */
[----:B-1----:R-:W-:Y:S01]  /*12e50*/  @P2 SHF.R.U32.HI R17, RZ, R0, R16 ;  /* 0x00000000ff112219 */ /* 0x002fe20000011610 */
[----:B-----5:R-:W-:-:S04]  /*12e60*/  IMAD R16, R15, -0x90, RZ ;  /* 0xffffff700f107824 */ /* 0x020fc800078e02ff */
[----:B------:R-:W0:Y:S01]  /*12e70*/  SHFL.IDX PT, R0, R17, RZ, 0x1c1f ;  /* 0x001c1fff11007589 */ /* 0x000e2200000e0000 */
[----:B----4-:R-:W-:Y:S02]  /*12e80*/  IADD3 R16, -R147, 0x1, R16 ;  /* 0x0000000193107810 */ /* 0x010fe40007ffe110 */
[----:B------:R-:W-:Y:S01]  /*12e90*/  LOP3.LUT R146, R146, 0xffffffbf, RZ, 0xc0, !PT ;  /* 0xffffffbf92927812 */ /* 0x000fe200078ec0ff */
[----:B------:R-:W1:Y:S01]  /*12ea0*/  SHFL.IDX PT, R17, R17, 0x1, 0x1c1f ;  /* 0x003c1f0011117f89 */ /* 0x000e6200000e0000 */
[----:B------:R-:W-:Y:S02]  /*12eb0*/  IADD3 R16, -R18, R16, R19 ;  /* 0x0000001012107210 */ /* 0x000fe40007ffe113 */
[----:B------:R-:W-:-:S04]  /*12ec0*/  @P1 LOP3.LUT R146, R146, 0x40, RZ, 0xfc, !PT ;  /* 0x0000004092921812 */ /* 0x000fc800078efcff */
[----:B------:R-:W-:-:S04]  /*12ed0*/  LOP3.LUT R146, R146, 0xffffffdf, RZ, 0xc0, !PT ;  /* 0xffffffdf92927812 */ /* 0x000fc800078ec0ff */
[----:B------:R-:W-:-:S05]  /*12ee0*/  @P0 LOP3.LUT R146, R146, 0x20, RZ, 0xfc, !PT ;  /* 0x0000002092920812 */ /* 0x000fca00078efcff */
[----:B------:R-:W-:Y:S01]  /*12ef0*/  STL [R1], R146 ;  /* 0x0000009201007387 */ /* 0x000fe20000100800 */
[C---:B0-----:R-:W-:Y:S02]  /*12f00*/  IMAD.IADD R0, R16.reuse, 0x1, R0 ;  /* 0x0000000110007824 */ /* 0x041fe400078e0200 */
[----:B-1----:R-:W-:-:S03]  /*12f10*/  IMAD.IADD R17, R16, 0x1, R17 ;  /* 0x0000000110117824 */ /* 0x002fc600078e0211 */
[C---:B------:R-:W-:Y:S02]  /*12f20*/  ISETP.GT.AND P2, PT, R0.reuse, RZ, PT ;  /* 0x000000ff0000720c */ /* 0x040fe40003f44270 */
[C---:B------:R-:W-:Y:S02]  /*12f30*/  ISETP.GT.AND P4, PT, R0.reuse, 0x1, PT ;  /* 0x000000010000780c */ /* 0x040fe40003f84270 */
[----:B------:R-:W-:Y:S02]  /*12f40*/  ISETP.GT.AND P3, PT, R0, 0x8, PT ;  /* 0x000000080000780c */ /* 0x000fe40003f64270 */
[----:B------:R-:W-:Y:S02]  /*12f50*/  FSEL R136, R136, -INF , P2 ;  /* 0xff80000088887808 */ /* 0x000fe40001000000 */
[----:B------:R-:W-:Y:S02]  /*12f60*/  FSEL R137, R137, -INF , P4 ;  /* 0xff80000089897808 */ /* 0x000fe40002000000 */
[----:B------:R-:W-:-:S02]  /*12f70*/  FSEL R140, R140, -INF , P3 ;  /* 0xff8000008c8c7808 */ /* 0x000fc40001800000 */
[C---:B------:R-:W-:Y:S02]  /*12f80*/  ISETP.GT.AND P2, PT, R0.reuse, 0x9, PT ;  /* 0x000000090000780c */ /* 0x040fe40003f44270 */
        /* <DEDUP_REMOVED lines=62> */
[----:B------:R-:W-:Y:S02]  /*13370*/  FMNMX.FTZ R0, R136, R20, !PT ;  /* 0x0000001488007209 */ /* 0x000fe40007810000 */
[----:B------:R-:W-:Y:S02]  /*13380*/  FSEL R73, R73, -INF , P2 ;  /* 0xff80000049497808 */ /* 0x000fe40001000000 */
[----:B------:R-:W-:-:S02]  /*13390*/  FMNMX.FTZ R0, R137, R0, !PT ;  /* 0x0000000089007209 */ /* 0x000fc40007810000 */
[----:B------:R-:W-:Y:S02]  /*133a0*/  ISETP.GT.AND P2, PT, R17, RZ, PT ;  /* 0x000000ff1100720c */ /* 0x000fe40003f44270 */
[----:B------:R-:W-:Y:S02]  /*133b0*/  FMNMX.FTZ R0, R140, R0, !PT ;  /* 0x000000008c007209 */ /* 0x000fe40007810000 */
[----:B------:R-:W-:Y:S02]  /*133c0*/  FSEL R138, R138, -INF , P2 ;  /* 0xff8000008a8a7808 */ /* 0x000fe40001000000 */
[----:B------:R-:W-:Y:S02]  /*133d0*/  FMNMX.FTZ R0, R141, R0, !PT ;  /* 0x000000008d007209 */ /* 0x000fe40007810000 */
[----:B------:R-:W-:Y:S02]  /*133e0*/  ISETP.GT.AND P2, PT, R17, 0x1, PT ;  /* 0x000000011100780c */ /* 0x000fe40003f44270 */
[----:B------:R-:W-:-:S02]  /*133f0*/  FMNMX.FTZ R0, R128, R0, !PT ;  /* 0x0000000080007209 */ /* 0x000fc40007810000 */
[----:B------:R-:W-:Y:S02]  /*13400*/  FSEL R139, R139, -INF , P2 ;  /* 0xff8000008b8b7808 */ /* 0x000fe40001000000 */
[----:B------:R-:W-:Y:S02]  /*13410*/  FMNMX.FTZ R0, R129, R0, !PT ;  /* 0x0000000081007209 */ /* 0x000fe40007810000 */
[----:B------:R-:W-:Y:S02]  /*13420*/  ISETP.GT.AND P2, PT, R17, 0x8, PT ;  /* 0x000000081100780c */ /* 0x000fe40003f44270 */
[----:B------:R-:W-:Y:S02]  /*13430*/  FMNMX.FTZ R0, R132, R0, !PT ;  /* 0x0000000084007209 */ /* 0x000fe40007810000 */
[----:B------:R-:W-:Y:S02]  /*13440*/  FSEL R142, R142, -INF , P2 ;  /* 0xff8000008e8e7808 */ /* 0x000fe40001000000 */
[----:B------:R-:W-:-:S02]  /*13450*/  FMNMX.FTZ R0, R133, R0, !PT ;  /* 0x0000000085007209 */ /* 0x000fc40007810000 */
[----:B------:R-:W-:Y:S02]  /*13460*/  ISETP.GT.AND P2, PT, R17, 0x9, PT ;  /* 0x000000091100780c */ /* 0x000fe40003f44270 */
        /* <DEDUP_REMOVED lines=55> */
[C---:B------:R-:W-:Y:S02]  /*137e0*/  ISETP.GT.AND P2, PT, R17.reuse, 0x40, PT ;  /* 0x000000401100780c */ /* 0x040fe40003f44270 */
[C---:B------:R-:W-:Y:S01]  /*137f0*/  ISETP.GT.AND P1, PT, R17.reuse, 0x71, PT ;  /* 0x000000711100780c */ /* 0x040fe20003f24270 */
[----:B------:R-:W0:Y:S01]  /*13800*/  SHFL.BFLY PT, R18, R0, 0x2, 0x1f ;  /* 0x0c401f0000127f89 */ /* 0x000e2200000e0000 */
[----:B------:R-:W-:Y:S02]  /*13810*/  FSEL R106, R106, -INF , P2 ;  /* 0xff8000006a6a7808 */ /* 0x000fe40001000000 */
[----:B------:R-:W-:-:S02]  /*13820*/  ISETP.GT.AND P2, PT, R17, 0x41, PT ;  /* 0x000000411100780c */ /* 0x000fc40003f44270 */
[----:B------:R-:W-:Y:S02]  /*13830*/  ISETP.GT.AND P0, PT, R17, 0x78, PT ;  /* 0x000000781100780c */ /* 0x000fe40003f04270 */
[----:B------:R-:W-:Y:S02]  /*13840*/  FSEL R107, R107, -INF , P2 ;  /* 0xff8000006b6b7808 */ /* 0x000fe40001000000 */
[C---:B------:R-:W-:Y:S02]  /*13850*/  ISETP.GT.AND P2, PT, R17.reuse, 0x48, PT ;  /* 0x000000481100780c */ /* 0x040fe40003f44270 */
[C---:B------:R-:W-:Y:S02]  /*13860*/  ISETP.GT.AND P3, PT, R17.reuse, 0x81, PT ;  /* 0x000000811100780c */ /* 0x040fe40003f64270 */
        /* <DEDUP_REMOVED lines=8> */
[----:B0-----:R-:W-:Y:S01]  /*138f0*/  FMNMX.FTZ R18, R0, R18, !PT ;  /* 0x0000001200127209 */ /* 0x001fe20007810000 */
[----:B------:R-:W-:Y:S01]  /*13900*/  IMAD.U32 R0, RZ, RZ, UR4 ;  /* 0x00000004ff007e24 */ /* 0x000fe2000f8e00ff */
[----:B------:R-:W-:Y:S02]  /*13910*/  FSEL R99, R99, -INF , P2 ;  /* 0xff80000063637808 */ /* 0x000fe40001000000 */
[----:B------:R-:W-:Y:S01]  /*13920*/  ISETP.GT.AND P2, PT, R17, 0x58, PT ;  /* 0x000000581100780c */ /* 0x000fe20003f44270 */
[----:B------:R-:W0:Y:S01]  /*13930*/  SHFL.BFLY PT, R76, R18, 0x1, 0x1f ;  /* 0x0c201f00124c7f89 */ /* 0x000e2200000e0000 */
[----:B------:R-:W-:Y:S02]  /*13940*/  FSEL R83, R83, -INF , P1 ;  /* 0xff80000053537808 */ /* 0x000fe40000800000 */
[----:B------:R-:W-:Y:S02]  /*13950*/  FSEL R102, R102, -INF , P2 ;  /* 0xff80000066667808 */ /* 0x000fe40001000000 */
[----:B------:R-:W-:-:S02]  /*13960*/  ISETP.GT.AND P2, PT, R17, 0x59, PT ;  /* 0x000000591100780c */ /* 0x000fc40003f44270 */
[----:B------:R-:W-:Y:S02]  /*13970*/  FSEL R86, R86, -INF , P0 ;  /* 0xff80000056567808 */ /* 0x000fe40000000000 */
[----:B------:R-:W-:Y:S02]  /*13980*/  FSEL R103, R103, -INF , P2 ;  /* 0xff80000067677808 */ /* 0x000fe40001000000 */
[----:B------:R-:W-:Y:S02]  /*13990*/  ISETP.GT.AND P2, PT, R17, 0x60, PT ;  /* 0x000000601100780c */ /* 0x000fe40003f44270 */
[----:B------:R-:W-:Y:S02]  /*139a0*/  FSEL R75, R75, -INF , P3 ;  /* 0xff8000004b4b7808 */ /* 0x000fe40001800000 */
[----:B------:R-:W-:Y:S02]  /*139b0*/  FSEL R90, R90, -INF , P2 ;  /* 0xff8000005a5a7808 */ /* 0x000fe40001000000 */
[----:B------:R-:W-:-:S02]  /*139c0*/  ISETP.GT.AND P2, PT, R17, 0x61, PT ;  /* 0x000000611100780c */ /* 0x000fc40003f44270 */
[----:B------:R-:W-:Y:S02]  /*139d0*/  FSEL R78, R78, -INF , P4 ;  /* 0xff8000004e4e7808 */ /* 0x000fe40002000000 */
[----:B------:R-:W-:Y:S02]  /*139e0*/  FSEL R91, R91, -INF , P2 ;  /* 0xff8000005b5b7808 */ /* 0x000fe40001000000 */
[C---:B------:R-:W-:Y:S02]  /*139f0*/  ISETP.GT.AND P2, PT, R17.reuse, 0x68, PT ;  /* 0x000000681100780c */ /* 0x040fe40003f44270 */
[----:B0-----:R-:W-:Y:S02]  /*13a00*/  FMNMX.FTZ R76, R18, R76, !PT ;  /* 0x0000004c124c7209 */ /* 0x001fe40007810000 */
[----:B------:R-:W-:Y:S02]  /*13a10*/  FSEL R94, R94, -INF , P2 ;  /* 0xff8000005e5e7808 */ /* 0x000fe40001000000 */
[----:B------:R-:W-:Y:S01]  /*13a20*/  ISETP.GT.AND P2, PT, R17, 0x69, PT ;  /* 0x000000691100780c */ /* 0x000fe20003f44270 */
[C---:B------:R-:W-:Y:S01]  /*13a30*/  FMUL.FTZ R19, R76.reuse, R0 ;  /* 0x000000004c137220 */ /* 0x040fe20000410000 */
[----:B------:R-:W-:-:S02]  /*13a40*/  FSETP.NEU.FTZ.AND P6, PT, R76, -INF , PT ;  /* 0xff8000004c00780b */ /* 0x000fc40003fdd000 */
[----:B------:R-:W-:Y:S02]  /*13a50*/  FSEL R95, R95, -INF , P2 ;  /* 0xff8000005f5f7808 */ /* 0x000fe40001000000 */
[----:B------:R-:W-:Y:S02]  /*13a60*/  ISETP.GT.AND P2, PT, R17, 0x70, PT ;  /* 0x000000701100780c */ /* 0x000fe40003f44270 */
[----:B------:R-:W-:Y:S02]  /*13a70*/  FSEL R18, R76, RZ, P6 ;  /* 0x000000ff4c127208 */ /* 0x000fe40003000000 */
[----:B------:R-:W-:Y:S02]  /*13a80*/  FSEL R82, R82, -INF , P2 ;  /* 0xff80000052527808 */ /* 0x000fe40001000000 */
[----:B------:R-:W-:Y:S01]  /*13a90*/  FSEL R19, R19, RZ, P6 ;  /* 0x000000ff13137208 */ /* 0x000fe20003000000 */
[----:B------:R-:W-:Y:S01]  /*13aa0*/  FADD.FTZ R18, -R18, R20 ;  /* 0x0000001412127221 */ /* 0x000fe20000010100 */
[----:B------:R-:W-:-:S02]  /*13ab0*/  ISETP.GT.AND P2, PT, R17, 0x80, PT ;  /* 0x000000801100780c */ /* 0x000fc40003f44270 */
[----:B------:R-:W-:Y:S02]  /*13ac0*/  ISETP.GT.AND P6, PT, R17, 0x79, PT ;  /* 0x000000791100780c */ /* 0x000fe40003fc4270 */
[----:B------:R-:W2:Y:S01]  /*13ad0*/  LDL.LU R17, [R1+0x18] ;  /* 0x0000180001117983 */ /* 0x000ea20000300800 */
[-CC-:B------:R-:W-:Y:S01]  /*13ae0*/  FFMA.FTZ R136, R136, R0.reuse, -R19.reuse ;  /* 0x0000000088887223 */ /* 0x180fe20000010813 */
[-CC-:B------:R-:W-:Y:S01]  /*13af0*/  FFMA.FTZ R148, R120, R0.reuse, -R19.reuse ;  /* 0x0000000078947223 */ /* 0x180fe20000010813 */
[-CC-:B------:R-:W-:Y:S01]  /*13b00*/  FFMA.FTZ R120, R108, R0.reuse, -R19.reuse ;  /* 0x000000006c787223 */ /* 0x180fe20000010813 */
[-CC-:B------:R-:W-:Y:S01]  /*13b10*/  FFMA.FTZ R108, R88, R0.reuse, -R19.reuse ;  /* 0x00000000586c7223 */ /* 0x180fe20000010813 */
[----:B------:R-:W-:Y:S01]  /*13b20*/  FFMA.FTZ R88, R16, R0, -R19 ;  /* 0x0000000010587223 */ /* 0x000fe20000010813 */
[----:B------:R-:W-:Y:S01]  /*13b30*/  FSEL R79, R79, -INF , P5 ;  /* 0xff8000004f4f7808 */ /* 0x000fe20002800000 */
[----:B------:R0:W-:Y:S01]  /*13b40*/  MUFU.EX2 R16, R136 ;  /* 0x0000008800107308 */ /* 0x0001e20000000800 */
[----:B------:R-:W-:-:S02]  /*13b50*/  LOP3.LUT P1, RZ, R146, 0x40, RZ, 0xc0, !PT ;  /* 0x0000004092ff7812 */ /* 0x000fc4000782c0ff */
[----:B------:R-:W-:Y:S01]  /*13b60*/  LOP3.LUT P0, RZ, R146, 0x20, RZ, 0xc0, !PT ;  /* 0x0000002092ff7812 */ /* 0x000fe2000780c0ff */
[----:B0-----:R-:W3:Y:S01]  /*13b70*/  LDL R136, [R1+0xd8] ;  /* 0x0000d80001887983 */ /* 0x001ee20000100800 */
[-C--:B------:R-:W-:Y:S01]  /*13b80*/  FMUL.FTZ R18, R18, R0.reuse ;  /* 0x0000000012127220 */ /* 0x080fe20000410000 */
[----:B------:R-:W-:-:S03]  /*13b90*/  FFMA.FTZ R137, R137, R0, -R19 ;  /* 0x0000000089897223 */ /* 0x000fc60000010813 */
[----:B------:R-:W2:Y:S01]  /*13ba0*/  MUFU.EX2 R20, R18 ;  /* 0x0000001200147308 */ /* 0x000ea20000000800 */
[-CC-:B------:R-:W-:Y:S01]  /*13bb0*/  FFMA.FTZ R140, R140, R0.reuse, -R19.reuse ;  /* 0x000000008c8c7223 */ /* 0x180fe20000010813 */
[----:B------:R-:W-:-:S06]  /*13bc0*/  FFMA.FTZ R141, R141, R0, -R19 ;  /* 0x000000008d8d7223 */ /* 0x000fcc0000010813 */
[----:B------:R-:W0:Y:S08]  /*13bd0*/  MUFU.EX2 R137, R137 ;  /* 0x0000008900897308 */ /* 0x000e300000000800 */
[----:B------:R-:W1:Y:S08]  /*13be0*/  MUFU.EX2 R18, R140 ;  /* 0x0000008c00127308 */ /* 0x000e700000000800 */
[----:B------:R-:W4:Y:S01]  /*13bf0*/  MUFU.EX2 R141, R141 ;  /* 0x0000008d008d7308 */ /* 0x000f220000000800 */
[-CC-:B------:R-:W-:Y:S01]  /*13c00*/  FFMA.FTZ R149, R133, R0.reuse, -R19.reuse ;  /* 0x0000000085957223 */ /* 0x180fe20000010813 */
[-CC-:B------:R-:W-:Y:S01]  /*13c10*/  FFMA.FTZ R133, R124, R0.reuse, -R19.reuse ;  /* 0x000000007c857223 */ /* 0x180fe20000010813 */
[-CC-:B------:R-:W-:Y:S01]  /*13c20*/  FFMA.FTZ R124, R104, R0.reuse, -R19.reuse ;  /* 0x00000000687c7223 */ /* 0x180fe20000010813 */
[-CC-:B------:R-:W-:Y:S01]  /*13c30*/  FFMA.FTZ R104, R92, R0.reuse, -R19.reuse ;  /* 0x000000005c687223 */ /* 0x180fe20000010813 */
[----:B------:R-:W-:Y:S01]  /*13c40*/  FFMA.FTZ R92, R72, R0, -R19 ;  /* 0x00000000485c7223 */ /* 0x000fe20000010813 */
[----:B------:R-:W-:-:S02]  /*13c50*/  FSEL R87, R87, -INF , P6 ;  /* 0xff80000057577808 */ /* 0x000fc40003000000 */
[----:B------:R-:W-:Y:S01]  /*13c60*/  FSEL R74, R74, -INF , P2 ;  /* 0xff8000004a4a7808 */ /* 0x000fe20001000000 */
        /* <DEDUP_REMOVED lines=23> */
[----:B--2---:R-:W-:-:S04]  /*13de0*/  FFMA.FTZ R17, R20, R17, R16 ;  /* 0x0000001114117223 */ /* 0x004fc80000010010 */
[----:B0-----:R-:W-:-:S04]  /*13df0*/  FADD.FTZ R17, R137, R17 ;  /* 0x0000001189117221 */ /* 0x001fc80000010000 */
[----:B-1----:R-:W-:-:S04]  /*13e00*/  FADD.FTZ R17, R18, R17 ;  /* 0x0000001112117221 */ /* 0x002fc80000010000 */
[----:B----4-:R-:W-:Y:S01]  /*13e10*/  FADD.FTZ R72, R141, R17 ;  /* 0x000000118d487221 */ /* 0x010fe20000010000 */
        /* <DEDUP_REMOVED lines=43> */
[----:B------:R-:W-:-:S05]  /*140d0*/  FMUL.FTZ R17, R73, R0 ;  /* 0x0000000049117220 */ /* 0x000fca0000410000 */
[----:B------:R-:W-:-:S05]  /*140e0*/  FSEL R17, R17, RZ, P2 ;  /* 0x000000ff11117208 */ /* 0x000fca0001000000 */
[-CC-:B------:R-:W-:Y:S01]  /*140f0*/  FFMA.FTZ R77, R74, R0.reuse, -R17.reuse ;  /* 0x000000004a4d7223 */ /* 0x180fe20000010811 */
[----:B---3--:R-:W-:Y:S01]  /*14100*/  LOP3.LUT R74, R136, 0x10000, RZ, 0xfc, !PT ;  /* 0x00010000884a7812 */ /* 0x008fe200078efcff */
[-CC-:B------:R-:W-:Y:S01]  /*14110*/  FFMA.FTZ R81, R78, R0.reuse, -R17.reuse ;  /* 0x000000004e517223 */ /* 0x180fe20000010811 */
[-CC-:B------:R-:W-:Y:S01]  /*14120*/  FFMA.FTZ R138, R138, R0.reuse, -R17.reuse ;  /* 0x000000008a8a7223 */ /* 0x180fe20000010811 */
[-CC-:B------:R-:W-:Y:S01]  /*14130*/  FFMA.FTZ R139, R139, R0.reuse, -R17.reuse ;  /* 0x000000008b8b7223 */ /* 0x180fe20000010811 */
[-CC-:B------:R-:W-:Y:S01]  /*14140*/  FFMA.FTZ R142, R142, R0.reuse, -R17.reuse ;  /* 0x000000008e8e7223 */ /* 0x180fe20000010811 */
[----:B------:R-:W-:Y:S02]  /*14150*/  VIADD R78, R74, 0x180 ;  /* 0x000001804a4e7836 */ /* 0x000fe40000000000 */
[-CC-:B------:R-:W-:Y:S01]  /*14160*/  FFMA.FTZ R143, R143, R0.reuse, -R17.reuse ;  /* 0x000000008f8f7223 */ /* 0x180fe20000010811 */
[-CC-:B------:R-:W-:Y:S01]  /*14170*/  FFMA.FTZ R130, R130, R0.reuse, -R17.reuse ;  /* 0x0000000082827223 */ /* 0x180fe20000010811 */
[-CC-:B------:R-:W-:Y:S01]  /*14180*/  FFMA.FTZ R131, R131, R0.reuse, -R17.reuse ;  /* 0x0000000083837223 */ /* 0x180fe20000010811 */
[----:B------:R-:W-:Y:S01]  /*14190*/  FFMA.FTZ R134, R134, R0, -R17 ;  /* 0x0000000086867223 */ /* 0x000fe20000010811 */
[----:B------:R-:W-:Y:S01]  /*141a0*/  R2UR UR8, R78 ;  /* 0x000000004e0872ca */ /* 0x000fe200000e0000 */
[----:B------:R-:W-:-:S02]  /*141b0*/  VIADD R78, R74, 0x300 ;  /* 0x000003004a4e7836 */ /* 0x000fc40000000000 */
[-CC-:B------:R-:W-:Y:S01]  /*141c0*/  FFMA.FTZ R135, R135, R0.reuse, -R17.reuse ;  /* 0x0000000087877223 */ /* 0x180fe20000010811 */
[-CC-:B------:R-:W-:Y:S01]  /*141d0*/  FFMA.FTZ R122, R122, R0.reuse, -R17.reuse ;  /* 0x000000007a7a7223 */ /* 0x180fe20000010811 */
[-CC-:B------:R-:W-:Y:S01]  /*141e0*/  FFMA.FTZ R123, R123, R0.reuse, -R17.reuse ;  /* 0x000000007b7b7223 */ /* 0x180fe20000010811 */
[-CC-:B------:R-:W-:Y:S01]  /*141f0*/  FFMA.FTZ R126, R126, R0.reuse, -R17.reuse ;  /* 0x000000007e7e7223 */ /* 0x180fe20000010811 */
[----:B------:R-:W-:Y:S01]  /*14200*/  R2UR UR12, R78 ;  /* 0x000000004e0c72ca */ /* 0x000fe200000e0000 */
        /* <DEDUP_REMOVED lines=27> */
[----:B------:R-:W-:Y:S01]  /*143c0*/  VIADD R78, R74, 0x780 ;  /* 0x000007804a4e7836 */ /* 0x000fe20000000000 */
[----:B------:R-:W-:Y:S01]  /*143d0*/  WARPGROUP.ARRIVE ;  /* 0x00000000000079c5 */ /* 0x000fe20000000000 */
[----:B------:R-:W-:Y:S01]  /*143e0*/  VIADD R17, R22, 0x200 ;  /* 0x0000020016117836 */ /* 0x000fe20000000000 */
[----:B------:R-:W2:Y:S02]  /*143f0*/  LDL.LU R136, [R1+0x3c] ;  /* 0x00003c0001887983 */ /* 0x000ea40000300800 */
[----:B------:R-:W-:Y:S01]  /*14400*/  R2UR UR24, R78 ;  /* 0x000000004e1872ca */ /* 0x000fe200000e0000 */
[C---:B------:R-:W-:Y:S01]  /*14410*/  VIADD R78, R74.reuse, 0x900 ;  /* 0x000009004a4e7836 */ /* 0x040fe20000000000 */
[----:B------:R-:W-:Y:S01]  /*14420*/  SHF.R.U32.HI R17, RZ, 0x4, R17 ;  /* 0x00000004ff117819 */ /* 0x000fe20000011611 */
[----:B------:R-:W-:Y:S01]  /*14430*/  IMAD.MOV.U32 R75, RZ, RZ, -0x3ffffff0 ;  /* 0xc0000010ff4b7424 */ /* 0x000fe200078e00ff */
[----:B------:R-:W-:-:S02]  /*14440*/  R2UR UR4, R74 ;  /* 0x000000004a0472ca */ /* 0x000fc400000e0000 */
[----:B------:R-:W-:Y:S02]  /*14450*/  LOP3.LUT R17, R17, 0x3fff, RZ, 0xc0, !PT ;  /* 0x00003fff11117812 */ /* 0x000fe400078ec0ff */
[----:B------:R-:W-:Y:S01]  /*14460*/  R2UR UR28, R78 ;  /* 0x000000004e1c72ca */ /* 0x000fe200000e0000 */
[C---:B------:R-:W-:Y:S01]  /*14470*/  VIADD R78, R74.reuse, 0xa80 ;  /* 0x00000a804a4e7836 */ /* 0x040fe20000000000 */
[----:B------:R-:W-:Y:S01]  /*14480*/  LOP3.LUT R17, R17, 0x2400000, RZ, 0xfc, !PT ;  /* 0x0240000011117812 */ /* 0x000fe200078efcff */
[----:B------:R-:W-:Y:S01]  /*14490*/  VIADD R74, R74, 0xc00 ;  /* 0x00000c004a4a7836 */ /* 0x000fe20000000000 */
[C---:B------:R-:W-:Y:S02]  /*144a0*/  R2UR UR5, R75.reuse ;  /* 0x000000004b0572ca */ /* 0x040fe400000e0000 */
[----:B------:R-:W-:Y:S01]  /*144b0*/  R2UR UR37, R75 ;  /* 0x000000004b2572ca */ /* 0x000fe200000e0000 */
[----:B------:R-:W-:Y:S01]  /*144c0*/  IMAD.MOV.U32 R75, RZ, RZ, -0x7fffffe0 ;  /* 0x80000020ff4b7424 */ /* 0x000fe200078e00ff */
[----:B------:R-:W-:Y:S01]  /*144d0*/  R2UR UR36, R74 ;  /* 0x000000004a2472ca */ /* 0x000fe200000e0000 */
[----:B------:R-:W-:-:S03]  /*144e0*/  IMAD R74, R145, 0x6c0, R17 ;  /* 0x000006c0914a7824 */ /* 0x000fc600078e0211 */
        /* <DEDUP_REMOVED lines=64> */
[----:B------:R-:W-:Y:S03]  /*148f0*/  HGMMA.64x96x16.F32.BF16 R24, gdesc[UR32].tnspB, R24, gsb0 ;  /* 0x41600000201879f0 */ /* 0x000fe60008001818 */
[----:B------:R-:W0:Y:S01]  /*14900*/  S2R R153, SR_TID.X ;  /* 0x0000000000997919 */ /* 0x000e220000002100 */
[----:B------:R-:W-:Y:S01]  /*14910*/  FMUL.FTZ R14, R14, R0 ;  /* 0x000000000e0e7220 */ /* 0x000fe20000410000 */
[----:B------:R-:W-:Y:S01]  /*14920*/  F2FP.BF16.F32.PACK_AB R16, R137, R16 ;  /* 0x000000108910723e */ /* 0x000fe200000010ff */
[----:B------:R-:W-:Y:S08]  /*14930*/  MUFU.EX2 R17, R138 ;  /* 0x0000008a00117308 */ /* 0x000ff00000000800 */
[----:B------:R-:W2:Y:S01]  /*14940*/  MUFU.EX2 R14, R14 ;  /* 0x0000000e000e7308 */ /* 0x000ea20000000800 */
[----:B------:R-:W-:-:S02]  /*14950*/  WARPGROUP.DEPBAR.LE gsb0, 0x0 ;  /* 0x00008000000079c5 */ /* 0x000fc40000010000 */
[----:B------:R-:W-:-:S06]  /*14960*/  WARPGROUP.ARRIVE ;  /* 0x00000000000079c5 */ /* 0x000fcc0000000000 */
[----:B------:R-:W-:Y:S01]  /*14970*/  HGMMA.64x96x16.F32.BF16 R24, gdesc[UR36].tnspB, R24, gsb0 ;  /* 0x41600000241879f0 */ /* 0x000fe20008001818 */
[----:B0-----:R-:W-:Y:S01]  /*14980*/  SHF.R.U32.HI R137, RZ, 0x7, R153 ;  /* 0x00000007ff897819 */ /* 0x001fe20000011699 */
[----:B------:R-:W0:Y:S01]  /*14990*/  MUFU.EX2 R139, R139 ;  /* 0x0000008b008b7308 */ /* 0x000e220000000800 */
[----:B------:R-:W-:-:S03]  /*149a0*/  ISETP.GE.U32.AND P2, PT, R153, 0x180, PT ;  /* 0x000001809900780c */ /* 0x000fc60003f46070 */
[----:B------:R-:W-:-:S04]  /*149b0*/  VIADD R74, R137, 0x9 ;  /* 0x00000009894a7836 */ /* 0x000fc80000000000 */
[----:B------:R-:W1:Y:S01]  /*149c0*/  MUFU.EX2 R19, R142 ;  /* 0x0000008e00137308 */ /* 0x000e620000000800 */
[----:B------:R-:W-:-:S07]  /*149d0*/  SEL R74, R74, 0x9, !P2 ;  /* 0x000000094a4a7807 */ /* 0x000fce0005000000 */
[----:B------:R-:W3:Y:S01]  /*149e0*/  MUFU.EX2 R143, R143 ;  /* 0x0000008f008f7308 */ /* 0x000ee20000000800 */
[----:B------:R-:W-:Y:S02]  /*149f0*/  @!P1 IMAD R75, R21, 0x8, R22 ;  /* 0x00000008154b9824 */ /* 0x000fe400078e0216 */
[----:B--2---:R-:W-:Y:S02]  /*14a00*/  FFMA.FTZ R137, R14, R136, R17 ;  /* 0x000000880e897223 */ /* 0x004fe40000010011 */
[----:B------:R-:W-:Y:S02]  /*14a10*/  @!P1 VIADD R75, R75, 0x31c40 ;  /* 0x00031c404b4b9836 */ /* 0x000fe40000000000 */
[----:B0-----:R-:W-:Y:S01]  /*14a20*/  FADD.FTZ R137, R139, R137 ;  /* 0x000000898b897221 */ /* 0x001fe20000010000 */
[----:B------:R-:W-:Y:S02]  /*14a30*/  F2FP.BF16.F32.PACK_AB R18, R141, R18 ;  /* 0x000000128d12723e */ /* 0x000fe400000010ff */
[----:B------:R-:W-:Y:S01]  /*14a40*/  F2FP.BF16.F32.PACK_AB R17, R139, R17 ;  /* 0x000000118b11723e */ /* 0x000fe200000010ff */
[----:B-1----:R-:W-:Y:S01]  /*14a50*/  FADD.FTZ R137, R19, R137 ;  /* 0x0000008913897221 */ /* 0x002fe20000010000 */
[----:B------:R-:W-:-:S02]  /*14a60*/  @!P1 PRMT R75, RZ, 0x654, R75 ;  /* 0x00000654ff4b9816 */ /* 0x000fc4000000004b */
[C---:B---3--:R-:W-:Y:S01]  /*14a70*/  F2FP.BF16.F32.PACK_AB R19, R143.reuse, R19 ;  /* 0x000000138f13723e */ /* 0x048fe200000010ff */
[----:B------:R-:W0:Y:S08]  /*14a80*/  MUFU.EX2 R130, R130 ;  /* 0x0000008200827308 */ /* 0x000e300000000800 */
[----:B------:R-:W-:Y:S01]  /*14a90*/  MUFU.EX2 R131, R131 ;  /* 0x0000008300837308 */ /* 0x000fe20000000800 */
[----:B------:R-:W-:-:S07]  /*14aa0*/  FADD.FTZ R137, R143, R137 ;  /* 0x000000898f897221 */ /* 0x000fce0000010000 */
[----:B------:R-:W-:Y:S01]  /*14ab0*/  MUFU.EX2 R134, R134 ;  /* 0x0000008600867308 */ /* 0x000fe20000000800 */
[----:B0-----:R-:W-:-:S07]  /*14ac0*/  FADD.FTZ R137, R130, R137 ;  /* 0x0000008982897221 */ /* 0x001fce0000010000 */
[----:B------:R-:W-:Y:S01]  /*14ad0*/  MUFU.EX2 R135, R135 ;  /* 0x0000008700877308 */ /* 0x000fe20000000800 */
[----:B------:R-:W-:Y:S02]  /*14ae0*/  WARPGROUP.DEPBAR.LE gsb0, 0x0 ;  /* 0x00008000000079c5 */ /* 0x000fe40000010000 */
[----:B------:R0:W-:Y:S06]  /*14af0*/  BAR.ARV R74, 0x100 ;  /* 0x0004004a0000751d */ /* 0x0001ec0000002000 */
[----:B------:R1:W-:Y:S01]  /*14b00*/  @!P1 SYNCS.ARRIVE.TRANS64.RED.A1T0 RZ, [R75+URZ], RZ ;  /* 0x000000ff4bff99a7 */ /* 0x0003e2000810043f */
[----:B0-----:R-:W-:-:S04]  /*14b10*/  @!P1 IMAD R74, R145, 0x8, R22 ;  /* 0x00000008914a9824 */ /* 0x001fc800078e0216 */
[----:B------:R-:W-:-:S05]  /*14b20*/  @!P1 VIADD R74, R74, 0x31c60 ;  /* 0x00031c604a4a9836 */ /* 0x000fca0000000000 */
[----:B------:R-:W-:-:S04]  /*14b30*/  @!P1 PRMT R74, RZ, 0x654, R74 ;  /* 0x00000654ff4a9816 */ /* 0x000fc8000000004a */
[----:B------:R0:W-:Y:S01]  /*14b40*/  @!P1 SYNCS.ARRIVE.TRANS64.RED.A1T0 RZ, [R74+URZ], RZ ;  /* 0x000000ff4aff99a7 */ /* 0x0001e2000810043f */
[----:B------:R2:W-:Y:S02]  /*14b50*/  STSM.16.M88.4 [R23+0x24300], R16 ;  /* 0x0243001017007844 */ /* 0x0005e40000000200 */
[----:B--2---:R-:W2:Y:S08]  /*14b60*/  MUFU.EX2 R16, R152 ;  /* 0x0000009800107308 */ /* 0x004eb00000000800 */
[----:B------:R-:W3:Y:S08]  /*14b70*/  MUFU.EX2 R17, R151 ;  /* 0x0000009700117308 */ /* 0x000ef00000000800 */
[----:B------:R-:W4:Y:S01]  /*14b80*/  MUFU.EX2 R18, R150 ;  /* 0x0000009600127308 */ /* 0x000f220000000800 */
[----:B--2---:R-:W-:-:S07]  /*14b90*/  FADD.FTZ R72, R16, R72 ;  /* 0x0000004810487221 */ /* 0x004fce0000010000 */
[----:B------:R-:W-:Y:S01]  /*14ba0*/  MUFU.EX2 R78, R125 ;  /* 0x0000007d004e7308 */ /* 0x000fe20000000800 */
[----:B---3--:R-:W-:-:S07]  /*14bb0*/  FADD.FTZ R72, R17, R72 ;  /* 0x0000004811487221 */ /* 0x008fce0000010000 */
[----:B------:R-:W2:Y:S08]  /*14bc0*/  MUFU.EX2 R19, R149 ;  /* 0x0000009500137308 */ /* 0x000eb00000000800 */
[----:B------:R-:W-:Y:S08]  /*14bd0*/  MUFU.EX2 R125, R89 ;  /* 0x00000059007d7308 */ /* 0x000ff00000000800 */
[----:B------:R-:W-:Y:S08]  /*14be0*/  MUFU.EX2 R89, R122 ;  /* 0x0000007a00597308 */ /* 0x000ff00000000800 */
[----:B-1----:R-:W-:Y:S08]  /*14bf0*/  MUFU.EX2 R75, R128 ;  /* 0x00000080004b7308 */ /* 0x002ff00000000800 */
[----:B------:R-:W1:Y:S08]  /*14c00*/  MUFU.EX2 R138, R148 ;  /* 0x00000094008a7308 */ /* 0x000e700000000800 */
[----:B------:R4:W-:Y:S08]  /*14c10*/  MUFU.EX2 R128, R88 ;  /* 0x0000005800807308 */ /* 0x0009f00000000800 */
[----:B------:R-:W-:Y:S01]  /*14c20*/  MUFU.EX2 R123, R123 ;  /* 0x0000007b007b7308 */ /* 0x000fe20000000800 */
[----:B----4-:R-:W-:Y:S01]  /*14c30*/  FADD.FTZ R88, R18, R72 ;  /* 0x0000004812587221 */ /* 0x010fe20000010000 */
[----:B------:R-:W-:-:S04]  /*14c40*/  FADD.FTZ R72, R131, R137 ;  /* 0x0000008983487221 */ /* 0x000fc80000010000 */
[----:B------:R-:W-:Y:S02]  /*14c50*/  FADD.FTZ R72, R134, R72 ;  /* 0x0000004886487221 */ /* 0x000fe40000010000 */
[----:B------:R-:W3:Y:S08]  /*14c60*/  MUFU.EX2 R139, R147 ;  /* 0x00000093008b7308 */ /* 0x000ef00000000800 */
[----:B------:R-:W4:Y:S01]  /*14c70*/  MUFU.EX2 R126, R126 ;  /* 0x0000007e007e7308 */ /* 0x000f220000000800 */
[----:B--2---:R-:W-:-:S07]  /*14c80*/  FADD.FTZ R88, R19, R88 ;  /* 0x0000005813587221 */ /* 0x004fce0000010000 */
[----:B------:R-:W2:Y:S08]  /*14c90*/  MUFU.EX2 R133, R133 ;  /* 0x0000008500857308 */ /* 0x000eb00000000800 */
[----:B0-----:R-:W-:Y:S08]  /*14ca0*/  MUFU.EX2 R74, R124 ;  /* 0x0000007c004a7308 */ /* 0x001ff00000000800 */
[----:B------:R0:W-:Y:S08]  /*14cb0*/  MUFU.EX2 R124, R92 ;  /* 0x0000005c007c7308 */ /* 0x0001f00000000800 */
[----:B------:R-:W2:Y:S01]  /*14cc0*/  MUFU.EX2 R127, R127 ;  /* 0x0000007f007f7308 */ /* 0x000ea20000000800 */
[----:B0-----:R-:W-:Y:S01]  /*14cd0*/  FADD.FTZ R92, R135, R72 ;  /* 0x00000048875c7221 */ /* 0x001fe20000010000 */
[----:B-1----:R-:W-:-:S06]  /*14ce0*/  FADD.FTZ R88, R138, R88 ;  /* 0x000000588a587221 */ /* 0x002fcc0000010000 */
[----:B------:R-:W0:Y:S08]  /*14cf0*/  MUFU.EX2 R136, R146 ;  /* 0x0000009200887308 */ /* 0x000e300000000800 */
[----:B------:R-:W-:Y:S08]  /*14d00*/  MUFU.EX2 R79, R93 ;  /* 0x0000005d004f7308 */ /* 0x000ff00000000800 */
[----:B------:R3:W1:Y:S08]  /*14d10*/  MUFU.EX2 R93, R114 ;  /* 0x00000072005d7308 */ /* 0x0006700000000800 */
[----:B------:R4:W-:Y:S01]  /*14d20*/  MUFU.EX2 R72, R90 ;  /* 0x0000005a00487308 */ /* 0x0009e20000000800 */
[----:B---3--:R-:W-:Y:S01]  /*14d30*/  FADD.FTZ R114, R139, R88 ;  /* 0x000000588b727221 */ /* 0x008fe20000010000 */
[----:B----4-:R-:W-:-:S06]  /*14d40*/  FADD.FTZ R90, R89, R92 ;  /* 0x0000005c595a7221 */ /* 0x010fcc0000010000 */
[----:B------:R-:W-:Y:S01]  /*14d50*/  MUFU.EX2 R129, R129 ;  /* 0x0000008100817308 */ /* 0x000fe20000000800 */
[----:B------:R-:W-:-:S07]  /*14d60*/  FADD.FTZ R90, R123, R90 ;  /* 0x0000005a7b5a7221 */ /* 0x000fce0000010000 */
[----:B------:R-:W3:Y:S01]  /*14d70*/  MUFU.EX2 R115, R115 ;  /* 0x0000007300737308 */ /* 0x000ee20000000800 */
[----:B------:R-:W-:Y:S01]  /*14d80*/  FADD.FTZ R90, R126, R90 ;  /* 0x0000005a7e5a7221 */ /* 0x000fe20000010000 */
[----:B--2---:R-:W-:-:S06]  /*14d90*/  FADD.FTZ R114, R133, R114 ;  /* 0x0000007285727221 */ /* 0x004fcc0000010000 */
[----:B------:R-:W-:Y:S01]  /*14da0*/  MUFU.EX2 R132, R132 ;  /* 0x0000008400847308 */ /* 0x000fe20000000800 */
[----:B------:R-:W-:-:S07]  /*14db0*/  FADD.FTZ R90, R127, R90 ;  /* 0x0000005a7f5a7221 */ /* 0x000fce0000010000 */
[----:B------:R-:W2:Y:S01]  /*14dc0*/  MUFU.EX2 R118, R118 ;  /* 0x0000007600767308 */ /* 0x000ea20000000800 */
[----:B0-----:R-:W-:Y:S01]  /*14dd0*/  FADD.FTZ R114, R136, R114 ;  /* 0x0000007288727221 */ /* 0x001fe20000010000 */
[----:B-1----:R-:W-:-:S06]  /*14de0*/  FADD.FTZ R90, R93, R90 ;  /* 0x0000005a5d5a7221 */ /* 0x002fcc0000010000 */
[----:B------:R-:W0:Y:S01]  /*14df0*/  MUFU.EX2 R119, R119 ;  /* 0x0000007700777308 */ /* 0x000e220000000800 */
[----:B---3--:R-:W-:-:S07]  /*14e00*/  FADD.FTZ R90, R115, R90 ;  /* 0x0000005a735a7221 */ /* 0x008fce0000010000 */
[----:B------:R-:W1:Y:S01]  /*14e10*/  MUFU.EX2 R106, R106 ;  /* 0x0000006a006a7308 */ /* 0x000e620000000800 */
[----:B--2---:R-:W-:-:S07]  /*14e20*/  FADD.FTZ R90, R118, R90 ;  /* 0x0000005a765a7221 */ /* 0x004fce0000010000 */
[----:B------:R2:W-:Y:S08]  /*14e30*/  MUFU.EX2 R122, R91 ;  /* 0x0000005b007a7308 */ /* 0x0005f00000000800 */
[----:B------:R-:W3:Y:S01]  /*14e40*/  MUFU.EX2 R107, R107 ;  /* 0x0000006b006b7308 */ /* 0x000ee20000000800 */
[----:B--2---:R-:W-:-:S04]  /*14e50*/  FADD.FTZ R91, R129, R114 ;  /* 0x00000072815b7221 */ /* 0x004fc80000010000 */
[----:B------:R-:W-:-:S03]  /*14e60*/  FADD.FTZ R91, R132, R91 ;  /* 0x0000005b845b7221 */ /* 0x000fc60000010000 */
[----:B------:R-:W2:Y:S01]  /*14e70*/  MUFU.EX2 R121, R121 ;  /* 0x0000007900797308 */ /* 0x000ea20000000800 */
[----:B------:R-:W-:Y:S01]  /*14e80*/  FADD.FTZ R91, R75, R91 ;  /* 0x0000005b4b5b7221 */ /* 0x000fe20000010000 */
[----:B0-----:R-:W-:-:S06]  /*14e90*/  FADD.FTZ R92, R119, R90 ;  /* 0x0000005a775c7221 */ /* 0x001fcc0000010000 */
[----:B------:R-:W0:Y:S01]  /*14ea0*/  MUFU.EX2 R110, R110 ;  /* 0x0000006e006e7308 */ /* 0x000e220000000800 */
[----:B------:R-:W-:Y:S01]  /*14eb0*/  FADD.FTZ R91, R78, R91 ;  /* 0x0000005b4e5b7221 */ /* 0x000fe20000010000 */
[----:B-1----:R-:W-:-:S06]  /*14ec0*/  FADD.FTZ R92, R106, R92 ;  /* 0x0000005c6a5c7221 */ /* 0x002fcc0000010000 */
[----:B------:R-:W-:Y:S01]  /*14ed0*/  MUFU.EX2 R120, R120 ;  /* 0x0000007800787308 */ /* 0x000fe20000000800 */
[----:B------:R-:W-:-:S07]  /*14ee0*/  F2FP.BF16.F32.PACK_AB R16, R17, R16 ;  /* 0x000000101110723e */ /* 0x000fce00000010ff */
[----:B------:R-:W1:Y:S01]  /*14ef0*/  MUFU.EX2 R111, R111 ;  /* 0x0000006f006f7308 */ /* 0x000e620000000800 */
[----:B------:R-:W-:Y:S01]  /*14f00*/  F2FP.BF16.F32.PACK_AB R18, R19, R18 ;  /* 0x000000121312723e */ /* 0x000fe200000010ff */
[----:B------:R-:W-:Y:S01]  /*14f10*/  FADD.FTZ R91, R74, R91 ;  /* 0x0000005b4a5b7221 */ /* 0x000fe20000010000 */
[----:B------:R-:W-:-:S05]  /*14f20*/  F2FP.BF16.F32.PACK_AB R17, R131, R130 ;  /* 0x000000828311723e */ /* 0x000fca00000010ff */
[----:B------:R-:W-:Y:S01]  /*14f30*/  MUFU.EX2 R117, R117 ;  /* 0x0000007500757308 */ /* 0x000fe20000000800 */
[----:B------:R-:W-:Y:S01]  /*14f40*/  F2FP.BF16.F32.PACK_AB R19, R135, R134 ;  /* 0x000000868713723e */ /* 0x000fe200000010ff */
[----:B---3--:R-:W-:-:S06]  /*14f50*/  FADD.FTZ R92, R107, R92 ;  /* 0x0000005c6b5c7221 */ /* 0x008fcc0000010000 */
[----:B------:R-:W3:Y:S01]  /*14f60*/  MUFU.EX2 R98, R98 ;  /* 0x0000006200627308 */ /* 0x000ee20000000800 */
[----:B--2---:R-:W-:Y:S01]  /*14f70*/  FADD.FTZ R91, R121, R91 ;  /* 0x0000005b795b7221 */ /* 0x004fe20000010000 */
[----:B------:R0:W-:Y:S06]  /*14f80*/  STSM.16.M88.4 [R23+0x25b00], R16 ;  /* 0x025b001017007844 */ /* 0x0001ec0000000200 */
[----:B------:R-:W2:Y:S08]  /*14f90*/  MUFU.EX2 R116, R116 ;  /* 0x0000007400747308 */ /* 0x000eb00000000800 */
[----:B------:R-:W4:Y:S01]  /*14fa0*/  MUFU.EX2 R99, R99 ;  /* 0x0000006300637308 */ /* 0x000f220000000800 */
[----:B0-----:R-:W-:-:S07]  /*14fb0*/  FADD.FTZ R16, R110, R92 ;  /* 0x0000005c6e107221 */ /* 0x001fce0000010000 */
[----:B------:R-:W0:Y:S01]  /*14fc0*/  MUFU.EX2 R113, R113 ;  /* 0x0000007100717308 */ /* 0x000e220000000800 */
[----:B-1----:R-:W-:-:S07]  /*14fd0*/  FADD.FTZ R16, R111, R16 ;  /* 0x000000106f107221 */ /* 0x002fce0000010000 */
[----:B------:R-:W1:Y:S01]  /*14fe0*/  MUFU.EX2 R102, R102 ;  /* 0x0000006600667308 */ /* 0x000e620000000800 */
[----:B---3--:R-:W-:-:S07]  /*14ff0*/  FADD.FTZ R16, R98, R16 ;  /* 0x0000001062107221 */ /* 0x008fce0000010000 */
[----:B------:R-:W3:Y:S08]  /*15000*/  MUFU.EX2 R112, R112 ;  /* 0x0000007000707308 */ /* 0x000ef00000000800 */
[----:B------:R2:W-:Y:S08]  /*15010*/  MUFU.EX2 R114, R94 ;  /* 0x0000005e00727308 */ /* 0x0005f00000000800 */
[----:B------:R-:W3:Y:S01]  /*15020*/  MUFU.EX2 R103, R103 ;  /* 0x0000006700677308 */ /* 0x000ee20000000800 */
[----:B--2---:R-:W-:-:S04]  /*15030*/  FADD.FTZ R94, R120, R91 ;  /* 0x0000005b785e7221 */ /* 0x004fc80000010000 */
[----:B------:R-:W-:-:S03]  /*15040*/  FADD.FTZ R94, R117, R94 ;  /* 0x0000005e755e7221 */ /* 0x000fc60000010000 */
[----:B------:R-:W2:Y:S01]  /*15050*/  MUFU.EX2 R109, R109 ;  /* 0x0000006d006d7308 */ /* 0x000ea20000000800 */
[----:B------:R-:W-:Y:S01]  /*15060*/  FADD.FTZ R94, R116, R94 ;  /* 0x0000005e745e7221 */ /* 0x000fe20000010000 */
[----:B----4-:R-:W-:Y:S01]  /*15070*/  FADD.FTZ R18, R99, R16 ;  /* 0x0000001063127221 */ /* 0x010fe20000010000 */
[----:B------:R-:W-:-:S05]  /*15080*/  F2FP.BF16.F32.PACK_AB R16, R121, R74 ;  /* 0x0000004a7910723e */ /* 0x000fca00000010ff */
[----:B------:R-:W4:Y:S01]  /*15090*/  MUFU.EX2 R108, R108 ;  /* 0x0000006c006c7308 */ /* 0x000f220000000800 */
[----:B0-----:R-:W-:Y:S01]  /*150a0*/  FADD.FTZ R17, R113, R94 ;  /* 0x0000005e71117221 */ /* 0x001fe20000010000 */
[----:B-1----:R-:W-:Y:S01]  /*150b0*/  FADD.FTZ R74, R102, R18 ;  /* 0x00000012664a7221 */ /* 0x002fe20000010000 */
[----:B------:R-:W-:-:S05]  /*150c0*/  F2FP.BF16.F32.PACK_AB R89, R123, R89 ;  /* 0x000000597b59723e */ /* 0x000fca00000010ff */
[----:B------:R-:W0:Y:S01]  /*150d0*/  MUFU.EX2 R105, R105 ;  /* 0x0000006900697308 */ /* 0x000e220000000800 */
[----:B---3--:R-:W-:Y:S01]  /*150e0*/  FADD.FTZ R17, R112, R17 ;  /* 0x0000001170117221 */ /* 0x008fe20000010000 */
[----:B------:R-:W-:-:S06]  /*150f0*/  FADD.FTZ R74, R103, R74 ;  /* 0x0000004a674a7221 */ /* 0x000fcc0000010000 */
[----:B------:R-:W1:Y:S01]  /*15100*/  MUFU.EX2 R104, R104 ;  /* 0x0000006800687308 */ /* 0x000e620000000800 */
[----:B--2---:R-:W-:Y:S01]  /*15110*/  FADD.FTZ R19, R109, R17 ;  /* 0x000000116d137221 */ /* 0x004fe20000010000 */
[----:B------:R-:W-:-:S06]  /*15120*/  FADD.FTZ R74, R72, R74 ;  /* 0x0000004a484a7221 */ /* 0x000fcc0000010000 */
[----:B------:R2:W-:Y:S01]  /*15130*/  MUFU.EX2 R123, R95 ;  /* 0x0000005f007b7308 */ /* 0x0005e20000000800 */
[----:B------:R-:W-:Y:S01]  /*15140*/  F2FP.BF16.F32.PACK_AB R94, R78, R75 ;  /* 0x0000004b4e5e723e */ /* 0x000fe200000010ff */
[----:B----4-:R-:W-:-:S06]  /*15150*/  FADD.FTZ R75, R108, R19 ;  /* 0x000000136c4b7221 */ /* 0x010fcc0000010000 */
[----:B------:R-:W3:Y:S01]  /*15160*/  MUFU.EX2 R101, R101 ;  /* 0x0000006500657308 */ /* 0x000ee20000000800 */
[----:B------:R-:W-:-:S07]  /*15170*/  FADD.FTZ R74, R122, R74 ;  /* 0x0000004a7a4a7221 */ /* 0x000fce0000010000 */
[----:B------:R-:W-:Y:S01]  /*15180*/  MUFU.EX2 R82, R82 ;  /* 0x0000005200527308 */ /* 0x000fe20000000800 */
[----:B------:R-:W-:Y:S01]  /*15190*/  F2FP.BF16.F32.PACK_AB R88, R139, R138 ;  /* 0x0000008a8b58723e */ /* 0x000fe200000010ff */
[----:B0-----:R-:W-:Y:S01]  /*151a0*/  FADD.FTZ R75, R105, R75 ;  /* 0x0000004b694b7221 */ /* 0x001fe20000010000 */
[----:B------:R-:W-:-:S05]  /*151b0*/  F2FP.BF16.F32.PACK_AB R90, R136, R133 ;  /* 0x00000085885a723e */ /* 0x000fca00000010ff */
[----:B------:R-:W0:Y:S01]  /*151c0*/  MUFU.EX2 R100, R100 ;  /* 0x0000006400647308 */ /* 0x000e220000000800 */
[----:B------:R-:W-:Y:S01]  /*151d0*/  F2FP.BF16.F32.PACK_AB R91, R127, R126 ;  /* 0x0000007e7f5b723e */ /* 0x000fe200000010ff */
[----:B------:R-:W-:-:S06]  /*151e0*/  FADD.FTZ R74, R114, R74 ;  /* 0x0000004a724a7221 */ /* 0x000fcc0000010000 */
[----:B------:R-:W-:Y:S01]  /*151f0*/  MUFU.EX2 R83, R83 ;  /* 0x0000005300537308 */ /* 0x000fe20000000800 */
[----:B------:R-:W-:Y:S02]  /*15200*/  F2FP.BF16.F32.PACK_AB R92, R132, R129 ;  /* 0x00000081845c723e */ /* 0x000fe400000010ff */
[----:B------:R-:W-:Y:S02]  /*15210*/  F2FP.BF16.F32.PACK_AB R93, R115, R93 ;  /* 0x0000005d735d723e */ /* 0x000fe400000010ff */
[----:B--2---:R-:W-:-:S03]  /*15220*/  F2FP.BF16.F32.PACK_AB R95, R119, R118 ;  /* 0x00000076775f723e */ /* 0x004fc600000010ff */
[----:B------:R-:W2:Y:S01]  /*15230*/  MUFU.EX2 R97, R97 ;  /* 0x0000006100617308 */ /* 0x000ea20000000800 */
[----:B------:R-:W-:Y:S01]  /*15240*/  F2FP.BF16.F32.PACK_AB R17, R107, R106 ;  /* 0x0000006a6b11723e */ /* 0x000fe200000010ff */
[----:B------:R4:W-:Y:S01]  /*15250*/  STSM.16.M88.4 [R23+0x27300], R88 ;  /* 0x0273005817007844 */ /* 0x0009e20000000200 */
[----:B------:R-:W-:Y:S01]  /*15260*/  F2FP.BF16.F32.PACK_AB R18, R117, R120 ;  /* 0x000000787512723e */ /* 0x000fe200000010ff */
[----:B-1----:R-:W-:Y:S01]  /*15270*/  FADD.FTZ R75, R104, R75 ;  /* 0x0000004b684b7221 */ /* 0x002fe20000010000 */
[----:B------:R-:W-:-:S03]  /*15280*/  F2FP.BF16.F32.PACK_AB R19, R111, R110 ;  /* 0x0000006e6f13723e */ /* 0x000fc600000010ff */
[----:B------:R-:W1:Y:S01]  /*15290*/  MUFU.EX2 R86, R86 ;  /* 0x0000005600567308 */ /* 0x000e620000000800 */
[----:B------:R-:W-:Y:S01]  /*152a0*/  STSM.16.M88.4 [R23+0x28b00], R92 ;  /* 0x028b005c17007844 */ /* 0x000fe20000000200 */
[----:B---3--:R-:W-:-:S06]  /*152b0*/  FADD.FTZ R75, R101, R75 ;  /* 0x0000004b654b7221 */ /* 0x008fcc0000010000 */
[----:B------:R-:W3:Y:S01]  /*152c0*/  MUFU.EX2 R96, R96 ;  /* 0x0000006000607308 */ /* 0x000ee20000000800 */
[----:B----4-:R-:W-:Y:S01]  /*152d0*/  FADD.FTZ R89, R123, R74 ;  /* 0x0000004a7b597221 */ /* 0x010fe20000010000 */
[----:B------:R4:W-:Y:S06]  /*152e0*/  STSM.16.M88.4 [R23+0x2a300], R16 ;  /* 0x02a3001017007844 */ /* 0x0009ec0000000200 */
[----:B------:R-:W3:Y:S01]  /*152f0*/  MUFU.EX2 R87, R87 ;  /* 0x0000005700577308 */ /* 0x000ee20000000800 */
[----:B0-----:R-:W-:-:S07]  /*15300*/  FADD.FTZ R75, R100, R75 ;  /* 0x0000004b644b7221 */ /* 0x001fce0000010000 */
[----:B------:R-:W0:Y:S01]  /*15310*/  MUFU.EX2 R77, R77 ;  /* 0x0000004d004d7308 */ /* 0x000e220000000800 */
[----:B----4-:R-:W-:Y:S01]  /*15320*/  FADD.FTZ R16, R82, R89 ;  /* 0x0000005952107221 */ /* 0x010fe20000010000 */
[----:B--2---:R-:W-:-:S03]  /*15330*/  FADD.FTZ R75, R97, R75 ;  /* 0x0000004b614b7221 */ /* 0x004fc60000010000 */
[----:B------:R-:W-:-:S03]  /*15340*/  FADD.FTZ R17, R83, R16 ;  /* 0x0000001053117221 */ /* 0x000fc60000010000 */
[----:B------:R-:W2:Y:S01]  /*15350*/  MUFU.EX2 R80, R80 ;  /* 0x0000005000507308 */ /* 0x000ea20000000800 */
[----:B-1----:R-:W-:Y:S01]  /*15360*/  FADD.FTZ R16, R86, R17 ;  /* 0x0000001156107221 */ /* 0x002fe20000010000 */
[----:B---3--:R-:W-:-:S03]  /*15370*/  FADD.FTZ R18, R96, R75 ;  /* 0x0000004b60127221 */ /* 0x008fc60000010000 */
[----:B------:R-:W-:-:S03]  /*15380*/  FADD.FTZ R16, R87, R16 ;  /* 0x0000001057107221 */ /* 0x000fc60000010000 */
[----:B------:R-:W1:Y:S01]  /*15390*/  MUFU.EX2 R85, R85 ;  /* 0x0000005500557308 */ /* 0x000e620000000800 */
[----:B------:R-:W-:Y:S01]  /*153a0*/  FADD.FTZ R19, R79, R18 ;  /* 0x000000124f137221 */ /* 0x000fe20000010000 */
[----:B0-----:R-:W-:-:S03]  /*153b0*/  FADD.FTZ R17, R77, R16 ;  /* 0x000000104d117221 */ /* 0x001fc60000010000 */
[----:B------:R-:W-:-:S03]  /*153c0*/  FADD.FTZ R18, R124, R19 ;  /* 0x000000137c127221 */ /* 0x000fc60000010000 */
[----:B------:R-:W-:Y:S01]  /*153d0*/  MUFU.EX2 R81, R81 ;  /* 0x0000005100517308 */ /* 0x000fe20000000800 */
[----:B--2---:R-:W-:Y:S01]  /*153e0*/  FADD.FTZ R16, R80, R17 ;  /* 0x0000001150107221 */ /* 0x004fe20000010000 */
[----:B------:R-:W-:Y:S01]  /*153f0*/  FADD.FTZ R19, R125, R18 ;  /* 0x000000127d137221 */ /* 0x000fe20000010000 */
[----:B------:R-:W2:Y:S05]  /*15400*/  LDL R17, [R1+0xcc] ;  /* 0x0000cc0001117983 */ /* 0x000eaa0000100800 */
[----:B------:R-:W0:Y:S01]  /*15410*/  MUFU.EX2 R84, R84 ;  /* 0x0000005400547308 */ /* 0x000e220000000800 */
[----:B------:R-:W-:-:S04]  /*15420*/  FADD.FTZ R18, R128, R19 ;  /* 0x0000001380127221 */ /* 0x000fc80000010000 */
[----:B-1----:R-:W-:-:S05]  /*15430*/  FADD.FTZ R18, R85, R18 ;  /* 0x0000001255127221 */ /* 0x002fca0000010000 */
[----:B------:R1:W-:Y:S01]  /*15440*/  STL [R1+0x18], R18 ;  /* 0x0000181201007387 */ /* 0x0003e20000100800 */
[----:B0-----:R-:W-:Y:S01]  /*15450*/  F2FP.BF16.F32.PACK_AB R127, R84, R81 ;  /* 0x00000051547f723e */ /* 0x001fe200000010ff */
[----:B------:R-:W-:Y:S02]  /*15460*/  FADD.FTZ R81, R81, R16 ;  /* 0x0000001051517221 */ /* 0x000fe40000010000 */
[----:B------:R-:W3:Y:S01]  /*15470*/  LDL R16, [R1+0x2c] ;  /* 0x00002c0001107983 */ /* 0x000ee20000100800 */
[----:B------:R-:W-:Y:S02]  /*15480*/  F2FP.BF16.F32.PACK_AB R116, R113, R116 ;  /* 0x000000747174723e */ /* 0x000fe400000010ff */
[----:B------:R-:W-:Y:S02]  /*15490*/  F2FP.BF16.F32.PACK_AB R117, R99, R98 ;  /* 0x000000626375723e */ /* 0x000fe400000010ff */
        /* <DEDUP_REMOVED lines=12> */
[----:B------:R-:W-:Y:S01]  /*15560*/  F2FP.BF16.F32.PACK_AB R126, R85, R128 ;  /* 0x00000080557e723e */ /* 0x000fe200000010ff */
[----:B------:R0:W-:Y:S04]  /*15570*/  STSM.16.M88.4 [R23+0x2bb00], R116 ;  /* 0x02bb007417007844 */ /* 0x0001e80000000200 */
[----:B------:R0:W-:Y:S04]  /*15580*/  STSM.16.M88.4 [R23+0x2d300], R108 ;  /* 0x02d3006c17007844 */ /* 0x0001e80000000200 */
[----:B------:R0:W-:Y:S01]  /*15590*/  STSM.16.M88.4 [R23+0x2eb00], R100 ;  /* 0x02eb006417007844 */ /* 0x0001e20000000200 */
[----:B-1----:R-:W-:-:S03]  /*155a0*/  FADD.FTZ R18, R84, R81 ;  /* 0x0000005154127221 */ /* 0x002fc60000010000 */
[----:B------:R0:W-:Y:S01]  /*155b0*/  STSM.16.M88.4 [R23+0x30300], R124 ;  /* 0x0303007c17007844 */ /* 0x0001e20000000200 */
[----:B------:R-:W-:Y:S01]  /*155c0*/  @!PT LDS RZ, [RZ] ;  /* 0x00000000fffff984 */ /* 0x000fe20000000800 */
[----:B------:R-:W-:Y:S01]  /*155d0*/  @!PT LDS RZ, [RZ] ;  /* 0x00000000fffff984 */ /* 0x000fe20000000800 */
[----:B------:R-:W-:Y:S01]  /*155e0*/  @!PT LDS RZ, [RZ] ;  /* 0x00000000fffff984 */ /* 0x000fe20000000800 */
[----:B------:R-:W-:Y:S01]  /*155f0*/  @!PT LDS RZ, [RZ] ;  /* 0x00000000fffff984 */ /* 0x000fe20000000800 */
[----:B------:R1:W-:Y:S06]  /*15600*/  MEMBAR.ALL.CTA ;  /* 0x0000000000007992 */ /* 0x0003ec0000008000 */
[----:B-1----:R-:W1:Y:S04]  /*15610*/  FENCE.VIEW.ASYNC.S ;  /* 0x00000000000073c6 */ /* 0x002e680000000000 */
[----:B------:R0:W-:Y:S01]  /*15620*/  STL [R1+0x3c], R18 ;  /* 0x00003c1201007387 */ /* 0x0001e20000100800 */
        /* <DEDUP_REMOVED lines=51> */
[C---:B--2---:R-:W-:Y:S01]  /*15960*/  ISETP.GT.AND P2, PT, R15.reuse, R17, PT ;  /* 0x000000110f00720c */ /* 0x044fe20003f44270 */
[----:B------:R-:W-:Y:S02]  /*15970*/  VIADD R15, R15, 0xffffffff ;  /* 0xffffffff0f0f7836 */ /* 0x000fe40000000000 */
[----:B---3--:R-:W-:Y:S01]  /*15980*/  IMAD.MOV.U32 R150, RZ, RZ, R16 ;  /* 0x000000ffff967224 */ /* 0x008fe200078e0010 */
[----:B-1----:R-:W-:-:S09]  /*15990*/  NOP ;  /* 0x0000000000007918 */ /* 0x002fd20000000000 */
[----:B0-----:R-:W-:Y:S05]  /*159a0*/  @P2 BRA `(.L_x_2454) ;  /* 0xffffffac00642947 */ /* 0x001fea000383ffff */
[----:B------:R0:W-:Y:S01]  /*159b0*/  STL [R1+0x48], R24 ;  /* 0x0000481801007387 */ /* 0x0001e20000100800 */
[----:B------:R-:W-:Y:S02]  /*159c0*/  IMAD.MOV.U32 R106, RZ, RZ, R26 ;  /* 0x000000ffff6a7224 */ /* 0x000fe400078e001a */
[----:B------:R-:W-:Y:S01]  /*159d0*/  IMAD.MOV.U32 R107, RZ, RZ, R27 ;  /* 0x000000ffff6b7224 */ /* 0x000fe200078e001b */
[----:B------:R0:W-:Y:S01]  /*159e0*/  STL [R1+0x4c], R25 ;  /* 0x00004c1901007387 */ /* 0x0001e20000100800 */
[----:B------:R-:W-:Y:S02]  /*159f0*/  IMAD.MOV.U32 R137, RZ, RZ, R30 ;  /* 0x000000ffff897224 */ /* 0x000fe400078e001e */
[----:B------:R-:W-:Y:S01]  /*15a00*/  IMAD.MOV.U32 R138, RZ, RZ, R31 ;  /* 0x000000ffff8a7224 */ /* 0x000fe200078e001f */
[----:B------:R0:W-:Y:S01]  /*15a10*/  STL [R1+0x50], R28 ;  /* 0x0000501c01007387 */ /* 0x0001e20000100800 */
[----:B------:R-:W-:Y:S02]  /*15a20*/  IMAD.MOV.U32 R140, RZ, RZ, R34 ;  /* 0x000000ffff8c7224 */ /* 0x000fe400078e0022 */
[----:B------:R-:W-:Y:S01]  /*15a30*/  IMAD.MOV.U32 R142, RZ, RZ, R35 ;  /* 0x000000ffff8e7224 */ /* 0x000fe200078e0023 */
[----:B------:R0:W-:Y:S01]  /*15a40*/  STL [R1+0x54], R29 ;  /* 0x0000541d01007387 */ /* 0x0001e20000100800 */
[----:B------:R-:W-:-:S02]  /*15a50*/  IMAD.MOV.U32 R143, RZ, RZ, R38 ;  /* 0x000000ffff8f7224 */ /* 0x000fc400078e0026 */
        /* <DEDUP_REMOVED lines=14> */
[----:B------:R-:W-:-:S03]  /*15b40*/  IMAD.MOV.U32 R150, RZ, RZ, R16 ;  /* 0x000000ffff967224 */ /* 0x000fc600078e0010 */
[----:B------:R0:W-:Y:S04]  /*15b50*/  STL [R1+0x6c], R41 ;  /* 0x00006c2901007387 */ /* 0x0001e80000100800 */
        /* <DEDUP_REMOVED lines=24> */
[----:B------:R0:W-:Y:S02]  /*15ce0*/  STL [R1+0x34], R71 ;  /* 0x0000344701007387 */ /* 0x0001e40000100800 */
.L_x_2444:
[----:B------:R-:W2:Y:S02]  /*15cf0*/  LDL R16, [R1+0xf8] ;  /* 0x0000f80001107983 */ /* 0x000ea40000100800 */
[----:B--2---:R-:W-:-:S13]  /*15d00*/  ISETP.GE.AND P2, PT, R15, R16, PT ;  /* 0x000000100f00720c */ /* 0x004fda0003f46270 */
[----:B------:R-:W-:Y:S05]  /*15d10*/  @!P2 BRA `(.L_x_2455) ;  /* 0x0000004c0018a947 */ /* 0x000fea0003800000 */
[----:B------:R-:W-:Y:S02]  /*15d20*/  IMAD.MOV.U32 R17, RZ, RZ, R14 ;  /* 0x000000ffff117224 */ /* 0x000fe400078e000e */
[----:B------:R-:W-:Y:S02]  /*15d30*/  IMAD.MOV.U32 R16, RZ, RZ, R20 ;  /* 0x000000ffff107224 */ /* 0x000fe400078e0014 */
[----:B------:R-:W-:Y:S02]  /*15d40*/  IMAD.MOV.U32 R18, RZ, RZ, R150 ;  /* 0x000000ffff127224 */ /* 0x000fe400078e0096 */
[----:B------:R-:W-:-:S07]  /*15d50*/  IMAD.MOV.U32 R19, RZ, RZ, R145 ;  /* 0x000000ffff137224 */ /* 0x000fce00078e0091 */
.L_x_2466:
[----:B------:R-:W2:Y:S01]  /*15d60*/  LDL R0, [R1+0xc4] ;  /* 0x0000c40001007983 */ /* 0x000ea20000100800 */
[----:B------:R-:W-:Y:S01]  /*15d70*/  VIADD R145, R19, 0x1 ;  /* 0x0000000113917836 */ /* 0x000fe20000000000 */
[----:B------:R-:W-:Y:S05]  /*15d80*/  YIELD ;  /* 0x0000000000007946 */ /* 0x000fea0003800000 */
[----:B------:R-:W-:-:S04]  /*15d90*/  ISETP.NE.AND P3, PT, R145, 0x2, PT ;  /* 0x000000029100780c */ /* 0x000fc80003f65270 */
[----:B------:R-:W-:Y:S02]  /*15da0*/  SEL R21, RZ, 0x1, P3 ;  /* 0x00000001ff157807 */ /* 0x000fe40001800000 */
[----:B------:R-:W-:Y:S02]  /*15db0*/  SEL R145, R145, RZ, P3 ;  /* 0x000000ff91917207 */ /* 0x000fe40001800000 */
[----:B------:R-:W-:Y:S02]  /*15dc0*/  LOP3.LUT R150, R18, R21, RZ, 0x3c, !PT ;  /* 0x0000001512967212 */ /* 0x000fe400078e3cff */
[----:B--2---:R-:W-:-:S13]  /*15dd0*/  ISETP.NE.AND P2, PT, R0, RZ, PT ;  /* 0x000000ff0000720c */ /* 0x004fda0003f45270 */
[----:B-----5:R-:W-:Y:S05]  /*15de0*/  @P2 BRA `(.L_x_2456) ;  /* 0x0000000000302947 */ /* 0x020fea0003800000 */
[----:B------:R-:W-:Y:S05]  /*15df0*/  @!P0 BRA `(.L_x_2457) ;  /* 0x0000000000048947 */ /* 0x000fea0003800000 */
[----:B------:R-:W-:Y:S01]  /*15e00*/  BPT.TRAP 0x1 ;  /* 0x000000040000795c */ /* 0x000fe20000300000 */
.L_x_2457:
[----:B------:R-:W-:Y:S01]  /*15e10*/  IMAD R0, R145, 0x8, R22 ;  /* 0x0000000891007824 */ /* 0x000fe200078e0216 */
[----:B------:R-:W-:-:S04]  /*15e20*/  SHF.L.U32 R21, R150, 0x1f, RZ ;  /* 0x0000001f96157819 */ /* 0x000fc800000006ff */
[----:B------:R1:W2:Y:S01]  /*15e30*/  SYNCS.PHASECHK.TRANS64.TRYWAIT P3, [R0+URZ+0x31c30], R21 ;  /* 0x031c3015000075a7 */ /* 0x0002a2000806017f */
[----:B------:R-:W-:Y:S05]  /*15e40*/  @!P0 BRA `(.L_x_2458) ;  /* 0x0000000000048947 */ /* 0x000fea0003800000 */
[----:B------:R-:W-:Y:S01]  /*15e50*/  BPT.TRAP 0x1 ;  /* 0x000000040000795c */ /* 0x000fe20000300000 */
.L_x_2458:
[----:B------:R-:W-:Y:S04]  /*15e60*/  BSSY B0, `(.L_x_2456) ;  /* 0x0000004000007945 */ /* 0x000fe80003800000 */
[----:B--2---:R-:W-:Y:S05]  /*15e70*/  @P3 BRA `(.L_x_2459) ;  /* 0x0000000000083947 */ /* 0x004fea0003800000 */
[----:B------:R-:W2:Y:S02]  /*15e80*/  SYNCS.PHASECHK.TRANS64.TRYWAIT P3, [R0+URZ+0x31c30], R21 ;  /* 0x031c3015000075a7 */ /* 0x000ea4000806017f */
[----:B--2---:R-:W-:Y:S05]  /*15e90*/  @!P3 BRA `(.L_x_2460) ;  /* 0x0000011400b0b947 */ /* 0x004fea0003800000 */
.L_x_2459:
[----:B------:R-:W-:Y:S05]  /*15ea0*/  BSYNC B0 ;  /* 0x0000000000007941 */ /* 0x000fea0003800000 */
.L_x_2456:
[----:B-12---:R-:W1:Y:S02]  /*15eb0*/  S2R R0, SR_TID.X ;  /* 0x0000000000007919 */ /* 0x006e640000002100 */
[----:B-1----:R-:W-:Y:S02]  /*15ec0*/  SHF.R.U32.HI R14, RZ, 0x7, R0 ;  /* 0x00000007ff0e7819 */ /* 0x002fe40000011600 */
[----:B------:R-:W2:Y:S01]  /*15ed0*/  LDL R0, [R1+0xd4] ;  /* 0x0000d40001007983 */ /* 0x000ea20000100800 */
[----:B------:R-:W-:Y:S05]  /*15ee0*/  WARPSYNC.ALL ;  /* 0x0000000000007948 */ /* 0x000fea0003800000 */
[----:B0-----:R-:W-:Y:S01]  /*15ef0*/  VIADD R28, R14, 0x8 ;  /* 0x000000080e1c7836 */ /* 0x001fe20000000000 */
[----:B------:R-:W-:Y:S01]  /*15f00*/  R2UR UR56, R8 ;  /* 0x00000000083872ca */ /* 0x000fe200000e0000 */
[----:B------:R-:W-:Y:S01]  /*15f10*/  IMAD.MOV.U32 R27, RZ, RZ, -0x7fffffe0 ;  /* 0x80000020ff1b7424 */ /* 0x000fe200078e00ff */
[----:B------:R-:W-:Y:S01]  /*15f20*/  R2UR UR57, R9 ;  /* 0x00000000093972ca */ /* 0x000fe200000e0000 */
[----:B------:R-:W-:Y:S01]  /*15f30*/  IMAD.MOV.U32 R21, RZ, RZ, -0x7fffffe0 ;  /* 0x80000020ff157424 */ /* 0x000fe200078e00ff */
[----:B------:R0:W-:Y:S01]  /*15f40*/  BAR.SYNC.DEFER_BLOCKING R28, 0x100 ;  /* 0x0004001c0000751d */ /* 0x0001e20000010000 */
[----:B------:R-:W-:Y:S01]  /*15f50*/  IMAD.MOV.U32 R25, RZ, RZ, -0x7fffffe0 ;  /* 0x80000020ff197424 */ /* 0x000fe200078e00ff */
[C---:B------:R-:W-:Y:S01]  /*15f60*/  R2UR UR11, R27.reuse ;  /* 0x000000001b0b72ca */ /* 0x040fe200000e0000 */
[----:B------:R-:W-:Y:S01]  /*15f70*/  IMAD.MOV.U32 R97, RZ, RZ, -0x7fffffe0 ;  /* 0x80000020ff617424 */ /* 0x000fe200078e00ff */
[----:B------:R-:W-:Y:S01]  /*15f80*/  R2UR UR13, R27 ;  /* 0x000000001b0d72ca */ /* 0x000fe200000e0000 */
[----:B------:R-:W-:Y:S01]  /*15f90*/  IMAD.MOV.U32 R101, RZ, RZ, -0x7fffffe0 ;  /* 0x80000020ff657424 */ /* 0x000fe200078e00ff */
[----:B------:R-:W-:-:S02]  /*15fa0*/  R2UR UR7, R21 ;  /* 0x00000000150772ca */ /* 0x000fc400000e0000 */
[C---:B------:R-:W-:Y:S02]  /*15fb0*/  R2UR UR9, R25.reuse ;  /* 0x00000000190972ca */ /* 0x040fe400000e0000 */
[----:B------:R-:W-:Y:S02]  /*15fc0*/  R2UR UR5, R25 ;  /* 0x00000000190572ca */ /* 0x000fe400000e0000 */
[C---:B------:R-:W-:Y:S02]  /*15fd0*/  R2UR UR59, R21.reuse ;  /* 0x00000000153b72ca */ /* 0x040fe400000e0000 */
[C---:B------:R-:W-:Y:S02]  /*15fe0*/  R2UR UR19, R21.reuse ;  /* 0x00000000151372ca */ /* 0x040fe400000e0000 */
[----:B0-----:R-:W-:Y:S01]  /*15ff0*/  MOV R28, UR11 ;  /* 0x0000000b001c7c02 */ /* 0x001fe20008000f00 */
[----:B------:R-:W-:Y:S01]  /*16000*/  UMOV UR11, UR13 ;  /* 0x0000000d000b7c82 */ /* 0x000fe20008000000 */
[----:B------:R-:W-:-:S02]  /*16010*/  R2UR UR27, R21 ;  /* 0x00000000151b72ca */ /* 0x000fc400000e0000 */
[----:B------:R-:W-:Y:S01]  /*16020*/  MOV R30, UR7 ;  /* 0x00000007001e7c02 */ /* 0x000fe20008000f00 */
[----:B------:R-:W-:Y:S01]  /*16030*/  UMOV UR7, UR9 ;  /* 0x0000000900077c82 */ /* 0x000fe20008000000 */
[----:B------:R-:W-:Y:S02]  /*16040*/  MOV R34, UR11 ;  /* 0x0000000b00227c02 */ /* 0x000fe40008000f00 */
[----:B------:R-:W-:Y:S01]  /*16050*/  R2UR UR11, R97 ;  /* 0x00000000610b72ca */ /* 0x000fe200000e0000 */
[----:B------:R-:W-:Y:S01]  /*16060*/  WARPGROUP.ARRIVE ;  /* 0x00000000000079c5 */ /* 0x000fe20000000000 */
[----:B------:R-:W-:Y:S02]  /*16070*/  R2UR UR9, R9 ;  /* 0x00000000090972ca */ /* 0x000fe400000e0000 */
[----:B------:R-:W-:Y:S02]  /*16080*/  MOV R32, UR5 ;  /* 0x0000000500207c02 */ /* 0x000fe40008000f00 */
[----:B------:R-:W-:-:S02]  /*16090*/  R2UR UR5, R21 ;  /* 0x00000000150572ca */ /* 0x000fc400000e0000 */
[C---:B------:R-:W-:Y:S02]  /*160a0*/  R2UR UR39, R21.reuse ;  /* 0x00000000152772ca */ /* 0x040fe400000e0000 */
[----:B------:R-:W-:Y:S02]  /*160b0*/  R2UR UR51, R21 ;  /* 0x00000000153372ca */ /* 0x000fe400000e0000 */
[C---:B------:R-:W-:Y:S02]  /*160c0*/  R2UR UR15, R25.reuse ;  /* 0x00000000190f72ca */ /* 0x040fe400000e0000 */
[C---:B------:R-:W-:Y:S02]  /*160d0*/  R2UR UR23, R25.reuse ;  /* 0x00000000191772ca */ /* 0x040fe400000e0000 */
[C---:B------:R-:W-:Y:S02]  /*160e0*/  R2UR UR35, R25.reuse ;  /* 0x00000000192372ca */ /* 0x040fe400000e0000 */
[----:B------:R-:W-:Y:S01]  /*160f0*/  R2UR UR43, R25 ;  /* 0x00000000192b72ca */ /* 0x000fe200000e0000 */
[----:B------:R-:W-:Y:S01]  /*16100*/  IMAD.U32 R21, RZ, RZ, UR5 ;  /* 0x00000005ff157e24 */ /* 0x000fe2000f8e00ff */
[----:B------:R-:W-:-:S02]  /*16110*/  R2UR UR5, R9 ;  /* 0x00000000090572ca */ /* 0x000fc400000e0000 */
[C---:B------:R-:W-:Y:S02]  /*16120*/  R2UR UR55, R25.reuse ;  /* 0x00000000193772ca */ /* 0x040fe400000e0000 */
[C---:B------:R-:W-:Y:S02]  /*16130*/  R2UR UR53, R25.reuse ;  /* 0x00000000193572ca */ /* 0x040fe400000e0000 */
[----:B------:R-:W-:Y:S01]  /*16140*/  R2UR UR41, R25 ;  /* 0x00000000192972ca */ /* 0x000fe200000e0000 */
[----:B------:R-:W-:Y:S01]  /*16150*/  IMAD.MOV.U32 R25, RZ, RZ, -0x7fffffe0 ;  /* 0x80000020ff197424 */ /* 0x000fe200078e00ff */
[C---:B------:R-:W-:Y:S02]  /*16160*/  R2UR UR31, R27.reuse ;  /* 0x000000001b1f72ca */ /* 0x040fe400000e0000 */
[----:B------:R-:W-:Y:S02]  /*16170*/  R2UR UR47, R27 ;  /* 0x000000001b2f72ca */ /* 0x000fe400000e0000 */
[----:B------:R-:W-:Y:S01]  /*16180*/  R2UR UR25, R25 ;  /* 0x00000000191972ca */ /* 0x000fe200000e0000 */
[----:B------:R-:W-:Y:S01]  /*16190*/  IMAD.MOV.U32 R25, RZ, RZ, -0x7fffffe0 ;  /* 0x80000020ff197424 */ /* 0x000fe200078e00ff */
[----:B------:R-:W-:-:S02]  /*161a0*/  R2UR UR49, R27 ;  /* 0x000000001b3172ca */ /* 0x000fc400000e0000 */
[C---:B------:R-:W-:Y:S02]  /*161b0*/  R2UR UR45, R27.reuse ;  /* 0x000000001b2d72ca */ /* 0x040fe400000e0000 */
[----:B------:R-:W-:Y:S01]  /*161c0*/  R2UR UR37, R27 ;  /* 0x000000001b2572ca */ /* 0x000fe200000e0000 */
[----:B------:R-:W-:Y:S01]  /*161d0*/  IMAD.MOV.U32 R27, RZ, RZ, -0x7fffffe0 ;  /* 0x80000020ff1b7424 */ /* 0x000fe200078e00ff */
[----:B------:R-:W-:Y:S02]  /*161e0*/  MOV R14, UR60 ;  /* 0x0000003c000e7c02 */ /* 0x000fe40008000f00 */
[----:B------:R-:W-:Y:S02]  /*161f0*/  R2UR UR16, R8 ;  /* 0x00000000081072ca */ /* 0x000fe400000e0000 */
[----:B------:R-:W-:Y:S01]  /*16200*/  R2UR UR29, R27 ;  /* 0x000000001b1d72ca */ /* 0x000fe200000e0000 */
[----:B------:R-:W-:Y:S01]  /*16210*/  IMAD.MOV.U32 R27, RZ, RZ, -0x7fffffe0 ;  /* 0x80000020ff1b7424 */ /* 0x000fe200078e00ff */
[----:B------:R-:W-:Y:S01]  /*16220*/  R2UR UR17, R9 ;  /* 0x00000000091172ca */ /* 0x000fe200000e0000 */
[----:B--2---:R-:W-:Y:S01]  /*16230*/  IMAD R96, R145, 0x6c0, R0 ;  /* 0x000006c091607824 */ /* 0x004fe200078e0200 */
[----:B------:R-:W-:-:S02]  /*16240*/  MOV R0, UR61 ;  /* 0x0000003d00007c02 */ /* 0x000fc40008000f00 */
[----:B------:R-:W-:Y:S01]  /*16250*/  R2UR UR61, R27 ;  /* 0x000000001b3d72ca */ /* 0x000fe200000e0000 */
        /* <DEDUP_REMOVED lines=22> */
[C---:B------:R-:W-:Y:S01]  /*163c0*/  VIADD R26, R96.reuse, 0x280 ;  /* 0x00000280601a7836 */ /* 0x040fe20000000000 */
[----:B------:R-:W-:Y:S01]  /*163d0*/  MOV R29, UR10 ;  /* 0x0000000a001d7c02 */ /* 0x000fe20008000f00 */
[----:B------:R-:W-:Y:S01]  /*163e0*/  UMOV UR10, UR12 ;  /* 0x0000000c000a7c82 */ /* 0x000fe20008000000 */
[----:B------:R-:W-:Y:S01]  /*163f0*/  MOV R31, UR6 ;  /* 0x00000006001f7c02 */ /* 0x000fe20008000f00 */
[----:B------:R-:W-:Y:S01]  /*16400*/  UMOV UR6, UR8 ;  /* 0x0000000800067c82 */ /* 0x000fe20008000000 */
[----:B------:R-:W-:Y:S01]  /*16410*/  MOV R35, UR10 ;  /* 0x0000000a00237c02 */ /* 0x000fe20008000f00 */
[----:B------:R-:W-:Y:S01]  /*16420*/  IMAD.MOV.U32 R27, RZ, RZ, -0x7fffffe0 ;  /* 0x80000020ff1b7424 */ /* 0x000fe200078e00ff */
[C---:B------:R-:W-:Y:S01]  /*16430*/  R2UR UR10, R96.reuse ;  /* 0x00000000600a72ca */ /* 0x040fe200000e0000 */
[----:B------:R-:W-:Y:S01]  /*16440*/  VIADD R100, R96, 0x3c2 ;  /* 0x000003c260647836 */ /* 0x000fe20000000000 */
[----:B------:R-:W-:-:S02]  /*16450*/  R2UR UR8, R8 ;  /* 0x00000000080872ca */ /* 0x000fc400000e0000 */
[----:B------:R-:W-:Y:S01]  /*16460*/  R2UR UR26, R20 ;  /* 0x00000000141a72ca */ /* 0x000fe200000e0000 */
[----:B------:R-:W-:Y:S01]  /*16470*/  VIADD R20, R96, 0x102 ;  /* 0x0000010260147836 */ /* 0x000fe20000000000 */
[----:B------:R-:W-:Y:S02]  /*16480*/  MOV R33, UR4 ;  /* 0x0000000400217c02 */ /* 0x000fe40008000f00 */
        /* <DEDUP_REMOVED lines=9> */
[----:B------:R-:W-:Y:S01]  /*16520*/  VIADD R20, R96, 0x240 ;  /* 0x0000024060147836 */ /* 0x000fe20000000000 */
[----:B------:R-:W-:Y:S01]  /*16530*/  R2UR UR11, R34 ;  /* 0x00000000220b72ca */ /* 0x000fe200000e0000 */
[----:B------:R-:W-:Y:S01]  /*16540*/  VIADD R24, R96, 0x142 ;  /* 0x0000014260187836 */ /* 0x000fe20000000000 */
[----:B------:R-:W-:-:S02]  /*16550*/  R2UR UR10, R35 ;  /* 0x00000000230a72ca */ /* 0x000fc400000e0000 */
[----:B------:R-:W-:Y:S02]  /*16560*/  R2UR UR4, R20 ;  /* 0x00000000140472ca */ /* 0x000fe400000e0000 */
[----:B------:R-:W-:Y:S02]  /*16570*/  R2UR UR8, R8 ;  /* 0x00000000080872ca */ /* 0x000fe400000e0000 */
[----:B------:R-:W-:Y:S02]  /*16580*/  R2UR UR9, R9 ;  /* 0x00000000090972ca */ /* 0x000fe400000e0000 */
[----:B------:R-:W-:Y:S01]  /*16590*/  R2UR UR42, R24 ;  /* 0x00000000182a72ca */ /* 0x000fe200000e0000 */
[----:B------:R-:W-:Y:S01]  /*165a0*/  VIADD R24, R96, 0x202 ;  /* 0x0000020260187836 */ /* 0x000fe20000000000 */
[----:B------:R-:W-:Y:S01]  /*165b0*/  R2UR UR44, R26 ;  /* 0x000000001a2c72ca */ /* 0x000fe200000e0000 */
[----:B------:R-:W-:Y:S01]  /*165c0*/  VIADD R26, R96, 0x380 ;  /* 0x00000380601a7836 */ /* 0x000fe20000000000 */
[----:B------:R-:W-:-:S02]  /*165d0*/  MOV R97, UR61 ;  /* 0x0000003d00617c02 */ /* 0x000fc40008000f00 */
        /* <DEDUP_REMOVED lines=12> */
[----:B------:R-:W-:-:S02]  /*166a0*/  R2UR UR21, R27 ;  /* 0x000000001b1572ca */ /* 0x000fc400000e0000 */
[----:B------:R-:W-:Y:S01]  /*166b0*/  R2UR UR40, R24 ;  /* 0x00000000182872ca */ /* 0x000fe200000e0000 */
[----:B------:R-:W-:Y:S01]  /*166c0*/  VIADD R24, R96, 0x3c0 ;  /* 0x000003c060187836 */ /* 0x000fe20000000000 */
[----:B------:R-:W-:Y:S01]  /*166d0*/  R2UR UR60, R26 ;  /* 0x000000001a3c72ca */ /* 0x000fe200000e0000 */
[----:B------:R-:W-:-:S03]  /*166e0*/  VIADD R26, R96, 0x2c2 ;  /* 0x000002c2601a7836 */ /* 0x000fc60000000000 */
[----:B------:R-:W-:Y:S01]  /*166f0*/  R2UR UR24, R24 ;  /* 0x00000000181872ca */ /* 0x000fe200000e0000 */
[----:B------:R-:W-:-:S08]  /*16700*/  VIADD R24, R96, 0x440 ;  /* 0x0000044060187836 */ /* 0x000fd00000000000 */
[----:B------:R-:W-:Y:S02]  /*16710*/  MOV R102, UR60 ;  /* 0x0000003c00667c02 */ /* 0x000fe40008000f00 */
[----:B------:R-:W-:Y:S01]  /*16720*/  R2UR UR60, R26 ;  /* 0x000000001a3c72ca */ /* 0x000fe200000e0000 */
[----:B------:R-:W-:Y:S01]  /*16730*/  VIADD R26, R96, 0x342 ;  /* 0x00000342601a7836 */ /* 0x000fe20000000000 */
[----:B------:R-:W-:Y:S02]  /*16740*/  WARPGROUP.DEPBAR.LE gsb0, 0x0 ;  /* 0x00008000000079c5 */ /* 0x000fe40000010000 */
[----:B------:R-:W-:Y:S02]  /*16750*/  WARPGROUP.ARRIVE ;  /* 0x00000000000079c5 */ /* 0x000fe40000000000 */
[----:B------:R-:W-:-:S04]  /*16760*/  R2UR UR20, R26 ;  /* 0x000000001a1472ca */ /* 0x000fc800000e0000 */
[----:B------:R-:W-:Y:S01]  /*16770*/  HGMMA.64x16x16.F32.BF16 R80, gdesc[UR4], RZ, !UPT, gsb0 ;  /* 0x00200000045079f0 */ /* 0x000fe2000c0018ff */
[----:B------:R-:W-:Y:S02]  /*16780*/  R2UR UR5, R32 ;  /* 0x00000000200572ca */ /* 0x000fe400000e0000 */
[----:B------:R-:W-:Y:S02]  /*16790*/  R2UR UR4, R33 ;  /* 0x00000000210472ca */ /* 0x000fe400000e0000 */
        /* <DEDUP_REMOVED lines=14> */
[----:B------:R-:W-:-:S02]  /*16880*/  IMAD.MOV.U32 R25, RZ, RZ, -0x7fffffe0 ;  /* 0x80000020ff197424 */ /* 0x000fc400078e00ff */
[----:B------:R-:W-:Y:S01]  /*16890*/  MOV R103, UR58 ;  /* 0x0000003a00677c02 */ /* 0x000fe20008000f00 */
[----:B------:R-:W-:Y:S01]  /*168a0*/  UMOV UR58, UR4 ;  /* 0x00000004003a7c82 */ /* 0x000fe20008000000 */
[----:B------:R-:W-:Y:S01]  /*168b0*/  MOV R104, UR59 ;  /* 0x0000003b00687c02 */ /* 0x000fe20008000f00 */
[----:B------:R-:W-:Y:S01]  /*168c0*/  UMOV UR59, UR5 ;  /* 0x00000005003b7c82 */ /* 0x000fe20008000000 */
[C---:B------:R-:W-:Y:S02]  /*168d0*/  R2UR UR4, R8.reuse ;  /* 0x00000000080472ca */ /* 0x040fe400000e0000 */
[C---:B------:R-:W-:Y:S02]  /*168e0*/  R2UR UR5, R9.reuse ;  /* 0x00000000090572ca */ /* 0x040fe400000e0000 */
[----:B------:R-:W-:Y:S01]  /*168f0*/  IMAD.U32 R98, RZ, RZ, UR12 ;  /* 0x0000000cff627e24 */ /* 0x000fe2000f8e00ff */
[----:B------:R-:W-:Y:S01]  /*16900*/  R2UR UR12, R8 ;  /* 0x00000000080c72ca */ /* 0x000fe200000e0000 */
[----:B------:R-:W-:Y:S01]  /*16910*/  IMAD.U32 R99, RZ, RZ, UR13 ;  /* 0x0000000dff637e24 */ /* 0x000fe2000f8e00ff */
[----:B------:R-:W-:-:S02]  /*16920*/  R2UR UR13, R9 ;  /* 0x00000000090d72ca */ /* 0x000fc400000e0000 */
[----:B------:R-:W-:Y:S01]  /*16930*/  R2UR UR32, R24 ;  /* 0x00000000182072ca */ /* 0x000fe200000e0000 */
[----:B------:R-:W-:Y:S01]  /*16940*/  VIADD R24, R96, 0x382 ;  /* 0x0000038260187836 */ /* 0x000fe20000000000 */
[----:B------:R-:W-:Y:S01]  /*16950*/  R2UR UR33, R25 ;  /* 0x00000000192172ca */ /* 0x000fe200000e0000 */
[----:B------:R-:W-:Y:S01]  /*16960*/  IMAD.MOV.U32 R25, RZ, RZ, -0x7fffffe0 ;  /* 0x80000020ff197424 */ /* 0x000fe200078e00ff */
        /* <DEDUP_REMOVED lines=10> */
[----:B------:R-:W-:Y:S01]  /*16a10*/  UMOV UR56, UR40 ;  /* 0x0000002800387c82 */ /* 0x000fe20008000000 */
[----:B------:R-:W-:Y:S01]  /*16a20*/  UMOV UR57, UR41 ;  /* 0x0000002900397c82 */ /* 0x000fe20008000000 */
[C---:B------:R-:W-:Y:S01]  /*16a30*/  R2UR UR40, R6.reuse ;  /* 0x00000000062872ca */ /* 0x040fe200000e0000 */
[----:B------:R-:W-:Y:S01]  /*16a40*/  UMOV UR58, UR48 ;  /* 0x00000030003a7c82 */ /* 0x000fe20008000000 */
[C---:B------:R-:W-:Y:S01]  /*16a50*/  R2UR UR41, R7.reuse ;  /* 0x00000000072972ca */ /* 0x040fe200000e0000 */
[----:B------:R-:W-:Y:S01]  /*16a60*/  UMOV UR59, UR49 ;  /* 0x00000031003b7c82 */ /* 0x000fe20008000000 */
[----:B------:R-:W-:Y:S02]  /*16a70*/  R2UR UR48, R6 ;  /* 0x00000000063072ca */ /* 0x000fe400000e0000 */
[----:B------:R-:W-:Y:S01]  /*16a80*/  R2UR UR49, R7 ;  /* 0x00000000073172ca */ /* 0x000fe200000e0000 */
        /* <DEDUP_REMOVED lines=51> */
[----:B------:R-:W-:Y:S01]  /*16dc0*/  UMOV UR22, UR28 ;  /* 0x0000001c00167c82 */ /* 0x000fe20008000000 */
[----:B------:R-:W-:Y:S01]  /*16dd0*/  UMOV UR23, UR29 ;  /* 0x0000001d00177c82 */ /* 0x000fe20008000000 */
[----:B------:R-:W-:Y:S02]  /*16de0*/  R2UR UR28, R6 ;  /* 0x00000000061c72ca */ /* 0x000fe400000e0000 */
[----:B------:R-:W-:Y:S02]  /*16df0*/  R2UR UR29, R7 ;  /* 0x00000000071d72ca */ /* 0x000fe400000e0000 */
[----:B------:R-:W-:Y:S02]  /*16e00*/  R2UR UR20, R10 ;  /* 0x000000000a1472ca */ /* 0x000fe400000e0000 */
[----:B------:R-:W-:Y:S01]  /*16e10*/  R2UR UR21, R11 ;  /* 0x000000000b1572ca */ /* 0x000fe200000e0000 */
[----:B------:R-:W-:-:S02]  /*16e20*/  WARPGROUP.DEPBAR.LE gsb0, 0x0 ;  /* 0x00008000000079c5 */ /* 0x000fc40000010000 */
        /* <DEDUP_REMOVED lines=10> */
[----:B------:R-:W-:-:S07]  /*16ed0*/  R2UR UR29, R13 ;  /* 0x000000000d1d72ca */ /* 0x000fce00000e0000 */
[----:B------:R-:W-:Y:S02]  /*16ee0*/  MOV R101, UR30 ;  /* 0x0000001e00657c02 */ /* 0x000fe40008000f00 */
[----:B------:R-:W-:Y:S02]  /*16ef0*/  MOV R100, UR31 ;  /* 0x0000001f00647c02 */ /* 0x000fe40008000f00 */
[----:B------:R-:W-:Y:S01]  /*16f00*/  R2UR UR30, R20 ;  /* 0x00000000141e72ca */ /* 0x000fe200000e0000 */
[----:B------:R-:W-:Y:S01]  /*16f10*/  VIADD R20, R96, 0x4c0 ;  /* 0x000004c060147836 */ /* 0x000fe20000000000 */
[----:B------:R-:W-:Y:S01]  /*16f20*/  R2UR UR31, R21 ;  /* 0x00000000151f72ca */ /* 0x000fe200000e0000 */
[----:B------:R-:W-:Y:S01]  /*16f30*/  IMAD.MOV.U32 R21, RZ, RZ, -0x7fffffe0 ;  /* 0x80000020ff157424 */ /* 0x000fe200078e00ff */
[----:B------:R-:W-:Y:S02]  /*16f40*/  WARPGROUP.DEPBAR.LE gsb0, 0x0 ;  /* 0x00008000000079c5 */ /* 0x000fe40000010000 */
        /* <DEDUP_REMOVED lines=17> */
[----:B------:R-:W-:Y:S01]  /*17060*/  VIADD R20, R96, 0x540 ;  /* 0x0000054060147836 */ /* 0x000fe20000000000 */
[----:B------:R-:W-:Y:S01]  /*17070*/  R2UR UR27, R21 ;  /* 0x00000000151b72ca */ /* 0x000fe200000e0000 */
[----:B------:R-:W-:Y:S01]  /*17080*/  IMAD.MOV.U32 R21, RZ, RZ, -0x7fffffe0 ;  /* 0x80000020ff157424 */ /* 0x000fe200078e00ff */
[----:B------:R-:W-:-:S03]  /*17090*/  R2UR UR37, R11 ;  /* 0x000000000b2572ca */ /* 0x000fc600000e0000 */
[----:B------:R-:W-:Y:S01]  /*170a0*/  MOV R110, UR38 ;  /* 0x00000026006e7c02 */ /* 0x000fe20008000f00 */
[----:B------:R-:W-:Y:S01]  /*170b0*/  UMOV UR38, UR8 ;  /* 0x0000000800267c82 */ /* 0x000fe20008000000 */
[----:B------:R-:W-:Y:S01]  /*170c0*/  MOV R109, UR39 ;  /* 0x00000027006d7c02 */ /* 0x000fe20008000f00 */
[----:B------:R-:W-:Y:S01]  /*170d0*/  UMOV UR39, UR9 ;  /* 0x0000000900277c82 */ /* 0x000fe20008000000 */
[----:B------:R-:W-:Y:S02]  /*170e0*/  R2UR UR8, R10 ;  /* 0x000000000a0872ca */ /* 0x000fe400000e0000 */
[----:B------:R-:W-:Y:S01]  /*170f0*/  MOV R112, UR26 ;  /* 0x0000001a00707c02 */ /* 0x000fe20008000f00 */
[----:B------:R-:W-:Y:S01]  /*17100*/  UMOV UR26, UR60 ;  /* 0x0000003c001a7c82 */ /* 0x000fe20008000000 */
[----:B------:R-:W-:Y:S01]  /*17110*/  MOV R111, UR27 ;  /* 0x0000001b006f7c02 */ /* 0x000fe20008000f00 */
[----:B------:R-:W-:Y:S01]  /*17120*/  UMOV UR27, UR61 ;  /* 0x0000003d001b7c82 */ /* 0x000fe20008000000 */
[----:B------:R-:W-:Y:S01]  /*17130*/  R2UR UR61, R97 ;  /* 0x00000000613d72ca */ /* 0x000fe200000e0000 */
[----:B------:R-:W-:Y:S01]  /*17140*/  IMAD.MOV.U32 R97, RZ, RZ, -0x7fffffe0 ;  /* 0x80000020ff617424 */ /* 0x000fe200078e00ff */
[----:B------:R-:W-:-:S02]  /*17150*/  R2UR UR60, R102 ;  /* 0x00000000663c72ca */ /* 0x000fc400000e0000 */
[----:B------:R-:W-:Y:S01]  /*17160*/  R2UR UR9, R11 ;  /* 0x000000000b0972ca */ /* 0x000fe200000e0000 */
[----:B------:R-:W-:Y:S02]  /*17170*/  WARPGROUP.DEPBAR.LE gsb0, 0x0 ;  /* 0x00008000000079c5 */ /* 0x000fe40000010000 */
[----:B------:R-:W-:-:S06]  /*17180*/  WARPGROUP.ARRIVE ;  /* 0x00000000000079c5 */ /* 0x000fcc0000000000 */
[----:B------:R-:W-:Y:S01]  /*17190*/  HGMMA.64x16x16.F32.BF16 R48, gdesc[UR40], R48, gsb0 ;  /* 0x00200000283079f0 */ /* 0x000fe20008001830 */
[----:B------:R-:W-:Y:S01]  /*171a0*/  R2UR UR40, R12 ;  /* 0x000000000c2872ca */ /* 0x000fe200000e0000 */
[----:B------:R-:W-:Y:S01]  /*171b0*/  UMOV UR42, UR22 ;  /* 0x00000016002a7c82 */ /* 0x000fe20008000000 */
[----:B------:R-:W-:Y:S01]  /*171c0*/  R2UR UR41, R13 ;  /* 0x000000000d2972ca */ /* 0x000fe200000e0000 */
[----:B------:R-:W-:Y:S01]  /*171d0*/  UMOV UR43, UR23 ;  /* 0x00000017002b7c82 */ /* 0x000fe20008000000 */
[----:B------:R-:W-:Y:S01]  /*171e0*/  R2UR UR22, R20 ;  /* 0x00000000141672ca */ /* 0x000fe200000e0000 */
[----:B------:R-:W-:Y:S01]  /*171f0*/  VIADD R20, R96, 0x580 ;  /* 0x0000058060147836 */ /* 0x000fe20000000000 */
[----:B------:R-:W-:Y:S01]  /*17200*/  R2UR UR23, R21 ;  /* 0x00000000151772ca */ /* 0x000fe200000e0000 */
[----:B------:R-:W-:-:S10]  /*17210*/  IMAD.MOV.U32 R21, RZ, RZ, -0x7fffffe0 ;  /* 0x80000020ff157424 */ /* 0x000fd400078e00ff */
[----:B------:R-:W-:Y:S02]  /*17220*/  MOV R114, UR22 ;  /* 0x0000001600727c02 */ /* 0x000fe40008000f00 */
[----:B------:R-:W-:Y:S02]  /*17230*/  MOV R113, UR23 ;  /* 0x0000001700717c02 */ /* 0x000fe40008000f00 */
[----:B------:R-:W-:Y:S02]  /*17240*/  R2UR UR22, R98 ;  /* 0x00000000621672ca */ /* 0x000fe400000e0000 */
        /* <DEDUP_REMOVED lines=8> */
[----:B------:R-:W-:Y:S02]  /*172d0*/  R2UR UR16, R10 ;  /* 0x000000000a1072ca */ /* 0x000fe400000e0000 */
[----:B------:R-:W-:Y:S01]  /*172e0*/  R2UR UR17, R11 ;  /* 0x000000000b1172ca */ /* 0x000fe200000e0000 */
[----:B------:R-:W-:Y:S02]  /*172f0*/  WARPGROUP.DEPBAR.LE gsb0, 0x0 ;  /* 0x00008000000079c5 */ /* 0x000fe40000010000 */
[----:B------:R-:W-:-:S06]  /*17300*/  WARPGROUP.ARRIVE ;  /* 0x00000000000079c5 */ /* 0x000fcc0000000000 */
[----:B------:R-:W-:Y:S01]  /*17310*/  HGMMA.64x16x16.F32.BF16 R32, gdesc[UR48], R32, gsb0 ;  /* 0x00200000302079f0 */ /* 0x000fe20008001820 */
[----:B------:R-:W-:Y:S01]  /*17320*/  UMOV UR50, UR4 ;  /* 0x0000000400327c82 */ /* 0x000fe20008000000 */
[----:B------:R-:W-:Y:S01]  /*17330*/  UMOV UR51, UR5 ;  /* 0x0000000500337c82 */ /* 0x000fe20008000000 */
[C---:B------:R-:W-:Y:S02]  /*17340*/  R2UR UR4, R12.reuse ;  /* 0x000000000c0472ca */ /* 0x040fe400000e0000 */
[C---:B------:R-:W-:Y:S02]  /*17350*/  R2UR UR5, R13.reuse ;  /* 0x000000000d0572ca */ /* 0x040fe400000e0000 */
[----:B------:R-:W-:Y:S02]  /*17360*/  R2UR UR48, R12 ;  /* 0x000000000c3072ca */ /* 0x000fe400000e0000 */
[----:B------:R-:W-:Y:S01]  /*17370*/  R2UR UR49, R13 ;  /* 0x000000000d3172ca */ /* 0x000fe200000e0000 */
[----:B------:R-:W-:-:S02]  /*17380*/  WARPGROUP.DEPBAR.LE gsb0, 0x0 ;  /* 0x00008000000079c5 */ /* 0x000fc40000010000 */
        /* <DEDUP_REMOVED lines=11> */
[C---:B------:R-:W-:Y:S01]  /*17440*/  R2UR UR28, R10.reuse ;  /* 0x000000000a1c72ca */ /* 0x040fe200000e0000 */
[----:B------:R-:W-:Y:S01]  /*17450*/  UMOV UR30, UR12 ;  /* 0x0000000c001e7c82 */ /* 0x000fe20008000000 */
[C---:B------:R-:W-:Y:S01]  /*17460*/  R2UR UR29, R11.reuse ;  /* 0x000000000b1d72ca */ /* 0x040fe200000e0000 */
        /* <DEDUP_REMOVED lines=170> */
[----:B------:R-:W-:Y:S01]  /*17f10*/  VIADD R96, R96, 0x682 ;  /* 0x0000068260607836 */ /* 0x000fe20000000000 */
        /* <DEDUP_REMOVED lines=49> */
[----:B------:R-:W-:Y:S05]  /*18230*/  @P2 BRA `(.L_x_2461) ;  /* 0x0000000000302947 */ /* 0x000fea0003800000 */
[----:B------:R-:W-:Y:S05]  /*18240*/  @!P0 BRA `(.L_x_2462) ;  /* 0x0000000000048947 */ /* 0x000fea0003800000 */
[----:B------:R-:W-:Y:S01]  /*18250*/  BPT.TRAP 0x1 ;  /* 0x000000040000795c */ /* 0x000fe20000300000 */
.L_x_2462:
[----:B------:R-:W-:Y:S01]  /*18260*/  SHF.L.U32 R0, R18, 0x1f, RZ ;  /* 0x0000001f12007819 */ /* 0x000fe200000006ff */
[----:B------:R-:W-:-:S04]  /*18270*/  IMAD R14, R19, 0x8, R22 ;  /* 0x00000008130e7824 */ /* 0x000fc800078e0216 */
[----:B------:R0:W1:Y:S01]  /*18280*/  SYNCS.PHASECHK.TRANS64.TRYWAIT P2, [R14+URZ+0x31c50], R0 ;  /* 0x031c50000e0075a7 */ /* 0x000062000804017f */
[----:B------:R-:W-:Y:S05]  /*18290*/  @!P0 BRA `(.L_x_2463) ;  /* 0x0000000000048947 */ /* 0x000fea0003800000 */
[----:B------:R-:W-:Y:S01]  /*182a0*/  BPT.TRAP 0x1 ;  /* 0x000000040000795c */ /* 0x000fe20000300000 */
.L_x_2463:
[----:B------:R-:W-:Y:S04]  /*182b0*/  BSSY B0, `(.L_x_2461) ;  /* 0x0000004000007945 */ /* 0x000fe80003800000 */
[----:B-1----:R-:W-:Y:S05]  /*182c0*/  @P2 BRA `(.L_x_2464) ;  /* 0x0000000000082947 */ /* 0x002fea0003800000 */
[----:B------:R-:W1:Y:S02]  /*182d0*/  SYNCS.PHASECHK.TRANS64.TRYWAIT P2, [R14+URZ+0x31c50], R0 ;  /* 0x031c50000e0075a7 */ /* 0x000e64000804017f */
[----:B-1----:R-:W-:Y:S05]  /*182e0*/  @!P2 BRA `(.L_x_2465) ;  /* 0x000000f000b0a947 */ /* 0x002fea0003800000 */
.L_x_2464:
[----:B------:R-:W-:Y:S05]  /*182f0*/  BSYNC B0 ;  /* 0x0000000000007941 */ /* 0x000fea0003800000 */
.L_x_2461:
[----:B------:R-:W2:Y:S01]  /*18300*/  LDL.LU R108, [R1+0x18] ;  /* 0x00001800016c7983 */ /* 0x000ea20000300800 */
[----:B01----:R-:W-:Y:S01]  /*18310*/  FMNMX.FTZ R0, R88, R16, !PT ;  /* 0x0000001058007209 */ /* 0x003fe20007810000 */
[----:B------:R-:W-:Y:S05]  /*18320*/  WARPSYNC.ALL ;  /* 0x0000000000007948 */ /* 0x000fea0003800000 */
[----:B------:R-:W-:Y:S01]  /*18330*/  FMNMX.FTZ R0, R89, R0, !PT ;  /* 0x0000000059007209 */ /* 0x000fe20007810000 */
[----:B------:R-:W-:Y:S01]  /*18340*/  ULDC UR4, c[0x0][0x988] ;  /* 0x0002620000047ab9 */ /* 0x000fe20000000800 */
[----:B------:R-:W-:Y:S02]  /*18350*/  STL [R1+0x158], R2 ;  /* 0x0001580201007387 */ /* 0x000fe40000100800 */
        /* <DEDUP_REMOVED lines=36> */
[----:B------:R-:W-:-:S04]  /*185a0*/  IMAD.U32 R0, RZ, RZ, UR4 ;  /* 0x00000004ff007e24 */ /* 0x000fc8000f8e00ff */
[----:B------:R-:W0:Y:S02]  /*185b0*/  SHFL.BFLY PT, R20, R14, 0x1, 0x1f ;  /* 0x0c201f000e147f89 */ /* 0x000e2400000e0000 */
[----:B0-----:R-:W-:-:S05]  /*185c0*/  FMNMX.FTZ R20, R14, R20, !PT ;  /* 0x000000140e147209 */ /* 0x001fca0007810000 */
[C---:B------:R-:W-:Y:S01]  /*185d0*/  FMUL.FTZ R103, R20.reuse, R0 ;  /* 0x0000000014677220 */ /* 0x040fe20000410000 */
[----:B------:R-:W-:-:S03]  /*185e0*/  FADD.FTZ R96, -R20, R16 ;  /* 0x0000001014607221 */ /* 0x000fc60000010100 */
[-CC-:B------:R-:W-:Y:S01]  /*185f0*/  FFMA.FTZ R101, R28, R0.reuse, -R103.reuse ;  /* 0x000000001c657223 */ /* 0x180fe20000010867 */
[-CC-:B------:R-:W-:Y:S01]  /*18600*/  FFMA.FTZ R18, R92, R0.reuse, -R103.reuse ;  /* 0x000000005c127223 */ /* 0x180fe20000010867 */
[----:B------:R-:W3:Y:S01]  /*18610*/  LDL R28, [R1+0xd8] ;  /* 0x0000d800011c7983 */ /* 0x000ee20000100800 */
[-CC-:B------:R-:W-:Y:S01]  /*18620*/  FFMA.FTZ R14, R88, R0.reuse, -R103.reuse ;  /* 0x00000000580e7223 */ /* 0x180fe20000010867 */
        /* <DEDUP_REMOVED lines=39> */
[C---:B0-----:R-:W-:Y:S01]  /*188a0*/  FADD.FTZ R24, R16.reuse, R24 ;  /* 0x0000001810187221 */ /* 0x041fe20000010000 */
[----:B------:R-:W-:Y:S02]  /*188b0*/  F2FP.BF16.F32.PACK_AB R16, R16, R14 ;  /* 0x0000000e1010723e */ /* 0x000fe400000010ff */
        /* <DEDUP_REMOVED lines=31> */
[----:B------:R-:W0:Y:S03]  /*18ab0*/  MUFU.EX2 R104, R104 ;  /* 0x0000006800687308 */ /* 0x000e260000000800 */
[----:B------:R-:W-:-:S04]  /*18ac0*/  FMNMX.FTZ R14, R39, R14, !PT ;  /* 0x0000000e270e7209 */ /* 0x000fc80007810000 */
[----:B------:R-:W-:-:S04]  /*18ad0*/  FMNMX.FTZ R14, R26, R14, !PT ;  /* 0x0000000e1a0e7209 */ /* 0x000fc80007810000 */
[----:B------:R-:W-:Y:S01]  /*18ae0*/  FMNMX.FTZ R14, R27, R14, !PT ;  /* 0x0000000e1b0e7209 */ /* 0x000fe20007810000 */
[----:B------:R-:W-:-:S03]  /*18af0*/  FADD.FTZ R24, R18, R24 ;  /* 0x0000001812187221 */ /* 0x000fc60000010000 */
[----:B------:R-:W-:-:S04]  /*18b00*/  FMNMX.FTZ R14, R30, R14, !PT ;  /* 0x0000000e1e0e7209 */ /* 0x000fc80007810000 */
[----:B------:R-:W-:Y:S01]  /*18b10*/  FMNMX.FTZ R14, R31, R14, !PT ;  /* 0x0000000e1f0e7209 */ /* 0x000fe20007810000 */
[----:B0-----:R-:W-:-:S04]  /*18b20*/  FADD.FTZ R2, R104, R24 ;  /* 0x0000001868027221 */ /* 0x001fc80000010000 */
[----:B------:R-:W0:Y:S02]  /*18b30*/  SHFL.BFLY PT, R24, R14, 0x2, 0x1f ;  /* 0x0c401f000e187f89 */ /* 0x000e2400000e0000 */
[----:B0-----:R-:W-:-:S05]  /*18b40*/  FMNMX.FTZ R14, R14, R24, !PT ;  /* 0x000000180e0e7209 */ /* 0x001fca0007810000 */
[----:B------:R-:W0:Y:S02]  /*18b50*/  SHFL.BFLY PT, R24, R14, 0x1, 0x1f ;  /* 0x0c201f000e187f89 */ /* 0x000e2400000e0000 */
[----:B0-----:R-:W-:Y:S01]  /*18b60*/  FMNMX.FTZ R14, R14, R24, !PT ;  /* 0x000000180e0e7209 */ /* 0x001fe20007810000 */
[----:B------:R-:W-:-:S05]  /*18b70*/  VIADD R24, R22, 0x200 ;  /* 0x0000020016187836 */ /* 0x000fca0000000000 */
[----:B------:R-:W-:-:S04]  /*18b80*/  SHF.R.U32.HI R24, RZ, 0x4, R24 ;  /* 0x00000004ff187819 */ /* 0x000fc80000011618 */
[----:B------:R-:W-:-:S04]  /*18b90*/  LOP3.LUT R24, R24, 0x3fff, RZ, 0xc0, !PT ;  /* 0x00003fff18187812 */ /* 0x000fc800078ec0ff */
[----:B------:R-:W-:Y:S01]  /*18ba0*/  LOP3.LUT R24, R24, 0x2400000, RZ, 0xfc, !PT ;  /* 0x0240000018187812 */ /* 0x000fe200078efcff */
[----:B------:R-:W-:-:S04]  /*18bb0*/  FMUL.FTZ R25, R14, R0 ;  /* 0x000000000e197220 */ /* 0x000fc80000410000 */
[----:B------:R-:W-:Y:S02]  /*18bc0*/  IMAD R24, R19, 0x6c0, R24 ;  /* 0x000006c013187824 */ /* 0x000fe400078e0218 */
[----:B------:R-:W-:Y:S02]  /*18bd0*/  FFMA.FTZ R127, R26, R0, -R25 ;  /* 0x000000001a7f7223 */ /* 0x000fe40000010819 */
        /* <DEDUP_REMOVED lines=11> */
[----:B------:R-:W-:Y:S01]  /*18c90*/  R2UR UR6, R24 ;  /* 0x00000000180672ca */ /* 0x000fe200000e0000 */
[-CC-:B------:R-:W-:Y:S01]  /*18ca0*/  FFMA.FTZ R90, R90, R0.reuse, -R25.reuse ;  /* 0x000000005a5a7223 */ /* 0x180fe20000010819 */
[-CC-:B------:R-:W-:Y:S02]  /*18cb0*/  FFMA.FTZ R91, R91, R0.reuse, -R25.reuse ;  /* 0x000000005b5b7223 */ /* 0x180fe40000010819 */
[----:B------:R-:W-:Y:S01]  /*18cc0*/  R2UR UR30, R26 ;  /* 0x000000001a1e72ca */ /* 0x000fe200000e0000 */
[----:B------:R-:W-:Y:S02]  /*18cd0*/  VIADD R26, R24, 0x1c0 ;  /* 0x000001c0181a7836 */ /* 0x000fe40000000000 */
        /* <DEDUP_REMOVED lines=34> */
[----:B------:R-:W-:Y:S01]  /*18f00*/  IMAD.MOV.U32 R25, RZ, RZ, -0x7fffffe0 ;  /* 0x80000020ff197424 */ /* 0x000fe200078e00ff */
[----:B------:R-:W-:Y:S02]  /*18f10*/  F2FP.BF16.F32.PACK_AB R18, R104, R18 ;  /* 0x000000126812723e */ /* 0x000fe400000010ff */
[----:B------:R-:W-:Y:S02]  /*18f20*/  R2UR UR38, R24 ;  /* 0x00000000182672ca */ /* 0x000fe400000e0000 */
[C---:B------:R-:W-:Y:S01]  /*18f30*/  R2UR UR7, R25.reuse ;  /* 0x00000000190772ca */ /* 0x040fe200000e0000 */
[----:B------:R-:W2:Y:S01]  /*18f40*/  LDL.LU R24, [R1+0x48] ;  /* 0x0000480001187983 */ /* 0x000ea20000300800 */
[----:B------:R-:W-:Y:S02]  /*18f50*/  R2UR UR39, R25 ;  /* 0x00000000192772ca */ /* 0x000fe400000e0000 */
[----:B---3--:R-:W-:Y:S01]  /*18f60*/  LOP3.LUT R104, R28, 0x10000, RZ, 0xfc, !PT ;  /* 0x000100001c687812 */ /* 0x008fe200078efcff */
[----:B------:R-:W2:Y:S04]  /*18f70*/  LDL.LU R25, [R1+0x4c] ;  /* 0x00004c0001197983 */ /* 0x000ea80000300800 */
        /* <DEDUP_REMOVED lines=32> */
[----:B------:R-:W2:Y:S01]  /*19180*/  LDL.LU R71, [R1+0x34] ;  /* 0x0000340001477983 */ /* 0x000ea20000300800 */
[----:B------:R-:W-:-:S02]  /*19190*/  IMAD.MOV.U32 R27, RZ, RZ, -0x7fffffe0 ;  /* 0x80000020ff1b7424 */ /* 0x000fc400078e00ff */
[----:B------:R-:W-:Y:S01]  /*191a0*/  IMAD.MOV.U32 R105, RZ, RZ, -0x3ffffff0 ;  /* 0xc0000010ff697424 */ /* 0x000fe200078e00ff */
[----:B------:R-:W-:Y:S01]  /*191b0*/  R2UR UR34, R26 ;  /* 0x000000001a2272ca */ /* 0x000fe200000e0000 */
[----:B------:R-:W-:Y:S01]  /*191c0*/  IMAD.MOV.U32 R26, RZ, RZ, R106 ;  /* 0x000000ffff1a7224 */ /* 0x000fe200078e006a */
[C---:B------:R-:W-:Y:S01]  /*191d0*/  R2UR UR11, R27.reuse ;  /* 0x000000001b0b72ca */ /* 0x040fe200000e0000 */
        /* <DEDUP_REMOVED lines=11> */
[----:B------:R-:W-:Y:S01]  /*19290*/  R2UR UR35, R27 ;  /* 0x000000001b2372ca */ /* 0x000fe200000e0000 */
[----:B------:R-:W-:Y:S01]  /*192a0*/  IMAD.MOV.U32 R27, RZ, RZ, R107 ;  /* 0x000000ffff1b7224 */ /* 0x000fe200078e006b */
[----:B------:R-:W-:Y:S01]  /*192b0*/  R2UR UR4, R104 ;  /* 0x00000000680472ca */ /* 0x000fe200000e0000 */
[----:B------:R-:W-:Y:S01]  /*192c0*/  IMAD.MOV.U32 R42, RZ, RZ, R147 ;  /* 0x000000ffff2a7224 */ /* 0x000fe200078e0093 */
[----:B------:R-:W-:Y:S01]  /*192d0*/  R2UR UR5, R105 ;  /* 0x00000000690572ca */ /* 0x000fe200000e0000 */
[----:B------:R-:W-:-:S02]  /*192e0*/  IMAD.MOV.U32 R43, RZ, RZ, R148 ;  /* 0x000000ffff2b7224 */ /* 0x000fc400078e0094 */
[----:B------:R-:W-:Y:S02]  /*192f0*/  IMAD.MOV.U32 R46, RZ, RZ, R152 ;  /* 0x000000ffff2e7224 */ /* 0x000fe400078e0098 */
[----:B------:R-:W-:Y:S02]  /*19300*/  IMAD.MOV.U32 R47, RZ, RZ, R153 ;  /* 0x000000ffff2f7224 */ /* 0x000fe400078e0099 */
[----:B------:R-:W-:Y:S02]  /*19310*/  IMAD.MOV.U32 R50, RZ, RZ, R156 ;  /* 0x000000ffff327224 */ /* 0x000fe400078e009c */
[----:B------:R-:W-:Y:S02]  /*19320*/  VIADD R106, R104, 0x180 ;  /* 0x00000180686a7836 */ /* 0x000fe40000000000 */
[----:B------:R-:W-:-:S03]  /*19330*/  IMAD.MOV.U32 R107, RZ, RZ, -0x3ffffff0 ;  /* 0xc0000010ff6b7424 */ /* 0x000fc600078e00ff */
[----:B------:R-:W-:Y:S02]  /*19340*/  R2UR UR8, R106 ;  /* 0x000000006a0872ca */ /* 0x000fe400000e0000 */
[----:B------:R-:W-:Y:S01]  /*19350*/  R2UR UR9, R107 ;  /* 0x000000006b0972ca */ /* 0x000fe200000e0000 */
[----:B------:R-:W-:Y:S02]  /*19360*/  VIADD R106, R104, 0x300 ;  /* 0x00000300686a7836 */ /* 0x000fe40000000000 */
[----:B------:R-:W-:-:S03]  /*19370*/  IMAD.MOV.U32 R107, RZ, RZ, -0x3ffffff0 ;  /* 0xc0000010ff6b7424 */ /* 0x000fc600078e00ff */
[----:B------:R-:W-:Y:S02]  /*19380*/  R2UR UR12, R106 ;  /* 0x000000006a0c72ca */ /* 0x000fe400000e0000 */
[----:B------:R-:W-:Y:S01]  /*19390*/  R2UR UR13, R107 ;  /* 0x000000006b0d72ca */ /* 0x000fe200000e0000 */
[----:B--2---:R-:W-:-:S06]  /*193a0*/  WARPGROUP.ARRIVE ;  /* 0x00000000000079c5 */ /* 0x004fcc0000000000 */
[----:B------:R-:W-:Y:S03]  /*193b0*/  HGMMA.64x96x16.F32.BF16 R24, gdesc[UR4].tnspB, R24, gsb0 ;  /* 0x41600000041879f0 */ /* 0x000fe60008001818 */
        /* <DEDUP_REMOVED lines=25> */
[----:B------:R-:W-:Y:S02]  /*19550*/  IMAD.MOV.U32 R107, RZ, RZ, -0x3ffffff0 ;  /* 0xc0000010ff6b7424 */ /* 0x000fe400078e00ff */
[----:B------:R-:W-:Y:S01]  /*19560*/  IMAD.MOV.U32 R137, RZ, RZ, R2 ;  /* 0x000000ffff897224 */ /* 0x000fe200078e0002 */
[----:B------:R-:W-:Y:S01]  /*19570*/  R2UR UR28, R106 ;  /* 0x000000006a1c72ca */ /* 0x000fe200000e0000 */
[----:B------:R1:W5:Y:S01]  /*19580*/  LDL.LU R2, [R1+0x158] ;  /* 0x0001580001027983 */ /* 0x0003620000300800 */
[----:B------:R-:W-:-:S03]  /*19590*/  R2UR UR29, R107 ;  /* 0x000000006b1d72ca */ /* 0x000fc600000e0000 */
[----:B------:R-:W2:Y:S01]  /*195a0*/  LDL.LU R138, [R1+0x3c] ;  /* 0x00003c00018a7983 */ /* 0x000ea20000300800 */
        /* <DEDUP_REMOVED lines=18> */
[----:B------:R-:W-:-:S04]  /*196d0*/  FADD.FTZ R17, -R14, R17 ;  /* 0x000000110e117221 */ /* 0x000fc80000010100 */
[----:B------:R-:W-:-:S04]  /*196e0*/  FMUL.FTZ R17, R17, R0 ;  /* 0x0000000011117220 */ /* 0x000fc80000410000 */
[----:B------:R-:W-:Y:S08]  /*196f0*/  MUFU.EX2 R104, R17 ;  /* 0x0000001100687308 */ /* 0x000ff00000000800 */
[----:B------:R3:W2:Y:S01]  /*19700*/  MUFU.EX2 R17, R90 ;  /* 0x0000005a00117308 */ /* 0x0006a20000000800 */
[----:B------:R-:W-:Y:S02]  /*19710*/  WARPGROUP.DEPBAR.LE gsb0, 0x0 ;  /* 0x00008000000079c5 */ /* 0x000fe40000010000 */
[----:B------:R-:W-:-:S06]  /*19720*/  WARPGROUP.ARRIVE ;  /* 0x00000000000079c5 */ /* 0x000fcc0000000000 */
[----:B------:R-:W-:Y:S01]  /*19730*/  HGMMA.64x96x16.F32.BF16 R24, gdesc[UR36].tnspB, R24, gsb0 ;  /* 0x41600000241879f0 */ /* 0x000fe20008001818 */
[----:B------:R-:W4:Y:S01]  /*19740*/  MUFU.EX2 R91, R91 ;  /* 0x0000005b005b7308 */ /* 0x000f220000000800 */
[----:B0-----:R-:W-:Y:S02]  /*19750*/  SHF.R.U32.HI R140, RZ, 0x7, R142 ;  /* 0x00000007ff8c7819 */ /* 0x001fe4000001168e */
[----:B------:R-:W-:-:S03]  /*19760*/  ISETP.GE.U32.AND P2, PT, R142, 0x180, PT ;  /* 0x000001808e00780c */ /* 0x000fc60003f46070 */
[----:B---3--:R-:W-:Y:S02]  /*19770*/  VIADD R90, R140, 0x9 ;  /* 0x000000098c5a7836 */ /* 0x008fe40000000000 */
[----:B------:R2:W-:Y:S03]  /*19780*/  MUFU.EX2 R106, R95 ;  /* 0x0000005f006a7308 */ /* 0x0005e60000000800 */
[----:B------:R-:W-:Y:S01]  /*19790*/  SEL R90, R90, 0x9, !P2 ;  /* 0x000000095a5a7807 */ /* 0x000fe20005000000 */
[----:B--2---:R-:W-:Y:S01]  /*197a0*/  FFMA.FTZ R95, R104, R138, R17 ;  /* 0x0000008a685f7223 */ /* 0x004fe20000010011 */
[C---:B----4-:R-:W-:Y:S01]  /*197b0*/  F2FP.BF16.F32.PACK_AB R17, R91.reuse, R17 ;  /* 0x000000115b11723e */ /* 0x050fe200000010ff */
[----:B------:R-:W-:Y:S02]  /*197c0*/  WARPGROUP.DEPBAR.LE gsb0, 0x0 ;  /* 0x00008000000079c5 */ /* 0x000fe40000010000 */
[----:B------:R0:W-:Y:S06]  /*197d0*/  BAR.ARV R90, 0x100 ;  /* 0x0004005a0000751d */ /* 0x0001ec0000002000 */
[----:B0-----:R-:W-:Y:S01]  /*197e0*/  FADD.FTZ R90, R91, R95 ;  /* 0x0000005f5b5a7221 */ /* 0x001fe20000010000 */
[----:B------:R-:W-:-:S02]  /*197f0*/  @!P1 IMAD R91, R19, 0x8, R22 ;  /* 0x00000008135b9824 */ /* 0x000fc400078e0216 */
[----:B------:R-:W-:Y:S02]  /*19800*/  @!P1 IMAD R95, R145, 0x8, R22 ;  /* 0x00000008915f9824 */ /* 0x000fe400078e0216 */
[----:B------:R-:W-:Y:S02]  /*19810*/  @!P1 VIADD R91, R91, 0x31c60 ;  /* 0x00031c605b5b9836 */ /* 0x000fe40000000000 */
[----:B------:R-:W-:-:S03]  /*19820*/  @!P1 VIADD R95, R95, 0x31c40 ;  /* 0x00031c405f5f9836 */ /* 0x000fc60000000000 */
[----:B------:R-:W-:Y:S02]  /*19830*/  @!P1 PRMT R91, RZ, 0x654, R91 ;  /* 0x00000654ff5b9816 */ /* 0x000fe4000000005b */
[----:B------:R-:W-:-:S04]  /*19840*/  @!P1 PRMT R95, RZ, 0x654, R95 ;  /* 0x00000654ff5f9816 */ /* 0x000fc8000000005f */
[----:B------:R-:W-:Y:S01]  /*19850*/  @!P1 SYNCS.ARRIVE.TRANS64.RED.A1T0 RZ, [R95+URZ], RZ ;  /* 0x000000ff5fff99a7 */ /* 0x000fe2000810043f */
[-C--:B------:R-:W-:Y:S01]  /*19860*/  FMUL.FTZ R24, R24, R92.reuse ;  /* 0x0000005c18187220 */ /* 0x080fe20000410000 */
[----:B------:R0:W-:Y:S02]  /*19870*/  @!P1 SYNCS.ARRIVE.TRANS64.RED.A1T0 RZ, [R91+URZ], RZ ;  /* 0x000000ff5bff99a7 */ /* 0x0001e4000810043f */
[----:B0-----:R-:W-:Y:S08]  /*19880*/  MUFU.EX2 R91, R21 ;  /* 0x00000015005b7308 */ /* 0x001ff00000000800 */
[----:B------:R-:W-:Y:S01]  /*19890*/  MUFU.EX2 R21, R73 ;  /* 0x0000004900157308 */ /* 0x000fe20000000800 */
[----:B------:R0:W-:Y:S07]  /*198a0*/  STL [R1+0x48], R24 ;  /* 0x0000481801007387 */ /* 0x0001ee0000100800 */
[----:B------:R-:W-:Y:S08]  /*198b0*/  MUFU.EX2 R73, R74 ;  /* 0x0000004a00497308 */ /* 0x000ff00000000800 */
[----:B------:R-:W-:Y:S01]  /*198c0*/  MUFU.EX2 R74, R75 ;  /* 0x0000004b004a7308 */ /* 0x000fe20000000800 */
[----:B0-----:R-:W-:-:S07]  /*198d0*/  FMUL.FTZ R24, R29, R92 ;  /* 0x0000005c1d187220 */ /* 0x001fce0000410000 */
[----:B------:R0:W-:Y:S02]  /*198e0*/  MUFU.EX2 R75, R78 ;  /* 0x0000004e004b7308 */ /* 0x0001e40000000800 */
[-C--:B0-----:R-:W-:Y:S01]  /*198f0*/  FMUL.FTZ R78, R25, R92.reuse ;  /* 0x0000005c194e7220 */ /* 0x081fe20000410000 */
[-C--:B------:R-:W-:Y:S01]  /*19900*/  FMUL.FTZ R25, R28, R92.reuse ;  /* 0x0000005c1c197220 */ /* 0x080fe20000410000 */
[----:B------:R-:W-:-:S03]  /*19910*/  FMUL.FTZ R28, R32, R92 ;  /* 0x0000005c201c7220 */ /* 0x000fc60000410000 */
[----:B------:R-:W-:Y:S04]  /*19920*/  STL [R1+0x4c], R78 ;  /* 0x00004c4e01007387 */ /* 0x000fe80000100800 */
[----:B------:R0:W-:Y:S04]  /*19930*/  STL [R1+0x50], R25 ;  /* 0x0000501901007387 */ /* 0x0001e80000100800 */
[----:B------:R2:W-:Y:S01]  /*19940*/  STL [R1+0x54], R24 ;  /* 0x0000541801007387 */ /* 0x0005e20000100800 */
[----:B0-----:R-:W-:-:S03]  /*19950*/  FMUL.FTZ R25, R33, R92 ;  /* 0x0000005c21197220 */ /* 0x001fc60000410000 */
[----:B------:R0:W-:Y:S01]  /*19960*/  STL [R1+0x58], R28 ;  /* 0x0000581c01007387 */ /* 0x0001e20000100800 */
[----:B--2---:R-:W-:-:S03]  /*19970*/  FMUL.FTZ R24, R36, R92 ;  /* 0x0000005c24187220 */ /* 0x004fc60000410000 */
[----:B------:R2:W-:Y:S01]  /*19980*/  STL [R1+0x5c], R25 ;  /* 0x00005c1901007387 */ /* 0x0005e20000100800 */
[----:B0-----:R-:W-:-:S03]  /*19990*/  FMUL.FTZ R28, R37, R92 ;  /* 0x0000005c251c7220 */ /* 0x001fc60000410000 */
[----:B------:R0:W-:Y:S01]  /*199a0*/  STL [R1+0x60], R24 ;  /* 0x0000601801007387 */ /* 0x0001e20000100800 */
[----:B--2---:R-:W-:-:S03]  /*199b0*/  FMUL.FTZ R25, R40, R92 ;  /* 0x0000005c28197220 */ /* 0x004fc60000410000 */
[----:B------:R2:W-:Y:S04]  /*199c0*/  STL [R1+0x64], R28 ;  /* 0x0000641c01007387 */ /* 0x0005e80000100800 */
[----:B------:R3:W-:Y:S01]  /*199d0*/  STL [R1+0x68], R25 ;  /* 0x0000681901007387 */ /* 0x0007e20000100800 */
[-C--:B0-----:R-:W-:Y:S01]  /*199e0*/  FMUL.FTZ R24, R41, R92.reuse ;  /* 0x0000005c29187220 */ /* 0x081fe20000410000 */
[----:B--2---:R-:W-:-:S04]  /*199f0*/  FMUL.FTZ R28, R44, R92 ;  /* 0x0000005c2c1c7220 */ /* 0x004fc80000410000 */
[----:B------:R0:W-:Y:S01]  /*19a00*/  STL [R1+0x6c], R24 ;  /* 0x00006c1801007387 */ /* 0x0001e20000100800 */
[----:B---3--:R-:W-:-:S03]  /*19a10*/  FMUL.FTZ R25, R45, R92 ;  /* 0x0000005c2d197220 */ /* 0x008fc60000410000 */
        /* <DEDUP_REMOVED lines=12> */
[----:B------:R2:W-:Y:S01]  /*19ae0*/  STL [R1+0x88], R28 ;  /* 0x0000881c01007387 */ /* 0x0005e20000100800 */
[----:B------:R-:W-:-:S03]  /*19af0*/  FMUL.FTZ R29, R65, R92 ;  /* 0x0000005c411d7220 */ /* 0x000fc60000410000 */
[----:B------:R3:W-:Y:S01]  /*19b00*/  STL [R1+0x8c], R25 ;  /* 0x00008c1901007387 */ /* 0x0007e20000100800 */
[-C--:B0-----:R-:W-:Y:S01]  /*19b10*/  FMUL.FTZ R24, R60, R92.reuse ;  /* 0x0000005c3c187220 */ /* 0x081fe20000410000 */
[----:B--2---:R-:W-:-:S04]  /*19b20*/  FMUL.FTZ R28, R61, R92 ;  /* 0x0000005c3d1c7220 */ /* 0x004fc80000410000 */
[----:B------:R-:W-:Y:S01]  /*19b30*/  STL [R1+0x90], R24 ;  /* 0x0000901801007387 */ /* 0x000fe20000100800 */
[----:B---3--:R-:W-:-:S03]  /*19b40*/  FMUL.FTZ R25, R64, R92 ;  /* 0x0000005c40197220 */ /* 0x008fc60000410000 */
[----:B------:R-:W-:Y:S04]  /*19b50*/  STL [R1+0x94], R28 ;  /* 0x0000941c01007387 */ /* 0x000fe80000100800 */
[----:B------:R-:W-:Y:S04]  /*19b60*/  STL [R1+0x98], R25 ;  /* 0x0000981901007387 */ /* 0x000fe80000100800 */
[----:B------:R0:W-:Y:S04]  /*19b70*/  STL [R1+0x9c], R29 ;  /* 0x00009c1d01007387 */ /* 0x0001e80000100800 */
[----:B0-----:R-:W2:Y:S01]  /*19b80*/  LDL R29, [R1+0xf8] ;  /* 0x0000f800011d7983 */ /* 0x001ea20000100800 */
[----:B------:R-:W0:Y:S08]  /*19b90*/  MUFU.EX2 R94, R94 ;  /* 0x0000005e005e7308 */ /* 0x000e300000000800 */
[----:B------:R-:W3:Y:S01]  /*19ba0*/  MUFU.EX2 R157, R157 ;  /* 0x0000009d009d7308 */ /* 0x000ee20000000800 */
[----:B0-----:R-:W-:-:S05]  /*19bb0*/  F2FP.BF16.F32.PACK_AB R19, R106, R94 ;  /* 0x0000005e6a13723e */ /* 0x001fca00000010ff */
[----:B------:R0:W-:Y:S02]  /*19bc0*/  STSM.16.M88.4 [R23+0x24300], R16 ;  /* 0x0243001017007844 */ /* 0x0001e40000000200 */
[----:B------:R-:W-:Y:S01]  /*19bd0*/  MUFU.EX2 R154, R154 ;  /* 0x0000009a009a7308 */ /* 0x000fe20000000800 */
[----:B------:R-:W-:Y:S01]  /*19be0*/  FMUL.FTZ R28, R68, R92 ;  /* 0x0000005c441c7220 */ /* 0x000fe20000410000 */
[----:B---3--:R-:W-:-:S06]  /*19bf0*/  FADD.FTZ R24, R157, R137 ;  /* 0x000000899d187221 */ /* 0x008fcc0000010000 */
[----:B0-----:R-:W0:Y:S01]  /*19c00*/  MUFU.EX2 R16, R155 ;  /* 0x0000009b00107308 */ /* 0x001e220000000800 */
[----:B------:R-:W-:-:S07]  /*19c10*/  FMUL.FTZ R25, R69, R92 ;  /* 0x0000005c45197220 */ /* 0x000fce0000410000 */
[----:B------:R-:W3:Y:S08]  /*19c20*/  MUFU.EX2 R18, R151 ;  /* 0x0000009700127308 */ /* 0x000ef00000000800 */
[----:B------:R-:W4:Y:S01]  /*19c30*/  MUFU.EX2 R17, R82 ;  /* 0x0000005200117308 */ /* 0x000f220000000800 */
[----:B0-----:R-:W-:-:S07]  /*19c40*/  FADD.FTZ R24, R16, R24 ;  /* 0x0000001810187221 */ /* 0x001fce0000010000 */
[----:B------:R-:W0:Y:S01]  /*19c50*/  MUFU.EX2 R149, R149 ;  /* 0x0000009500957308 */ /* 0x000e220000000800 */
[----:B------:R-:W-:Y:S01]  /*19c60*/  FADD.FTZ R90, R94, R90 ;  /* 0x0000005a5e5a7221 */ /* 0x000fe20000010000 */
[----:B------:R-:W-:Y:S06]  /*19c70*/  STL [R1+0xa0], R28 ;  /* 0x0000a01c01007387 */ /* 0x000fec0000100800 */
[----:B------:R-:W-:Y:S01]  /*19c80*/  MUFU.EX2 R105, R72 ;  /* 0x0000004800697308 */ /* 0x000fe20000000800 */
[----:B------:R1:W-:Y:S07]  /*19c90*/  STL [R1+0xa4], R25 ;  /* 0x0000a41901007387 */ /* 0x0003ee0000100800 */
[----:B------:R-:W0:Y:S01]  /*19ca0*/  MUFU.EX2 R72, R83 ;  /* 0x0000005300487308 */ /* 0x000e220000000800 */
[----:B------:R-:W-:Y:S01]  /*19cb0*/  FADD.FTZ R90, R106, R90 ;  /* 0x0000005a6a5a7221 */ /* 0x000fe20000010000 */
[----:B-1----:R-:W-:-:S06]  /*19cc0*/  FADD.FTZ R25, R154, R24 ;  /* 0x000000189a197221 */ /* 0x002fcc0000010000 */
[----:B------:R-:W1:Y:S01]  /*19cd0*/  MUFU.EX2 R141, R141 ;  /* 0x0000008d008d7308 */ /* 0x000e620000000800 */
[----:B---3--:R-:W-:-:S07]  /*19ce0*/  FADD.FTZ R25, R18, R25 ;  /* 0x0000001912197221 */ /* 0x008fce0000010000 */
[----:B------:R-:W3:Y:S01]  /*19cf0*/  MUFU.EX2 R19, R86 ;  /* 0x0000005600137308 */ /* 0x000ee20000000800 */
[----:B----4-:R-:W-:-:S07]  /*19d00*/  FADD.FTZ R90, R17, R90 ;  /* 0x0000005a115a7221 */ /* 0x010fce0000010000 */
[----:B------:R-:W4:Y:S01]  /*19d10*/  MUFU.EX2 R139, R139 ;  /* 0x0000008b008b7308 */ /* 0x000f220000000800 */
[----:B0-----:R-:W-:-:S07]  /*19d20*/  FADD.FTZ R25, R149, R25 ;  /* 0x0000001995197221 */ /* 0x001fce0000010000 */
[----:B------:R-:W0:Y:S01]  /*19d30*/  MUFU.EX2 R87, R87 ;  /* 0x0000005700577308 */ /* 0x000e220000000800 */
[----:B------:R-:W-:-:S07]  /*19d40*/  FADD.FTZ R24, R72, R90 ;  /* 0x0000005a48187221 */ /* 0x000fce0000010000 */
[----:B------:R-:W0:Y:S01]  /*19d50*/  MUFU.EX2 R136, R136 ;  /* 0x0000008800887308 */ /* 0x000e220000000800 */
[----:B-1----:R-:W-:-:S07]  /*19d60*/  FADD.FTZ R25, R141, R25 ;  /* 0x000000198d197221 */ /* 0x002fce0000010000 */
[----:B------:R-:W1:Y:S01]  /*19d70*/  MUFU.EX2 R135, R135 ;  /* 0x0000008700877308 */ /* 0x000e620000000800 */
[----:B---3--:R-:W-:Y:S01]  /*19d80*/  FADD.FTZ R24, R19, R24 ;  /* 0x0000001813187221 */ /* 0x008fe20000010000 */
[----:B----4-:R-:W-:-:S06]  /*19d90*/  FADD.FTZ R25, R139, R25 ;  /* 0x000000198b197221 */ /* 0x010fcc0000010000 */
[----:B------:R-:W3:Y:S01]  /*19da0*/  MUFU.EX2 R134, R134 ;  /* 0x0000008600867308 */ /* 0x000ee20000000800 */
[----:B0-----:R-:W-:Y:S01]  /*19db0*/  FADD.FTZ R24, R87, R24 ;  /* 0x0000001857187221 */ /* 0x001fe20000010000 */
[----:B------:R-:W-:-:S06]  /*19dc0*/  FADD.FTZ R25, R136, R25 ;  /* 0x0000001988197221 */ /* 0x000fcc0000010000 */
[----:B------:R-:W0:Y:S01]  /*19dd0*/  MUFU.EX2 R133, R133 ;  /* 0x0000008500857308 */ /* 0x000e220000000800 */
[----:B------:R-:W-:-:S07]  /*19de0*/  FADD.FTZ R24, R73, R24 ;  /* 0x0000001849187221 */ /* 0x000fce0000010000 */
[----:B------:R-:W4:Y:S01]  /*19df0*/  MUFU.EX2 R79, R79 ;  /* 0x0000004f004f7308 */ /* 0x000f220000000800 */
[----:B-1----:R-:W-:-:S07]  /*19e00*/  FADD.FTZ R25, R135, R25 ;  /* 0x0000001987197221 */ /* 0x002fce0000010000 */
[----:B------:R-:W1:Y:S01]  /*19e10*/  MUFU.EX2 R132, R132 ;  /* 0x0000008400847308 */ /* 0x000e620000000800 */
[----:B------:R-:W-:-:S07]  /*19e20*/  FADD.FTZ R28, R74, R24 ;  /* 0x000000184a1c7221 */ /* 0x000fce0000010000 */
[----:B------:R-:W-:Y:S01]  /*19e30*/  MUFU.EX2 R95, R81 ;  /* 0x00000051005f7308 */ /* 0x000fe20000000800 */
[----:B---3--:R-:W-:-:S07]  /*19e40*/  FADD.FTZ R24, R134, R25 ;  /* 0x0000001986187221 */ /* 0x008fce0000010000 */
[----:B------:R-:W3:Y:S01]  /*19e50*/  MUFU.EX2 R81, R103 ;  /* 0x0000006700517308 */ /* 0x000ee20000000800 */
[----:B------:R-:W-:-:S07]  /*19e60*/  FADD.FTZ R25, R75, R28 ;  /* 0x0000001c4b197221 */ /* 0x000fce0000010000 */
[----:B------:R-:W3:Y:S01]  /*19e70*/  MUFU.EX2 R131, R131 ;  /* 0x0000008300837308 */ /* 0x000ee20000000800 */
[----:B0-----:R-:W-:-:S07]  /*19e80*/  FADD.FTZ R24, R133, R24 ;  /* 0x0000001885187221 */ /* 0x001fce0000010000 */
[----:B------:R-:W0:Y:S01]  /*19e90*/  MUFU.EX2 R108, R108 ;  /* 0x0000006c006c7308 */ /* 0x000e220000000800 */
[----:B----4-:R-:W-:-:S07]  /*19ea0*/  FADD.FTZ R25, R79, R25 ;  /* 0x000000194f197221 */ /* 0x010fce0000010000 */
[----:B------:R-:W4:Y:S01]  /*19eb0*/  MUFU.EX2 R83, R109 ;  /* 0x0000006d00537308 */ /* 0x000f220000000800 */
[----:B-1----:R-:W-:Y:S01]  /*19ec0*/  FADD.FTZ R24, R132, R24 ;  /* 0x0000001884187221 */ /* 0x002fe20000010000 */
[----:B---3--:R-:W-:-:S06]  /*19ed0*/  FADD.FTZ R25, R81, R25 ;  /* 0x0000001951197221 */ /* 0x008fcc0000010000 */
[----:B------:R-:W1:Y:S01]  /*19ee0*/  MUFU.EX2 R110, R110 ;  /* 0x0000006e006e7308 */ /* 0x000e620000000800 */
[----:B------:R-:W-:Y:S01]  /*19ef0*/  FADD.FTZ R24, R131, R24 ;  /* 0x0000001883187221 */ /* 0x000fe20000010000 */
[----:B0-----:R-:W-:-:S06]  /*19f00*/  FADD.FTZ R25, R108, R25 ;  /* 0x000000196c197221 */ /* 0x001fcc0000010000 */
[----:B------:R-:W0:Y:S01]  /*19f10*/  MUFU.EX2 R111, R111 ;  /* 0x0000006f006f7308 */ /* 0x000e220000000800 */
[----:B------:R-:W-:-:S07]  /*19f20*/  FADD.FTZ R24, R91, R24 ;  /* 0x000000185b187221 */ /* 0x000fce0000010000 */
[----:B------:R-:W3:Y:S01]  /*19f30*/  MUFU.EX2 R76, R76 ;  /* 0x0000004c004c7308 */ /* 0x000ee20000000800 */
[----:B----4-:R-:W-:-:S07]  /*19f40*/  FADD.FTZ R25, R83, R25 ;  /* 0x0000001953197221 */ /* 0x010fce0000010000 */
[----:B------:R-:W4:Y:S01]  /*19f50*/  MUFU.EX2 R112, R112 ;  /* 0x0000007000707308 */ /* 0x000f220000000800 */
[----:B------:R-:W-:-:S07]  /*19f60*/  FADD.FTZ R24, R105, R24 ;  /* 0x0000001869187221 */ /* 0x000fce0000010000 */
[----:B------:R-:W4:Y:S01]  /*19f70*/  MUFU.EX2 R77, R77 ;  /* 0x0000004d004d7308 */ /* 0x000f220000000800 */
[----:B-1----:R-:W-:-:S07]  /*19f80*/  FADD.FTZ R25, R110, R25 ;  /* 0x000000196e197221 */ /* 0x002fce0000010000 */
[----:B------:R-:W1:Y:S01]  /*19f90*/  MUFU.EX2 R113, R113 ;  /* 0x0000007100717308 */ /* 0x000e620000000800 */
[----:B------:R-:W-:-:S07]  /*19fa0*/  FADD.FTZ R24, R21, R24 ;  /* 0x0000001815187221 */ /* 0x000fce0000010000 */
[----:B------:R-:W1:Y:S01]  /*19fb0*/  MUFU.EX2 R94, R80 ;  /* 0x00000050005e7308 */ /* 0x000e620000000800 */
[----:B0-----:R-:W-:-:S07]  /*19fc0*/  FADD.FTZ R25, R111, R25 ;  /* 0x000000196f197221 */ /* 0x001fce0000010000 */
[----:B------:R-:W0:Y:S01]  /*19fd0*/  MUFU.EX2 R114, R114 ;  /* 0x0000007200727308 */ /* 0x000e220000000800 */
[----:B---3--:R-:W-:Y:S01]  /*19fe0*/  FADD.FTZ R24, R76, R24 ;  /* 0x000000184c187221 */ /* 0x008fe20000010000 */
[----:B----4-:R-:W-:-:S06]  /*19ff0*/  FADD.FTZ R25, R112, R25 ;  /* 0x0000001970197221 */ /* 0x010fcc0000010000 */
[----:B------:R-:W3:Y:S01]  /*1a000*/  MUFU.EX2 R115, R115 ;  /* 0x0000007300737308 */ /* 0x000ee20000000800 */
[----:B------:R-:W-:-:S07]  /*1a010*/  FADD.FTZ R24, R77, R24 ;  /* 0x000000184d187221 */ /* 0x000fce0000010000 */
[----:B------:R-:W4:Y:S01]  /*1a020*/  MUFU.EX2 R84, R84 ;  /* 0x0000005400547308 */ /* 0x000f220000000800 */
[----:B-1----:R-:W-:-:S07]  /*1a030*/  FADD.FTZ R25, R113, R25 ;  /* 0x0000001971197221 */ /* 0x002fce0000010000 */
[----:B------:R-:W1:Y:S01]  /*1a040*/  MUFU.EX2 R116, R116 ;  /* 0x0000007400747308 */ /* 0x000e620000000800 */
[----:B------:R-:W-:-:S07]  /*1a050*/  FADD.FTZ R24, R94, R24 ;  /* 0x000000185e187221 */ /* 0x000fce0000010000 */
[----:B------:R-:W2:Y:S01]  /*1a060*/  MUFU.EX2 R85, R85 ;  /* 0x0000005500557308 */ /* 0x000ea20000000800 */
[----:B0-----:R-:W-:-:S07]  /*1a070*/  FADD.FTZ R25, R114, R25 ;  /* 0x0000001972197221 */ /* 0x001fce0000010000 */
[----:B------:R-:W0:Y:S01]  /*1a080*/  MUFU.EX2 R117, R117 ;  /* 0x0000007500757308 */ /* 0x000e220000000800 */
[----:B------:R-:W-:-:S07]  /*1a090*/  FADD.FTZ R24, R95, R24 ;  /* 0x000000185f187221 */ /* 0x000fce0000010000 */
[----:B------:R-:W0:Y:S01]  /*1a0a0*/  MUFU.EX2 R88, R88 ;  /* 0x0000005800587308 */ /* 0x000e220000000800 */
[----:B---3--:R-:W-:-:S07]  /*1a0b0*/  FADD.FTZ R25, R115, R25 ;  /* 0x0000001973197221 */ /* 0x008fce0000010000 */
[----:B------:R-:W3:Y:S01]  /*1a0c0*/  MUFU.EX2 R118, R118 ;  /* 0x0000007600767308 */ /* 0x000ee20000000800 */
[----:B----4-:R-:W-:-:S07]  /*1a0d0*/  FADD.FTZ R24, R84, R24 ;  /* 0x0000001854187221 */ /* 0x010fce0000010000 */
[----:B------:R-:W4:Y:S01]  /*1a0e0*/  MUFU.EX2 R89, R89 ;  /* 0x0000005900597308 */ /* 0x000f220000000800 */
[----:B-1----:R-:W-:-:S07]  /*1a0f0*/  FADD.FTZ R25, R116, R25 ;  /* 0x0000001974197221 */ /* 0x002fce0000010000 */
[----:B------:R-:W1:Y:S01]  /*1a100*/  MUFU.EX2 R119, R119 ;  /* 0x0000007700777308 */ /* 0x000e620000000800 */
[----:B------:R-:W-:Y:S01]  /*1a110*/  F2FP.BF16.F32.PACK_AB R19, R87, R19 ;  /* 0x000000135713723e */ /* 0x000fe200000010ff */
[----:B--2---:R-:W-:-:S06]  /*1a120*/  FADD.FTZ R24, R85, R24 ;  /* 0x0000001855187221 */ /* 0x004fcc0000010000 */
[----:B------:R-:W2:Y:S01]  /*1a130*/  MUFU.EX2 R93, R93 ;  /* 0x0000005d005d7308 */ /* 0x000ea20000000800 */
[----:B0-----:R-:W-:-:S07]  /*1a140*/  FADD.FTZ R25, R117, R25 ;  /* 0x0000001975197221 */ /* 0x001fce0000010000 */
[----:B------:R-:W0:Y:S01]  /*1a150*/  MUFU.EX2 R120, R120 ;  /* 0x0000007800787308 */ /* 0x000e220000000800 */
[----:B------:R-:W-:Y:S01]  /*1a160*/  FADD.FTZ R24, R88, R24 ;  /* 0x0000001858187221 */ /* 0x000fe20000010000 */
[----:B------:R-:W-:-:S06]  /*1a170*/  F2FP.BF16.F32.PACK_AB R16, R16, R157 ;  /* 0x0000009d1010723e */ /* 0x000fcc00000010ff */
[----:B------:R-:W0:Y:S01]  /*1a180*/  MUFU.EX2 R96, R96 ;  /* 0x0000006000607308 */ /* 0x000e220000000800 */
[----:B------:R-:W-:Y:S01]  /*1a190*/  F2FP.BF16.F32.PACK_AB R17, R72, R17 ;  /* 0x000000114811723e */ /* 0x000fe200000010ff */
[----:B---3--:R-:W-:Y:S01]  /*1a1a0*/  FADD.FTZ R25, R118, R25 ;  /* 0x0000001976197221 */ /* 0x008fe20000010000 */
[----:B------:R-:W-:-:S05]  /*1a1b0*/  F2FP.BF16.F32.PACK_AB R18, R18, R154 ;  /* 0x0000009a1212723e */ /* 0x000fca00000010ff */
[----:B------:R-:W3:Y:S01]  /*1a1c0*/  MUFU.EX2 R87, R121 ;  /* 0x0000007900577308 */ /* 0x000ee20000000800 */
[----:B----4-:R-:W-:-:S07]  /*1a1d0*/  FADD.FTZ R24, R89, R24 ;  /* 0x0000001859187221 */ /* 0x010fce0000010000 */
[----:B------:R-:W4:Y:S01]  /*1a1e0*/  MUFU.EX2 R97, R97 ;  /* 0x0000006100617308 */ /* 0x000f220000000800 */
[----:B------:R2:W-:Y:S01]  /*1a1f0*/  STSM.16.M88.4 [R23+0x25b00], R16 ;  /* 0x025b001017007844 */ /* 0x0005e20000000200 */
[----:B-1----:R-:W-:-:S06]  /*1a200*/  FADD.FTZ R25, R119, R25 ;  /* 0x0000001977197221 */ /* 0x002fcc0000010000 */
[----:B------:R-:W1:Y:S01]  /*1a210*/  MUFU.EX2 R122, R122 ;  /* 0x0000007a007a7308 */ /* 0x000e620000000800 */
[----:B------:R-:W-:Y:S02]  /*1a220*/  F2FP.BF16.F32.PACK_AB R73, R74, R73 ;  /* 0x000000494a49723e */ /* 0x000fe400000010ff */
[----:B------:R-:W-:-:S05]  /*1a230*/  F2FP.BF16.F32.PACK_AB R72, R141, R149 ;  /* 0x000000958d48723e */ /* 0x000fca00000010ff */
[----:B------:R-:W1:Y:S01]  /*1a240*/  MUFU.EX2 R98, R98 ;  /* 0x0000006200627308 */ /* 0x000e620000000800 */
[----:B--2---:R-:W-:Y:S01]  /*1a250*/  F2FP.BF16.F32.PACK_AB R18, R21, R105 ;  /* 0x000000691512723e */ /* 0x004fe200000010ff */
[----:B------:R-:W-:Y:S01]  /*1a260*/  FADD.FTZ R21, R93, R24 ;  /* 0x000000185d157221 */ /* 0x000fe20000010000 */
[----:B------:R-:W-:Y:S02]  /*1a270*/  F2FP.BF16.F32.PACK_AB R74, R136, R139 ;  /* 0x0000008b884a723e */ /* 0x000fe400000010ff */
[----:B------:R-:W-:-:S03]  /*1a280*/  F2FP.BF16.F32.PACK_AB R75, R79, R75 ;  /* 0x0000004b4f4b723e */ /* 0x000fc600000010ff */
[----:B------:R-:W2:Y:S01]  /*1a290*/  MUFU.EX2 R123, R123 ;  /* 0x0000007b007b7308 */ /* 0x000ea20000000800 */
[----:B------:R-:W-:Y:S01]  /*1a2a0*/  F2FP.BF16.F32.PACK_AB R80, R134, R135 ;  /* 0x000000878650723e */ /* 0x000fe200000010ff */
[----:B0-----:R-:W-:Y:S01]  /*1a2b0*/  FADD.FTZ R24, R120, R25 ;  /* 0x0000001978187221 */ /* 0x001fe20000010000 */
[----:B------:R-:W-:Y:S02]  /*1a2c0*/  F2FP.BF16.F32.PACK_AB R81, R108, R81 ;  /* 0x000000516c51723e */ /* 0x000fe400000010ff */
[----:B------:R-:W-:-:S03]  /*1a2d0*/  F2FP.BF16.F32.PACK_AB R82, R132, R133 ;  /* 0x000000858452723e */ /* 0x000fc600000010ff */
[----:B------:R-:W0:Y:S01]  /*1a2e0*/  MUFU.EX2 R99, R99 ;  /* 0x0000006300637308 */ /* 0x000e220000000800 */
[----:B------:R-:W-:Y:S02]  /*1a2f0*/  F2FP.BF16.F32.PACK_AB R83, R110, R83 ;  /* 0x000000536e53723e */ /* 0x000fe400000010ff */
[----:B------:R-:W-:Y:S02]  /*1a300*/  F2FP.BF16.F32.PACK_AB R16, R91, R131 ;  /* 0x000000835b10723e */ /* 0x000fe400000010ff */
[----:B------:R-:W-:Y:S02]  /*1a310*/  F2FP.BF16.F32.PACK_AB R17, R112, R111 ;  /* 0x0000006f7011723e */ /* 0x000fe400000010ff */
[----:B------:R-:W-:Y:S01]  /*1a320*/  F2FP.BF16.F32.PACK_AB R19, R114, R113 ;  /* 0x000000717213723e */ /* 0x000fe200000010ff */
[----:B------:R-:W0:Y:S01]  /*1a330*/  MUFU.EX2 R124, R124 ;  /* 0x0000007c007c7308 */ /* 0x000e220000000800 */
[----:B------:R-:W-:Y:S01]  /*1a340*/  FADD.FTZ R28, R96, R21 ;  /* 0x00000015601c7221 */ /* 0x000fe20000010000 */
[----:B------:R-:W-:Y:S01]  /*1a350*/  STSM.16.M88.4 [R23+0x27300], R72 ;  /* 0x0273004817007844 */ /* 0x000fe20000000200 */
[----:B---3--:R-:W-:-:S05]  /*1a360*/  FADD.FTZ R21, R87, R24 ;  /* 0x0000001857157221 */ /* 0x008fca0000010000 */
[----:B------:R-:W3:Y:S01]  /*1a370*/  MUFU.EX2 R100, R100 ;  /* 0x0000006400647308 */ /* 0x000ee20000000800 */
[----:B------:R-:W-:Y:S04]  /*1a380*/  STSM.16.M88.4 [R23+0x28b00], R80 ;  /* 0x028b005017007844 */ /* 0x000fe80000000200 */
[----:B------:R4:W-:Y:S03]  /*1a390*/  STSM.16.M88.4 [R23+0x2a300], R16 ;  /* 0x02a3001017007844 */ /* 0x0009e60000000200 */
[----:B------:R-:W3:Y:S08]  /*1a3a0*/  MUFU.EX2 R125, R125 ;  /* 0x0000007d007d7308 */ /* 0x000ef00000000800 */
[----:B------:R-:W3:Y:S01]  /*1a3b0*/  MUFU.EX2 R101, R101 ;  /* 0x0000006500657308 */ /* 0x000ee20000000800 */
[----:B----4-:R-:W-:Y:S01]  /*1a3c0*/  FADD.FTZ R17, R97, R28 ;  /* 0x0000001c61117221 */ /* 0x010fe20000010000 */
[----:B-1----:R-:W-:-:S06]  /*1a3d0*/  FADD.FTZ R16, R122, R21 ;  /* 0x000000157a107221 */ /* 0x002fcc0000010000 */
[----:B------:R-:W1:Y:S01]  /*1a3e0*/  MUFU.EX2 R126, R126 ;  /* 0x0000007e007e7308 */ /* 0x000e620000000800 */
[----:B------:R-:W-:Y:S01]  /*1a3f0*/  FADD.FTZ R18, R98, R17 ;  /* 0x0000001162127221 */ /* 0x000fe20000010000 */
[----:B--2---:R-:W-:-:S06]  /*1a400*/  FADD.FTZ R17, R123, R16 ;  /* 0x000000107b117221 */ /* 0x004fcc0000010000 */
[----:B------:R-:W2:Y:S01]  /*1a410*/  MUFU.EX2 R102, R102 ;  /* 0x0000006600667308 */ /* 0x000ea20000000800 */
[----:B0-----:R-:W-:Y:S01]  /*1a420*/  FADD.FTZ R19, R99, R18 ;  /* 0x0000001263137221 */ /* 0x001fe20000010000 */
[----:B------:R-:W-:-:S06]  /*1a430*/  FADD.FTZ R18, R124, R17 ;  /* 0x000000117c127221 */ /* 0x000fcc0000010000 */
[----:B------:R-:W-:Y:S01]  /*1a440*/  MUFU.EX2 R127, R127 ;  /* 0x0000007f007f7308 */ /* 0x000fe20000000800 */
[----:B---3--:R-:W-:-:S07]  /*1a450*/  FADD.FTZ R24, R100, R19 ;  /* 0x0000001364187221 */ /* 0x008fce0000010000 */
[----:B------:R-:W0:Y:S08]  /*1a460*/  MUFU.EX2 R128, R128 ;  /* 0x0000008000807308 */ /* 0x000e300000000800 */
[----:B------:R-:W-:Y:S08]  /*1a470*/  MUFU.EX2 R129, R129 ;  /* 0x0000008100817308 */ /* 0x000ff00000000800 */
[----:B------:R-:W3:Y:S01]  /*1a480*/  MUFU.EX2 R130, R130 ;  /* 0x0000008200827308 */ /* 0x000ee20000000800 */
[----:B------:R-:W-:Y:S01]  /*1a490*/  FADD.FTZ R19, R125, R18 ;  /* 0x000000127d137221 */ /* 0x000fe20000010000 */
[----:B------:R-:W-:Y:S01]  /*1a4a0*/  F2FP.BF16.F32.PACK_AB R76, R77, R76 ;  /* 0x0000004c4d4c723e */ /* 0x000fe200000010ff */
[----:B------:R-:W-:Y:S01]  /*1a4b0*/  FADD.FTZ R21, R101, R24 ;  /* 0x0000001865157221 */ /* 0x000fe20000010000 */
[----:B------:R-:W-:Y:S01]  /*1a4c0*/  F2FP.BF16.F32.PACK_AB R77, R116, R115 ;  /* 0x00000073744d723e */ /* 0x000fe200000010ff */
[----:B-1----:R-:W-:Y:S01]  /*1a4d0*/  FADD.FTZ R24, R126, R19 ;  /* 0x000000137e187221 */ /* 0x002fe20000010000 */
[----:B------:R-:W-:-:S02]  /*1a4e0*/  F2FP.BF16.F32.PACK_AB R78, R95, R94 ;  /* 0x0000005e5f4e723e */ /* 0x000fc400000010ff */
[----:B------:R-:W-:Y:S02]  /*1a4f0*/  F2FP.BF16.F32.PACK_AB R79, R118, R117 ;  /* 0x00000075764f723e */ /* 0x000fe400000010ff */
[----:B------:R-:W-:Y:S02]  /*1a500*/  F2FP.BF16.F32.PACK_AB R84, R85, R84 ;  /* 0x000000545554723e */ /* 0x000fe400000010ff */
[----:B------:R-:W-:Y:S02]  /*1a510*/  F2FP.BF16.F32.PACK_AB R85, R120, R119 ;  /* 0x000000777855723e */ /* 0x000fe400000010ff */
[----:B------:R-:W-:Y:S02]  /*1a520*/  F2FP.BF16.F32.PACK_AB R86, R89, R88 ;  /* 0x000000585956723e */ /* 0x000fe400000010ff */
[----:B------:R-:W-:Y:S01]  /*1a530*/  F2FP.BF16.F32.PACK_AB R87, R122, R87 ;  /* 0x000000577a57723e */ /* 0x000fe200000010ff */
[----:B--2---:R-:W-:Y:S01]  /*1a540*/  FADD.FTZ R25, R102, R21 ;  /* 0x0000001566197221 */ /* 0x004fe20000010000 */
[----:B------:R-:W-:-:S02]  /*1a550*/  F2FP.BF16.F32.PACK_AB R16, R96, R93 ;  /* 0x0000005d6010723e */ /* 0x000fc400000010ff */
[----:B------:R-:W-:Y:S02]  /*1a560*/  F2FP.BF16.F32.PACK_AB R17, R124, R123 ;  /* 0x0000007b7c11723e */ /* 0x000fe400000010ff */
[----:B------:R-:W-:Y:S02]  /*1a570*/  F2FP.BF16.F32.PACK_AB R18, R98, R97 ;  /* 0x000000616212723e */ /* 0x000fe400000010ff */
[----:B------:R-:W-:Y:S01]  /*1a580*/  F2FP.BF16.F32.PACK_AB R19, R126, R125 ;  /* 0x0000007d7e13723e */ /* 0x000fe200000010ff */
[----:B------:R-:W-:Y:S01]  /*1a590*/  STSM.16.M88.4 [R23+0x2bb00], R76 ;  /* 0x02bb004c17007844 */ /* 0x000fe20000000200 */
[----:B------:R-:W-:Y:S02]  /*1a5a0*/  F2FP.BF16.F32.PACK_AB R102, R102, R101 ;  /* 0x000000656666723e */ /* 0x000fe400000010ff */
[----:B------:R-:W-:Y:S01]  /*1a5b0*/  F2FP.BF16.F32.PACK_AB R100, R100, R99 ;  /* 0x000000636464723e */ /* 0x000fe200000010ff */
[----:B------:R-:W-:Y:S01]  /*1a5c0*/  STSM.16.M88.4 [R23+0x2d300], R84 ;  /* 0x02d3005417007844 */ /* 0x000fe20000000200 */
[----:B0-----:R-:W-:-:S02]  /*1a5d0*/  F2FP.BF16.F32.PACK_AB R101, R128, R127 ;  /* 0x0000007f8065723e */ /* 0x001fc400000010ff */
[----:B---3--:R-:W-:Y:S01]  /*1a5e0*/  F2FP.BF16.F32.PACK_AB R103, R130, R129 ;  /* 0x000000818267723e */ /* 0x008fe200000010ff */
[----:B------:R0:W-:Y:S04]  /*1a5f0*/  STSM.16.M88.4 [R23+0x2eb00], R16 ;  /* 0x02eb001017007844 */ /* 0x0001e80000000200 */
[----:B------:R-:W-:Y:S01]  /*1a600*/  STSM.16.M88.4 [R23+0x30300], R100 ;  /* 0x0303006417007844 */ /* 0x000fe20000000200 */
[----:B------:R-:W-:Y:S01]  /*1a610*/  @!PT LDS RZ, [RZ] ;  /* 0x00000000fffff984 */ /* 0x000fe20000000800 */
[----:B------:R-:W-:Y:S01]  /*1a620*/  @!PT LDS RZ, [RZ] ;  /* 0x00000000fffff984 */ /* 0x000fe20000000800 */
[----:B------:R-:W-:Y:S01]  /*1a630*/  @!PT LDS RZ, [RZ] ;  /* 0x00000000fffff984 */ /* 0x000fe20000000800 */
[----:B------:R-:W-:Y:S01]  /*1a640*/  @!PT LDS RZ, [RZ] ;  /* 0x00000000fffff984 */ /* 0x000fe20000000800 */
[----:B------:R1:W-:Y:S06]  /*1a650*/  MEMBAR.ALL.CTA ;  /* 0x0000000000007992 */ /* 0x0003ec0000008000 */
[----:B-1----:R-:W1:Y:S04]  /*1a660*/  FENCE.VIEW.ASYNC.S ;  /* 0x00000000000073c6 */ /* 0x002e680000000000 */
[----:B------:R-:W-:Y:S01]  /*1a670*/  STL [R1+0x18], R25 ;  /* 0x0000181901007387 */ /* 0x000fe20000100800 */
[-C--:B0-----:R-:W-:Y:S01]  /*1a680*/  FMUL.FTZ R16, R51, R104.reuse ;  /* 0x0000006833107220 */ /* 0x081fe20000410000 */
[-C--:B------:R-:W-:Y:S01]  /*1a690*/  FMUL.FTZ R18, R54, R104.reuse ;  /* 0x0000006836127220 */ /* 0x080fe20000410000 */
[----:B------:R-:W-:-:S03]  /*1a6a0*/  FMUL.FTZ R17, R55, R104 ;  /* 0x0000006837117220 */ /* 0x000fc60000410000 */
[----:B------:R0:W-:Y:S01]  /*1a6b0*/  STL [R1+0x4], R16 ;  /* 0x0000041001007387 */ /* 0x0001e20000100800 */
[----:B------:R-:W-:-:S03]  /*1a6c0*/  FADD.FTZ R21, R127, R24 ;  /* 0x000000187f157221 */ /* 0x000fc60000010000 */
[----:B------:R-:W-:Y:S01]  /*1a6d0*/  STL [R1+0x8], R18 ;  /* 0x0000081201007387 */ /* 0x000fe20000100800 */
[----:B0-----:R-:W-:-:S03]  /*1a6e0*/  FMUL.FTZ R16, R58, R104 ;  /* 0x000000683a107220 */ /* 0x001fc60000410000 */
[----:B------:R0:W-:Y:S04]  /*1a6f0*/  STL [R1+0xc], R17 ;  /* 0x00000c1101007387 */ /* 0x0001e80000100800 */
[----:B------:R2:W-:Y:S01]  /*1a700*/  STL [R1+0x10], R16 ;  /* 0x0000101001007387 */ /* 0x0005e20000100800 */
[----:B------:R-:W-:Y:S01]  /*1a710*/  ISETP.GT.AND P2, PT, R15, R29, PT ;  /* 0x0000001d0f00720c */ /* 0x000fe20003f44270 */
[-C--:B0-----:R-:W-:Y:S01]  /*1a720*/  FMUL.FTZ R17, R59, R104.reuse ;  /* 0x000000683b117220 */ /* 0x081fe20000410000 */
[-C--:B--2---:R-:W-:Y:S01]  /*1a730*/  FMUL.FTZ R16, R62, R104.reuse ;  /* 0x000000683e107220 */ /* 0x084fe20000410000 */
[----:B------:R-:W-:Y:S01]  /*1a740*/  FADD.FTZ R128, R128, R21 ;  /* 0x0000001580807221 */ /* 0x000fe20000010000 */
[-C--:B------:R-:W-:Y:S02]  /*1a750*/  FMUL.FTZ R18, R63, R104.reuse ;  /* 0x000000683f127220 */ /* 0x080fe40000410000 */
[----:B------:R0:W-:Y:S04]  /*1a760*/  STL [R1+0x14], R17 ;  /* 0x0000141101007387 */ /* 0x0001e80000100800 */
[----:B------:R2:W-:Y:S01]  /*1a770*/  STL [R1+0x1c], R16 ;  /* 0x00001c1001007387 */ /* 0x0005e20000100800 */
[----:B------:R-:W-:Y:S01]  /*1a780*/  FADD.FTZ R129, R129, R128 ;  /* 0x0000008081817221 */ /* 0x000fe20000010000 */
[----:B0-----:R-:W-:-:S02]  /*1a790*/  FMUL.FTZ R17, R66, R104 ;  /* 0x0000006842117220 */ /* 0x001fc40000410000 */
[----:B------:R0:W-:Y:S01]  /*1a7a0*/  STL [R1+0x20], R18 ;  /* 0x0000201201007387 */ /* 0x0001e20000100800 */
[----:B--2---:R-:W-:-:S03]  /*1a7b0*/  FMUL.FTZ R16, R67, R104 ;  /* 0x0000006843107220 */ /* 0x004fc60000410000 */
[----:B------:R2:W-:Y:S04]  /*1a7c0*/  STL [R1+0x24], R17 ;  /* 0x0000241101007387 */ /* 0x0005e80000100800 */
[----:B------:R3:W-:Y:S01]  /*1a7d0*/  STL [R1+0x30], R16 ;  /* 0x0000301001007387 */ /* 0x0007e20000100800 */
[-C--:B0-----:R-:W-:Y:S01]  /*1a7e0*/  FMUL.FTZ R18, R70, R104.reuse ;  /* 0x0000006846127220 */ /* 0x081fe20000410000 */
[----:B--2---:R-:W-:-:S04]  /*1a7f0*/  FMUL.FTZ R17, R71, R104 ;  /* 0x0000006847117220 */ /* 0x004fc80000410000 */
[----:B------:R0:W-:Y:S01]  /*1a800*/  STL [R1+0x38], R18 ;  /* 0x0000381201007387 */ /* 0x0001e20000100800 */
[----:B---3--:R-:W-:-:S03]  /*1a810*/  FADD.FTZ R16, R130, R129 ;  /* 0x0000008182107221 */ /* 0x008fc60000010000 */
[----:B------:R2:W-:Y:S01]  /*1a820*/  STL [R1+0x34], R17 ;  /* 0x0000341101007387 */ /* 0x0005e20000100800 */
[----:B------:R-:W-:Y:S02]  /*1a830*/  VIADD R15, R15, 0xffffffff ;  /* 0xffffffff0f0f7836 */ /* 0x000fe40000000000 */
[-C--:B------:R-:W-:Y:S01]  /*1a840*/  FMUL.FTZ R106, R26, R104.reuse ;  /* 0x000000681a6a7220 */ /* 0x080fe20000410000 */
[-C--:B------:R-:W-:Y:S01]  /*1a850*/  FMUL.FTZ R107, R27, R104.reuse ;  /* 0x000000681b6b7220 */ /* 0x080fe20000410000 */
        /* <DEDUP_REMOVED lines=12> */
[----:B0-----:R-:W-:-:S02]  /*1a920*/  IMAD.MOV.U32 R18, RZ, RZ, R150 ;  /* 0x000000ffff127224 */ /* 0x001fc400078e0096 */
[----:B------:R-:W-:Y:S02]  /*1a930*/  IMAD.MOV.U32 R19, RZ, RZ, R145 ;  /* 0x000000ffff137224 */ /* 0x000fe400078e0091 */
[----:B--2---:R-:W-:Y:S02]  /*1a940*/  IMAD.MOV.U32 R17, RZ, RZ, R14 ;  /* 0x000000ffff117224 */ /* 0x004fe400078e000e */
[----:B---3--:R-:W-:Y:S01]  /*1a950*/  IMAD.MOV.U32 R16, RZ, RZ, R20 ;  /* 0x000000ffff107224 */ /* 0x008fe200078e0014 */
[----:B-1----:R-:W-:Y:S01]  /*1a960*/  NOP ;  /* 0x0000000000007918 */ /* 0x002fe20000000000 */
[----:B------:R-:W-:Y:S05]  /*1a970*/  @P2 BRA `(.L_x_2466) ;  /* 0xffffffb000f82947 */ /* 0x000fea000383ffff */
.L_x_2455:
[----:B------:R-:W-:Y:S05]  /*1a980*/  WARPSYNC.ALL ;  /* 0x0000000000007948 */ /* 0x000fea0003800000 */
[----:B------:R-:W-:Y:S06]  /*1a990*/  BAR.ARV 0x8, 0x200 ;  /* 0x0208000000007b1d */ /* 0x000fec0000002000 */
[----:B------:R-:W-:Y:S05]  /*1a9a0*/  @!P0 BRA `(.L_x_2467) ;  /* 0x0000000000048947 */ /* 0x000fea0003800000 */
[----:B------:R-:W-:Y:S01]  /*1a9b0*/  BPT.TRAP 0x1 ;  /* 0x000000040000795c */ /* 0x000fe20000300000 */
.L_x_2467:
[----:B------:R-:W-:Y:S01]  /*1a9c0*/  IMAD R6, R145, 0x8, R22 ;  /* 0x0000000891067824 */ /* 0x000fe200078e0216 */
[----:B------:R-:W-:-:S04]  /*1a9d0*/  SHF.L.U32 R3, R150, 0x1f, RZ ;  /* 0x0000001f96037819 */ /* 0x000fc800000006ff */
[----:B------:R1:W2:Y:S01]  /*1a9e0*/  SYNCS.PHASECHK.TRANS64.TRYWAIT P2, [R6+URZ+0x31c50], R3 ;  /* 0x031c5003060075a7 */ /* 0x0002a2000804017f */
[----:B------:R-:W-:Y:S05]  /*1a9f0*/  @!P0 BRA `(.L_x_2468) ;  /* 0x0000000000048947 */ /* 0x000fea0003800000 */
[----:B------:R-:W-:Y:S01]  /*1aa00*/  BPT.TRAP 0x1 ;  /* 0x000000040000795c */ /* 0x000fe20000300000 */
.L_x_2468:
[----:B-----5:R-:W3:Y:S01]  /*1aa10*/  LDL.LU R2, [R1+0xd8] ;  /* 0x0000d80001027983 */ /* 0x020ee20000300800 */
[----:B------:R-:W-:-:S05]  /*1aa20*/  VIADD R22, R22, 0x200 ;  /* 0x0000020016167836 */ /* 0x000fca0000000000 */
[----:B------:R-:W-:-:S04]  /*1aa30*/  SHF.R.U32.HI R22, RZ, 0x4, R22 ;  /* 0x00000004ff167819 */ /* 0x000fc80000011616 */
[----:B------:R-:W-:-:S04]  /*1aa40*/  LOP3.LUT R22, R22, 0x3fff, RZ, 0xc0, !PT ;  /* 0x00003fff16167812 */ /* 0x000fc800078ec0ff */
[----:B------:R-:W-:Y:S02]  /*1aa50*/  LOP3.LUT R22, R22, 0x2400000, RZ, 0xfc, !PT ;  /* 0x0240000016167812 */ /* 0x000fe400078efcff */
[----:B---3--:R-:W-:Y:S01]  /*1aa60*/  LOP3.LUT R4, R2, 0x10000, RZ, 0xfc, !PT ;  /* 0x0001000002047812 */ /* 0x008fe200078efcff */
[----:B--2---:R-:W-:Y:S06]  /*1aa70*/  @P2 BRA `(.L_x_2469) ;  /* 0x0000000000082947 */ /* 0x004fec0003800000 */
[----:B------:R-:W2:Y:S02]  /*1aa80*/  SYNCS.PHASECHK.TRANS64.TRYWAIT P0, [R6+URZ+0x31c50], R3 ;  /* 0x031c5003060075a7 */ /* 0x000ea4000800017f */
[----:B--2---:R-:W-:Y:S05]  /*1aa90*/  @!P0 BRA `(.L_x_2470) ;  /* 0x000000c800d88947 */ /* 0x004fea0003800000 */
.L_x_2469:
[----:B0-----:R-:W3:Y:S01]  /*1aaa0*/  LDL.LU R24, [R1+0x48] ;  /* 0x0000480001187983 */ /* 0x001ee20000300800 */
[----:B------:R-:W-:Y:S01]  /*1aab0*/  IMAD.MOV.U32 R5, RZ, RZ, -0x3ffffff0 ;  /* 0xc0000010ff057424 */ /* 0x000fe200078e00ff */
[----:B------:R-:W-:Y:S05]  /*1aac0*/  WARPSYNC.ALL ;  /* 0x0000000000007948 */ /* 0x000fea0003800000 */
[----:B------:R-:W3:Y:S01]  /*1aad0*/  LDL.LU R25, [R1+0x4c] ;  /* 0x00004c0001197983 */ /* 0x000ee20000300800 */
[----:B------:R-:W-:Y:S01]  /*1aae0*/  IMAD R2, R145, 0x6c0, R22 ;  /* 0x000006c091027824 */ /* 0x000fe200078e0216 */
[----:B------:R-:W-:Y:S01]  /*1aaf0*/  R2UR UR4, R4 ;  /* 0x00000000040472ca */ /* 0x000fe200000e0000 */
[----:B-12---:R-:W-:Y:S01]  /*1ab00*/  IMAD.MOV.U32 R3, RZ, RZ, -0x7fffffe0 ;  /* 0x80000020ff037424 */ /* 0x006fe200078e00ff */
[----:B------:R-:W3:Y:S01]  /*1ab10*/  LDL.LU R28, [R1+0x50] ;  /* 0x00005000011c7983 */ /* 0x000ee20000300800 */
[----:B------:R-:W-:Y:S01]  /*1ab20*/  R2UR UR5, R5 ;  /* 0x00000000050572ca */ /* 0x000fe200000e0000 */
[----:B------:R-:W-:Y:S01]  /*1ab30*/  IMAD.MOV.U32 R26, RZ, RZ, R106 ;  /* 0x000000ffff1a7224 */ /* 0x000fe200078e006a */
[----:B------:R-:W-:Y:S01]  /*1ab40*/  R2UR UR6, R2 ;  /* 0x00000000020672ca */ /* 0x000fe200000e0000 */
[----:B------:R-:W3:Y:S01]  /*1ab50*/  LDL.LU R29, [R1+0x54] ;  /* 0x00005400011d7983 */ /* 0x000ee20000300800 */
[----:B------:R-:W-:-:S03]  /*1ab60*/  R2UR UR7, R3 ;  /* 0x00000000030772ca */ /* 0x000fc600000e0000 */
[----:B------:R-:W3:Y:S04]  /*1ab70*/  LDL.LU R32, [R1+0x58] ;  /* 0x0000580001207983 */ /* 0x000ee80000300800 */
        /* <DEDUP_REMOVED lines=29> */
[----:B------:R-:W3:Y:S01]  /*1ad50*/  LDL.LU R71, [R1+0x34] ;  /* 0x0000340001477983 */ /* 0x000ee20000300800 */
[----:B------:R-:W-:-:S02]  /*1ad60*/  IMAD.MOV.U32 R27, RZ, RZ, R107 ;  /* 0x000000ffff1b7224 */ /* 0x000fc400078e006b */
[----:B------:R-:W-:Y:S01]  /*1ad70*/  IMAD.MOV.U32 R30, RZ, RZ, R137 ;  /* 0x000000ffff1e7224 */ /* 0x000fe200078e0089 */
[----:B------:R-:W2:Y:S01]  /*1ad80*/  LDL.LU R12, [R1+0x18] ;  /* 0x00001800010c7983 */ /* 0x000ea20000300800 */
[----:B------:R-:W-:Y:S02]  /*1ad90*/  IMAD.MOV.U32 R31, RZ, RZ, R138 ;  /* 0x000000ffff1f7224 */ /* 0x000fe400078e008a */
[----:B------:R-:W-:Y:S01]  /*1ada0*/  IMAD.MOV.U32 R34, RZ, RZ, R140 ;  /* 0x000000ffff227224 */ /* 0x000fe200078e008c */
[----:B------:R-:W4:Y:S01]  /*1adb0*/  LDL.LU R7, [R1+0x3c] ;  /* 0x00003c0001077983 */ /* 0x000f220000300800 */
[----:B------:R-:W-:Y:S02]  /*1adc0*/  IMAD.MOV.U32 R35, RZ, RZ, R142 ;  /* 0x000000ffff237224 */ /* 0x000fe400078e008e */
[----:B------:R-:W-:Y:S02]  /*1add0*/  IMAD.MOV.U32 R38, RZ, RZ, R143 ;  /* 0x000000ffff267224 */ /* 0x000fe400078e008f */
[----:B------:R-:W-:-:S02]  /*1ade0*/  IMAD.MOV.U32 R39, RZ, RZ, R146 ;  /* 0x000000ffff277224 */ /* 0x000fc400078e0092 */
[----:B------:R-:W-:Y:S02]  /*1adf0*/  IMAD.MOV.U32 R42, RZ, RZ, R147 ;  /* 0x000000ffff2a7224 */ /* 0x000fe400078e0093 */
[----:B------:R-:W-:Y:S02]  /*1ae00*/  IMAD.MOV.U32 R43, RZ, RZ, R148 ;  /* 0x000000ffff2b7224 */ /* 0x000fe400078e0094 */
[----:B------:R-:W-:Y:S02]  /*1ae10*/  IMAD.MOV.U32 R46, RZ, RZ, R152 ;  /* 0x000000ffff2e7224 */ /* 0x000fe400078e0098 */
[----:B------:R-:W-:Y:S02]  /*1ae20*/  IMAD.MOV.U32 R47, RZ, RZ, R153 ;  /* 0x000000ffff2f7224 */ /* 0x000fe400078e0099 */
[----:B------:R-:W-:Y:S02]  /*1ae30*/  IMAD.MOV.U32 R50, RZ, RZ, R156 ;  /* 0x000000ffff327224 */ /* 0x000fe400078e009c */
[----:B------:R-:W-:-:S02]  /*1ae40*/  VIADD R8, R4, 0x180 ;  /* 0x0000018004087836 */ /* 0x000fc40000000000 */
[----:B------:R-:W-:Y:S02]  /*1ae50*/  VIADD R10, R2, 0x40 ;  /* 0x00000040020a7836 */ /* 0x000fe40000000000 */
[----:B------:R-:W-:Y:S02]  /*1ae60*/  IMAD.MOV.U32 R9, RZ, RZ, -0x3ffffff0 ;  /* 0xc0000010ff097424 */ /* 0x000fe400078e00ff */
[----:B------:R-:W-:Y:S01]  /*1ae70*/  IMAD.MOV.U32 R11, RZ, RZ, -0x7fffffe0 ;  /* 0x80000020ff0b7424 */ /* 0x000fe200078e00ff */
[----:B---3--:R-:W-:-:S06]  /*1ae80*/  WARPGROUP.ARRIVE ;  /* 0x00000000000079c5 */ /* 0x008fcc0000000000 */
[----:B------:R-:W-:Y:S01]  /*1ae90*/  HGMMA.64x96x16.F32.BF16 R24, gdesc[UR4].tnspB, R24, gsb0 ;  /* 0x41600000041879f0 */ /* 0x000fe20008001818 */
        /* <DEDUP_REMOVED lines=70> */
[----:B------:R-:W-:Y:S01]  /*1b300*/  VIADD R2, R2, 0x200 ;  /* 0x0000020002027836 */ /* 0x000fe20000000000 */
[----:B------:R-:W-:Y:S02]  /*1b310*/  WARPGROUP.DEPBAR.LE gsb0, 0x0 ;  /* 0x00008000000079c5 */ /* 0x000fe40000010000 */
[----:B------:R-:W-:-:S09]  /*1b320*/  WARPGROUP.ARRIVE ;  /* 0x00000000000079c5 */ /* 0x000fd20000000000 */
[----:B------:R-:W-:Y:S01]  /*1b330*/  HGMMA.64x96x16.F32.BF16 R24, gdesc[UR4].tnspB, R24, gsb0 ;  /* 0x41600000041879f0 */ /* 0x000fe20008001818 */
[----:B------:R-:W-:Y:S02]  /*1b340*/  R2UR UR6, R2 ;  /* 0x00000000020672ca */ /* 0x000fe400000e0000 */
[----:B--2---:R-:W0:Y:S02]  /*1b350*/  SHFL.BFLY PT, R2, R12, 0x2, 0x1f ;  /* 0x0c401f000c027f89 */ /* 0x004e2400000e0000 */
[----:B0-----:R-:W-:Y:S02]  /*1b360*/  FADD.FTZ R2, R2, R12 ;  /* 0x0000000c02027221 */ /* 0x001fe40000010000 */
[----:B------:R-:W2:Y:S01]  /*1b370*/  LDL.LU R12, [R1+0x118] ;  /* 0x00011800010c7983 */ /* 0x000ea20000300800 */
[----:B------:R-:W-:Y:S02]  /*1b380*/  VIADD R4, R4, 0xc00 ;  /* 0x00000c0004047836 */ /* 0x000fe40000000000 */
[----:B------:R-:W-:-:S02]  /*1b390*/  IMAD.MOV.U32 R5, RZ, RZ, -0x3ffffff0 ;  /* 0xc0000010ff057424 */ /* 0x000fc400078e00ff */
[----:B------:R-:W-:Y:S01]  /*1b3a0*/  IMAD.MOV.U32 R3, RZ, RZ, -0x7fffffe0 ;  /* 0x80000020ff037424 */ /* 0x000fe200078e00ff */
[----:B------:R-:W-:Y:S02]  /*1b3b0*/  R2UR UR4, R4 ;  /* 0x00000000040472ca */ /* 0x000fe400000e0000 */
[----:B------:R-:W-:Y:S02]  /*1b3c0*/  R2UR UR5, R5 ;  /* 0x00000000050572ca */ /* 0x000fe400000e0000 */
[----:B------:R-:W-:Y:S02]  /*1b3d0*/  R2UR UR7, R3 ;  /* 0x00000000030772ca */ /* 0x000fe400000e0000 */
[----:B----4-:R-:W0:Y:S01]  /*1b3e0*/  SHFL.BFLY PT, R3, R7, 0x2, 0x1f ;  /* 0x0c401f0007037f89 */ /* 0x010e2200000e0000 */
[----:B------:R-:W-:Y:S02]  /*1b3f0*/  WARPGROUP.DEPBAR.LE gsb0, 0x0 ;  /* 0x00008000000079c5 */ /* 0x000fe40000010000 */
[----:B------:R-:W-:-:S08]  /*1b400*/  WARPGROUP.ARRIVE ;  /* 0x00000000000079c5 */ /* 0x000fd00000000000 */
[----:B------:R-:W-:Y:S01]  /*1b410*/  HGMMA.64x96x16.F32.BF16 R24, gdesc[UR4].tnspB, R24, gsb0 ;  /* 0x41600000041879f0 */ /* 0x000fe20008001818 */
[----:B0-----:R-:W-:Y:S02]  /*1b420*/  FADD.FTZ R4, R3, R7 ;  /* 0x0000000703047221 */ /* 0x001fe40000010000 */
[----:B------:R-:W0:Y:S04]  /*1b430*/  SHFL.BFLY PT, R3, R2, 0x1, 0x1f ;  /* 0x0c201f0002037f89 */ /* 0x000e2800000e0000 */
[----:B------:R-:W1:Y:S01]  /*1b440*/  SHFL.BFLY PT, R5, R4, 0x1, 0x1f ;  /* 0x0c201f0004057f89 */ /* 0x000e6200000e0000 */
[----:B------:R-:W-:Y:S02]  /*1b450*/  @!P1 VIADD R6, R6, 0x31c60 ;  /* 0x00031c6006069836 */ /* 0x000fe40000000000 */
[----:B0-----:R-:W-:Y:S01]  /*1b460*/  FADD.FTZ R10, R2, R3 ;  /* 0x00000003020a7221 */ /* 0x001fe20000010000 */
[----:B-1----:R-:W-:-:S04]  /*1b470*/  FADD.FTZ R11, R4, R5 ;  /* 0x00000005040b7221 */ /* 0x002fc80000010000 */
[----:B------:R-:W-:Y:S02]  /*1b480*/  FSETP.NE.FTZ.AND P0, PT, R10, RZ, PT ;  /* 0x000000ff0a00720b */ /* 0x000fe40003f15000 */
[----:B------:R-:W-:Y:S02]  /*1b490*/  FSETP.NE.FTZ.AND P3, PT, R11, RZ, PT ;  /* 0x000000ff0b00720b */ /* 0x000fe40003f75000 */
[----:B------:R-:W-:Y:S02]  /*1b4a0*/  CS2R R4, SRZ ;  /* 0x0000000000047805 */ /* 0x000fe4000001ff00 */
[----:B------:R-:W-:-:S07]  /*1b4b0*/  @!P1 PRMT R6, RZ, 0x654, R6 ;  /* 0x00000654ff069816 */ /* 0x000fce0000000006 */
[----:B------:R-:W0:Y:S01]  /*1b4c0*/  @P0 MUFU.LG2 R8, R10 ;  /* 0x0000000a00080308 */ /* 0x000e220000000c00 */
[----:B------:R-:W-:-:S07]  /*1b4d0*/  VIADD R145, R145, 0x1 ;  /* 0x0000000191917836 */ /* 0x000fce0000000000 */
[----:B------:R-:W1:Y:S01]  /*1b4e0*/  @P3 MUFU.LG2 R9, R11 ;  /* 0x0000000b00093308 */ /* 0x000e620000000c00 */
[----:B------:R-:W-:-:S07]  /*1b4f0*/  ISETP.NE.AND P2, PT, R145, 0x2, PT ;  /* 0x000000029100780c */ /* 0x000fce0003f45270 */
[----:B------:R-:W3:Y:S08]  /*1b500*/  @P0 MUFU.RCP R5, R10 ;  /* 0x0000000a00050308 */ /* 0x000ef00000001000 */
[----:B------:R-:W4:Y:S01]  /*1b510*/  @P3 MUFU.RCP R4, R11 ;  /* 0x0000000b00043308 */ /* 0x000f220000001000 */
[----:B------:R-:W-:Y:S01]  /*1b520*/  SEL R3, RZ, 0x1, P2 ;  /* 0x00000001ff037807 */ /* 0x000fe20001000000 */
[----:B------:R-:W-:Y:S01]  /*1b530*/  @P0 FMUL.FTZ R7, R0, 0.69314718246459960938 ;  /* 0x3f31721800070820 */ /* 0x000fe20000410000 */
[----:B0-----:R-:W-:Y:S01]  /*1b540*/  @P0 FMUL.FTZ R8, R8, 0.69314718246459960938 ;  /* 0x3f31721808080820 */ /* 0x001fe20000410000 */
[----:B------:R-:W-:Y:S01]  /*1b550*/  @P3 FMUL.FTZ R0, R0, 0.69314718246459960938 ;  /* 0x3f31721800003820 */ /* 0x000fe20000410000 */
[----:B-1----:R-:W-:Y:S01]  /*1b560*/  @P3 FMUL.FTZ R9, R9, 0.69314718246459960938 ;  /* 0x3f31721809093820 */ /* 0x002fe20000410000 */
[----:B------:R-:W-:Y:S01]  /*1b570*/  LOP3.LUT R150, R150, R3, RZ, 0x3c, !PT ;  /* 0x0000000396967212 */ /* 0x000fe200078e3cff */
[----:B------:R-:W-:-:S02]  /*1b580*/  IMAD.MOV.U32 R2, RZ, RZ, -0x800000 ;  /* 0xff800000ff027424 */ /* 0x000fc400078e00ff */
[----:B------:R-:W-:Y:S01]  /*1b590*/  @P0 FFMA.FTZ R2, R7, R20, R8 ;  /* 0x0000001407020223 */ /* 0x000fe20000010008 */
[----:B------:R-:W-:Y:S02]  /*1b5a0*/  IMAD.MOV.U32 R3, RZ, RZ, -0x800000 ;  /* 0xff800000ff037424 */ /* 0x000fe400078e00ff */
[----:B------:R-:W-:Y:S01]  /*1b5b0*/  @P3 FFMA.FTZ R3, R0, R14, R9 ;  /* 0x0000000e00033223 */ /* 0x000fe20000010009 */
[----:B------:R-:W-:Y:S01]  /*1b5c0*/  PLOP3.LUT P0, PT, PT, PT, PT, 0x8, 0x0 ;  /* 0x000000000000781c */ /* 0x000fe20003f0e170 */
        /* <DEDUP_REMOVED lines=26> */
[-C--:B----4-:R-:W-:Y:S01]  /*1b770*/  FMUL.FTZ R26, R26, R4.reuse ;  /* 0x000000041a1a7220 */ /* 0x090fe20000410000 */
        /* <DEDUP_REMOVED lines=23> */
[----:B------:R-:W-:Y:S01]  /*1b8f0*/  SEL R145, R145, RZ, P2 ;  /* 0x000000ff91917207 */ /* 0x000fe20001000000 */
[----:B--2---:R-:W-:-:S05]  /*1b900*/  VIADD R12, R12, 0x1 ;  /* 0x000000010c0c7836 */ /* 0x004fca0000000000 */
[----:B------:R0:W-:Y:S02]  /*1b910*/  STL [R1+0x118], R12 ;  /* 0x0001180c01007387 */ /* 0x0001e40000100800 */
.L_x_2403:
[----:B------:R-:W-:Y:S05]  /*1b920*/  WARPSYNC.ALL ;  /* 0x0000000000007948 */ /* 0x000fea0003800000 */
[----:B------:R-:W1:Y:S08]  /*1b930*/  S2UR UR5, SR_CgaCtaId ;  /* 0x00000000000579c3 */ /* 0x000e700000008800 */
[----:B------:R-:W-:Y:S06]  /*1b940*/  BAR.SYNC.DEFER_BLOCKING 0x5, 0x200 ;  /* 0x0148000000007b1d */ /* 0x000fec0000010000 */
[----:B------:R-:W-:Y:S01]  /*1b950*/  UMOV UR4, 0x400 ;  /* 0x0000040000047882 */ /* 0x000fe20000000000 */
[----:B------:R-:W-:Y:S01]  /*1b960*/  BSSY B0, `(.L_x_2471) ;  /* 0x00002ba000007945 */ /* 0x000fe20003800000 */
[----:B-1----:R-:W-:-:S06]  /*1b970*/  ULEA UR4, UR5, UR4, 0x18 ;  /* 0x0000000405047291 */ /* 0x002fcc000f8ec03f */
[----:B------:R-:W-:-:S05]  /*1b980*/  IMAD.U32 R22, RZ, RZ, UR4 ;  /* 0x00000004ff167e24 */ /* 0x000fca000f8e00ff */
[----:B------:R1:W2:Y:S01]  /*1b990*/  LDS.128 R104, [R22+0x31cd0] ;  /* 0x031cd00016687984 */ /* 0x0002a20000000c00 */
[----:B------:R-:W-:Y:S06]  /*1b9a0*/  BAR.ARV 0x4, 0x200 ;  /* 0x0108000000007b1d */ /* 0x000fec0000002000 */
[----:B------:R-:W-:Y:S05]  /*1b9b0*/  @P0 BRA `(.L_x_2472) ;  /* 0x0000001c00f00947 */ /* 0x000fea0003800000 */
[----:B------:R-:W3:Y:S01]  /*1b9c0*/  LDL R0, [R1+0x154] ;  /* 0x0001540001007983 */ /* 0x000ee20000100800 */
[----:B------:R-:W-:Y:S01]  /*1b9d0*/  ULDC UR4, c[0x0][0xad4] ;  /* 0x0002b50000047ab9 */ /* 0x000fe20000000800 */
[----:B------:R-:W4:Y:S02]  /*1b9e0*/  S2R R5, SR_SWINHI ;  /* 0x0000000000057919 */ /* 0x000f240000002f00 */
[----:B------:R-:W2:Y:S04]  /*1b9f0*/  LDL.LU R18, [R1+0x108] ;  /* 0x0001080001127983 */ /* 0x000ea80000300800 */
[----:B------:R-:W2:Y:S01]  /*1ba00*/  LDL.LU R78, [R1+0x110] ;  /* 0x00011000014e7983 */ /* 0x000ea20000300800 */
[----:B------:R-:W-:Y:S02]  /*1ba10*/  MOV R20, R22 ;  /* 0x0000001600147202 */ /* 0x000fe40000000f00 */
[----:B----4-:R-:W-:-:S03]  /*1ba20*/  MOV R21, R5 ;  /* 0x0000000500157202 */ /* 0x010fc60000000f00 */
[----:B---3--:R-:W-:-:S03]  /*1ba30*/  IMAD.WIDE R4, R0, 0x2, R20 ;  /* 0x0000000200047825 */ /* 0x008fc600078e0214 */
[----:B------:R-:W-:-:S04]  /*1ba40*/  IADD3 R77, P0, R4, 0x6020, RZ ;  /* 0x00006020044d7810 */ /* 0x000fc80007f1e0ff */
[----:B------:R-:W-:-:S04]  /*1ba50*/  LOP3.LUT R10, R77, 0x180, RZ, 0xc0, !PT ;  /* 0x000001804d0a7812 */ /* 0x000fc800078ec0ff */
[----:B------:R-:W-:-:S04]  /*1ba60*/  SHF.R.U64 R10, R10, 0x3, RZ ;  /* 0x000000030a0a7819 */ /* 0x000fc800000012ff */
[----:B------:R-:W-:Y:S02]  /*1ba70*/  LOP3.LUT R10, R10, R77, RZ, 0x3c, !PT ;  /* 0x0000004d0a0a7212 */ /* 0x000fe400078e3cff */
[----:B------:R-:W3:Y:S01]  /*1ba80*/  LDL.LU R77, [R1+0x114] ;  /* 0x00011400014d7983 */ /* 0x000ee20000300800 */
[----:B------:R-:W-:Y:S01]  /*1ba90*/  IMAD.X R11, RZ, RZ, R5, P0 ;  /* 0x000000ffff0b7224 */ /* 0x000fe200000e0605 */
[----:B--2---:R-:W-:Y:S02]  /*1baa0*/  ISETP.NE.AND P0, PT, R18, RZ, PT ;  /* 0x000000ff1200720c */ /* 0x004fe40003f05270 */
[----:B------:R-:W-:Y:S02]  /*1bab0*/  IADD3 R19, P4, R4, 0x20, RZ ;  /* 0x0000002004137810 */ /* 0x000fe40007f9e0ff */
[----:B------:R-:W-:Y:S01]  /*1bac0*/  SEL R76, R18, UR4, P0 ;  /* 0x00000004124c7c07 */ /* 0x000fe20008000000 */
[----:B------:R-:W-:Y:S05]  /*1bad0*/  WARPSYNC.ALL ;  /* 0x0000000000007948 */ /* 0x000fea0003800000 */
[----:B------:R-:W-:-:S02]  /*1bae0*/  LOP3.LUT R0, R19, 0x180, RZ, 0xc0, !PT ;  /* 0x0000018013007812 */ /* 0x000fc400078ec0ff */
[C---:B------:R-:W-:Y:S02]  /*1baf0*/  LOP3.LUT R7, R4.reuse, 0x180, RZ, 0xc0, !PT ;  /* 0x0000018004077812 */ /* 0x040fe400078ec0ff */
[C---:B------:R-:W-:Y:S02]  /*1bb00*/  IADD3 R73, P3, R4.reuse, 0x3000, RZ ;  /* 0x0000300004497810 */ /* 0x040fe40007f7e0ff */
[C---:B------:R-:W-:Y:S02]  /*1bb10*/  IADD3 R75, P2, R4.reuse, 0x3020, RZ ;  /* 0x00003020044b7810 */ /* 0x040fe40007f5e0ff */
[----:B------:R-:W-:Y:S01]  /*1bb20*/  IADD3 R8, P1, R4, 0x6000, RZ ;  /* 0x0000600004087810 */ /* 0x000fe20007f3e0ff */
[----:B------:R-:W-:Y:S01]  /*1bb30*/  IMAD.X R13, RZ, RZ, R5, P4 ;  /* 0x000000ffff0d7224 */ /* 0x000fe200020e0605 */
[----:B------:R-:W-:Y:S01]  /*1bb40*/  SHF.R.U64 R0, R0, 0x3, RZ ;  /* 0x0000000300007819 */ /* 0x000fe200000012ff */
[----:B------:R-:W-:Y:S01]  /*1bb50*/  ULDC.64 UR6, c[0x0][0xc08] ;  /* 0x0003020000067ab9 */ /* 0x000fe20000000a00 */
[----:B------:R-:W-:Y:S01]  /*1bb60*/  SHF.R.U64 R7, R7, 0x3, RZ ;  /* 0x0000000307077819 */ /* 0x000fe200000012ff */
[----:B------:R-:W-:Y:S01]  /*1bb70*/  ULDC.64 UR4, c[0x0][0xc00] ;  /* 0x0003000000047ab9 */ /* 0x000fe20000000a00 */
[----:B0-----:R-:W-:-:S02]  /*1bb80*/  LOP3.LUT R12, R0, R19, RZ, 0x3c, !PT ;  /* 0x00000013000c7212 */ /* 0x001fc400078e3cff */
[----:B------:R-:W-:Y:S02]  /*1bb90*/  LOP3.LUT R0, R73, 0x180, RZ, 0xc0, !PT ;  /* 0x0000018049007812 */ /* 0x000fe400078ec0ff */
[----:B------:R-:W-:Y:S02]  /*1bba0*/  LOP3.LUT R4, R7, R4, RZ, 0x3c, !PT ;  /* 0x0000000407047212 */ /* 0x000fe400078e3cff */
[----:B------:R-:W-:Y:S02]  /*1bbb0*/  LOP3.LUT R6, R75, 0x180, RZ, 0xc0, !PT ;  /* 0x000001804b067812 */ /* 0x000fe400078ec0ff */
[----:B------:R-:W-:Y:S02]  /*1bbc0*/  LOP3.LUT R7, R8, 0x180, RZ, 0xc0, !PT ;  /* 0x0000018008077812 */ /* 0x000fe400078ec0ff */
[----:B------:R-:W-:Y:S01]  /*1bbd0*/  SHF.R.U64 R0, R0, 0x3, RZ ;  /* 0x0000000300007819 */ /* 0x000fe200000012ff */
[----:B------:R-:W-:Y:S01]  /*1bbe0*/  IMAD.X R15, RZ, RZ, R5, P3 ;  /* 0x000000ffff0f7224 */ /* 0x000fe200018e0605 */
[----:B------:R-:W-:-:S02]  /*1bbf0*/  SHF.R.U64 R6, R6, 0x3, RZ ;  /* 0x0000000306067819 */ /* 0x000fc400000012ff */
[----:B------:R-:W-:Y:S02]  /*1bc00*/  SHF.R.U64 R7, R7, 0x3, RZ ;  /* 0x0000000307077819 */ /* 0x000fe400000012ff */
[----:B------:R-:W-:Y:S01]  /*1bc10*/  LOP3.LUT R14, R0, R73, RZ, 0x3c, !PT ;  /* 0x00000049000e7212 */ /* 0x000fe200078e3cff */
[--C-:B------:R-:W-:Y:S01]  /*1bc20*/  IMAD.X R17, RZ, RZ, R5.reuse, P2 ;  /* 0x000000ffff117224 */ /* 0x100fe200010e0605 */
[----:B------:R-:W-:Y:S01]  /*1bc30*/  LOP3.LUT R16, R6, R75, RZ, 0x3c, !PT ;  /* 0x0000004b06107212 */ /* 0x000fe200078e3cff */
[----:B------:R-:W-:Y:S01]  /*1bc40*/  IMAD.X R9, RZ, RZ, R5, P1 ;  /* 0x000000ffff097224 */ /* 0x000fe200008e0605 */
[----:B------:R-:W-:Y:S02]  /*1bc50*/  LOP3.LUT R8, R7, R8, RZ, 0x3c, !PT ;  /* 0x0000000807087212 */ /* 0x000fe400078e3cff */
[----:B------:R-:W-:Y:S02]  /*1bc60*/  MOV R0, R4 ;  /* 0x0000000400007202 */ /* 0x000fe40000000f00 */
[----:B------:R-:W-:-:S02]  /*1bc70*/  F2FP.BF16.F32.PACK_AB R4, R25, R24 ;  /* 0x000000181904723e */ /* 0x000fc400000010ff */
[----:B------:R-:W-:Y:S02]  /*1bc80*/  F2FP.BF16.F32.PACK_AB R5, R27, R26 ;  /* 0x0000001a1b05723e */ /* 0x000fe400000010ff */
[----:B------:R-:W-:Y:S02]  /*1bc90*/  F2FP.BF16.F32.PACK_AB R6, R29, R28 ;  /* 0x0000001c1d06723e */ /* 0x000fe400000010ff */
[----:B------:R-:W-:Y:S01]  /*1bca0*/  F2FP.BF16.F32.PACK_AB R7, R31, R30 ;  /* 0x0000001e1f07723e */ /* 0x000fe200000010ff */
[----:B------:R-:W-:Y:S01]  /*1bcb0*/  BAR.SYNC.DEFER_BLOCKING 0x1, 0x180 ;  /* 0x0046000000007b1d */ /* 0x000fe20000010000 */
[----:B------:R-:W-:Y:S02]  /*1bcc0*/  MOV R75, R12 ;  /* 0x0000000c004b7202 */ /* 0x000fe40000000f00 */
[----:B------:R-:W-:Y:S02]  /*1bcd0*/  MOV R73, R14 ;  /* 0x0000000e00497202 */ /* 0x000fe40000000f00 */
[----:B------:R-:W-:-:S02]  /*1bce0*/  F2FP.BF16.F32.PACK_AB R12, R33, R32 ;  /* 0x00000020210c723e */ /* 0x000fc400000010ff */
[----:B------:R-:W-:Y:S02]  /*1bcf0*/  F2FP.BF16.F32.PACK_AB R13, R35, R34 ;  /* 0x00000022230d723e */ /* 0x000fe400000010ff */
[----:B------:R-:W-:Y:S02]  /*1bd00*/  F2FP.BF16.F32.PACK_AB R14, R37, R36 ;  /* 0x00000024250e723e */ /* 0x000fe400000010ff */
[----:B------:R-:W-:Y:S02]  /*1bd10*/  F2FP.BF16.F32.PACK_AB R15, R39, R38 ;  /* 0x00000026270f723e */ /* 0x000fe400000010ff */
[----:B------:R-:W-:Y:S02]  /*1bd20*/  MOV R74, R16 ;  /* 0x00000010004a7202 */ /* 0x000fe40000000f00 */
[----:B------:R-:W-:Y:S02]  /*1bd30*/  F2FP.BF16.F32.PACK_AB R16, R41, R40 ;  /* 0x000000282910723e */ /* 0x000fe400000010ff */
[----:B------:R-:W-:-:S02]  /*1bd40*/  F2FP.BF16.F32.PACK_AB R17, R43, R42 ;  /* 0x0000002a2b11723e */ /* 0x000fc400000010ff */
[----:B------:R-:W-:Y:S02]  /*1bd50*/  F2FP.BF16.F32.PACK_AB R18, R45, R44 ;  /* 0x0000002c2d12723e */ /* 0x000fe400000010ff */
[----:B------:R-:W-:Y:S02]  /*1bd60*/  F2FP.BF16.F32.PACK_AB R19, R47, R46 ;  /* 0x0000002e2f13723e */ /* 0x000fe400000010ff */
[----:B------:R-:W-:Y:S01]  /*1bd70*/  MOV R72, R8 ;  /* 0x0000000800487202 */ /* 0x000fe20000000f00 */
[----:B------:R0:W-:Y:S01]  /*1bd80*/  STSM.16.M88.4 [R0], R4 ;  /* 0x0000000400007844 */ /* 0x0001e20000000200 */
[----:B------:R-:W-:Y:S02]  /*1bd90*/  F2FP.BF16.F32.PACK_AB R8, R57, R56 ;  /* 0x000000383908723e */ /* 0x000fe400000010ff */
[----:B------:R-:W-:Y:S01]  /*1bda0*/  F2FP.BF16.F32.PACK_AB R9, R59, R58 ;  /* 0x0000003a3b09723e */ /* 0x000fe200000010ff */
[----:B------:R2:W-:Y:S01]  /*1bdb0*/  STSM.16.M88.4 [R75], R12 ;  /* 0x0000000c4b007844 */ /* 0x0005e20000000200 */
[----:B------:R-:W-:-:S03]  /*1bdc0*/  ISETP.NE.U32.AND P3, PT, RZ, UR6, PT ;  /* 0x00000006ff007c0c */ /* 0x000fc6000bf65070 */
[----:B------:R4:W-:Y:S01]  /*1bdd0*/  STSM.16.M88.4 [R73], R16 ;  /* 0x0000001049007844 */ /* 0x0009e20000000200 */
[----:B0-----:R-:W-:Y:S02]  /*1bde0*/  MOV R0, R10 ;  /* 0x0000000a00007202 */ /* 0x001fe40000000f00 */
[----:B------:R-:W-:Y:S02]  /*1bdf0*/  F2FP.BF16.F32.PACK_AB R4, R49, R48 ;  /* 0x000000303104723e */ /* 0x000fe400000010ff */
[----:B------:R-:W-:Y:S02]  /*1be00*/  F2FP.BF16.F32.PACK_AB R5, R51, R50 ;  /* 0x000000323305723e */ /* 0x000fe400000010ff */
        /* <DEDUP_REMOVED lines=8> */
[----:B------:R-:W-:Y:S04]  /*1be90*/  STSM.16.M88.4 [R74], R4 ;  /* 0x000000044a007844 */ /* 0x000fe80000000200 */
[----:B------:R0:W-:Y:S01]  /*1bea0*/  STSM.16.M88.4 [R72], R8 ;  /* 0x0000000848007844 */ /* 0x0001e20000000200 */
[----:B------:R-:W-:-:S03]  /*1beb0*/  ISETP.NE.AND.EX P3, PT, RZ, UR7, PT, P3 ;  /* 0x00000007ff007c0c */ /* 0x000fc6000bf65330 */
[----:B------:R2:W-:Y:S01]  /*1bec0*/  STSM.16.M88.4 [R0], R12 ;  /* 0x0000000c00007844 */ /* 0x0005e20000000200 */
[----:B------:R-:W-:Y:S01]  /*1bed0*/  BAR.SYNC.DEFER_BLOCKING 0x1, 0x180 ;  /* 0x0046000000007b1d */ /* 0x000fe20000010000 */
[----:B------:R-:W-:Y:S02]  /*1bee0*/  ISETP.NE.U32.AND P0, PT, RZ, UR4, PT ;  /* 0x00000004ff007c0c */ /* 0x000fe4000bf05070 */
[----:B----4-:R-:W-:Y:S02]  /*1bef0*/  IADD3 R16, P1, R78, UR4, RZ ;  /* 0x000000044e107c10 */ /* 0x010fe4000ff3e0ff */
[----:B------:R-:W-:Y:S01]  /*1bf00*/  ISETP.NE.AND.EX P0, PT, RZ, UR5, PT, P0 ;  /* 0x00000005ff007c0c */ /* 0x000fe2000bf05300 */
[----:B------:R-:W-:Y:S01]  /*1bf10*/  IMAD.MOV.U32 R73, RZ, RZ, RZ ;  /* 0x000000ffff497224 */ /* 0x000fe200078e00ff */
[----:B------:R-:W-:Y:S01]  /*1bf20*/  ISETP.GT.AND P2, PT, R76, 0x1, PT ;  /* 0x000000014c00780c */ /* 0x000fe20003f44270 */
[----:B0-----:R-:W-:Y:S01]  /*1bf30*/  IMAD.MOV.U32 R10, RZ, RZ, 0x9b8 ;  /* 0x000009b8ff0a7424 */ /* 0x001fe200078e00ff */
[----:B--2---:R-:W0:Y:S01]  /*1bf40*/  LDC R0, c[0x0][0xbe8] ;  /* 0x0002fa00ff007b82 */ /* 0x004e220000000800 */
[----:B---3--:R-:W-:-:S02]  /*1bf50*/  IADD3.X R17, R77, UR5, RZ, P1, !PT ;  /* 0x000000054d117c10 */ /* 0x008fc40008ffe4ff */
[----:B------:R-:W-:Y:S01]  /*1bf60*/  @P3 IADD3 R18, P1, R78, UR6, RZ ;  /* 0x000000064e123c10 */ /* 0x000fe2000ff3e0ff */
[----:B------:R-:W-:Y:S02]  /*1bf70*/  ULDC UR6, c[0x0][0xa88] ;  /* 0x0002a20000067ab9 */ /* 0x000fe40000000800 */
[----:B------:R-:W-:Y:S01]  /*1bf80*/  IMAD.U32 R75, RZ, RZ, UR6 ;  /* 0x00000006ff4b7e24 */ /* 0x000fe2000f8e00ff */
[----:B------:R-:W-:Y:S02]  /*1bf90*/  @P3 IADD3.X R19, R77, UR7, RZ, P1, !PT ;  /* 0x000000074d133c10 */ /* 0x000fe40008ffe4ff */
[----:B------:R2:W5:Y:S04]  /*1bfa0*/  @P0 LDG.E R73, desc[UR60][R16.64] ;  /* 0x0000003c10490981 */ /* 0x000568000c1e1900 */
[----:B------:R2:W5:Y:S01]  /*1bfb0*/  @P3 LDG.E R75, desc[UR60][R18.64] ;  /* 0x0000003c124b3981 */ /* 0x000562000c1e1900 */
[----:B------:R-:W-:-:S04]  /*1bfc0*/  SEL R10, R10, 0x978, P2 ;  /* 0x000009780a0a7807 */ /* 0x000fc80001000000 */
[----:B------:R2:W3:Y:S08]  /*1bfd0*/  LDC.64 R4, c[0x0][R10+0x220] ;  /* 0x000088000a047b82 */ /* 0x0004f00000000a00 */
[----:B------:R2:W4:Y:S08]  /*1bfe0*/  LDC.64 R6, c[0x0][R10+0x218] ;  /* 0x000086000a067b82 */ /* 0x0005300000000a00 */
[----:B------:R2:W1:Y:S01]  /*1bff0*/  LDC.64 R8, c[0x0][R10+0x228] ;  /* 0x00008a000a087b82 */ /* 0x0004620000000a00 */
[----:B0-----:R-:W-:Y:S01]  /*1c000*/  ISETP.NE.AND P1, PT, R0, 0x1, PT ;  /* 0x000000010000780c */ /* 0x001fe20003f25270 */
[----:B------:R-:W-:-:S12]  /*1c010*/  @P3 BRA `(.L_x_2473) ;  /* 0x0000000000103947 */ /* 0x000fd80003800000 */
[----:B------:R-:W-:Y:S05]  /*1c020*/  @!P0 BRA `(.L_x_2473) ;  /* 0x00000000000c8947 */ /* 0x000fea0003800000 */
[----:B------:R-:W2:Y:S04]  /*1c030*/  LDG.E R12, desc[UR60][R16.64] ;  /* 0x0000003c100c7981 */ /* 0x000ea8000c1e1900 */
[----:B-----5:R-:W2:Y:S02]  /*1c040*/  LDG.E R75, desc[UR60][R16.64+0x4] ;  /* 0x0000043c104b7981 */ /* 0x020ea4000c1e1900 */
[----:B--2---:R-:W-:-:S07]  /*1c050*/  IMAD.IADD R75, R75, 0x1, -R12 ;  /* 0x000000014b4b7824 */ /* 0x004fce00078e0a0c */
.L_x_2473:
[----:B------:R-:W3:Y:S01]  /*1c060*/  LDL.LU R12, [R1+0x10c] ;  /* 0x00010c00010c7983 */ /* 0x000ee20000300800 */
[----:B--2---:R-:W0:Y:S03]  /*1c070*/  LDC.64 R10, c[0x0][R10+0x210] ;  /* 0x000084000a0a7b82 */ /* 0x004e260000000a00 */
[----:B------:R-:W2:Y:S04]  /*1c080*/  LDL.LU R17, [R1+0x134] ;  /* 0x0001340001117983 */ /* 0x000ea80000300800 */
[----:B------:R-:W4:Y:S01]  /*1c090*/  LDL R74, [R1+0x104] ;  /* 0x00010400014a7983 */ /* 0x000f220000100800 */
[----:B------:R-:W-:Y:S01]  /*1c0a0*/  ISETP.NE.U32.AND P0, PT, RZ, UR4, PT ;  /* 0x00000004ff007c0c */ /* 0x000fe2000bf05070 */
[----:B------:R-:W1:Y:S02]  /*1c0b0*/  @P1 LDC R14, c[0x0][0xbec] ;  /* 0x0002fb00ff0e1b82 */ /* 0x000e640000000800 */
[----:B------:R-:W4:Y:S04]  /*1c0c0*/  LDL R16, [R1+0x100] ;  /* 0x0001000001107983 */ /* 0x000f280000100800 */
[----:B------:R-:W4:Y:S02]  /*1c0d0*/  LDL R76, [R1+0xf4] ;  /* 0x0000f400014c7983 */ /* 0x000f240000100800 */
[----:B------:R-:W0:Y:S02]  /*1c0e0*/  @P1 LDC R81, c[0x0][0xbf0] ;  /* 0x0002fc00ff511b82 */ /* 0x000e240000000800 */
[----:B------:R-:W4:Y:S04]  /*1c0f0*/  LDL R72, [R1+0x120] ;  /* 0x0001200001487983 */ /* 0x000f280000100800 */
[----:B------:R-:W4:Y:S04]  /*1c100*/  LDL R78, [R1+0x150] ;  /* 0x00015000014e7983 */ /* 0x000f280000100800 */
[----:B------:R-:W4:Y:S01]  /*1c110*/  LDL R18, [R1+0x13c] ;  /* 0x00013c0001127983 */ /* 0x000f220000100800 */
[----:B------:R-:W-:-:S04]  /*1c120*/  ISETP.NE.AND.EX P0, PT, RZ, UR5, PT, P0 ;  /* 0x00000005ff007c0c */ /* 0x000fc8000bf05300 */
[----:B---3--:R-:W-:Y:S02]  /*1c130*/  SEL R15, R12, RZ, !P0 ;  /* 0x000000ff0c0f7207 */ /* 0x008fe40004000000 */
[----:B------:R-:W3:Y:S01]  /*1c140*/  LDC.64 R12, c[0x0][0xba8] ;  /* 0x0002ea00ff0c7b82 */ /* 0x000ee20000000a00 */
[----:B--2---:R-:W-:Y:S02]  /*1c150*/  SEL R17, R17, RZ, !P0 ;  /* 0x000000ff11117207 */ /* 0x004fe40004000000 */
[----:B------:R-:W-:Y:S02]  /*1c160*/  IMAD R5, R5, R15, RZ ;  /* 0x0000000f05057224 */ /* 0x000fe400078e02ff */
[-C--:B----4-:R-:W-:Y:S02]  /*1c170*/  IMAD R77, R7, R74.reuse, RZ ;  /* 0x0000004a074d7224 */ /* 0x090fe400078e02ff */
[----:B------:R-:W-:Y:S02]  /*1c180*/  IMAD R79, R4, R17, R5 ;  /* 0x00000011044f7224 */ /* 0x000fe400078e0205 */
[----:B------:R-:W-:-:S04]  /*1c190*/  IMAD.WIDE.U32 R6, R6, R74, RZ ;  /* 0x0000004a06067225 */ /* 0x000fc800078e00ff */
[----:B------:R-:W-:-:S04]  /*1c1a0*/  IMAD.WIDE.U32 R4, R4, R15, RZ ;  /* 0x0000000f04047225 */ /* 0x000fc800078e00ff */
[----:B------:R-:W-:Y:S01]  /*1c1b0*/  IMAD.IADD R17, R16, 0x1, R76 ;  /* 0x0000000110117824 */ /* 0x000fe200078e024c */
[----:B-----5:R-:W-:-:S03]  /*1c1c0*/  IADD3 R6, P0, P3, R4, R6, R73 ;  /* 0x0000000604067210 */ /* 0x020fc60007b1e049 */
[----:B-1----:R-:W-:Y:S01]  /*1c1d0*/  @P1 IMAD.HI.U32 R4, R17, R14, RZ ;  /* 0x0000000e11041227 */ /* 0x002fe200078e00ff */
[----:B------:R-:W-:Y:S01]  /*1c1e0*/  SEL R19, R72, RZ, P2 ;  /* 0x000000ff48137207 */ /* 0x000fe20001000000 */
[----:B---3--:R-:W1:Y:S02]  /*1c1f0*/  @!P2 LDC R12, c[0x0][0xb50] ;  /* 0x0002d400ff0cab82 */ /* 0x008e640000000800 */
[----:B------:R-:W-:Y:S02]  /*1c200*/  IMAD.IADD R79, R5, 0x1, R79 ;  /* 0x00000001054f7824 */ /* 0x000fe400078e024f */
[----:B------:R-:W-:Y:S01]  /*1c210*/  IMAD.MOV.U32 R5, RZ, RZ, R17 ;  /* 0x000000ffff057224 */ /* 0x000fe200078e0011 */
[----:B0-----:R-:W-:Y:S01]  /*1c220*/  @P1 SHF.R.U32.HI R5, RZ, R81, R4 ;  /* 0x00000051ff051219 */ /* 0x001fe20000011604 */
[----:B------:R-:W-:Y:S01]  /*1c230*/  IMAD.IADD R7, R7, 0x1, R77 ;  /* 0x0000000107077824 */ /* 0x000fe200078e024d */
[----:B------:R-:W-:Y:S01]  /*1c240*/  SHF.R.S32.HI R14, RZ, 0x1f, R73 ;  /* 0x0000001fff0e7819 */ /* 0x000fe20000011449 */
[-C--:B------:R-:W-:Y:S01]  /*1c250*/  IMAD R77, R9, R19.reuse, RZ ;  /* 0x00000013094d7224 */ /* 0x080fe200078e02ff */
[----:B------:R-:W0:Y:S01]  /*1c260*/  @!P2 LDC R13, c[0x0][0xb54] ;  /* 0x0002d500ff0dab82 */ /* 0x000e220000000800 */
[----:B------:R-:W-:Y:S01]  /*1c270*/  IMAD.WIDE.U32 R8, R8, R19, RZ ;  /* 0x0000001308087225 */ /* 0x000fe200078e00ff */
[----:B------:R-:W-:-:S03]  /*1c280*/  IADD3.X R7, R79, R7, R14, P0, P3 ;  /* 0x000000074f077210 */ /* 0x000fc600007e640e */
[----:B------:R-:W-:Y:S01]  /*1c290*/  IMAD.MOV R16, RZ, RZ, -R5 ;  /* 0x000000ffff107224 */ /* 0x000fe200078e0a05 */
[----:B------:R-:W-:Y:S01]  /*1c2a0*/  IADD3 R8, P0, P3, R5, R6, R8 ;  /* 0x0000000605087210 */ /* 0x000fe20007b1e008 */
[----:B------:R-:W-:Y:S01]  /*1c2b0*/  IMAD.IADD R77, R9, 0x1, R77 ;  /* 0x00000001094d7824 */ /* 0x000fe200078e024d */
[----:B------:R-:W-:Y:S01]  /*1c2c0*/  SHF.R.S32.HI R4, RZ, 0x1f, R5 ;  /* 0x0000001fff047819 */ /* 0x000fe20000011405 */
[----:B------:R-:W-:-:S03]  /*1c2d0*/  IMAD R5, R0, R16, R17 ;  /* 0x0000001000057224 */ /* 0x000fc600078e0211 */
[----:B------:R-:W-:Y:S01]  /*1c2e0*/  IADD3.X R9, R4, R7, R77, P0, P3 ;  /* 0x0000000704097210 */ /* 0x000fe200007e644d */
[-C--:B------:R-:W-:Y:S01]  /*1c2f0*/  IMAD R4, R11, R5.reuse, RZ ;  /* 0x000000050b047224 */ /* 0x080fe200078e02ff */
[----:B------:R-:W-:Y:S01]  /*1c300*/  SHF.R.S32.HI R7, RZ, 0x1f, R5 ;  /* 0x0000001fff077819 */ /* 0x000fe20000011405 */
[----:B------:R-:W-:-:S04]  /*1c310*/  IMAD.WIDE.U32 R8, R10, R5, R8 ;  /* 0x000000050a087225 */ /* 0x000fc800078e0008 */
[----:B------:R-:W-:Y:S01]  /*1c320*/  IMAD R7, R10, R7, R4 ;  /* 0x000000070a077224 */ /* 0x000fe200078e0204 */
[----:B-1----:R-:W-:-:S03]  /*1c330*/  LEA R12, P0, R8, R12, 0x2 ;  /* 0x0000000c080c7211 */ /* 0x002fc600078010ff */
[----:B------:R-:W-:-:S05]  /*1c340*/  IMAD.IADD R4, R9, 0x1, R7 ;  /* 0x0000000109047824 */ /* 0x000fca00078e0207 */
[----:B0-----:R-:W-:Y:S01]  /*1c350*/  LEA.HI.X R13, R8, R13, R4, 0x2, P0 ;  /* 0x0000000d080d7211 */ /* 0x001fe200000f1404 */
[----:B------:R-:W-:Y:S01]  /*1c360*/  SHFL.IDX PT, R6, R12, 0x1, 0x1c1f ;  /* 0x003c1f000c067f89 */ /* 0x000fe200000e0000 */
[----:B------:R-:W-:-:S03]  /*1c370*/  IMAD.IADD R19, R78, 0x1, R76 ;  /* 0x000000014e137824 */ /* 0x000fc600078e024c */
        /* <DEDUP_REMOVED lines=11> */
[----:B------:R-:W0:Y:S01]  /*1c430*/  S2R R18, SR_TID.X ;  /* 0x0000000000127919 */ /* 0x000e220000002100 */
[----:B------:R-:W1:Y:S01]  /*1c440*/  @P1 LDC R13, c[0x0][0xbec] ;  /* 0x0002fb00ff0d1b82 */ /* 0x000e620000000800 */
[----:B------:R-:W-:-:S07]  /*1c450*/  ULDC.64 UR4, c[0x0][0xaa0] ;  /* 0x0002a80000047ab9 */ /* 0x000fce0000000a00 */
[----:B------:R-:W2:Y:S01]  /*1c460*/  @P1 LDC R41, c[0x0][0xbf0] ;  /* 0x0002fc00ff291b82 */ /* 0x000ea20000000800 */
[----:B0-----:R-:W-:-:S05]  /*1c470*/  VIADD R2, R18, 0xffffff80 ;  /* 0xffffff8012027836 */ /* 0x001fca0000000000 */
        /* <DEDUP_REMOVED lines=8> */
[----:B------:R-:W-:Y:S01]  /*1c500*/  IADD3 R3, P5, R20, 0x7800, RZ ;  /* 0x0000780014037810 */ /* 0x000fe20007fbe0ff */
[----:B------:R-:W-:Y:S01]  /*1c510*/  IMAD R14, R14, UR4, RZ ;  /* 0x000000040e0e7c24 */ /* 0x000fe2000f8e02ff */
[----:B------:R-:W-:Y:S02]  /*1c520*/  LOP3.LUT R5, R20, 0x180, RZ, 0xc0, !PT ;  /* 0x0000018014057812 */ /* 0x000fe400078ec0ff */
[----:B------:R-:W-:Y:S01]  /*1c530*/  LOP3.LUT R2, R3, 0x180, RZ, 0xc0, !PT ;  /* 0x0000018003027812 */ /* 0x000fe200078ec0ff */
[----:B------:R-:W-:Y:S01]  /*1c540*/  IMAD R11, R73, UR5, R14 ;  /* 0x00000005490b7c24 */ /* 0x000fe2000f8e020e */
[----:B------:R-:W-:Y:S01]  /*1c550*/  SHF.R.U64 R5, R5, 0x3, RZ ;  /* 0x0000000305057819 */ /* 0x000fe200000012ff */
[----:B------:R-:W-:Y:S01]  /*1c560*/  IMAD.X R37, RZ, RZ, R21, P5 ;  /* 0x000000ffff257224 */ /* 0x000fe200028e0615 */
[----:B------:R-:W-:Y:S02]  /*1c570*/  SHF.R.U64 R2, R2, 0x3, RZ ;  /* 0x0000000302027819 */ /* 0x000fe400000012ff */
[----:B------:R-:W-:-:S02]  /*1c580*/  IADD3 R17, P0, R20, 0x1800, RZ ;  /* 0x0000180014117810 */ /* 0x000fc40007f1e0ff */
[----:B------:R-:W-:Y:S01]  /*1c590*/  LOP3.LUT R36, R2, R3, RZ, 0x3c, !PT ;  /* 0x0000000302247212 */ /* 0x000fe200078e3cff */
[----:B------:R-:W-:Y:S01]  /*1c5a0*/  IMAD.WIDE.U32 R2, R73, UR4, RZ ;  /* 0x0000000449027c25 */ /* 0x000fe2000f8e00ff */
[C---:B------:R-:W-:Y:S01]  /*1c5b0*/  IADD3 R25, P2, R20.reuse, 0x3000, RZ ;  /* 0x0000300014197810 */ /* 0x040fe20007f5e0ff */
[----:B------:R-:W-:Y:S01]  /*1c5c0*/  ULDC.64 UR4, c[0x0][0xae8] ;  /* 0x0002ba0000047ab9 */ /* 0x000fe20000000a00 */
[C---:B------:R-:W-:Y:S02]  /*1c5d0*/  IADD3 R29, P3, R20.reuse, 0x4800, RZ ;  /* 0x00004800141d7810 */ /* 0x040fe40007f7e0ff */
[----:B------:R-:W-:Y:S01]  /*1c5e0*/  IADD3 R33, P4, R20, 0x6000, RZ ;  /* 0x0000600014217810 */ /* 0x000fe20007f9e0ff */
[----:B------:R-:W-:Y:S01]  /*1c5f0*/  IMAD.IADD R3, R3, 0x1, R11 ;  /* 0x0000000103037824 */ /* 0x000fe200078e020b */
[----:B------:R-:W-:Y:S01]  /*1c600*/  LOP3.LUT R20, R5, R20, RZ, 0x3c, !PT ;  /* 0x0000001405147212 */ /* 0x000fe200078e3cff */
[----:B------:R-:W-:Y:S01]  /*1c610*/  IMAD R11, R43, 0x60, R10 ;  /* 0x000000602b0b7824 */ /* 0x000fe200078e020a */
[----:B------:R-:W-:Y:S01]  /*1c620*/  LOP3.LUT R16, R17, 0x180, RZ, 0xc0, !PT ;  /* 0x0000018011107812 */ /* 0x000fe200078ec0ff */
[----:B------:R-:W5:Y:S01]  /*1c630*/  LD.E.128 R36, desc[UR60][R36.64] ;  /* 0x0000003c24247980 */ /* 0x000f62000c101d00 */
[----:B------:R-:W-:-:S02]  /*1c640*/  LOP3.LUT R24, R25, 0x180, RZ, 0xc0, !PT ;  /* 0x0000018019187812 */ /* 0x000fc400078ec0ff */
[----:B------:R-:W-:Y:S01]  /*1c650*/  LOP3.LUT R28, R29, 0x180, RZ, 0xc0, !PT ;  /* 0x000001801d1c7812 */ /* 0x000fe200078ec0ff */
[----:B------:R0:W5:Y:S01]  /*1c660*/  LD.E.128 R4, desc[UR60][R20.64] ;  /* 0x0000003c14047980 */ /* 0x000162000c101d00 */
[----:B------:R-:W-:Y:S02]  /*1c670*/  LOP3.LUT R32, R33, 0x180, RZ, 0xc0, !PT ;  /* 0x0000018021207812 */ /* 0x000fe400078ec0ff */
[----:B------:R-:W-:Y:S02]  /*1c680*/  SHF.R.U64 R16, R16, 0x3, RZ ;  /* 0x0000000310107819 */ /* 0x000fe400000012ff */
[----:B------:R-:W-:Y:S02]  /*1c690*/  SHF.R.U64 R24, R24, 0x3, RZ ;  /* 0x0000000318187819 */ /* 0x000fe400000012ff */
[----:B------:R-:W-:Y:S02]  /*1c6a0*/  SHF.R.U64 R28, R28, 0x3, RZ ;  /* 0x000000031c1c7819 */ /* 0x000fe400000012ff */
[----:B------:R-:W-:Y:S01]  /*1c6b0*/  SHF.R.U64 R32, R32, 0x3, RZ ;  /* 0x0000000320207819 */ /* 0x000fe200000012ff */
[----:B0-----:R-:W-:Y:S01]  /*1c6c0*/  IMAD.IADD R20, R76, 0x1, R11 ;  /* 0x000000014c147824 */ /* 0x001fe200078e020b */
[----:B------:R-:W-:Y:S01]  /*1c6d0*/  LOP3.LUT R16, R16, R17, RZ, 0x3c, !PT ;  /* 0x0000001110107212 */ /* 0x000fe200078e3cff */
[----:B------:R-:W-:Y:S01]  /*1c6e0*/  IMAD.WIDE.U32 R2, R74, UR4, R2 ;  /* 0x000000044a027c25 */ /* 0x000fe2000f8e0002 */
[----:B------:R-:W-:-:S02]  /*1c6f0*/  LOP3.LUT R24, R24, R25, RZ, 0x3c, !PT ;  /* 0x0000001918187212 */ /* 0x000fc400078e3cff */
[----:B------:R-:W-:Y:S01]  /*1c700*/  LOP3.LUT R28, R28, R29, RZ, 0x3c, !PT ;  /* 0x0000001d1c1c7212 */ /* 0x000fe200078e3cff */
[----:B-1----:R-:W-:Y:S01]  /*1c710*/  @P1 IMAD.HI.U32 R12, R20, R13, RZ ;  /* 0x0000000d140c1227 */ /* 0x002fe200078e00ff */
[----:B------:R-:W-:Y:S02]  /*1c720*/  LOP3.LUT R32, R32, R33, RZ, 0x3c, !PT ;  /* 0x0000002120207212 */ /* 0x000fe400078e3cff */
[----:B------:R-:W-:Y:S01]  /*1c730*/  SHF.R.S32.HI R14, RZ, 0x1f, R15 ;  /* 0x0000001fff0e7819 */ /* 0x000fe2000001140f */
[--C-:B------:R-:W-:Y:S02]  /*1c740*/  IMAD.X R17, RZ, RZ, R21.reuse, P0 ;  /* 0x000000ffff117224 */ /* 0x100fe400000e0615 */
[--C-:B------:R-:W-:Y:S02]  /*1c750*/  IMAD.X R25, RZ, RZ, R21.reuse, P2 ;  /* 0x000000ffff197224 */ /* 0x100fe400010e0615 */
[--C-:B------:R-:W-:Y:S02]  /*1c760*/  IMAD.X R29, RZ, RZ, R21.reuse, P3 ;  /* 0x000000ffff1d7224 */ /* 0x100fe400018e0615 */
[----:B------:R-:W-:Y:S01]  /*1c770*/  IMAD.X R33, RZ, RZ, R21, P4 ;  /* 0x000000ffff217224 */ /* 0x000fe200020e0615 */
[----:B------:R-:W5:Y:S01]  /*1c780*/  LD.E.128 R16, desc[UR60][R16.64] ;  /* 0x0000003c10107980 */ /* 0x000f62000c101d00 */
[----:B------:R-:W-:Y:S01]  /*1c790*/  IMAD R3, R74, UR5, R3 ;  /* 0x000000054a037c24 */ /* 0x000fe2000f8e0203 */
[----:B------:R-:W-:Y:S01]  /*1c7a0*/  ULDC.64 UR4, c[0x0][0xaf0] ;  /* 0x0002bc0000047ab9 */ /* 0x000fe20000000a00 */
[----:B------:R-:W-:Y:S01]  /*1c7b0*/  IMAD.MOV.U32 R11, RZ, RZ, R20 ;  /* 0x000000ffff0b7224 */ /* 0x000fe200078e0014 */
[----:B--2---:R-:W-:Y:S01]  /*1c7c0*/  @P1 SHF.R.U32.HI R11, RZ, R41, R12 ;  /* 0x00000029ff0b1219 */ /* 0x004fe2000001160c */
        /* <DEDUP_REMOVED lines=8> */
[----:B------:R-:W-:Y:S01]  /*1c850*/  IMAD.MOV R15, RZ, RZ, -R11 ;  /* 0x000000ffff0f7224 */ /* 0x000fe200078e0a0b */
[----:B------:R-:W-:Y:S01]  /*1c860*/  @!PT LDS RZ, [RZ] ;  /* 0x00000000fffff984 */ /* 0x000fe20000000800 */
[----:B------:R-:W-:Y:S01]  /*1c870*/  @!PT LDS RZ, [RZ] ;  /* 0x00000000fffff984 */ /* 0x000fe20000000800 */
[----:B------:R-:W-:Y:S01]  /*1c880*/  @!PT LDS RZ, [RZ] ;  /* 0x00000000fffff984 */ /* 0x000fe20000000800 */
[----:B------:R-:W-:Y:S01]  /*1c890*/  @!PT LDS RZ, [RZ] ;  /* 0x00000000fffff984 */ /* 0x000fe20000000800 */
[----:B------:R0:W-:Y:S06]  /*1c8a0*/  MEMBAR.ALL.CTA ;  /* 0x0000000000007992 */ /* 0x0001ec0000008000 */
[----:B0-----:R-:W0:Y:S01]  /*1c8b0*/  FENCE.VIEW.ASYNC.S ;  /* 0x00000000000073c6 */ /* 0x001e220000000000 */
[----:B------:R-:W-:-:S02]  /*1c8c0*/  IMAD.IADD R3, R3, 0x1, R13 ;  /* 0x0000000103037824 */ /* 0x000fc400078e020d */
[----:B------:R-:W-:Y:S02]  /*1c8d0*/  IMAD R12, R12, UR4, RZ ;  /* 0x000000040c0c7c24 */ /* 0x000fe4000f8e02ff */
        /* <DEDUP_REMOVED lines=24> */
.L_x_2683:
        /* <DEDUP_REMOVED lines=9> */
[CC--:B--2---:R-:W-:Y:S02]  /*1caf0*/  @!P1 LEA R12, P3, R40.reuse, R14.reuse, 0x1 ;  /* 0x0000000e280c9211 */ /* 0x0c4fe400078608ff */
[----:B------:R-:W-:Y:S01]  /*1cb00*/  @!P2 LEA R20, P4, R43, R14, 0x1 ;  /* 0x0000000e2b14a211 */ /* 0x000fe200078808ff */
[----:B------:R-:W-:Y:S01]  /*1cb10*/  @!P0 IMAD.WIDE R10, R9, 0x2, R14 ;  /* 0x00000002090a8825 */ /* 0x000fe200078e020e */
[-C--:B------:R-:W-:Y:S02]  /*1cb20*/  @!P1 LEA.HI.X R13, R40, R3.reuse, R42, 0x1, P3 ;  /* 0x00000003280d9211 */ /* 0x080fe400018f0c2a */
[----:B------:R-:W-:Y:S02]  /*1cb30*/  @!P2 LEA.HI.X R21, R43, R3, R44, 0x1, P4 ;  /* 0x000000032b15a211 */ /* 0x000fe400020f0c2c */
[----:B-----5:R3:W-:Y:S04]  /*1cb40*/  @!P0 ST.E.128 desc[UR60][R10.64], R4 ;  /* 0x000000040a008985 */ /* 0x0207e8000c101d3c */
[----:B------:R3:W-:Y:S04]  /*1cb50*/  @!P1 ST.E.128 desc[UR60][R12.64], R24 ;  /* 0x000000180c009985 */ /* 0x0007e8000c101d3c */
[----:B------:R3:W-:Y:S02]  /*1cb60*/  @!P2 ST.E.128 desc[UR60][R20.64], R32 ;  /* 0x000000201400a985 */ /* 0x0007e4000c101d3c */
.L_x_2477:
[----:B------:R-:W-:Y:S05]  /*1cb70*/  BSYNC B1 ;  /* 0x0000000000017941 */ /* 0x000fea0003800000 */
.L_x_2476:
[----:B------:R-:W-:-:S03]  /*1cb80*/  UMOV UR4, 0xffffffff ;  /* 0xffffffff00047882 */ /* 0x000fc60000000000 */
[----:B------:R-:W-:Y:S05]  /*1cb90*/  BRA.DIV UR4, `(.L_x_2478) ;  /* 0x000000aa04e07947 */ /* 0x000fea000b800000 */
[----:B-1----:R1:W4:Y:S04]  /*1cba0*/  SHFL.IDX PT, R3, R2, 0x1, 0x1c1f ;  /* 0x003c1f0002037f89 */ /* 0x00232800000e0000 */
[----:B--2---:R1:W2:Y:S02]  /*1cbb0*/  SHFL.IDX PT, R14, R0, 0x1, 0x1c1f ;  /* 0x003c1f00000e7f89 */ /* 0x0042a400000e0000 */
.L_x_2687:
[----:B---3-5:R-:W-:-:S05]  /*1cbc0*/  VIADD R5, R41, 0x60 ;  /* 0x0000006029057836 */ /* 0x028fca0000000000 */
[----:B------:R-:W-:-:S13]  /*1cbd0*/  ISETP.GE.AND P0, PT, R5, R8, PT ;  /* 0x000000080500720c */ /* 0x000fda0003f06270 */
[----:B------:R-:W-:Y:S05]  /*1cbe0*/  @P0 BRA `(.L_x_2479) ;  /* 0x0000001800440947 */ /* 0x000fea0003800000 */
[----:B------:R-:W-:Y:S02]  /*1cbf0*/  ULDC UR4, c[0x0][0xac8] ;  /* 0x0002b20000047ab9 */ /* 0x000fe40000000800 */
[----:B------:R-:W-:Y:S02]  /*1cc00*/  ISETP.GE.AND P1, PT, R9, UR4, PT ;  /* 0x0000000409007c0c */ /* 0x000fe4000bf26270 */
[----:B------:R-:W-:-:S11]  /*1cc10*/  ISETP.GE.AND P2, PT, R40, UR4, PT ;  /* 0x0000000428007c0c */ /* 0x000fd6000bf46270 */
[----:B012---:R-:W-:Y:S02]  /*1cc20*/  @!P1 IMAD.MOV.U32 R2, RZ, RZ, R14 ;  /* 0x000000ffff029224 */ /* 0x007fe400078e000e */
[C---:B------:R-:W-:Y:S02]  /*1cc30*/  @!P2 LEA R6, P0, R40.reuse, R14, 0x1 ;  /* 0x0000000e2806a211 */ /* 0x040fe400078008ff */
        /* <DEDUP_REMOVED lines=10> */
.L_x_2474:
[----:B------:R-:W-:Y:S01]  /*1cce0*/  ULDC.64 UR4, c[0x0][0xb08] ;  /* 0x0002c20000047ab9 */ /* 0x000fe20000000a00 */
[----:B0-----:R-:W0:Y:S01]  /*1ccf0*/  @P1 LDC R6, c[0x0][0xbec] ;  /* 0x0002fb00ff061b82 */ /* 0x001e220000000800 */
[----:B------:R-:W-:Y:S01]  /*1cd00*/  IMAD R14, R14, UR4, RZ ;  /* 0x000000040e0e7c24 */ /* 0x000fe2000f8e02ff */
[----:B------:R-:W-:Y:S01]  /*1cd10*/  SHF.R.S32.HI R4, RZ, 0x1f, R15 ;  /* 0x0000001fff047819 */ /* 0x000fe2000001140f */
[----:B------:R-:W-:-:S04]  /*1cd20*/  IMAD.WIDE.U32 R2, R73, UR4, RZ ;  /* 0x0000000449027c25 */ /* 0x000fc8000f8e00ff */
[----:B------:R-:W-:Y:S01]  /*1cd30*/  IMAD R73, R73, UR5, R14 ;  /* 0x0000000549497c24 */ /* 0x000fe2000f8e020e */
[----:B------:R-:W1:Y:S01]  /*1cd40*/  @P1 LDC R11, c[0x0][0xbf0] ;  /* 0x0002fc00ff0b1b82 */ /* 0x000e620000000800 */
[----:B------:R-:W-:Y:S01]  /*1cd50*/  ULDC.64 UR4, c[0x0][0xb38] ;  /* 0x0002ce0000047ab9 */ /* 0x000fe20000000a00 */
[----:B------:R-:W-:Y:S02]  /*1cd60*/  IMAD.MOV.U32 R5, RZ, RZ, R17 ;  /* 0x000000ffff057224 */ /* 0x000fe400078e0011 */
[----:B------:R-:W-:Y:S02]  /*1cd70*/  IMAD.IADD R3, R3, 0x1, R73 ;  /* 0x0000000103037824 */ /* 0x000fe400078e0249 */
        /* <DEDUP_REMOVED lines=20> */
[----:B------:R-:W-:Y:S01]  /*1cec0*/  IMAD.WIDE.U32 R2, R5, UR4, R2 ;  /* 0x0000000405027c25 */ /* 0x000fe2000f8e0002 */
[----:B------:R-:W-:-:S03]  /*1ced0*/  SHF.R.S32.HI R0, RZ, 0x1f, R7 ;  /* 0x0000001fff007819 */ /* 0x000fc60000011407 */
[----:B------:R-:W-:Y:S01]  /*1cee0*/  IMAD R11, R5, UR5, R4 ;  /* 0x00000005050b7c24 */ /* 0x000fe2000f8e0204 */
[----:B------:R-:W-:Y:S02]  /*1cef0*/  ULDC.64 UR4, c[0x0][0xb28] ;  /* 0x0002ca0000047ab9 */ /* 0x000fe40000000a00 */
[----:B------:R-:W-:Y:S02]  /*1cf00*/  IMAD R0, R0, UR4, RZ ;  /* 0x0000000400007c24 */ /* 0x000fe4000f8e02ff */
[----:B------:R-:W-:Y:S02]  /*1cf10*/  IMAD.IADD R3, R3, 0x1, R11 ;  /* 0x0000000103037824 */ /* 0x000fe400078e020b */
        /* <DEDUP_REMOVED lines=10> */
.L_x_2690:
        /* <DEDUP_REMOVED lines=23> */
[-C--:B------:R-:W-:Y:S01]  /*1d130*/  @!P0 LEA.HI.X R7, R21, R3.reuse, R76, 0x2, P2 ;  /* 0x0000000315078211 */ /* 0x080fe200010f144c */
[----:B------:R-:W-:Y:S01]  /*1d140*/  VIADD R15, R72, 0x30 ;  /* 0x00000030480f7836 */ /* 0x000fe20000000000 */
[----:B------:R-:W-:Y:S02]  /*1d150*/  ISETP.GE.AND P2, PT, R74, UR4, PT ;  /* 0x000000044a007c0c */ /* 0x000fe4000bf46270 */
[----:B------:R-:W-:Y:S02]  /*1d160*/  @!P3 LEA.HI.X R11, R18, R3, R20, 0x2, P1 ;  /* 0x00000003120bb211 */ /* 0x000fe400008f1414 */
[----:B------:R-:W-:Y:S01]  /*1d170*/  ISETP.GE.AND P1, PT, R73, UR4, PT ;  /* 0x0000000449007c0c */ /* 0x000fe2000bf26270 */
[----:B------:R-:W-:Y:S01]  /*1d180*/  @!P0 ST.E.64 desc[UR60][R6.64], R28 ;  /* 0x0000001c06008985 */ /* 0x000fe2000c101b3c */
[----:B------:R-:W-:Y:S01]  /*1d190*/  @!P4 LEA R12, P5, R16, R14, 0x2 ;  /* 0x0000000e100cc211 */ /* 0x000fe200078a10ff */
[----:B------:R-:W-:Y:S01]  /*1d1a0*/  VIADD R21, R72, 0x38 ;  /* 0x0000003848157836 */ /* 0x000fe20000000000 */
[----:B------:R-:W-:-:S02]  /*1d1b0*/  ISETP.GE.AND P0, PT, R15, UR4, PT ;  /* 0x000000040f007c0c */ /* 0x000fc4000bf06270 */
[-C--:B------:R-:W-:Y:S01]  /*1d1c0*/  @!P4 LEA.HI.X R13, R16, R3.reuse, R17, 0x2, P5 ;  /* 0x00000003100dc211 */ /* 0x080fe200028f1411 */
[----:B------:R-:W-:Y:S01]  /*1d1d0*/  @!P3 ST.E.64 desc[UR60][R10.64], R32 ;  /* 0x000000200a00b985 */ /* 0x000fe2000c101b3c */
[----:B------:R-:W-:Y:S01]  /*1d1e0*/  ISETP.GE.AND P3, PT, R21, UR4, PT ;  /* 0x0000000415007c0c */ /* 0x000fe2000bf66270 */
[----:B-1----:R-:W-:Y:S01]  /*1d1f0*/  VIADD R25, R72, 0x40 ;  /* 0x0000004048197836 */ /* 0x002fe20000000000 */
[CC--:B------:R-:W-:Y:S01]  /*1d200*/  @!P2 LEA R16, P5, R74.reuse, R14.reuse, 0x2 ;  /* 0x0000000e4a10a211 */ /* 0x0c0fe200078a10ff */
[----:B------:R1:W-:Y:S01]  /*1d210*/  @!P4 ST.E.64 desc[UR60][R12.64], R36 ;  /* 0x000000240c00c985 */ /* 0x0003e2000c101b3c */
[----:B------:R-:W-:Y:S02]  /*1d220*/  SHF.R.S32.HI R20, RZ, 0x1f, R73 ;  /* 0x0000001fff147819 */ /* 0x000fe40000011449 */
[----:B------:R-:W-:Y:S02]  /*1d230*/  @!P1 LEA R18, P4, R73, R14, 0x2 ;  /* 0x0000000e49129211 */ /* 0x000fe400078810ff */
[----:B------:R-:W-:-:S02]  /*1d240*/  @!P2 LEA.HI.X R17, R74, R3, R75, 0x2, P5 ;  /* 0x000000034a11a211 */ /* 0x000fc400028f144b */
[-C--:B------:R-:W-:Y:S02]  /*1d250*/  @!P1 LEA.HI.X R19, R73, R3.reuse, R20, 0x2, P4 ;  /* 0x0000000349139211 */ /* 0x080fe400020f1414 */
[----:B------:R-:W-:Y:S02]  /*1d260*/  SHF.R.S32.HI R24, RZ, 0x1f, R15 ;  /* 0x0000001fff187819 */ /* 0x000fe4000001140f */
[----:B------:R-:W-:Y:S02]  /*1d270*/  @!P0 LEA R4, P5, R15, R14, 0x2 ;  /* 0x0000000e0f048211 */ /* 0x000fe400078a10ff */
[----:B------:R-:W-:Y:S01]  /*1d280*/  ISETP.GE.AND P4, PT, R25, UR4, PT ;  /* 0x0000000419007c0c */ /* 0x000fe2000bf86270 */
[C---:B-1----:R-:W-:Y:S01]  /*1d290*/  VIADD R13, R72.reuse, 0x48 ;  /* 0x00000048480d7836 */ /* 0x042fe20000000000 */
[----:B------:R1:W-:Y:S01]  /*1d2a0*/  @!P2 ST.E.64 desc[UR60][R16.64], R40 ;  /* 0x000000281000a985 */ /* 0x0003e2000c101b3c */
[----:B------:R-:W-:Y:S01]  /*1d2b0*/  @!P0 LEA.HI.X R5, R15, R3, R24, 0x2, P5 ;  /* 0x000000030f058211 */ /* 0x000fe200028f1418 */
[----:B------:R-:W-:Y:S01]  /*1d2c0*/  VIADD R24, R72, 0x50 ;  /* 0x0000005048187836 */ /* 0x000fe20000000000 */
[----:B------:R-:W-:Y:S01]  /*1d2d0*/  SHF.R.S32.HI R12, RZ, 0x1f, R21 ;  /* 0x0000001fff0c7819 */ /* 0x000fe20000011415 */
[----:B------:R2:W-:Y:S01]  /*1d2e0*/  @!P1 ST.E.64 desc[UR60][R18.64], R44 ;  /* 0x0000002c12009985 */ /* 0x0005e2000c101b3c */
[----:B------:R-:W-:-:S02]  /*1d2f0*/  ISETP.GE.AND P2, PT, R13, UR4, PT ;  /* 0x000000040d007c0c */ /* 0x000fc4000bf46270 */
[----:B------:R-:W-:Y:S01]  /*1d300*/  @!P3 LEA R6, P1, R21, R14, 0x2 ;  /* 0x0000000e1506b211 */ /* 0x000fe200078210ff */
[----:B------:R-:W-:-:S03]  /*1d310*/  VIADD R15, R72, 0x58 ;  /* 0x00000058480f7836 */ /* 0x000fc60000000000 */
[-C--:B------:R-:W-:Y:S02]  /*1d320*/  @!P3 LEA.HI.X R7, R21, R3.reuse, R12, 0x2, P1 ;  /* 0x000000031507b211 */ /* 0x080fe400008f140c */
[----:B------:R-:W-:Y:S01]  /*1d330*/  ISETP.GE.AND P1, PT, R24, UR4, PT ;  /* 0x0000000418007c0c */ /* 0x000fe2000bf26270 */
[----:B------:R3:W-:Y:S01]  /*1d340*/  @!P0 ST.E.64 desc[UR60][R4.64], R48 ;  /* 0x0000003004008985 */ /* 0x0007e2000c101b3c */
[----:B------:R-:W-:Y:S02]  /*1d350*/  SHF.R.S32.HI R20, RZ, 0x1f, R25 ;  /* 0x0000001fff147819 */ /* 0x000fe40000011419 */
[----:B------:R-:W-:Y:S02]  /*1d360*/  @!P4 LEA R10, P5, R25, R14, 0x2 ;  /* 0x0000000e190ac211 */ /* 0x000fe400078a10ff */
[----:B------:R-:W-:Y:S02]  /*1d370*/  ISETP.GE.AND P0, PT, R15, UR4, PT ;  /* 0x000000040f007c0c */ /* 0x000fe4000bf06270 */
[----:B------:R-:W-:-:S02]  /*1d380*/  @!P4 LEA.HI.X R11, R25, R3, R20, 0x2, P5 ;  /* 0x00000003190bc211 */ /* 0x000fc400028f1414 */
[----:B-1----:R-:W-:Y:S02]  /*1d390*/  SHF.R.S32.HI R16, RZ, 0x1f, R13 ;  /* 0x0000001fff107819 */ /* 0x002fe4000001140d */
[CC--:B------:R-:W-:Y:S02]  /*1d3a0*/  @!P2 LEA R12, P5, R13.reuse, R14.reuse, 0x2 ;  /* 0x0000000e0d0ca211 */ /* 0x0c0fe400078a10ff */
[----:B------:R-:W-:Y:S02]  /*1d3b0*/  SHF.R.S32.HI R17, RZ, 0x1f, R24 ;  /* 0x0000001fff117819 */ /* 0x000fe40000011418 */
[----:B------:R-:W-:Y:S02]  /*1d3c0*/  @!P2 LEA.HI.X R13, R13, R3, R16, 0x2, P5 ;  /* 0x000000030d0da211 */ /* 0x000fe400028f1410 */
[----:B------:R-:W-:Y:S02]  /*1d3d0*/  @!P1 LEA R16, P5, R24, R14, 0x2 ;  /* 0x0000000e18109211 */ /* 0x000fe400078a10ff */
[----:B--2---:R-:W-:-:S02]  /*1d3e0*/  SHF.R.S32.HI R18, RZ, 0x1f, R15 ;  /* 0x0000001fff127819 */ /* 0x004fc4000001140f */
[-C--:B------:R-:W-:Y:S02]  /*1d3f0*/  @!P1 LEA.HI.X R17, R24, R3.reuse, R17, 0x2, P5 ;  /* 0x0000000318119211 */ /* 0x080fe400028f1411 */
[C---:B------:R-:W-:Y:S01]  /*1d400*/  @!P0 LEA R14, P5, R15.reuse, R14, 0x2 ;  /* 0x0000000e0f0e8211 */ /* 0x040fe200078a10ff */
[----:B------:R3:W-:Y:S03]  /*1d410*/  @!P3 ST.E.64 desc[UR60][R6.64], R52 ;  /* 0x000000340600b985 */ /* 0x0007e6000c101b3c */
[----:B------:R-:W-:Y:S01]  /*1d420*/  @!P0 LEA.HI.X R15, R15, R3, R18, 0x2, P5 ;  /* 0x000000030f0f8211 */ /* 0x000fe200028f1412 */
[----:B------:R3:W-:Y:S04]  /*1d430*/  @!P4 ST.E.64 desc[UR60][R10.64], R56 ;  /* 0x000000380a00c985 */ /* 0x0007e8000c101b3c */
[----:B------:R3:W-:Y:S04]  /*1d440*/  @!P2 ST.E.64 desc[UR60][R12.64], R60 ;  /* 0x0000003c0c00a985 */ /* 0x0007e8000c101b3c */
[----:B------:R3:W-:Y:S04]  /*1d450*/  @!P1 ST.E.64 desc[UR60][R16.64], R64 ;  /* 0x0000004010009985 */ /* 0x0007e8000c101b3c */
[----:B------:R3:W-:Y:S02]  /*1d460*/  @!P0 ST.E.64 desc[UR60][R14.64], R68 ;  /* 0x000000440e008985 */ /* 0x0007e4000c101b3c */
.L_x_2482:
[----:B------:R-:W-:Y:S05]  /*1d470*/  BSYNC B1 ;  /* 0x0000000000017941 */ /* 0x000fea0003800000 */
.L_x_2481:
[----:B------:R-:W-:-:S03]  /*1d480*/  UMOV UR4, 0xffffffff ;  /* 0xffffffff00047882 */ /* 0x000fc60000000000 */
[----:B------:R-:W-:Y:S05]  /*1d490*/  BRA.DIV UR4, `(.L_x_2483) ;  /* 0x000000a6041c7947 */ /* 0x000fea000b800000 */
[----:B-1----:R1:W4:Y:S04]  /*1d4a0*/  SHFL.IDX PT, R3, R2, 0x1, 0x1c1f ;  /* 0x003c1f0002037f89 */ /* 0x00232800000e0000 */
[----:B--23--:R1:W2:Y:S02]  /*1d4b0*/  SHFL.IDX PT, R14, R0, 0x1, 0x1c1f ;  /* 0x003c1f00000e7f89 */ /* 0x00c2a400000e0000 */
.L_x_2694:
[----:B------:R-:W-:-:S13]  /*1d4c0*/  ISETP.GE.AND P0, PT, R9, R8, PT ;  /* 0x000000080900720c */ /* 0x000fda0003f06270 */
[----:B------:R-:W-:Y:S05]  /*1d4d0*/  @P0 BRA `(.L_x_2479) ;  /* 0x0000001000080947 */ /* 0x000fea0003800000 */
[----:B------:R-:W3:Y:S01]  /*1d4e0*/  LDL R10, [R1+0x130] ;  /* 0x00013000010a7983 */ /* 0x000ee20000100800 */
[----:B------:R-:W-:-:S03]  /*1d4f0*/  ULDC UR4, c[0x0][0xac8] ;  /* 0x0002b20000047ab9 */ /* 0x000fc60000000800 */
[----:B------:R-:W5:Y:S04]  /*1d500*/  LDL R19, [R1+0xf0] ;  /* 0x0000f00001137983 */ /* 0x000f680000100800 */
[----:B------:R-:W4:Y:S04]  /*1d510*/  LDL R12, [R1+0x12c] ;  /* 0x00012c00010c7983 */ /* 0x000f280000100800 */
[----:B------:R-:W2:Y:S04]  /*1d520*/  LDL R11, [R1+0x14c] ;  /* 0x00014c00010b7983 */ /* 0x000ea80000100800 */
[----:B------:R-:W2:Y:S04]  /*1d530*/  LDL R17, [R1+0x128] ;  /* 0x0001280001117983 */ /* 0x000ea80000100800 */
[----:B01----:R-:W2:Y:S04]  /*1d540*/  LDL R0, [R1+0x124] ;  /* 0x0001240001007983 */ /* 0x003ea80000100800 */
[----:B------:R-:W2:Y:S04]  /*1d550*/  LDL R13, [R1+0x148] ;  /* 0x00014800010d7983 */ /* 0x000ea80000100800 */
[----:B------:R-:W2:Y:S04]  /*1d560*/  LDL R20, [R1+0x11c] ;  /* 0x00011c0001147983 */ /* 0x000ea80000100800 */
[----:B------:R-:W2:Y:S04]  /*1d570*/  LDL R18, [R1+0x144] ;  /* 0x0001440001127983 */ /* 0x000ea80000100800 */
[----:B------:R-:W2:Y:S01]  /*1d580*/  LDL R16, [R1+0x140] ;  /* 0x0001400001107983 */ /* 0x000ea20000100800 */
[----:B---3--:R-:W-:-:S02]  /*1d590*/  ISETP.GE.AND P1, PT, R10, UR4, PT ;  /* 0x000000040a007c0c */ /* 0x008fc4000bf26270 */
[----:B-----5:R-:W-:Y:S02]  /*1d5a0*/  ISETP.GE.AND P5, PT, R19, UR4, PT ;  /* 0x0000000413007c0c */ /* 0x020fe4000bfa6270 */
[----:B----4-:R-:W-:-:S09]  /*1d5b0*/  ISETP.GE.AND P0, PT, R12, UR4, PT ;  /* 0x000000040c007c0c */ /* 0x010fd2000bf06270 */
[CC--:B--2---:R-:W-:Y:S02]  /*1d5c0*/  @!P1 LEA R6, P2, R10.reuse, R14.reuse, 0x2 ;  /* 0x0000000e0a069211 */ /* 0x0c4fe400078410ff */
        /* <DEDUP_REMOVED lines=13> */
[----:B------:R-:W-:Y:S01]  /*1d6a0*/  VIADD R2, R19, 0x38 ;  /* 0x0000003813027836 */ /* 0x000fe20000000000 */
[CC--:B------:R-:W-:Y:S02]  /*1d6b0*/  @!P3 LEA R10, P5, R17.reuse, R14.reuse, 0x2 ;  /* 0x0000000e110ab211 */ /* 0x0c0fe400078a10ff */
[CC--:B------:R-:W-:Y:S02]  /*1d6c0*/  @!P4 LEA R12, P2, R0.reuse, R14.reuse, 0x2 ;  /* 0x0000000e000cc211 */ /* 0x0c0fe400078410ff */
[-C--:B------:R-:W-:Y:S02]  /*1d6d0*/  @!P3 LEA.HI.X R11, R17, R3.reuse, R18, 0x2, P5 ;  /* 0x00000003110bb211 */ /* 0x080fe400028f1412 */
[----:B------:R-:W-:Y:S01]  /*1d6e0*/  @!P4 LEA.HI.X R13, R0, R3, R16, 0x2, P2 ;  /* 0x00000003000dc211 */ /* 0x000fe200010f1410 */
[C---:B------:R-:W-:Y:S01]  /*1d6f0*/  VIADD R0, R19.reuse, 0x40 ;  /* 0x0000004013007836 */ /* 0x040fe20000000000 */
[----:B------:R-:W-:Y:S01]  /*1d700*/  ISETP.GE.AND P2, PT, R2, UR4, PT ;  /* 0x0000000402007c0c */ /* 0x000fe2000bf46270 */
[----:B------:R3:W-:Y:S01]  /*1d710*/  @!P3 ST.E.64 desc[UR60][R10.64], R38 ;  /* 0x000000260a00b985 */ /* 0x0007e2000c101b3c */
[----:B------:R-:W-:Y:S01]  /*1d720*/  SHF.R.S32.HI R16, RZ, 0x1f, R20 ;  /* 0x0000001fff107819 */ /* 0x000fe20000011414 */
[----:B------:R-:W-:Y:S01]  /*1d730*/  VIADD R17, R19, 0x48 ;  /* 0x0000004813117836 */ /* 0x000fe20000000000 */
[----:B------:R-:W-:Y:S01]  /*1d740*/  ISETP.GE.AND P3, PT, R0, UR4, PT ;  /* 0x0000000400007c0c */ /* 0x000fe2000bf66270 */
[----:B------:R4:W-:Y:S01]  /*1d750*/  @!P4 ST.E.64 desc[UR60][R12.64], R42 ;  /* 0x0000002a0c00c985 */ /* 0x0009e2000c101b3c */
[----:B0-----:R-:W-:-:S02]  /*1d760*/  @!P1 LEA R4, P4, R20, R14, 0x2 ;  /* 0x0000000e14049211 */ /* 0x001fc400078810ff */
[----:B------:R-:W-:Y:S02]  /*1d770*/  SHF.R.S32.HI R18, RZ, 0x1f, R15 ;  /* 0x0000001fff127819 */ /* 0x000fe4000001140f */
[C---:B-1----:R-:W-:Y:S02]  /*1d780*/  @!P0 LEA R6, P5, R15.reuse, R14, 0x2 ;  /* 0x0000000e0f068211 */ /* 0x042fe400078a10ff */
[-C--:B------:R-:W-:Y:S02]  /*1d790*/  @!P1 LEA.HI.X R5, R20, R3.reuse, R16, 0x2, P4 ;  /* 0x0000000314059211 */ /* 0x080fe400020f1410 */
[----:B------:R-:W-:Y:S01]  /*1d7a0*/  @!P0 LEA.HI.X R7, R15, R3, R18, 0x2, P5 ;  /* 0x000000030f078211 */ /* 0x000fe200028f1412 */
[----:B------:R-:W-:Y:S01]  /*1d7b0*/  VIADD R15, R19, 0x50 ;  /* 0x00000050130f7836 */ /* 0x000fe20000000000 */
[----:B------:R-:W-:Y:S01]  /*1d7c0*/  ISETP.GE.AND P5, PT, R17, UR4, PT ;  /* 0x0000000411007c0c */ /* 0x000fe2000bfa6270 */
[----:B------:R0:W-:Y:S01]  /*1d7d0*/  @!P1 ST.E.64 desc[UR60][R4.64], R46 ;  /* 0x0000002e04009985 */ /* 0x0001e2000c101b3c */
[----:B--2---:R-:W-:-:S02]  /*1d7e0*/  SHF.R.S32.HI R9, RZ, 0x1f, R2 ;  /* 0x0000001fff097819 */ /* 0x004fc40000011402 */
[CC--:B------:R-:W-:Y:S02]  /*1d7f0*/  @!P2 LEA R8, P4, R2.reuse, R14.reuse, 0x2 ;  /* 0x0000000e0208a211 */ /* 0x0c0fe400078810ff */
[----:B------:R-:W-:Y:S02]  /*1d800*/  ISETP.GE.AND P1, PT, R15, UR4, PT ;  /* 0x000000040f007c0c */ /* 0x000fe4000bf26270 */
[----:B------:R-:W-:Y:S02]  /*1d810*/  @!P2 LEA.HI.X R9, R2, R3, R9, 0x2, P4 ;  /* 0x000000030209a211 */ /* 0x000fe400020f1409 */
[----:B------:R-:W-:Y:S02]  /*1d820*/  SHF.R.S32.HI R2, RZ, 0x1f, R0 ;  /* 0x0000001fff027819 */ /* 0x000fe40000011400 */
[----:B---3--:R-:W-:-:S04]  /*1d830*/  @!P3 LEA R10, P4, R0, R14, 0x2 ;  /* 0x0000000e000ab211 */ /* 0x008fc800078810ff */
[----:B------:R-:W-:Y:S02]  /*1d840*/  @!P3 LEA.HI.X R11, R0, R3, R2, 0x2, P4 ;  /* 0x00000003000bb211 */ /* 0x000fe400020f1402 */
[----:B------:R-:W-:Y:S02]  /*1d850*/  SHF.R.S32.HI R0, RZ, 0x1f, R17 ;  /* 0x0000001fff007819 */ /* 0x000fe40000011411 */
[----:B----4-:R-:W-:-:S04]  /*1d860*/  @!P5 LEA R12, P4, R17, R14, 0x2 ;  /* 0x0000000e110cd211 */ /* 0x010fc800078810ff */
        /* <DEDUP_REMOVED lines=17> */
.L_x_2472:
        /* <DEDUP_REMOVED lines=15> */
[----:B0-----:R-:W-:Y:S01]  /*1da70*/  IMAD.U32 R6, RZ, RZ, UR4 ;  /* 0x00000004ff067e24 */ /* 0x001fe2000f8e00ff */
        /* <DEDUP_REMOVED lines=11> */
[----:B0-----:R-:W2:Y:S04]  /*1db30*/  LDG.E R5, desc[UR60][R2.64] ;  /* 0x0000003c02057981 */ /* 0x001ea8000c1e1900 */
[----:B-----5:R-:W2:Y:S02]  /*1db40*/  LDG.E R6, desc[UR60][R2.64+0x4] ;  /* 0x0000043c02067981 */ /* 0x020ea4000c1e1900 */
[----:B--2---:R-:W-:-:S07]  /*1db50*/  IMAD.IADD R6, R6, 0x1, -R5 ;  /* 0x0000000106067824 */ /* 0x004fce00078e0a05 */
.L_x_2484:
[----:B------:R-:W2:Y:S04]  /*1db60*/  LDL.LU R0, [R1+0x134] ;  /* 0x0001340001007983 */ /* 0x000ea80000300800 */
[----:B0-----:R-:W3:Y:S01]  /*1db70*/  LDL.LU R2, [R1+0x10c] ;  /* 0x00010c0001027983 */ /* 0x001ee20000300800 */
[----:B------:R-:W-:Y:S01]  /*1db80*/  BSSY B1, `(.L_x_2485) ;  /* 0x0000038000017945 */ /* 0x000fe20003800000 */
[----:B-----5:R-:W-:Y:S02]  /*1db90*/  SHF.R.S32.HI R18, RZ, 0x1f, R7 ;  /* 0x0000001fff127819 */ /* 0x020fe40000011407 */
[----:B--2---:R-:W-:Y:S02]  /*1dba0*/  SEL R20, R0, RZ, !P0 ;  /* 0x000000ff00147207 */ /* 0x004fe40004000000 */
[----:B---3--:R-:W-:Y:S01]  /*1dbb0*/  SEL R25, R2, RZ, !P0 ;  /* 0x000000ff02197207 */ /* 0x008fe20004000000 */
[----:B------:R-:W-:Y:S06]  /*1dbc0*/  @P3 BRA `(.L_x_2486) ;  /* 0x0000000000cc3947 */ /* 0x000fec0003800000 */
[----:B------:R-:W2:Y:S01]  /*1dbd0*/  LDL R2, [R1+0xf4] ;  /* 0x0000f40001027983 */ /* 0x000ea20000100800 */
        /* <DEDUP_REMOVED lines=13> */
[----:B------:R-:W1:Y:S08]  /*1dcb0*/  LDC.64 R10, c[0x0][R16+0x220] ;  /* 0x00008800100a7b82 */ /* 0x000e700000000a00 */
[----:B------:R-:W2:Y:S08]  /*1dcc0*/  LDC.64 R8, c[0x0][R16+0x218] ;  /* 0x0000860010087b82 */ /* 0x000eb00000000a00 */
[----:B------:R-:W4:Y:S08]  /*1dcd0*/  LDC.64 R12, c[0x0][R16+0x228] ;  /* 0x00008a00100c7b82 */ /* 0x000f300000000a00 */
[----:B------:R-:W5:Y:S08]  /*1dce0*/  @P1 LDC R0, c[0x0][0xbec] ;  /* 0x0002fb00ff001b82 */ /* 0x000f700000000800 */
[----:B------:R-:W4:Y:S08]  /*1dcf0*/  LDC.64 R4, c[0x0][R16+0x210] ;  /* 0x0000840010047b82 */ /* 0x000f300000000a00 */
[----:B------:R-:W4:Y:S01]  /*1dd00*/  @P1 LDC R21, c[0x0][0xbf0] ;  /* 0x0002fc00ff151b82 */ /* 0x000f220000000800 */
[----:B-----5:R-:W-:-:S07]  /*1dd10*/  @P1 IMAD.HI.U32 R0, R27, R0, RZ ;  /* 0x000000001b001227 */ /* 0x020fce00078e00ff */
[----:B0-----:R-:W0:Y:S01]  /*1dd20*/  @!P0 LDC R2, c[0x0][0xb50] ;  /* 0x0002d400ff028b82 */ /* 0x001e220000000800 */
[----:B-1----:R-:W-:-:S07]  /*1dd30*/  IMAD R11, R11, R25, RZ ;  /* 0x000000190b0b7224 */ /* 0x002fce00078e02ff */
[----:B------:R-:W1:Y:S01]  /*1dd40*/  @!P0 LDC R3, c[0x0][0xb54] ;  /* 0x0002d500ff038b82 */ /* 0x000e620000000800 */
[----:B----4-:R-:W-:Y:S01]  /*1dd50*/  @P1 SHF.R.U32.HI R17, RZ, R21, R0 ;  /* 0x00000015ff111219 */ /* 0x010fe20000011600 */
        /* <DEDUP_REMOVED lines=26> */
.L_x_2486:
[----:B------:R-:W-:Y:S05]  /*1df00*/  BSYNC B1 ;  /* 0x0000000000017941 */ /* 0x000fea0003800000 */
.L_x_2485:
[----:B------:R-:W-:Y:S05]  /*1df10*/  @P2 BRA `(.L_x_2479) ;  /* 0x0000000400782947 */ /* 0x000fea0003800000 */
[----:B------:R-:W2:Y:S01]  /*1df20*/  LDL.LU R10, [R1+0x104] ;  /* 0x00010400010a7983 */ /* 0x000ea20000300800 */
[----:B------:R-:W1:Y:S01]  /*1df30*/  LDC R17, c[0x0][0xbe8] ;  /* 0x0002fa00ff117b82 */ /* 0x000e620000000800 */
[----:B0-----:R-:W-:Y:S01]  /*1df40*/  SHF.R.S32.HI R3, RZ, 0x1f, R24 ;  /* 0x0000001fff037819 */ /* 0x001fe20000011418 */
[----:B------:R-:W-:Y:S01]  /*1df50*/  ULDC.64 UR4, c[0x0][0xaa0] ;  /* 0x0002a80000047ab9 */ /* 0x000fe20000000a00 */
[----:B------:R-:W3:Y:S01]  /*1df60*/  LDL R16, [R1+0xf4] ;  /* 0x0000f40001107983 */ /* 0x000ee20000100800 */
        /* <DEDUP_REMOVED lines=13> */
[----:B-1----:R-:W-:-:S13]  /*1e040*/  ISETP.NE.AND P0, PT, R17, 0x1, PT ;  /* 0x000000011100780c */ /* 0x002fda0003f05270 */
[----:B------:R-:W0:Y:S08]  /*1e050*/  @P0 LDC R8, c[0x0][0xbec] ;  /* 0x0002fb00ff080b82 */ /* 0x000e300000000800 */
[----:B------:R-:W1:Y:S01]  /*1e060*/  @P0 LDC R11, c[0x0][0xbf0] ;  /* 0x0002fc00ff0b0b82 */ /* 0x000e620000000800 */
[----:B--2---:R-:W-:-:S04]  /*1e070*/  IMAD.WIDE.U32 R2, R10, UR4, R2 ;  /* 0x000000040a027c25 */ /* 0x004fc8000f8e0002 */
[----:B---3--:R-:W-:Y:S02]  /*1e080*/  IMAD.IADD R9, R16, 0x1, R0 ;  /* 0x0000000110097824 */ /* 0x008fe400078e0200 */
[----:B------:R-:W-:Y:S01]  /*1e090*/  IMAD R3, R10, UR5, R3 ;  /* 0x000000050a037c24 */ /* 0x000fe2000f8e0203 */
[----:B------:R-:W-:Y:S01]  /*1e0a0*/  ULDC.64 UR4, c[0x0][0xae0] ;  /* 0x0002b80000047ab9 */ /* 0x000fe20000000a00 */
[----:B0-----:R-:W-:-:S04]  /*1e0b0*/  @P0 IMAD.HI.U32 R0, R9, R8, RZ ;  /* 0x0000000809000227 */ /* 0x001fc800078e00ff */
[----:B------:R-:W-:Y:S01]  /*1e0c0*/  IMAD.MOV.U32 R5, RZ, RZ, R9 ;  /* 0x000000ffff057224 */ /* 0x000fe200078e0009 */
[----:B-1----:R-:W-:Y:S01]  /*1e0d0*/  @P0 SHF.R.U32.HI R5, RZ, R11, R0 ;  /* 0x0000000bff050219 */ /* 0x002fe20000011600 */
        /* <DEDUP_REMOVED lines=25> */
[----:B------:R0:W1:Y:S04]  /*1e270*/  SHFL.IDX PT, R3, R2, RZ, 0x1c1f ;  /* 0x001c1fff02037589 */ /* 0x00006800000e0000 */
[----:B------:R0:W2:Y:S02]  /*1e280*/  SHFL.IDX PT, R14, R0, RZ, 0x1c1f ;  /* 0x001c1fff000e7589 */ /* 0x0000a400000e0000 */
.L_x_2697:
        /* <DEDUP_REMOVED lines=11> */
[C---:B------:R-:W-:Y:S01]  /*1e340*/  @!P4 LEA R20, P1, R8.reuse, R14, 0x1 ;  /* 0x0000000e0814c211 */ /* 0x040fe200078208ff */
[----:B------:R-:W-:Y:S01]  /*1e350*/  @!P2 IMAD.WIDE R12, R5, 0x2, R14 ;  /* 0x00000002050ca825 */ /* 0x000fe200078e020e */
[-C--:B------:R-:W-:Y:S02]  /*1e360*/  @!P3 LEA.HI.X R19, R9, R3.reuse, R10, 0x1, P0 ;  /* 0x000000030913b211 */ /* 0x080fe400000f0c0a */
[----:B------:R-:W-:Y:S02]  /*1e370*/  @!P4 LEA.HI.X R21, R8, R3, R7, 0x1, P1 ;  /* 0x000000030815c211 */ /* 0x000fe400008f0c07 */
[----:B------:R3:W-:Y:S04]  /*1e380*/  @!P2 ST.E.128 desc[UR60][R12.64], RZ ;  /* 0x000000ff0c00a985 */ /* 0x0007e8000c101d3c */
[----:B------:R3:W-:Y:S04]  /*1e390*/  @!P3 ST.E.128 desc[UR60][R18.64], RZ ;  /* 0x000000ff1200b985 */ /* 0x0007e8000c101d3c */
[----:B------:R3:W-:Y:S02]  /*1e3a0*/  @!P4 ST.E.128 desc[UR60][R20.64], RZ ;  /* 0x000000ff1400c985 */ /* 0x0007e4000c101d3c */
.L_x_2489:
[----:B------:R-:W-:Y:S05]  /*1e3b0*/  BSYNC B1 ;  /* 0x0000000000017941 */ /* 0x000fea0003800000 */
.L_x_2488:
[----:B------:R-:W-:-:S03]  /*1e3c0*/  UMOV UR4, 0xffffffff ;  /* 0xffffffff00047882 */ /* 0x000fc60000000000 */
[----:B------:R-:W-:Y:S05]  /*1e3d0*/  BRA.DIV UR4, `(.L_x_2490) ;  /* 0x0000009604c87947 */ /* 0x000fea000b800000 */
[----:B-1----:R1:W4:Y:S04]  /*1e3e0*/  SHFL.IDX PT, R3, R2, 0x1, 0x1c1f ;  /* 0x003c1f0002037f89 */ /* 0x00232800000e0000 */
[----:B--2---:R1:W2:Y:S02]  /*1e3f0*/  SHFL.IDX PT, R14, R0, 0x1, 0x1c1f ;  /* 0x003c1f00000e7f89 */ /* 0x0042a400000e0000 */
.L_x_2701:
[----:B01----:R-:W-:-:S05]  /*1e400*/  VIADD R0, R4, 0x60 ;  /* 0x0000006004007836 */ /* 0x003fca0000000000 */
[----:B------:R-:W-:-:S13]  /*1e410*/  ISETP.GE.AND P0, PT, R0, R17, PT ;  /* 0x000000110000720c */ /* 0x000fda0003f06270 */
[----:B------:R-:W-:Y:S05]  /*1e420*/  @P0 BRA `(.L_x_2479) ;  /* 0x0000000000340947 */ /* 0x000fea0003800000 */
[----:B------:R-:W-:Y:S02]  /*1e430*/  ULDC UR4, c[0x0][0xac8] ;  /* 0x0002b20000047ab9 */ /* 0x000fe40000000800 */
[----:B------:R-:W-:Y:S02]  /*1e440*/  ISETP.GE.AND P2, PT, R5, UR4, PT ;  /* 0x0000000405007c0c */ /* 0x000fe4000bf46270 */
[----:B------:R-:W-:Y:S02]  /*1e450*/  ISETP.GE.AND P3, PT, R9, UR4, PT ;  /* 0x0000000409007c0c */ /* 0x000fe4000bf66270 */
[----:B------:R-:W-:-:S09]  /*1e460*/  ISETP.GE.AND P4, PT, R8, UR4, PT ;  /* 0x0000000408007c0c */ /* 0x000fd2000bf86270 */
[----:B----4-:R-:W-:Y:S02]  /*1e470*/  @!P2 IMAD.MOV.U32 R15, RZ, RZ, R3 ;  /* 0x000000ffff0fa224 */ /* 0x010fe400078e0003 */
[-C--:B--23--:R-:W-:Y:S02]  /*1e480*/  @!P3 LEA R12, P0, R9, R14.reuse, 0x1 ;  /* 0x0000000e090cb211 */ /* 0x08cfe400078008ff */
[C---:B------:R-:W-:Y:S01]  /*1e490*/  @!P4 LEA R2, P1, R8.reuse, R14, 0x1 ;  /* 0x0000000e0802c211 */ /* 0x040fe200078208ff */
[----:B------:R-:W-:Y:S01]  /*1e4a0*/  @!P2 IMAD.WIDE R4, R5, 0x2, R14 ;  /* 0x000000020504a825 */ /* 0x000fe200078e020e */
[-C--:B------:R-:W-:Y:S02]  /*1e4b0*/  @!P3 LEA.HI.X R13, R9, R3.reuse, R10, 0x1, P0 ;  /* 0x00000003090db211 */ /* 0x080fe400000f0c0a */
[----:B------:R-:W-:Y:S02]  /*1e4c0*/  @!P4 LEA.HI.X R3, R8, R3, R7, 0x1, P1 ;  /* 0x000000030803c211 */ /* 0x000fe400008f0c07 */
[----:B------:R1:W-:Y:S04]  /*1e4d0*/  @!P2 ST.E.128 desc[UR60][R4.64], RZ ;  /* 0x000000ff0400a985 */ /* 0x0003e8000c101d3c */
[----:B------:R1:W-:Y:S04]  /*1e4e0*/  @!P3 ST.E.128 desc[UR60][R12.64], RZ ;  /* 0x000000ff0c00b985 */ /* 0x0003e8000c101d3c */
[----:B------:R1:W-:Y:S02]  /*1e4f0*/  @!P4 ST.E.128 desc[UR60][R2.64], RZ ;  /* 0x000000ff0200c985 */ /* 0x0003e4000c101d3c */
.L_x_2479:
[----:B------:R-:W-:Y:S05]  /*1e500*/  BSYNC B0 ;  /* 0x0000000000007941 */ /* 0x000fea0003800000 */
.L_x_2471:
[----:B------:R-:W-:Y:S02]  /*1e510*/  ULDC UR4, c[0x0][0xc3c] ;  /* 0x00030f0000047ab9 */ /* 0x000fe40000000800 */
[----:B------:R-:W-:-:S13]  /*1e520*/  ISETP.GE.AND P0, PT, R107, UR4, PT ;  /* 0x000000046b007c0c */ /* 0x000fda000bf06270 */
[----:B------:R-:W-:Y:S05]  /*1e530*/  @!P0 BRA `(.L_x_2491) ;  /* 0xfffffe2c008c8947 */ /* 0x000fea000383ffff */
[----:B------:R-:W-:Y:S05]  /*1e540*/  BRA `(.L_x_2333) ;  /* 0x00000088003c7947 */ /* 0x000fea0003800000 */
.L_x_2331:
[----:B------:R-:W-:-:S08]  /*1e550*/  NOP ;  /* 0x0000000000007918 */ /* 0x000fd00000000000 */
[----:B--2---:R-:W0:-:S00]  /*1e560*/  USETMAXREG.DEALLOC.CTAPOOL 0x20 ;  /* 0x00000020000079c8 */ /* 0x004e0000080e0500 */
        /* <DEDUP_REMOVED lines=16> */
.L_x_2492:
        /* <DEDUP_REMOVED lines=44> */
.L_x_2496:
        /* <DEDUP_REMOVED lines=37> */
.L_x_2494:
        /* <DEDUP_REMOVED lines=13> */
.L_x_2497:
        /* <DEDUP_REMOVED lines=61> */
.L_x_2498:
        /* <DEDUP_REMOVED lines=60> */
.L_x_2499:
[----:B------:R-:W-:-:S05]  /*1f3e0*/  LOP3.LUT R2, RZ, R2, RZ, 0x33, !PT ;  /* 0x00000002ff027212 */ /* 0x000fca00078e33ff */
[----:B------:R-:W-:Y:S01]  /*1f3f0*/  IMAD.IADD R25, R25, 0x1, R2 ;  /* 0x0000000119197824 */ /* 0x000fe200078e0202 */
[----:B------:R-:W-:Y:S06]  /*1f400*/  BRA `(.L_x_2500) ;  /* 0x00000000000c7947 */ /* 0x000fec0003800000 */
.L_x_2495:
[----:B------:R-:W-:Y:S02]  /*1f410*/  IMAD.MOV.U32 R25, RZ, RZ, RZ ;  /* 0x000000ffff197224 */ /* 0x000fe400078e00ff */
[----:B------:R-:W-:Y:S02]  /*1f420*/  IMAD.U32 R24, RZ, RZ, UR6 ;  /* 0x00000006ff187e24 */ /* 0x000fe4000f8e00ff */
[----:B------:R-:W-:-:S07]  /*1f430*/  IMAD.MOV.U32 R26, RZ, RZ, RZ ;  /* 0x000000ffff1a7224 */ /* 0x000fce00078e00ff */
.L_x_2500:
[----:B------:R-:W-:-:S13]  /*1f440*/  ISETP.NE.AND P0, PT, R0, RZ, PT ;  /* 0x000000ff0000720c */ /* 0x000fda0003f05270 */
[----:B------:R-:W0:Y:S01]  /*1f450*/  @!P0 S2R R3, SR_CgaCtaId ;  /* 0x0000000000038919 */ /* 0x000e220000008800 */
[----:B------:R-:W-:-:S04]  /*1f460*/  @!P0 MOV R0, 0x400 ;  /* 0x0000040000008802 */ /* 0x000fc80000000f00 */
[----:B0-----:R-:W-:-:S05]  /*1f470*/  @!P0 LEA R0, R3, R0, 0x18 ;  /* 0x0000000003008211 */ /* 0x001fca00078ec0ff */
[----:B------:R2:W-:Y:S01]  /*1f480*/  @!P0 STS.128 [R0+0x31cd0], R24 ;  /* 0x031cd01800008388 */ /* 0x0005e20000000c00 */
[----:B------:R-:W-:Y:S06]  /*1f490*/  BAR.ARV 0x5, 0x200 ;  /* 0x0148000000007b1d */ /* 0x000fec0000002000 */
.L_x_2493:
        /* <DEDUP_REMOVED lines=30> */
[----:B------:R-:W-:Y:S02]  /*1f680*/  STL [R1+0x4], R5 ;  /* 0x0000040501007387 */ /* 0x000fe40000100800 */
[----:B------:R-:W-:Y:S01]  /*1f690*/  LOP3.LUT R4, R4, 0x60, R2, 0xf8, !PT ;  /* 0x0000006004047812 */ /* 0x000fe200078ef802 */
[----:B------:R-:W-:-:S05]  /*1f6a0*/  IMAD R2, R3, 0x2, R16 ;  /* 0x0000000203027824 */ /* 0x000fca00078e0210 */
[----:B------:R0:W-:Y:S02]  /*1f6b0*/  STL [R1+0x10], R2 ;  /* 0x0000100201007387 */ /* 0x0001e40000100800 */
[C---:B0-----:R-:W-:Y:S02]  /*1f6c0*/  LOP3.LUT R2, R0.reuse, 0x20, RZ, 0xfc, !PT ;  /* 0x0000002000027812 */ /* 0x041fe400078efcff */
[----:B------:R-:W-:-:S07]  /*1f6d0*/  LOP3.LUT R0, R0, 0x40, RZ, 0xfc, !PT ;  /* 0x0000004000007812 */ /* 0x000fce00078efcff */
.L_x_2649:
        /* <DEDUP_REMOVED lines=14> */
[----:B---3--:R-:W-:Y:S01]  /*1f7c0*/  @P0 LEA.HI.X R5, R14, UR5, R0, 0x2, P1 ;  /* 0x000000050e050c11 */ /* 0x008fe200088f1400 */
[----:B------:R-:W-:Y:S01]  /*1f7d0*/  ULDC.64 UR4, c[0x0][0xa08] ;  /* 0x0002820000047ab9 */ /* 0x000fe20000000a00 */
[----:B------:R-:W-:Y:S01]  /*1f7e0*/  ISETP.NE.U32.AND P1, PT, RZ, UR6, PT ;  /* 0x00000006ff007c0c */ /* 0x000fe2000bf25070 */
[----:B------:R0:W-:Y:S01]  /*1f7f0*/  STL [R1+0x38], R0 ;  /* 0x0000380001007387 */ /* 0x0001e20000100800 */
[----:B------:R-:W-:-:S03]  /*1f800*/  IADD3 R2, P2, R19, UR6, RZ ;  /* 0x0000000613027c10 */ /* 0x000fc6000ff5e0ff */
[----:B-1----:R1:W5:Y:S01]  /*1f810*/  @P0 LDG.E R9, desc[UR60][R4.64] ;  /* 0x0000003c04090981 */ /* 0x002362000c1e1900 */
        /* <DEDUP_REMOVED lines=34> */
[----:B--2---:R0:W-:Y:S01]  /*1fa40*/  STL [R1+0x2c], R8 ;  /* 0x00002c0801007387 */ /* 0x0041e20000100800 */
[----:B------:R-:W-:Y:S02]  /*1fa50*/  IMAD.MOV.U32 R13, RZ, RZ, R8 ;  /* 0x000000ffff0d7224 */ /* 0x000fe400078e0008 */
[----:B0-----:R-:W-:Y:S01]  /*1fa60*/  IMAD.U32 R8, RZ, RZ, UR5 ;  /* 0x00000005ff087e24 */ /* 0x001fe2000f8e00ff */
[----:B----4-:R-:W-:Y:S06]  /*1fa70*/  @P3 BRA `(.L_x_2502) ;  /* 0x0000000000143947 */ /* 0x010fec0003800000 */
[----:B------:R-:W-:Y:S05]  /*1fa80*/  @!P0 BRA `(.L_x_2502) ;  /* 0x0000000000108947 */ /* 0x000fea0003800000 */
[----:B------:R-:W2:Y:S04]  /*1fa90*/  LDG.E R11, desc[UR60][R2.64] ;  /* 0x0000003c020b7981 */ /* 0x000ea8000c1e1900 */
[----:B------:R-:W2:Y:S02]  /*1faa0*/  LDG.E R2, desc[UR60][R2.64+0x4] ;  /* 0x0000043c02027981 */ /* 0x000ea4000c1e1900 */
[----:B--2---:R-:W-:-:S05]  /*1fab0*/  IMAD.IADD R13, R2, 0x1, -R11 ;  /* 0x00000001020d7824 */ /* 0x004fca00078e0a0b */
[----:B------:R0:W-:Y:S02]  /*1fac0*/  STL [R1+0x2c], R13 ;  /* 0x00002c0d01007387 */ /* 0x0001e40000100800 */
.L_x_2502:
[----:B------:R-:W-:Y:S01]  /*1fad0*/  ULDC.64 UR4, c[0x0][0xa20] ;  /* 0x0002880000047ab9 */ /* 0x000fe20000000a00 */
[C---:B------:R-:W-:Y:S01]  /*1fae0*/  LOP3.LUT R2, R26.reuse, 0xff000000, RZ, 0xc0, !PT ;  /* 0xff0000001a027812 */ /* 0x040fe200078ec0ff */
[----:B------:R-:W-:Y:S01]  /*1faf0*/  IMAD.MOV.U32 R23, RZ, RZ, R14 ;  /* 0x000000ffff177224 */ /* 0x000fe200078e000e */
        /* <DEDUP_REMOVED lines=12> */
.L_x_2503:
[----:B------:R-:W-:Y:S05]  /*1fbc0*/  @!P1 BRA `(.L_x_2504) ;  /* 0x00000000000c9947 */ /* 0x000fea0003800000 */
[----:B------:R-:W2:Y:S04]  /*1fbd0*/  LDG.E R10, desc[UR60][R6.64] ;  /* 0x0000003c060a7981 */ /* 0x000ea8000c1e1900 */
[----:B------:R-:W2:Y:S02]  /*1fbe0*/  LDG.E R6, desc[UR60][R6.64+0x4] ;  /* 0x0000043c06067981 */ /* 0x000ea4000c1e1900 */
[----:B--2---:R-:W-:-:S07]  /*1fbf0*/  IMAD.IADD R10, R6, 0x1, -R10 ;  /* 0x00000001060a7824 */ /* 0x004fce00078e0a0a */
.L_x_2504:
[----:B------:R-:W2:Y:S04]  /*1fc00*/  @P2 LDG.E R3, desc[UR60][R4.64] ;  /* 0x0000003c04032981 */ /* 0x000ea8000c1e1900 */
[----:B------:R3:W2:Y:S01]  /*1fc10*/  @P2 LDG.E R5, desc[UR60][R4.64+0x4] ;  /* 0x0000043c04052981 */ /* 0x0006a2000c1e1900 */
[----:B-----5:R-:W-:Y:S01]  /*1fc20*/  IMAD.IADD R10, R10, 0x1, -R9 ;  /* 0x000000010a0a7824 */ /* 0x020fe200078e0a09 */
[----:B------:R-:W-:Y:S01]  /*1fc30*/  LOP3.LUT R12, R2, 0xff, RZ, 0xc0, !PT ;  /* 0x000000ff020c7812 */ /* 0x000fe200078ec0ff */
[----:B------:R-:W-:Y:S04]  /*1fc40*/  BSSY B0, `(.L_x_2505) ;  /* 0x0000037000007945 */ /* 0x000fe80003800000 */
[----:B------:R4:W-:Y:S01]  /*1fc50*/  STL [R1+0x40], R12 ;  /* 0x0000400c01007387 */ /* 0x0009e20000100800 */
[----:B---3--:R-:W3:Y:S02]  /*1fc60*/  LDC R4, c[0x0][0x448] ;  /* 0x00011200ff047b82 */ /* 0x008ee40000000800 */
[----:B---3--:R-:W-:-:S13]  /*1fc70*/  ISETP.NE.AND P0, PT, R4, 0x1, PT ;  /* 0x000000010400780c */ /* 0x008fda0003f05270 */
[----:B------:R-:W3:Y:S08]  /*1fc80*/  @P0 LDC R6, c[0x0][0x44c] ;  /* 0x00011300ff060b82 */ /* 0x000ef00000000800 */
[----:B------:R-:W0:Y:S01]  /*1fc90*/  @P0 LDC R4, c[0x0][0x450] ;  /* 0x00011400ff040b82 */ /* 0x000e220000000800 */
[----:B--2---:R-:W-:Y:S02]  /*1fca0*/  @P2 IMAD.IADD R8, R5, 0x1, -R3 ;  /* 0x0000000105082824 */ /* 0x004fe400078e0a03 */
[----:B------:R-:W-:-:S02]  /*1fcb0*/  IMAD R3, R25, 0xc0, RZ ;  /* 0x000000c019037824 */ /* 0x000fc400078e02ff */
[----:B------:R-:W-:Y:S02]  /*1fcc0*/  IMAD.IADD R20, R10, 0x1, R8 ;  /* 0x000000010a147824 */ /* 0x000fe400078e0208 */
[----:B------:R-:W-:Y:S02]  /*1fcd0*/  VIADD R3, R3, 0xbf ;  /* 0x000000bf03037836 */ /* 0x000fe40000000000 */
[C---:B------:R-:W-:Y:S01]  /*1fce0*/  VIADD R21, R20.reuse, 0x8f ;  /* 0x0000008f14157836 */ /* 0x040fe20000000000 */
[----:B------:R-:W-:Y:S01]  /*1fcf0*/  IADD3 R20, R20, 0x90, -R13 ;  /* 0x0000009014147810 */ /* 0x000fe20007ffe80d */
[----:B---3--:R-:W-:-:S04]  /*1fd00*/  @P0 IMAD.HI.U32 R6, R3, R6, RZ ;  /* 0x0000000603060227 */ /* 0x008fc800078e00ff */
[----:B------:R-:W-:Y:S01]  /*1fd10*/  IMAD.HI R21, R21, 0x38e38e39, RZ ;  /* 0x38e38e3915157827 */ /* 0x000fe200078e02ff */
[----:B0-----:R-:W-:-:S04]  /*1fd20*/  @P0 SHF.R.U32.HI R3, RZ, R4, R6 ;  /* 0x00000004ff030219 */ /* 0x001fc80000011606 */
[----:B------:R-:W-:Y:S01]  /*1fd30*/  SHF.R.U32.HI R4, RZ, 0x1f, R21 ;  /* 0x0000001fff047819 */ /* 0x000fe20000011615 */
[----:B------:R-:W-:-:S03]  /*1fd40*/  IMAD.IADD R3, R20, 0x1, R3 ;  /* 0x0000000114037824 */ /* 0x000fc600078e0203 */
[----:B------:R-:W-:Y:S01]  /*1fd50*/  LEA.HI.SX32 R21, R21, R4, 0x1b ;  /* 0x0000000415157211 */ /* 0x000fe200078fdaff */
[----:B------:R-:W-:-:S05]  /*1fd60*/  IMAD.HI R3, R3, 0x38e38e39, RZ ;  /* 0x38e38e3903037827 */ /* 0x000fca00078e02ff */
[----:B------:R-:W-:-:S04]  /*1fd70*/  SHF.R.U32.HI R4, RZ, 0x1f, R3 ;  /* 0x0000001fff047819 */ /* 0x000fc80000011603 */
[----:B------:R-:W-:-:S04]  /*1fd80*/  LEA.HI.SX32 R4, R3, R4, 0x1b ;  /* 0x0000000403047211 */ /* 0x000fc800078fdaff */
[----:B------:R-:W-:Y:S02]  /*1fd90*/  VIMNMX R5, R21, R4, PT ;  /* 0x0000000415057248 */ /* 0x000fe40003fe0100 */
[----:B------:R-:W-:Y:S01]  /*1fda0*/  SHF.R.U32.HI R4, RZ, 0x10, R2 ;  /* 0x00000010ff047819 */ /* 0x000fe20000011602 */
[----:B------:R-:W-:Y:S01]  /*1fdb0*/  IMAD.MOV.U32 R2, RZ, RZ, RZ ;  /* 0x000000ffff027224 */ /* 0x000fe200078e00ff */
[----:B------:R-:W-:-:S13]  /*1fdc0*/  ISETP.GE.AND P0, PT, R5, 0x1, PT ;  /* 0x000000010500780c */ /* 0x000fda0003f06270 */
[----:B----4-:R-:W-:Y:S05]  /*1fdd0*/  @!P0 BRA `(.L_x_2506) ;  /* 0x0000000000748947 */ /* 0x010fea0003800000 */
[----:B------:R-:W-:Y:S01]  /*1fde0*/  ISETP.NE.AND P0, PT, R4, RZ, PT ;  /* 0x000000ff0400720c */ /* 0x000fe20003f05270 */
[----:B------:R-:W-:-:S03]  /*1fdf0*/  ULDC UR4, c[0x0][0x9f0] ;  /* 0x00027c0000047ab9 */ /* 0x000fc60000000800 */
[----:B------:R-:W-:-:S04]  /*1fe00*/  SEL R6, R4, UR4, P0 ;  /* 0x0000000404067c07 */ /* 0x000fc80008000000 */
[----:B------:R-:W-:Y:S02]  /*1fe10*/  IABS R7, R6 ;  /* 0x0000000600077213 */ /* 0x000fe40000000000 */
[----:B------:R-:W-:Y:S02]  /*1fe20*/  IADD3 R9, R6, -0x1, R5 ;  /* 0xffffffff06097810 */ /* 0x000fe40007ffe005 */
[----:B------:R-:W0:Y:S08]  /*1fe30*/  I2F.RP R2, R7 ;  /* 0x0000000700027306 */ /* 0x000e300000209400 */
[----:B0-----:R-:W0:Y:S02]  /*1fe40*/  MUFU.RCP R2, R2 ;  /* 0x0000000200027308 */ /* 0x001e240000001000 */
[----:B0-----:R-:W-:-:S06]  /*1fe50*/  VIADD R2, R2, 0xffffffe ;  /* 0x0ffffffe02027836 */ /* 0x001fcc0000000000 */
[----:B------:R0:W2:Y:S02]  /*1fe60*/  F2I.FTZ.U32.TRUNC.NTZ R3, R2 ;  /* 0x0000000200037305 */ /* 0x0000a4000021f000 */
[----:B0-----:R-:W-:-:S04]  /*1fe70*/  LOP3.LUT R2, R9, R6, RZ, 0x3c, !PT ;  /* 0x0000000609027212 */ /* 0x001fc800078e3cff */
[----:B------:R-:W-:Y:S01]  /*1fe80*/  ISETP.GE.AND P3, PT, R2, RZ, PT ;  /* 0x000000ff0200720c */ /* 0x000fe20003f66270 */
[----:B--2---:R-:W-:-:S04]  /*1fe90*/  IMAD.MOV R2, RZ, RZ, -R3 ;  /* 0x000000ffff027224 */ /* 0x004fc800078e0a03 */
[----:B-1----:R-:W-:Y:S02]  /*1fea0*/  IMAD R11, R2, R7, RZ ;  /* 0x00000007020b7224 */ /* 0x002fe400078e02ff */
        /* <DEDUP_REMOVED lines=16> */
.L_x_2506:
[----:B------:R-:W-:Y:S05]  /*1ffb0*/  BSYNC B0 ;  /* 0x0000000000007941 */ /* 0x000fea0003800000 */
.L_x_2505:
        /* <DEDUP_REMOVED lines=24> */
[----:B------:R0:W2:Y:S02]  /*20140*/  SHFL.IDX PT, R14, R6, RZ, 0x1f ;  /* 0x00001fff060e7589 */ /* 0x0000a400000e0000 */
.L_x_2704:
[----:B--2---:R-:W-:Y:S02]  /*20150*/  ISETP.NE.AND P0, PT, R14, RZ, PT ;  /* 0x000000ff0e00720c */ /* 0x004fe40003f05270 */
[----:B------:R-:W-:-:S11]  /*20160*/  PLOP3.LUT P6, PT, PT, PT, PT, 0x8, 0x0 ;  /* 0x000000000000781c */ /* 0x000fd60003fce170 */
[----:B------:R-:W-:Y:S05]  /*20170*/  @P0 BRA `(.L_x_2510) ;  /* 0x00000000000c0947 */ /* 0x000fea0003800000 */
[----:B------:R-:W-:-:S03]  /*20180*/  UMOV UR4, 0xffffffff ;  /* 0xffffffff00047882 */ /* 0x000fc60000000000 */
[----:B------:R-:W-:Y:S05]  /*20190*/  BRA.DIV UR4, `(.L_x_2511) ;  /* 0x0000007a04d47947 */ /* 0x000fea000b800000 */
[----:B------:R-:W-:-:S13]  /*201a0*/  ELECT P6, URZ, PT ;  /* 0x00000000003f782f */ /* 0x000fda00038c0000 */
.L_x_2510:
        /* <DEDUP_REMOVED lines=9> */
.L_x_2707:
[----:B------:R-:W-:Y:S05]  /*20240*/  BSYNC B1 ;  /* 0x0000000000017941 */ /* 0x000fea0003800000 */
.L_x_2512:
[----:B------:R-:W-:Y:S04]  /*20250*/  BSSY B1, `(.L_x_2514) ;  /* 0x000008c000017945 */ /* 0x000fe80003800000 */
[----:B------:R-:W-:Y:S05]  /*20260*/  @!P6 BRA `(.L_x_2515) ;  /* 0x000000080028e947 */ /* 0x000fea0003800000 */
[----:B------:R-:W1:Y:S01]  /*20270*/  LDL R8, [R1+0x4] ;  /* 0x0000040001087983 */ /* 0x000e620000100800 */
[----:B------:R-:W-:Y:S01]  /*20280*/  IMAD R9, R29, 0x8, R16 ;  /* 0x000000081d097824 */ /* 0x000fe200078e0210 */
[----:B------:R-:W2:Y:S01]  /*20290*/  S2R R7, SR_TID.X ;  /* 0x0000000000077919 */ /* 0x000ea20000002100 */
[----:B------:R-:W-:Y:S01]  /*202a0*/  BSSY B2, `(.L_x_2516) ;  /* 0x0000006000027945 */ /* 0x000fe20003800000 */
[----:B--2---:R-:W-:-:S04]  /*202b0*/  LOP3.LUT R7, R7, 0x7f, RZ, 0xc0, !PT ;  /* 0x0000007f07077812 */ /* 0x004fc800078ec0ff */
[----:B------:R-:W-:Y:S02]  /*202c0*/  ISETP.NE.AND P1, PT, R7, RZ, PT ;  /* 0x000000ff0700720c */ /* 0x000fe40003f25270 */
[----:B-1----:R-:W-:-:S04]  /*202d0*/  SHF.L.U32 R11, R8, 0x1f, RZ ;  /* 0x0000001f080b7819 */ /* 0x002fc800000006ff */
[----:B------:R-:W1:Y:S02]  /*202e0*/  SYNCS.PHASECHK.TRANS64.TRYWAIT P0, [R9+URZ+0x31ca0], R11 ;  /* 0x031ca00b090075a7 */ /* 0x000e64000800017f */
[----:B-1----:R-:W-:Y:S05]  /*202f0*/  @!P0 BRA `(.L_x_2517) ;  /* 0x0000007800b08947 */ /* 0x002fea0003800000 */
.L_x_2708:
[----:B------:R-:W-:Y:S05]  /*20300*/  BSYNC B2 ;  /* 0x0000000000027941 */ /* 0x000fea0003800000 */
.L_x_2516:
        /* <DEDUP_REMOVED lines=9> */
.L_x_2519:
[----:B------:R-:W-:Y:S05]  /*203a0*/  BSYNC B2 ;  /* 0x0000000000027941 */ /* 0x000fea0003800000 */
.L_x_2518:
        /* <DEDUP_REMOVED lines=12> */
.L_x_2520:
        /* <DEDUP_REMOVED lines=16> */
.L_x_2521:
        /* <DEDUP_REMOVED lines=16> */
.L_x_2522:
        /* <DEDUP_REMOVED lines=13> */
.L_x_2709:
[----:B------:R-:W-:Y:S05]  /*20740*/  BSYNC B2 ;  /* 0x0000000000027941 */ /* 0x000fea0003800000 */
.L_x_2523:
[----:B------:R-:W-:Y:S01]  /*20750*/  BSSY B2, `(.L_x_2525) ;  /* 0x000000b000027945 */ /* 0x000fe20003800000 */
[----:B------:R-:W-:Y:S02]  /*20760*/  IMAD.MOV.U32 R10, RZ, RZ, 0x0 ;  /* 0x00000000ff0a7424 */ /* 0x000fe400078e00ff */
[----:B01----:R-:W-:Y:S01]  /*20770*/  IMAD.MOV.U32 R11, RZ, RZ, 0x12f00000 ;  /* 0x12f00000ff0b7424 */ /* 0x003fe200078e00ff */
        /* <DEDUP_REMOVED lines=8> */
.L_x_2526:
[----:B------:R-:W-:Y:S05]  /*20800*/  BSYNC B2 ;  /* 0x0000000000027941 */ /* 0x000fea0003800000 */
.L_x_2525:
        /* <DEDUP_REMOVED lines=8> */
.L_x_2527:
        /* <DEDUP_REMOVED lines=15> */
.L_x_2528:
        /* <DEDUP_REMOVED lines=15> */
.L_x_2529:
        /* <DEDUP_REMOVED lines=10> */
.L_x_2515:
[----:B------:R-:W-:Y:S05]  /*20b10*/  BSYNC B1 ;  /* 0x0000000000017941 */ /* 0x000fea0003800000 */
.L_x_2514:
[----:B0-----:R-:W2:Y:S01]  /*20b20*/  LDL.LU R6, [R1+0x4] ;  /* 0x0000040001067983 */ /* 0x001ea20000300800 */
        /* <DEDUP_REMOVED lines=8> */
[----:B------:R0:W-:Y:S02]  /*20bb0*/  STL [R1+0x4], R6 ;  /* 0x0000040601007387 */ /* 0x0001e40000100800 */
[----:B------:R-:W-:Y:S05]  /*20bc0*/  @!P2 BRA `(.L_x_2508) ;  /* 0x000000080060a947 */ /* 0x000fea0003800000 */
.L_x_2546:
[----:B------:R-:W-:Y:S05]  /*20bd0*/  YIELD ;  /* 0x0000000000007946 */ /* 0x000fea0003800000 */
[----:B------:R-:W-:Y:S04]  /*20be0*/  BSSY B1, `(.L_x_2530) ;  /* 0x000008c000017945 */ /* 0x000fe80003800000 */
[----:B--2---:R-:W-:Y:S05]  /*20bf0*/  @!P6 BRA `(.L_x_2531) ;  /* 0x000000080028e947 */ /* 0x004fea0003800000 */
[----:B0-----:R-:W2:Y:S01]  /*20c00*/  LDL R6, [R1+0x4] ;  /* 0x0000040001067983 */ /* 0x001ea20000100800 */
        /* <DEDUP_REMOVED lines=8> */
.L_x_2710:
[----:B------:R-:W-:Y:S05]  /*20c90*/  BSYNC B2 ;  /* 0x0000000000027941 */ /* 0x000fea0003800000 */
.L_x_2532:
        /* <DEDUP_REMOVED lines=9> */
.L_x_2535:
[----:B------:R-:W-:Y:S05]  /*20d30*/  BSYNC B2 ;  /* 0x0000000000027941 */ /* 0x000fea0003800000 */
.L_x_2534:
        /* <DEDUP_REMOVED lines=10> */
[----:B------:R-:W-:-:S10]  /*20de0*/  UMOV UR7, 0x12f00000 ;  /* 0x12f0000000077882 */ /* 0x000fd40000000000 */
.L_x_2536:
        /* <DEDUP_REMOVED lines=12> */
[----:B------:R-:W-:Y:S01]  /*20eb0*/  UMOV UR6, 0x0 ;  /* 0x0000000000067882 */ /* 0x000fe20000000000 */
[----:B------:R-:W-:Y:S02]  /*20ec0*/  UMOV UR7, 0x12f00000 ;  /* 0x12f0000000077882 */ /* 0x000fe40000000000 */
[----:B------:R-:W-:Y:S01]  /*20ed0*/  R2UR UR10, R11 ;  /* 0x000000000b0a72ca */ /* 0x000fe200000e0000 */
[----:B------:R-:W-:-:S14]  /*20ee0*/  VIADD R11, R7, 0x18e00 ;  /* 0x00018e00070b7836 */ /* 0x000fdc0000000000 */
.L_x_2537:
        /* <DEDUP_REMOVED lines=16> */
.L_x_2538:
        /* <DEDUP_REMOVED lines=13> */
.L_x_2711:
[----:B------:R-:W-:Y:S05]  /*210c0*/  BSYNC B2 ;  /* 0x0000000000027941 */ /* 0x000fea0003800000 */
.L_x_2539:
        /* <DEDUP_REMOVED lines=11> */
.L_x_2542:
[----:B------:R-:W-:Y:S05]  /*21180*/  BSYNC B2 ;  /* 0x0000000000027941 */ /* 0x000fea0003800000 */
.L_x_2541:
        /* <DEDUP_REMOVED lines=8> */
.L_x_2543:
        /* <DEDUP_REMOVED lines=11> */
[----:B------:R-:W-:Y:S01]  /*212c0*/  R2UR UR6, R12 ;  /* 0x000000000c0672ca */ /* 0x000fe200000e0000 */
[----:B------:R-:W-:Y:S01]  /*212d0*/  VIADD R5, R7, 0x2600 ;  /* 0x0000260007057836 */ /* 0x000fe20000000000 */
[----:B------:R-:W-:Y:S02]  /*212e0*/  R2UR UR7, R13 ;  /* 0x000000000d0772ca */ /* 0x000fe400000e0000 */
[----:B------:R-:W-:Y:S02]  /*212f0*/  R2UR UR10, R8 ;  /* 0x00000000080a72ca */ /* 0x000fe400000e0000 */
[----:B------:R-:W-:-:S13]  /*21300*/  PLOP3.LUT P1, PT, PT, PT, PT, 0x80, 0x0 ;  /* 0x000000000000781c */ /* 0x000fda0003f2f070 */
.L_x_2544:
        /* <DEDUP_REMOVED lines=15> */
.L_x_2545:
        /* <DEDUP_REMOVED lines=10> */
.L_x_2531:
[----:B------:R-:W-:Y:S05]  /*214a0*/  BSYNC B1 ;  /* 0x0000000000017941 */ /* 0x000fea0003800000 */
.L_x_2530:
[----:B------:R-:W2:Y:S01]  /*214b0*/  LDL.LU R8, [R1+0x4] ;  /* 0x0000040001087983 */ /* 0x000ea20000300800 */
[----:B------:R-:W-:Y:S01]  /*214c0*/  VIADD R29, R29, 0x1 ;  /* 0x000000011d1d7836 */ /* 0x000fe20000000000 */
[C---:B------:R-:W-:Y:S01]  /*214d0*/  ISETP.GT.AND P2, PT, R10.reuse, R3, PT ;  /* 0x000000030a00720c */ /* 0x040fe20003f44270 */
[----:B------:R-:W-:-:S03]  /*214e0*/  VIADD R10, R10, 0xffffffff ;  /* 0xffffffff0a0a7836 */ /* 0x000fc60000000000 */
[----:B------:R-:W-:-:S04]  /*214f0*/  ISETP.NE.AND P1, PT, R29, 0x2, PT ;  /* 0x000000021d00780c */ /* 0x000fc80003f25270 */
[----:B------:R-:W-:Y:S02]  /*21500*/  SEL R5, RZ, 0x1, P1 ;  /* 0x00000001ff057807 */ /* 0x000fe40000800000 */
[----:B------:R-:W-:Y:S02]  /*21510*/  SEL R29, R29, RZ, P1 ;  /* 0x000000ff1d1d7207 */ /* 0x000fe40000800000 */
[----:B--2---:R-:W-:-:S05]  /*21520*/  LOP3.LUT R8, R8, R5, RZ, 0x3c, !PT ;  /* 0x0000000508087212 */ /* 0x004fca00078e3cff */
[----:B------:R2:W-:Y:S01]  /*21530*/  STL [R1+0x4], R8 ;  /* 0x0000040801007387 */ /* 0x0005e20000100800 */
[----:B------:R-:W-:Y:S05]  /*21540*/  @P2 BRA `(.L_x_2546) ;  /* 0xfffffff400a02947 */ /* 0x000fea000383ffff */
.L_x_2508:
[----:B------:R-:W-:Y:S05]  /*21550*/  BSYNC B0 ;  /* 0x0000000000007941 */ /* 0x000fea0003800000 */
.L_x_2507:
[----:B------:R-:W3:Y:S01]  /*21560*/  LDC R0, c[0x0][0x448] ;  /* 0x00011200ff007b82 */ /* 0x000ee20000000800 */
[----:B------:R-:W-:Y:S01]  /*21570*/  IMAD.MOV.U32 R2, RZ, RZ, 0xc0 ;  /* 0x000000c0ff027424 */ /* 0x000fe200078e00ff */
[----:B------:R-:W-:Y:S01]  /*21580*/  ISETP.NE.AND P2, PT, R4, RZ, PT ;  /* 0x000000ff0400720c */ /* 0x000fe20003f45270 */
[----:B------:R-:W-:Y:S05]  /*21590*/  @!P0 WARPSYNC.ALL ;  /* 0x0000000000008948 */ /* 0x000fea0003800000 */
[----:B------:R-:W-:Y:S01]  /*215a0*/  IMAD R2, R25, R2, 0xbf ;  /* 0x000000bf19027424 */ /* 0x000fe200078e0202 */
[----:B------:R-:W-:Y:S06]  /*215b0*/  BSSY B0, `(.L_x_2547) ;  /* 0x000002b000007945 */ /* 0x000fec0003800000 */
[----:B------:R-:W4:Y:S08]  /*215c0*/  @!P2 LDC R4, c[0x0][0x9f0] ;  /* 0x00027c00ff04ab82 */ /* 0x000f300000000800 */
[----:B------:R-:W-:Y:S01]  /*215d0*/  @!P0 BAR.SYNC.DEFER_BLOCKING 0xc, 0x200 ;  /* 0x0308000000008b1d */ /* 0x000fe20000010000 */
[----:B---3--:R-:W-:-:S13]  /*215e0*/  ISETP.NE.AND P1, PT, R0, 0x1, PT ;  /* 0x000000010000780c */ /* 0x008fda0003f25270 */
[----:B------:R-:W3:Y:S08]  /*215f0*/  @P1 LDC R3, c[0x0][0x44c] ;  /* 0x00011300ff031b82 */ /* 0x000ef00000000800 */
[----:B------:R-:W5:Y:S01]  /*21600*/  @P1 LDC R0, c[0x0][0x450] ;  /* 0x00011400ff001b82 */ /* 0x000f620000000800 */
[----:B---3--:R-:W-:-:S05]  /*21610*/  @P1 IMAD.HI.U32 R3, R2, R3, RZ ;  /* 0x0000000302031227 */ /* 0x008fca00078e00ff */
[----:B-----5:R-:W-:-:S05]  /*21620*/  @P1 SHF.R.U32.HI R2, RZ, R0, R3 ;  /* 0x00000000ff021219 */ /* 0x020fca0000011603 */
[----:B------:R-:W-:-:S04]  /*21630*/  IMAD.IADD R0, R20, 0x1, R2 ;  /* 0x0000000114007824 */ /* 0x000fc800078e0202 */
[----:B------:R-:W-:-:S05]  /*21640*/  IMAD.HI R0, R0, 0x38e38e39, RZ ;  /* 0x38e38e3900007827 */ /* 0x000fca00078e02ff */
[----:B------:R-:W-:-:S04]  /*21650*/  SHF.R.U32.HI R2, RZ, 0x1f, R0 ;  /* 0x0000001fff027819 */ /* 0x000fc80000011600 */
[----:B------:R-:W-:-:S04]  /*21660*/  LEA.HI.SX32 R2, R0, R2, 0x1b ;  /* 0x0000000200027211 */ /* 0x000fc800078fdaff */
[----:B------:R-:W-:-:S04]  /*21670*/  VIMNMX R7, R21, R2, PT ;  /* 0x0000000215077248 */ /* 0x000fc80003fe0100 */
[----:B------:R-:W-:Y:S01]  /*21680*/  ISETP.GE.AND P1, PT, R7, 0x1, PT ;  /* 0x000000010700780c */ /* 0x000fe20003f26270 */
[----:B------:R3:W-:Y:S04]  /*21690*/  STL [R1+0x20], R7 ;  /* 0x0000200701007387 */ /* 0x0007e80000100800 */
[----:B------:R3:W-:Y:S08]  /*216a0*/  STL [R1+0x28], RZ ;  /* 0x000028ff01007387 */ /* 0x0007f00000100800 */
[----:B---34-:R-:W-:Y:S05]  /*216b0*/  @!P1 BRA `(.L_x_2548) ;  /* 0x0000000000689947 */ /* 0x018fea0003800000 */
[-C--:B------:R-:W-:Y:S02]  /*216c0*/  IABS R0, R4.reuse ;  /* 0x0000000400007213 */ /* 0x080fe40000000000 */
[----:B0-----:R-:W-:Y:S02]  /*216d0*/  IABS R6, R4 ;  /* 0x0000000400067213 */ /* 0x001fe40000000000 */
        /* <DEDUP_REMOVED lines=24> */
.L_x_2548:
[----:B------:R-:W-:Y:S05]  /*21860*/  BSYNC B0 ;  /* 0x0000000000007941 */ /* 0x000fea0003800000 */
.L_x_2547:
[----:B------:R-:W4:Y:S04]  /*21870*/  LDL R0, [R1+0x28] ;  /* 0x0000280001007983 */ /* 0x000f280000100800 */
[----:B------:R-:W4:Y:S01]  /*21880*/  LDL R2, [R1+0x40] ;  /* 0x0000400001027983 */ /* 0x000f220000100800 */
[----:B------:R-:W-:Y:S01]  /*21890*/  BSSY B7, `(.L_x_2549) ;  /* 0x000041e000077945 */ /* 0x000fe20003800000 */
[----:B----4-:R-:W-:-:S05]  /*218a0*/  IMAD R2, R2, R0, RZ ;  /* 0x0000000002027224 */ /* 0x010fca00078e02ff */
[----:B------:R-:W-:Y:S01]  /*218b0*/  VIADDMNMX R0, R2, R0, R7, PT ;  /* 0x0000000002007246 */ /* 0x000fe20003800107 */
        /* <DEDUP_REMOVED lines=21> */
.L_x_2550:
        /* <DEDUP_REMOVED lines=11> */
[----:B0-----:R-:W-:Y:S02]  /*21ac0*/  IMAD.U32 R6, RZ, RZ, UR8 ;  /* 0x00000008ff067e24 */ /* 0x001fe4000f8e00ff */
[----:B------:R-:W-:-:S02]  /*21ad0*/  IMAD.U32 R7, RZ, RZ, UR9 ;  /* 0x00000009ff077e24 */ /* 0x000fc4000f8e00ff */
[----:B------:R-:W-:Y:S02]  /*21ae0*/  IMAD.U32 R10, RZ, RZ, UR4 ;  /* 0x00000004ff0a7e24 */ /* 0x000fe4000f8e00ff */
[----:B-1----:R-:W-:Y:S02]  /*21af0*/  IMAD.U32 R11, RZ, RZ, UR5 ;  /* 0x00000005ff0b7e24 */ /* 0x002fe4000f8e00ff */
[----:B--2---:R-:W-:Y:S02]  /*21b00*/  IMAD.MOV.U32 R8, RZ, RZ, 0x70 ;  /* 0x00000070ff087424 */ /* 0x004fe400078e00ff */
[----:B------:R-:W-:Y:S02]  /*21b10*/  IMAD.MOV.U32 R12, RZ, RZ, 0x1 ;  /* 0x00000001ff0c7424 */ /* 0x000fe400078e00ff */
[----:B------:R-:W-:-:S07]  /*21b20*/  IMAD.MOV.U32 R13, RZ, RZ, RZ ;  /* 0x000000ffff0d7224 */ /* 0x000fce00078e00ff */
[----:B------:R-:W-:-:S07]  /*21b30*/  LEPC R20, `(.L_x_2553) ;  /* 0x000000001014794e */ /* 0x000fce0000000000 */
[----:B----4-:R-:W-:Y:S05]  /*21b40*/  CALL.ABS.NOINC R2 ;  /* 0x0000000002007343 */ /* 0x010fea0003c00000 */
.L_x_2553:
[----:B------:R-:W-:Y:S05]  /*21b50*/  BSYNC B6 ;  /* 0x0000000000067941 */ /* 0x000fea0003800000 */
.L_x_2552:
        /* <DEDUP_REMOVED lines=20> */
.L_x_2556:
        /* <DEDUP_REMOVED lines=16> */
.L_x_2555:
[----:B------:R-:W-:Y:S05]  /*21da0*/  BSYNC B6 ;  /* 0x0000000000067941 */ /* 0x000fea0003800000 */
.L_x_2554:
        /* <DEDUP_REMOVED lines=21> */
.L_x_2714:
[----:B----4-:R-:W4:Y:S01]  /*21f00*/  LDL.LU R0, [R1] ;  /* 0x0000000001007983 */ /* 0x010f220000300800 */
[----:B------:R-:W-:Y:S02]  /*21f10*/  PLOP3.LUT P1, PT, PT, PT, PT, 0x8, 0x0 ;  /* 0x000000000000781c */ /* 0x000fe40003f2e170 */
[----:B0-----:R-:W-:Y:S02]  /*21f20*/  ISETP.NE.AND P0, PT, R14, RZ, PT ;  /* 0x000000ff0e00720c */ /* 0x001fe40003f05270 */
[----:B----4-:R-:W-:-:S09]  /*21f30*/  LOP3.LUT R0, R0, 0xfffffffe, RZ, 0xc0, !PT ;  /* 0xfffffffe00007812 */ /* 0x010fd200078ec0ff */
[----:B------:R-:W-:-:S05]  /*21f40*/  @P1 LOP3.LUT R0, R0, 0x1, RZ, 0xfc, !PT ;  /* 0x0000000100001812 */ /* 0x000fca00078efcff */
[----:B------:R0:W-:Y:S01]  /*21f50*/  STL [R1], R0 ;  /* 0x0000000001007387 */ /* 0x0001e20000100800 */
[----:B------:R-:W-:Y:S05]  /*21f60*/  @P0 BRA `(.L_x_2558) ;  /* 0x0000000400240947 */ /* 0x000fea0003800000 */
[----:B------:R-:W-:-:S03]  /*21f70*/  UMOV UR4, 0xffffffff ;  /* 0xffffffff00047882 */ /* 0x000fc60000000000 */
[----:B------:R-:W-:Y:S05]  /*21f80*/  BRA.DIV UR4, `(.L_x_2559) ;  /* 0x0000006204107947 */ /* 0x000fea000b800000 */
[----:B------:R-:W-:-:S13]  /*21f90*/  ELECT P6, URZ, PT ;  /* 0x00000000003f782f */ /* 0x000fda00038c0000 */
.L_x_2717:
[----:B------:R-:W-:Y:S05]  /*21fa0*/  @!P6 BRA `(.L_x_2558) ;  /* 0x000000040014e947 */ /* 0x000fea0003800000 */
[----:B------:R-:W-:-:S04]  /*21fb0*/  ISETP.NE.U32.AND P0, PT, R2, RZ, PT ;  /* 0x000000ff0200720c */ /* 0x000fc80003f05070 */
[----:B------:R-:W-:-:S13]  /*21fc0*/  ISETP.NE.AND.EX P0, PT, R3, RZ, PT, P0 ;  /* 0x000000ff0300720c */ /* 0x000fda0003f05300 */
[----:B------:R-:W-:Y:S05]  /*21fd0*/  @!P0 BRA `(.L_x_2560) ;  /* 0x0000000000488947 */ /* 0x000fea0003800000 */
[----:B------:R-:W4:Y:S01]  /*21fe0*/  LDC R6, c[0x0][0x43c] ;  /* 0x00010f00ff067b82 */ /* 0x000f220000000800 */
[----:B0-----:R-:W-:Y:S01]  /*21ff0*/  IMAD.MOV.U32 R0, RZ, RZ, R22 ;  /* 0x000000ffff007224 */ /* 0x001fe200078e0016 */
[----:B------:R-:W-:Y:S01]  /*22000*/  ULDC.64 UR4, c[0x0][0x428] ;  /* 0x00010a0000047ab9 */ /* 0x000fe20000000a00 */
[----:B----4-:R-:W-:-:S13]  /*22010*/  ISETP.NE.AND P0, PT, R6, 0x1, PT ;  /* 0x000000010600780c */ /* 0x010fda0003f05270 */
        /* <DEDUP_REMOVED lines=14> */
.L_x_2560:
[----:B0-----:R-:W-:Y:S01]  /*22100*/  IMAD R0, R18, 0x8, R16 ;  /* 0x0000000812007824 */ /* 0x001fe200078e0210 */
[----:B----4-:R-:W-:-:S04]  /*22110*/  SHF.L.U32 R2, R28, 0x1f, RZ ;  /* 0x0000001f1c027819 */ /* 0x010fc800000006ff */
[----:B------:R-:W0:Y:S02]  /*22120*/  SYNCS.PHASECHK.TRANS64.TRYWAIT P0, [R0+URZ+0x31c40], R2 ;  /* 0x031c4002000075a7 */ /* 0x000e24000800017f */
[----:B0-----:R-:W-:Y:S05]  /*22130*/  @!P0 BRA `(.L_x_2561) ;  /* 0x0000005c00c48947 */ /* 0x001fea0003800000 */
.L_x_2718:
        /* <DEDUP_REMOVED lines=11> */
.L_x_2562:
[----:B0-----:R-:W4:Y:S01]  /*221f0*/  LDL.LU R2, [R1] ;  /* 0x0000000001027983 */ /* 0x001f220000300800 */
        /* <DEDUP_REMOVED lines=30> */
[----:B------:R0:W-:Y:S01]  /*223e0*/  STL [R1], R2 ;  /* 0x0000000201007387 */ /* 0x0001e20000100800 */
[----:B------:R-:W-:Y:S01]  /*223f0*/  NOP ;  /* 0x0000000000007918 */ /* 0x000fe20000000000 */
.L_x_2558:
[----:B------:R-:W4:Y:S04]  /*22400*/  LDL.LU R4, [R1+0x1c] ;  /* 0x00001c0001047983 */ /* 0x000f280000300800 */
[----:B------:R-:W5:Y:S04]  /*22410*/  LDL.LU R6, [R1+0x14] ;  /* 0x0000140001067983 */ /* 0x000f680000300800 */
        /* <DEDUP_REMOVED lines=32> */
[----:B-1----:R-:W-:Y:S02]  /*22620*/  IMAD.U32 R11, RZ, RZ, UR9 ;  /* 0x00000009ff0b7e24 */ /* 0x002fe4000f8e00ff */
[----:B------:R-:W-:Y:S02]  /*22630*/  IMAD.MOV.U32 R8, RZ, RZ, 0x70 ;  /* 0x00000070ff087424 */ /* 0x000fe400078e00ff */
[----:B------:R-:W-:Y:S02]  /*22640*/  IMAD.MOV.U32 R12, RZ, RZ, 0x1 ;  /* 0x00000001ff0c7424 */ /* 0x000fe400078e00ff */
[----:B------:R-:W-:-:S07]  /*22650*/  IMAD.MOV.U32 R13, RZ, RZ, RZ ;  /* 0x000000ffff0d7224 */ /* 0x000fce00078e00ff */
[----:B------:R-:W-:-:S07]  /*22660*/  LEPC R20, `(.L_x_2564) ;  /* 0x000000001014794e */ /* 0x000fce0000000000 */
[----:B0-----:R-:W-:Y:S05]  /*22670*/  CALL.ABS.NOINC R2 ;  /* 0x0000000002007343 */ /* 0x001fea0003c00000 */
.L_x_2564:
[----:B------:R-:W-:Y:S05]  /*22680*/  BSYNC B6 ;  /* 0x0000000000067941 */ /* 0x000fea0003800000 */
.L_x_2563:
        /* <DEDUP_REMOVED lines=9> */
[----:B-1----:R-:W1:Y:S01]  /*22720*/  S2R R11, SR_TID.X ;  /* 0x00000000000b7919 */ /* 0x002e620000002100 */
[----:B---3--:R-:W-:-:S13]  /*22730*/  ISETP.NE.AND P1, PT, R10, 0x1, PT ;  /* 0x000000010a00780c */ /* 0x008fda0003f25270 */
        /* <DEDUP_REMOVED lines=26> */
[--C-:B------:R-:W-:Y:S01]  /*228e0*/  SHF.R.S32.HI R5, RZ, 0x1f, R4.reuse ;  /* 0x0000001fff057819 */ /* 0x100fe20000011404 */
[----:B------:R-:W-:-:S04]  /*228f0*/  IMAD.MOV R8, RZ, RZ, -R4 ;  /* 0x000000ffff087224 */ /* 0x000fc800078e0a04 */
[----:B------:R-:W-:Y:S02]  /*22900*/  IMAD R5, R5, UR4, RZ ;  /* 0x0000000405057c24 */ /* 0x000fe4000f8e02ff */
[----:B------:R-:W-:Y:S02]  /*22910*/  IMAD R8, R10, R8, R0 ;  /* 0x000000080a087224 */ /* 0x000fe400078e0200 */
[C---:B------:R-:W-:Y:S02]  /*22920*/  IMAD R6, R4.reuse, UR5, R5 ;  /* 0x0000000504067c24 */ /* 0x040fe4000f8e0205 */
[----:B------:R-:W-:-:S04]  /*22930*/  IMAD.WIDE.U32 R4, R4, UR4, R2 ;  /* 0x0000000404047c25 */ /* 0x000fc8000f8e0002 */
[----:B------:R-:W-:Y:S01]  /*22940*/  IMAD.IADD R5, R5, 0x1, R6 ;  /* 0x0000000105057824 */ /* 0x000fe200078e0206 */
[----:B------:R-:W-:Y:S01]  /*22950*/  SHF.R.S32.HI R6, RZ, 0x1f, R8 ;  /* 0x0000001fff067819 */ /* 0x000fe20000011408 */
[----:B------:R-:W-:-:S04]  /*22960*/  VIADD R0, R0, 0x80 ;  /* 0x0000008000007836 */ /* 0x000fc80000000000 */
[----:B------:R-:W-:Y:S02]  /*22970*/  IMAD R9, R6, UR6, RZ ;  /* 0x0000000606097c24 */ /* 0x000fe4000f8e02ff */
[----:B------:R-:W-:-:S04]  /*22980*/  IMAD.WIDE.U32 R6, R8, UR6, R4 ;  /* 0x0000000608067c25 */ /* 0x000fc8000f8e0004 */
[----:B------:R-:W-:Y:S01]  /*22990*/  IMAD R5, R8, UR7, R9 ;  /* 0x0000000708057c24 */ /* 0x000fe2000f8e0209 */
[----:B------:R-:W-:Y:S01]  /*229a0*/  LEA R4, P0, R6, UR8, 0x1 ;  /* 0x0000000806047c11 */ /* 0x000fe2000f8008ff */
[----:B------:R-:W0:Y:S02]  /*229b0*/  @P1 LDC R8, c[0x0][0x450] ;  /* 0x00011400ff081b82 */ /* 0x000e240000000800 */
[----:B------:R-:W-:-:S05]  /*229c0*/  IMAD.IADD R5, R7, 0x1, R5 ;  /* 0x0000000107057824 */ /* 0x000fca00078e0205 */
[----:B------:R-:W-:Y:S01]  /*229d0*/  LEA.HI.X R5, R6, UR9, R5, 0x1, P0 ;  /* 0x0000000906057c11 */ /* 0x000fe200080f0c05 */
[----:B------:R-:W1:Y:S01]  /*229e0*/  @P1 LDC R7, c[0x0][0x44c] ;  /* 0x00011300ff071b82 */ /* 0x000e620000000800 */
[----:B------:R-:W-:Y:S02]  /*229f0*/  IMAD.MOV.U32 R6, RZ, RZ, R0 ;  /* 0x000000ffff067224 */ /* 0x000fe400078e0000 */
[----:B-1----:R-:W-:-:S05]  /*22a00*/  @P1 IMAD.HI.U32 R7, R0, R7, RZ ;  /* 0x0000000700071227 */ /* 0x002fca00078e00ff */
[----:B0-----:R-:W-:Y:S02]  /*22a10*/  @P1 SHF.R.U32.HI R6, RZ, R8, R7 ;  /* 0x00000008ff061219 */ /* 0x001fe40000011607 */
[----:B------:R0:W5:Y:S03]  /*22a20*/  LDL R8, [R1+0x10] ;  /* 0x0000100001087983 */ /* 0x0001660000100800 */
        /* <DEDUP_REMOVED lines=80> */
.L_x_2731:
[----:B------:R-:W-:-:S05]  /*22f30*/  VIADD R25, R25, 0xa0 ;  /* 0x000000a019197836 */ /* 0x000fca0000000000 */
[----:B------:R-:W-:-:S13]  /*22f40*/  ISETP.GE.AND P3, PT, R25, R0, PT ;  /* 0x000000001900720c */ /* 0x000fda0003f66270 */
[----:B-1----:R-:W-:-:S05]  /*22f50*/  @!P3 LEA R2, P4, R20, R2, 0x1 ;  /* 0x000000021402b211 */ /* 0x002fca00078808ff */
[----:B------:R-:W-:-:S05]  /*22f60*/  @!P3 IMAD.X R3, RZ, RZ, R6, P4 ;  /* 0x000000ffff03b224 */ /* 0x000fca00020e0606 */
[----:B------:R-:W-:Y:S01]  /*22f70*/  @!PT LDS RZ, [RZ] ;  /* 0x00000000fffff984 */ /* 0x000fe20000000800 */
[----:B------:R-:W-:Y:S01]  /*22f80*/  @!PT LDS RZ, [RZ] ;  /* 0x00000000fffff984 */ /* 0x000fe20000000800 */
[----:B------:R-:W-:Y:S01]  /*22f90*/  @!PT LDS RZ, [RZ] ;  /* 0x00000000fffff984 */ /* 0x000fe20000000800 */
[----:B------:R-:W-:Y:S04]  /*22fa0*/  @!P3 LDGSTS.E.BYPASS.LTC128B.128 [R8+0x10200], desc[UR60][R2.64], !P2 ;  /* 0x102000000208bfae */ /* 0x000fe8000d101d7c */
[----:B------:R-:W-:Y:S04]  /*22fb0*/  @!P3 LDGSTS.E.BYPASS.LTC128B.128 [R8+0x13200], desc[UR60][R2.64+0x40], !P1 ;  /* 0x132000400208bfae */ /* 0x000fe8000c901d7c */
[----:B------:R1:W-:Y:S01]  /*22fc0*/  @!P3 LDGSTS.E.BYPASS.LTC128B.128 [R8+0x16200], desc[UR60][R2.64+0x80], !P0 ;  /* 0x162000800208bfae */ /* 0x0003e2000c101d7c */
[----:B------:R-:W-:Y:S01]  /*22fd0*/  PLOP3.LUT P0, PT, PT, PT, PT, 0x80, 0x0 ;  /* 0x000000000000781c */ /* 0x000fe20003f0f070 */
[----:B------:R-:W-:Y:S01]  /*22fe0*/  NOP ;  /* 0x0000000000007918 */ /* 0x000fe20000000000 */
[----:B-1----:R-:W-:-:S11]  /*22ff0*/  VIADD R8, R16, 0x31c00 ;  /* 0x00031c0010087836 */ /* 0x002fd60000000000 */
.L_x_2566:
[----:B------:R-:W-:Y:S02]  /*23000*/  PLOP3.LUT P1, PT, P1, P0, PT, 0xa2, 0x0 ;  /* 0x000000000000781c */ /* 0x000fe40000f21472 */
[----:B------:R-:W-:-:S08]  /*23010*/  @P0 R2UR P1, UR4, R16 ;  /* 0x00000000100402ca */ /* 0x000fd00000020000 */
[----:B------:R-:W-:-:S05]  /*23020*/  @P0 PLOP3.LUT P0, PT, P1, PT, PT, 0x80, 0x0 ;  /* 0x000000000000081c */ /* 0x000fca0000f0f070 */
[----:B------:R-:W-:Y:S01]  /*23030*/  @!P1 SYNCS.ARRIVE.TRANS64.RED.A0T1 RZ, [UR4+0x31c00], RZ ;  /* 0x031c00ffffff99a7 */ /* 0x000fe20008200404 */
[----:B------:R-:W-:Y:S07]  /*23040*/  @!P1 ARRIVES.LDGSTSBAR.64.TRANSCNT [UR4+0x31c00] ;  /* 0x031c0000ff0099b0 */ /* 0x000fee0008000a84 */
[----:B------:R-:W-:Y:S05]  /*23050*/  @P0 BRA.U.ANY `(.L_x_2566) ;  /* 0xfffffffd00e80947 */ /* 0x000fea000393ffff */
[----:B------:R-:W2:Y:S02]  /*23060*/  LDL.LU R2, [R1+0x3c] ;  /* 0x00003c0001027983 */ /* 0x000ea40000300800 */
        /* <DEDUP_REMOVED lines=11> */
.L_x_2732:
[----:B------:R-:W-:Y:S05]  /*23120*/  BSYNC B0 ;  /* 0x0000000000007941 */ /* 0x000fea0003800000 */
.L_x_2567:
        /* <DEDUP_REMOVED lines=52> */
.L_x_2575:
[----:B------:R-:W-:Y:S01]  /*23470*/  IMAD R3, R5, 0x8, R16 ;  /* 0x0000000805037824 */ /* 0x000fe200078e0210 */
[----:B------:R-:W-:Y:S01]  /*23480*/  SHF.L.U32 R2, R10, 0x1f, RZ ;  /* 0x0000001f0a027819 */ /* 0x000fe200000006ff */
[----:B------:R-:W-:Y:S03]  /*23490*/  BSSY B3, `(.L_x_2576) ;  /* 0x0000003000037945 */ /* 0x000fe60003800000 */
[----:B------:R-:W1:Y:S02]  /*234a0*/  SYNCS.PHASECHK.TRANS64.TRYWAIT P0, [R3+URZ+0x31c40], R2 ;  /* 0x031c4002030075a7 */ /* 0x000e64000800017f */
[----:B-1----:R-:W-:Y:S05]  /*234b0*/  @!P0 BRA `(.L_x_2577) ;  /* 0x0000005400108947 */ /* 0x002fea0003800000 */
.L_x_2733:
[----:B------:R-:W-:Y:S05]  /*234c0*/  BSYNC B3 ;  /* 0x0000000000037941 */ /* 0x000fea0003800000 */
.L_x_2576:
        /* <DEDUP_REMOVED lines=12> */
.L_x_2579:
[----:B------:R-:W-:Y:S05]  /*23590*/  BSYNC B3 ;  /* 0x0000000000037941 */ /* 0x000fea0003800000 */
.L_x_2578:
        /* <DEDUP_REMOVED lines=11> */
.L_x_2580:
        /* <DEDUP_REMOVED lines=16> */
.L_x_2581:
        /* <DEDUP_REMOVED lines=16> */
.L_x_2582:
        /* <DEDUP_REMOVED lines=15> */
.L_x_2734:
[----:B------:R-:W-:Y:S05]  /*23940*/  BSYNC B3 ;  /* 0x0000000000037941 */ /* 0x000fea0003800000 */
.L_x_2583:
        /* <DEDUP_REMOVED lines=12> */
.L_x_2586:
[----:B------:R-:W-:Y:S05]  /*23a10*/  BSYNC B3 ;  /* 0x0000000000037941 */ /* 0x000fea0003800000 */
.L_x_2585:
        /* <DEDUP_REMOVED lines=11> */
.L_x_2587:
        /* <DEDUP_REMOVED lines=15> */
.L_x_2588:
        /* <DEDUP_REMOVED lines=15> */
.L_x_2589:
        /* <DEDUP_REMOVED lines=12> */
.L_x_2574:
[----:B------:R-:W-:Y:S05]  /*23d70*/  BSYNC B1 ;  /* 0x0000000000017941 */ /* 0x000fea0003800000 */
.L_x_2573:
[----:B------:R-:W2:Y:S01]  /*23d80*/  LDL.LU R0, [R1+0x24] ;  /* 0x0000240001007983 */ /* 0x000ea20000300800 */
[----:B------:R-:W-:Y:S02]  /*23d90*/  IMAD.MOV.U32 R18, RZ, RZ, R5 ;  /* 0x000000ffff127224 */ /* 0x000fe400078e0005 */
[----:B------:R-:W-:Y:S02]  /*23da0*/  IMAD.MOV.U32 R28, RZ, RZ, R10 ;  /* 0x000000ffff1c7224 */ /* 0x000fe400078e000a */
[----:B--2---:R-:W-:-:S07]  /*23db0*/  VIADD R0, R0, 0xfffffffd ;  /* 0xfffffffd00007836 */ /* 0x004fce0000000000 */
.L_x_2572:
[----:B------:R-:W-:Y:S05]  /*23dc0*/  BSYNC B2 ;  /* 0x0000000000027941 */ /* 0x000fea0003800000 */
.L_x_2571:
[----:B------:R-:W-:Y:S01]  /*23dd0*/  VIADD R9, R9, 0xfffffffe ;  /* 0xfffffffe09097836 */ /* 0x000fe20000000000 */
[----:B------:R-:W-:-:S04]  /*23de0*/  LOP3.LUT R4, RZ, R4, RZ, 0x33, !PT ;  /* 0x00000004ff047212 */ /* 0x000fc800078e33ff */
[----:B------:R-:W-:-:S13]  /*23df0*/  ISETP.NE.AND P0, PT, R9, R4, PT ;  /* 0x000000040900720c */ /* 0x000fda0003f05270 */
[----:B------:R-:W-:Y:S05]  /*23e00*/  @!P0 BRA `(.L_x_2570) ;  /* 0x0000001400988947 */ /* 0x000fea0003800000 */
[----:B------:R-:W-:-:S07]  /*23e10*/  IMAD.MOV.U32 R4, RZ, RZ, R19 ;  /* 0x000000ffff047224 */ /* 0x000fce00078e0013 */
.L_x_2624:
[----:B------:R-:W2:Y:S01]  /*23e20*/  LDL R2, [R1] ;  /* 0x0000000001027983 */ /* 0x000ea20000100800 */
        /* <DEDUP_REMOVED lines=32> */
.L_x_2592:
[----:B------:R-:W-:Y:S01]  /*24030*/  IMAD R3, R6, 0x8, R16 ;  /* 0x0000000806037824 */ /* 0x000fe200078e0210 */
[----:B------:R-:W-:Y:S01]  /*24040*/  SHF.L.U32 R2, R7, 0x1f, RZ ;  /* 0x0000001f07027819 */ /* 0x000fe200000006ff */
[----:B------:R-:W-:Y:S03]  /*24050*/  BSSY B2, `(.L_x_2593) ;  /* 0x0000003000027945 */ /* 0x000fe60003800000 */
[----:B------:R-:W1:Y:S02]  /*24060*/  SYNCS.PHASECHK.TRANS64.TRYWAIT P0, [R3+URZ+0x31c40], R2 ;  /* 0x031c4002030075a7 */ /* 0x000e64000800017f */
[----:B-1----:R-:W-:Y:S05]  /*24070*/  @!P0 BRA `(.L_x_2594) ;  /* 0x0000004800488947 */ /* 0x002fea0003800000 */
.L_x_2735:
[----:B------:R-:W-:Y:S05]  /*24080*/  BSYNC B2 ;  /* 0x0000000000027941 */ /* 0x000fea0003800000 */
.L_x_2593:
        /* <DEDUP_REMOVED lines=12> */
.L_x_2596:
[----:B------:R-:W-:Y:S05]  /*24150*/  BSYNC B2 ;  /* 0x0000000000027941 */ /* 0x000fea0003800000 */
.L_x_2595:
        /* <DEDUP_REMOVED lines=11> */
.L_x_2597:
        /* <DEDUP_REMOVED lines=16> */
.L_x_2598:
        /* <DEDUP_REMOVED lines=16> */
.L_x_2599:
        /* <DEDUP_REMOVED lines=15> */
.L_x_2736:
[----:B------:R-:W-:Y:S05]  /*24500*/  BSYNC B2 ;  /* 0x0000000000027941 */ /* 0x000fea0003800000 */
.L_x_2600:
        /* <DEDUP_REMOVED lines=11> */
.L_x_2603:
[----:B------:R-:W-:Y:S05]  /*245c0*/  BSYNC B2 ;  /* 0x0000000000027941 */ /* 0x000fea0003800000 */
.L_x_2602:
        /* <DEDUP_REMOVED lines=10> */
.L_x_2604:
        /* <DEDUP_REMOVED lines=15> */
.L_x_2605:
        /* <DEDUP_REMOVED lines=15> */
.L_x_2606:
        /* <DEDUP_REMOVED lines=12> */
.L_x_2591:
[----:B------:R-:W-:Y:S05]  /*24910*/  BSYNC B1 ;  /* 0x0000000000017941 */ /* 0x000fea0003800000 */
.L_x_2590:
        /* <DEDUP_REMOVED lines=33> */
.L_x_2609:
[----:B------:R-:W-:Y:S01]  /*24b30*/  IMAD R2, R18, 0x8, R16 ;  /* 0x0000000812027824 */ /* 0x000fe200078e0210 */
[----:B------:R-:W-:Y:S01]  /*24b40*/  SHF.L.U32 R3, R28, 0x1f, RZ ;  /* 0x0000001f1c037819 */ /* 0x000fe200000006ff */
[----:B------:R-:W-:Y:S03]  /*24b50*/  BSSY B2, `(.L_x_2610) ;  /* 0x0000003000027945 */ /* 0x000fe60003800000 */
[----:B------:R-:W1:Y:S02]  /*24b60*/  SYNCS.PHASECHK.TRANS64.TRYWAIT P0, [R2+URZ+0x31c40], R3 ;  /* 0x031c4003020075a7 */ /* 0x000e64000800017f */
[----:B-1----:R-:W-:Y:S05]  /*24b70*/  @!P0 BRA `(.L_x_2611) ;  /* 0x0000003c00b08947 */ /* 0x002fea0003800000 */
.L_x_2737:
[----:B------:R-:W-:Y:S05]  /*24b80*/  BSYNC B2 ;  /* 0x0000000000027941 */ /* 0x000fea0003800000 */
.L_x_2610:
        /* <DEDUP_REMOVED lines=12> */
.L_x_2613:
[----:B------:R-:W-:Y:S05]  /*24c50*/  BSYNC B2 ;  /* 0x0000000000027941 */ /* 0x000fea0003800000 */
.L_x_2612:
        /* <DEDUP_REMOVED lines=12> */
.L_x_2614:
        /* <DEDUP_REMOVED lines=16> */
.L_x_2615:
        /* <DEDUP_REMOVED lines=16> */
.L_x_2616:
        /* <DEDUP_REMOVED lines=15> */
.L_x_2738:
[----:B------:R-:W-:Y:S05]  /*25010*/  BSYNC B2 ;  /* 0x0000000000027941 */ /* 0x000fea0003800000 */
.L_x_2617:
        /* <DEDUP_REMOVED lines=11> */
.L_x_2620:
[----:B------:R-:W-:Y:S05]  /*250d0*/  BSYNC B2 ;  /* 0x0000000000027941 */ /* 0x000fea0003800000 */
.L_x_2619:
        /* <DEDUP_REMOVED lines=10> */
.L_x_2621:
        /* <DEDUP_REMOVED lines=15> */
.L_x_2622:
        /* <DEDUP_REMOVED lines=15> */
.L_x_2623:
        /* <DEDUP_REMOVED lines=12> */
.L_x_2608:
[----:B------:R-:W-:Y:S05]  /*25420*/  BSYNC B1 ;  /* 0x0000000000017941 */ /* 0x000fea0003800000 */
.L_x_2607:
[----:B------:R-:W2:Y:S01]  /*25430*/  LDL R2, [R1+0xc] ;  /* 0x00000c0001027983 */ /* 0x000ea20000100800 */
[----:B------:R-:W-:Y:S01]  /*25440*/  VIADD R0, R0, 0xfffffffe ;  /* 0xfffffffe00007836 */ /* 0x000fe20000000000 */
[----:B--2---:R-:W-:-:S13]  /*25450*/  ISETP.GT.AND P0, PT, R9, R2, PT ;  /* 0x000000020900720c */ /* 0x004fda0003f04270 */
[----:B------:R-:W-:Y:S05]  /*25460*/  @P0 BRA `(.L_x_2624) ;  /* 0xffffffe8006c0947 */ /* 0x000fea000383ffff */
.L_x_2570:
[----:B------:R-:W-:Y:S05]  /*25470*/  BSYNC B0 ;  /* 0x0000000000007941 */ /* 0x000fea0003800000 */
.L_x_2569:
        /* <DEDUP_REMOVED lines=17> */
.L_x_2626:
[----:B------:R-:W-:Y:S05]  /*25590*/  BSYNC B0 ;  /* 0x0000000000007941 */ /* 0x000fea0003800000 */
.L_x_2625:
        /* <DEDUP_REMOVED lines=10> */
.L_x_2739:
[----:B------:R-:W-:Y:S05]  /*25640*/  BSYNC B1 ;  /* 0x0000000000017941 */ /* 0x000fea0003800000 */
.L_x_2629:
        /* <DEDUP_REMOVED lines=9> */
.L_x_2632:
[----:B------:R-:W-:Y:S05]  /*256e0*/  BSYNC B1 ;  /* 0x0000000000017941 */ /* 0x000fea0003800000 */
.L_x_2631:
        /* <DEDUP_REMOVED lines=10> */
.L_x_2633:
        /* <DEDUP_REMOVED lines=15> */
.L_x_2634:
        /* <DEDUP_REMOVED lines=15> */
.L_x_2635:
        /* <DEDUP_REMOVED lines=10> */
.L_x_2628:
[----:B------:R-:W-:Y:S05]  /*25a10*/  BSYNC B0 ;  /* 0x0000000000007941 */ /* 0x000fea0003800000 */
.L_x_2627:
[----:B------:R-:W-:-:S05]  /*25a20*/  VIADD R18, R18, 0x1 ;  /* 0x0000000112127836 */ /* 0x000fca0000000000 */
[----:B------:R-:W-:-:S04]  /*25a30*/  ISETP.NE.AND P0, PT, R18, 0x2, PT ;  /* 0x000000021200780c */ /* 0x000fc80003f05270 */
[----:B------:R-:W-:Y:S02]  /*25a40*/  SEL R3, RZ, 0x1, P0 ;  /* 0x00000001ff037807 */ /* 0x000fe40000000000 */
[----:B------:R-:W-:Y:S02]  /*25a50*/  SEL R18, R18, RZ, P0 ;  /* 0x000000ff12127207 */ /* 0x000fe40000000000 */
[----:B------:R-:W-:-:S07]  /*25a60*/  LOP3.LUT R28, R28, R3, RZ, 0x3c, !PT ;  /* 0x000000031c1c7212 */ /* 0x000fce00078e3cff */
.L_x_2551:
[----:B------:R-:W-:Y:S05]  /*25a70*/  BSYNC B7 ;  /* 0x0000000000077941 */ /* 0x000fea0003800000 */
.L_x_2549:
[----:B------:R-:W4:Y:S02]  /*25a80*/  LDL R0, [R1] ;  /* 0x0000000001007983 */ /* 0x000f240000100800 */
        /* <DEDUP_REMOVED lines=11> */
.L_x_2636:
[----:B------:R-:W2:Y:S01]  /*25b40*/  S2R R0, SR_TID.X ;  /* 0x0000000000007919 */ /* 0x000ea20000002100 */
[----:B------:R-:W-:Y:S01]  /*25b50*/  UMOV UR4, 0xffffffff ;  /* 0xffffffff00047882 */ /* 0x000fe20000000000 */
[----:B--2---:R-:W-:-:S04]  /*25b60*/  LOP3.LUT R8, R0, 0x1f, RZ, 0xc0, !PT ;  /* 0x0000001f00087812 */ /* 0x004fc800078ec0ff */
[----:B------:R-:W-:Y:S01]  /*25b70*/  ISETP.NE.AND P0, PT, R8, 0x1f, PT ;  /* 0x0000001f0800780c */ /* 0x000fe20003f05270 */
[----:B------:R-:W-:-:S12]  /*25b80*/  BRA.DIV UR4, `(.L_x_2638) ;  /* 0x0000002e04e87947 */ /* 0x000fd8000b800000 */
[----:B------:R-:W-:Y:S01]  /*25b90*/  IMAD.IADD R9, R27, 0x1, R8 ;  /* 0x000000011b097824 */ /* 0x000fe200078e0208 */
[----:B------:R-:W-:-:S04]  /*25ba0*/  ULDC UR4, c[0x0][0xc3c] ;  /* 0x00030f0000047ab9 */ /* 0x000fc80000000800 */
[----:B------:R-:W-:-:S13]  /*25bb0*/  ISETP.GE.OR P1, PT, R9, UR4, !P0 ;  /* 0x0000000409007c0c */ /* 0x000fda000c726670 */
[----:B------:R-:W2:Y:S08]  /*25bc0*/  @!P1 LDC.64 R2, c[0x0][0xc80] ;  /* 0x00032000ff029b82 */ /* 0x000eb00000000a00 */
[----:B---3--:R-:W3:Y:S01]  /*25bd0*/  @!P1 LDC.64 R4, c[0x0][0xc78] ;  /* 0x00031e00ff049b82 */ /* 0x008ee20000000a00 */
[----:B--2---:R-:W-:-:S05]  /*25be0*/  @!P1 IMAD.WIDE R2, R9, 0x4, R2 ;  /* 0x0000000409029825 */ /* 0x004fca00078e0202 */
[----:B0-----:R3:W2:Y:S02]  /*25bf0*/  @!P1 LDG.E R7, desc[UR60][R2.64] ;  /* 0x0000003c02079981 */ /* 0x0016a4000c1e1900 */
        /* <DEDUP_REMOVED lines=30> */
[----:B------:R0:W2:Y:S02]  /*25de0*/  SHFL.IDX PT, R14, R2, 0x1f, 0x1f ;  /* 0x03e01f00020e7f89 */ /* 0x0000a400000e0000 */
.L_x_2749:
[----:B------:R-:W-:Y:S02]  /*25df0*/  ULDC UR4, c[0x0][0xc38] ;  /* 0x00030e0000047ab9 */ /* 0x000fe40000000800 */
[----:B------:R-:W-:-:S04]  /*25e00*/  IMAD.U32 R4, RZ, RZ, UR4 ;  /* 0x00000004ff047e24 */ /* 0x000fc8000f8e00ff */
[----:B--2---:R-:W-:-:S04]  /*25e10*/  IMAD R3, R14, R4, RZ ;  /* 0x000000040e037224 */ /* 0x004fc800078e02ff */
[----:B------:R-:W-:-:S05]  /*25e20*/  IMAD.IADD R6, R6, 0x1, R3 ;  /* 0x0000000106067824 */ /* 0x000fca00078e0203 */
[----:B------:R-:W-:-:S13]  /*25e30*/  ISETP.GT.AND P6, PT, R6, R0, PT ;  /* 0x000000000600720c */ /* 0x000fda0003fc4270 */
[----:B------:R-:W-:Y:S05]  /*25e40*/  @P6 BRA `(.L_x_2639) ;  /* 0x0000000000a46947 */ /* 0x000fea0003800000 */
.L_x_2642:
        /* <DEDUP_REMOVED lines=10> */
[----:B------:R-:W2:Y:S01]  /*25ef0*/  @!P6 LDC.64 R4, c[0x0][0xc78] ;  /* 0x00031e00ff04eb82 */ /* 0x000ea20000000a00 */
[----:B0-----:R-:W-:-:S05]  /*25f00*/  @!P6 IMAD.WIDE R2, R7, 0x4, R2 ;  /* 0x000000040702e825 */ /* 0x001fca00078e0202 */
[----:B------:R2:W3:Y:S02]  /*25f10*/  @!P6 LDG.E R25, desc[UR60][R2.64] ;  /* 0x0000003c0219e981 */ /* 0x0004e4000c1e1900 */
[----:B--2---:R-:W-:-:S04]  /*25f20*/  @!P6 IMAD.WIDE R2, R7, 0x4, R4 ;  /* 0x000000040702e825 */ /* 0x004fc800078e0204 */
        /* <DEDUP_REMOVED lines=21> */
.L_x_2757:
[----:B------:R-:W-:Y:S02]  /*26080*/  ULDC UR4, c[0x0][0xc38] ;  /* 0x00030e0000047ab9 */ /* 0x000fe40000000800 */
[----:B------:R-:W-:-:S04]  /*26090*/  IMAD.U32 R4, RZ, RZ, UR4 ;  /* 0x00000004ff047e24 */ /* 0x000fc8000f8e00ff */
[----:B--2---:R-:W-:-:S04]  /*260a0*/  IMAD R3, R14, R4, RZ ;  /* 0x000000040e037224 */ /* 0x004fc800078e02ff */
[----:B------:R-:W-:-:S05]  /*260b0*/  IMAD.IADD R6, R3, 0x1, R6 ;  /* 0x0000000103067824 */ /* 0x000fca00078e0206 */
[----:B------:R-:W-:-:S13]  /*260c0*/  ISETP.GT.AND P6, PT, R6, R0, PT ;  /* 0x000000000600720c */ /* 0x000fda0003fc4270 */
[----:B------:R-:W-:Y:S05]  /*260d0*/  @!P6 BRA `(.L_x_2642) ;  /* 0xfffffffc005ce947 */ /* 0x000fea000383ffff */
.L_x_2639:
[----:B------:R-:W-:Y:S01]  /*260e0*/  IMAD.IADD R6, R6, 0x1, -R3 ;  /* 0x0000000106067824 */ /* 0x000fe200078e0a03 */
[----:B------:R-:W-:-:S03]  /*260f0*/  UMOV UR4, 0xffffffff ;  /* 0xffffffff00047882 */ /* 0x000fc60000000000 */
[----:B------:R-:W-:-:S05]  /*26100*/  IMAD R3, R2, R4, R6 ;  /* 0x0000000402037224 */ /* 0x000fca00078e0206 */
[----:B------:R-:W-:Y:S01]  /*26110*/  ISETP.GT.AND P6, PT, R3, R0, PT ;  /* 0x000000000300720c */ /* 0x000fe20003fc4270 */
[----:B------:R-:W-:-:S12]  /*26120*/  BRA.DIV UR4, `(.L_x_2643) ;  /* 0x0000003204707947 */ /* 0x000fd8000b800000 */
[----:B------:R-:W-:-:S04]  /*26130*/  VOTE.ANY R3, PT, !P6 ;  /* 0x0000000000037806 */ /* 0x000fc800070e0100 */
[----:B------:R-:W2:Y:S02]  /*26140*/  POPC R7, R3 ;  /* 0x0000000300077309 */ /* 0x000ea40000000000 */
[----:B--2---:R2:W3:Y:S01]  /*26150*/  SHFL.IDX PT, R25, R25, R7, 0x1f ;  /* 0x00001f0719197589 */ /* 0x0044e200000e0000 */
[----:B------:R-:W-:-:S03]  /*26160*/  IMAD.IADD R27, R7, 0x1, R27 ;  /* 0x00000001071b7824 */ /* 0x000fc600078e021b */
[----:B------:R2:W4:Y:S04]  /*26170*/  SHFL.IDX PT, R5, R5, R7, 0x1f ;  /* 0x00001f0705057589 */ /* 0x00052800000e0000 */
.L_x_2762:
[----:B------:R-:W-:-:S13]  /*26180*/  ISETP.NE.AND P0, PT, R3, RZ, PT ;  /* 0x000000ff0300720c */ /* 0x000fda0003f05270 */
[----:B------:R-:W-:Y:S05]  /*26190*/  @!P0 BRA `(.L_x_2644) ;  /* 0x0000000000108947 */ /* 0x000fea0003800000 */
[----:B------:R-:W-:Y:S01]  /*261a0*/  UMOV UR4, 0xffffffff ;  /* 0xffffffff00047882 */ /* 0x000fe20000000000 */
[----:B------:R-:W-:Y:S02]  /*261b0*/  VIADD R12, R7, 0xffffffff ;  /* 0xffffffff070c7836 */ /* 0x000fe40000000000 */
[----:B------:R-:W-:Y:S05]  /*261c0*/  BRA.DIV UR4, `(.L_x_2645) ;  /* 0x0000003204a87947 */ /* 0x000fea000b800000 */
[----:B------:R0:W0:Y:S02]  /*261d0*/  SHFL.IDX PT, R24, R2, R12, 0x1f ;  /* 0x00001f0c02187589 */ /* 0x00002400000e0000 */
.L_x_2644:
[----:B----4-:R-:W-:Y:S01]  /*261e0*/  ISETP.NE.AND P0, PT, R5, 0x1, PT ;  /* 0x000000010500780c */ /* 0x010fe20003f05270 */
[----:B0-----:R-:W-:-:S04]  /*261f0*/  IMAD R24, R24, R4, R6 ;  /* 0x0000000418187224 */ /* 0x001fc800078e0206 */
[----:B------:R-:W-:-:S08]  /*26200*/  IMAD.IADD R0, R0, 0x1, -R24 ;  /* 0x0000000100007824 */ /* 0x000fd000078e0a18 */
[----:B------:R-:W-:Y:S05]  /*26210*/  @!P0 BRA `(.L_x_2646) ;  /* 0x0000000000dc8947 */ /* 0x000fea0003800000 */
[-C--:B---3--:R-:W-:Y:S01]  /*26220*/  IABS R4, R25.reuse ;  /* 0x0000001900047213 */ /* 0x088fe20000000000 */
[----:B------:R-:W-:Y:S01]  /*26230*/  IMAD.MOV.U32 R2, RZ, RZ, RZ ;  /* 0x000000ffff027224 */ /* 0x000fe200078e00ff */
[----:B------:R-:W-:Y:S02]  /*26240*/  IABS R8, R25 ;  /* 0x0000001900087213 */ /* 0x000fe40000000000 */
[----:B------:R-:W0:Y:S08]  /*26250*/  I2F.RP R6, R4 ;  /* 0x0000000400067306 */ /* 0x000e300000209400 */
[----:B0-----:R-:W2:Y:S02]  /*26260*/  MUFU.RCP R6, R6 ;  /* 0x0000000600067308 */ /* 0x001ea40000001000 */
[----:B--2---:R-:W-:Y:S01]  /*26270*/  VIADD R7, R6, 0xffffffe ;  /* 0x0ffffffe06077836 */ /* 0x004fe20000000000 */
[----:B------:R-:W-:-:S05]  /*26280*/  IABS R6, R5 ;  /* 0x0000000500067213 */ /* 0x000fca0000000000 */
[----:B------:R-:W0:Y:S02]  /*26290*/  F2I.FTZ.U32.TRUNC.NTZ R3, R7 ;  /* 0x0000000700037305 */ /* 0x000e24000021f000 */
[----:B0-----:R-:W-:-:S04]  /*262a0*/  IMAD.MOV R9, RZ, RZ, -R3 ;  /* 0x000000ffff097224 */ /* 0x001fc800078e0a03 */
[----:B------:R-:W-:-:S04]  /*262b0*/  IMAD R9, R9, R4, RZ ;  /* 0x0000000409097224 */ /* 0x000fc800078e02ff */
[----:B------:R-:W-:Y:S01]  /*262c0*/  IMAD.HI.U32 R3, R3, R9, R2 ;  /* 0x0000000903037227 */ /* 0x000fe200078e0002 */
[----:B------:R-:W-:-:S03]  /*262d0*/  IABS R2, R0 ;  /* 0x0000000000027213 */ /* 0x000fc60000000000 */
[----:B------:R-:W-:Y:S02]  /*262e0*/  IMAD.MOV R9, RZ, RZ, -R8 ;  /* 0x000000ffff097224 */ /* 0x000fe400078e0a08 */
[----:B------:R-:W0:Y:S01]  /*262f0*/  I2F.RP R8, R6 ;  /* 0x0000000600087306 */ /* 0x000e220000209400 */
[----:B------:R-:W-:-:S04]  /*26300*/  IMAD.HI.U32 R7, R3, R2, RZ ;  /* 0x0000000203077227 */ /* 0x000fc800078e00ff */
[----:B------:R-:W-:Y:S02]  /*26310*/  IMAD R9, R7, R9, R2 ;  /* 0x0000000907097224 */ /* 0x000fe400078e0202 */
[----:B------:R-:W-:-:S03]  /*26320*/  IMAD.MOV.U32 R2, RZ, RZ, RZ ;  /* 0x000000ffff027224 */ /* 0x000fc600078e00ff */
[----:B------:R-:W-:Y:S01]  /*26330*/  ISETP.GT.U32.AND P1, PT, R4, R9, PT ;  /* 0x000000090400720c */ /* 0x000fe20003f24070 */
[----:B0-----:R-:W0:-:S12]  /*26340*/  MUFU.RCP R8, R8 ;  /* 0x0000000800087308 */ /* 0x001e180000001000 */
[----:B------:R-:W-:Y:S02]  /*26350*/  @!P1 IMAD.IADD R9, R9, 0x1, -R4 ;  /* 0x0000000109099824 */ /* 0x000fe400078e0a04 */
[----:B------:R-:W-:Y:S01]  /*26360*/  @!P1 VIADD R7, R7, 0x1 ;  /* 0x0000000107079836 */ /* 0x000fe20000000000 */
[----:B------:R-:W-:Y:S02]  /*26370*/  ISETP.NE.AND P1, PT, R25, RZ, PT ;  /* 0x000000ff1900720c */ /* 0x000fe40003f25270 */
[----:B------:R-:W-:Y:S02]  /*26380*/  ISETP.GE.U32.AND P0, PT, R9, R4, PT ;  /* 0x000000040900720c */ /* 0x000fe40003f06070 */
[----:B------:R-:W-:Y:S01]  /*26390*/  IABS R4, R5 ;  /* 0x0000000500047213 */ /* 0x000fe20000000000 */
[----:B0-----:R-:W-:-:S04]  /*263a0*/  VIADD R10, R8, 0xffffffe ;  /* 0x0ffffffe080a7836 */ /* 0x001fc80000000000 */
[----:B------:R-:W-:Y:S01]  /*263b0*/  IMAD.MOV R4, RZ, RZ, -R4 ;  /* 0x000000ffff047224 */ /* 0x000fe200078e0a04 */
[----:B------:R-:W0:Y:S05]  /*263c0*/  F2I.FTZ.U32.TRUNC.NTZ R3, R10 ;  /* 0x0000000a00037305 */ /* 0x000e2a000021f000 */
[----:B------:R-:W-:Y:S02]  /*263d0*/  @P0 VIADD R7, R7, 0x1 ;  /* 0x0000000107070836 */ /* 0x000fe40000000000 */
[----:B0-----:R-:W-:-:S04]  /*263e0*/  IMAD.MOV R9, RZ, RZ, -R3 ;  /* 0x000000ffff097224 */ /* 0x001fc800078e0a03 */
[----:B------:R-:W-:-:S04]  /*263f0*/  IMAD R9, R9, R6, RZ ;  /* 0x0000000609097224 */ /* 0x000fc800078e02ff */
[----:B------:R-:W-:Y:S01]  /*26400*/  IMAD.HI.U32 R2, R3, R9, R2 ;  /* 0x0000000903027227 */ /* 0x000fe200078e0002 */
[----:B------:R-:W-:-:S04]  /*26410*/  LOP3.LUT R3, R0, R25, RZ, 0x3c, !PT ;  /* 0x0000001900037212 */ /* 0x000fc800078e3cff */
        /* <DEDUP_REMOVED lines=23> */
.L_x_2646:
[----:B------:R-:W0:Y:S02]  /*26590*/  LDC.64 R2, c[0x0][0xc90] ;  /* 0x00032400ff027b82 */ /* 0x000e240000000a00 */
[----:B0-----:R-:W-:-:S05]  /*265a0*/  IMAD.WIDE R2, R27, 0x4, R2 ;  /* 0x000000041b027825 */ /* 0x001fca00078e0202 */
[----:B--2---:R0:W3:Y:S02]  /*265b0*/  LDG.E R7, desc[UR60][R2.64] ;  /* 0x0000003c02077981 */ /* 0x0040e4000c1e1900 */
[----:B0-----:R-:W-:Y:S02]  /*265c0*/  IMAD.MOV.U32 R2, RZ, RZ, RZ ;  /* 0x000000ffff027224 */ /* 0x001fe400078e00ff */
[----:B---3--:R-:W-:-:S05]  /*265d0*/  IMAD R5, R25, R7, RZ ;  /* 0x0000000719057224 */ /* 0x008fca00078e02ff */
[-C--:B------:R-:W-:Y:S02]  /*265e0*/  IABS R6, R5.reuse ;  /* 0x0000000500067213 */ /* 0x080fe40000000000 */
[----:B------:R-:W-:Y:S02]  /*265f0*/  IABS R10, R5 ;  /* 0x00000005000a7213 */ /* 0x000fe40000000000 */
[----:B------:R-:W0:Y:S08]  /*26600*/  I2F.RP R8, R6 ;  /* 0x0000000600087306 */ /* 0x000e300000209400 */
[----:B0-----:R-:W0:Y:S02]  /*26610*/  MUFU.RCP R8, R8 ;  /* 0x0000000800087308 */ /* 0x001e240000001000 */
[----:B0-----:R-:W-:-:S02]  /*26620*/  VIADD R9, R8, 0xffffffe ;  /* 0x0ffffffe08097836 */ /* 0x001fc40000000000 */
[----:B------:R-:W-:-:S04]  /*26630*/  IMAD.MOV R8, RZ, RZ, -R10 ;  /* 0x000000ffff087224 */ /* 0x000fc800078e0a0a */
[----:B------:R-:W1:Y:S02]  /*26640*/  F2I.FTZ.U32.TRUNC.NTZ R3, R9 ;  /* 0x0000000900037305 */ /* 0x000e64000021f000 */
[----:B-1----:R-:W-:-:S04]  /*26650*/  IMAD.MOV R11, RZ, RZ, -R3 ;  /* 0x000000ffff0b7224 */ /* 0x002fc800078e0a03 */
[----:B------:R-:W-:-:S04]  /*26660*/  IMAD R11, R11, R6, RZ ;  /* 0x000000060b0b7224 */ /* 0x000fc800078e02ff */
[----:B------:R-:W-:Y:S01]  /*26670*/  IMAD.HI.U32 R2, R3, R11, R2 ;  /* 0x0000000b03027227 */ /* 0x000fe200078e0002 */
        /* <DEDUP_REMOVED lines=18> */
[----:B------:R-:W-:Y:S02]  /*267a0*/  VIADDMNMX R4, R3, R4, R7, PT ;  /* 0x0000000403047246 */ /* 0x000fe40003800107 */
[----:B------:R-:W-:-:S02]  /*267b0*/  IADD3 R6, R6, 0x1000000, R5 ;  /* 0x0100000006067810 */ /* 0x000fc40007ffe005 */
        /* <DEDUP_REMOVED lines=9> */
[----:B------:R-:W-:-:S05]  /*26850*/  IABS R2, R4 ;  /* 0x0000000400027213 */ /* 0x000fca0000000000 */
        /* <DEDUP_REMOVED lines=12> */
[----:B------:R-:W-:Y:S01]  /*26920*/  @!P1 LOP3.LUT R3, RZ, R4, RZ, 0x33, !PT ;  /* 0x00000004ff039212 */ /* 0x000fe200078e33ff */
[----:B------:R-:W-:-:S04]  /*26930*/  IMAD.MOV R4, RZ, RZ, -R4 ;  /* 0x000000ffff047224 */ /* 0x000fc800078e0a04 */
[----:B------:R-:W-:-:S07]  /*26940*/  IMAD R26, R3, R4, R6 ;  /* 0x00000004031a7224 */ /* 0x000fce00078e0206 */
.L_x_2647:
[----:B------:R-:W-:-:S05]  /*26950*/  LOP3.LUT R0, RZ, R3, RZ, 0x33, !PT ;  /* 0x00000003ff007212 */ /* 0x000fca00078e33ff */
[----:B------:R-:W-:Y:S01]  /*26960*/  IMAD.IADD R25, R25, 0x1, R0 ;  /* 0x0000000119197824 */ /* 0x000fe200078e0200 */
[----:B------:R-:W-:Y:S06]  /*26970*/  BRA `(.L_x_2648) ;  /* 0x00000000001c7947 */ /* 0x000fec0003800000 */
.L_x_2640:
[----:B------:R-:W-:Y:S01]  /*26980*/  UMOV UR4, URZ ;  /* 0x0000003f00047c82 */ /* 0x000fe20008000000 */
[----:B------:R-:W-:Y:S01]  /*26990*/  UMOV UR5, URZ ;  /* 0x0000003f00057c82 */ /* 0x000fe20008000000 */
[----:B------:R-:W-:Y:S01]  /*269a0*/  ULDC UR6, c[0x0][0xc3c] ;  /* 0x00030f0000067ab9 */ /* 0x000fe20000000800 */
[----:B------:R-:W-:Y:S02]  /*269b0*/  IMAD.MOV.U32 R24, RZ, RZ, R0 ;  /* 0x000000ffff187224 */ /* 0x000fe400078e0000 */
[----:B------:R-:W-:Y:S02]  /*269c0*/  IMAD.U32 R25, RZ, RZ, UR4 ;  /* 0x00000004ff197e24 */ /* 0x000fe4000f8e00ff */
[----:B------:R-:W-:Y:S02]  /*269d0*/  IMAD.U32 R26, RZ, RZ, UR5 ;  /* 0x00000005ff1a7e24 */ /* 0x000fe4000f8e00ff */
[----:B------:R-:W-:-:S07]  /*269e0*/  IMAD.U32 R27, RZ, RZ, UR6 ;  /* 0x00000006ff1b7e24 */ /* 0x000fce000f8e00ff */
.L_x_2648:
        /* <DEDUP_REMOVED lines=10> */
.L_x_2637:
[----:B------:R-:W-:Y:S02]  /*26a90*/  ULDC UR4, c[0x0][0xc3c] ;  /* 0x00030f0000047ab9 */ /* 0x000fe40000000800 */
[----:B0-----:R-:W-:-:S13]  /*26aa0*/  ISETP.GE.AND P0, PT, R27, UR4, PT ;  /* 0x000000041b007c0c */ /* 0x001fda000bf06270 */
[----:B------:R-:W-:Y:S05]  /*26ab0*/  @!P0 BRA `(.L_x_2649) ;  /* 0xffffff8c00088947 */ /* 0x000fea000383ffff */
[----:B------:R-:W-:Y:S05]  /*26ac0*/  BSYNC B8 ;  /* 0x0000000000087941 */ /* 0x000fea0003800000 */
.L_x_2501:
[----:B--2---:R-:W2:Y:S01]  /*26ad0*/  LDL.LU R0, [R1+0x3c] ;  /* 0x00003c0001007983 */ /* 0x004ea20000300800 */
[----:B------:R-:W-:Y:S01]  /*26ae0*/  BSSY B0, `(.L_x_2650) ;  /* 0x000000b000007945 */ /* 0x000fe20003800000 */
[----:B---3--:R-:W3:Y:S01]  /*26af0*/  S2R R5, SR_CgaCtaId ;  /* 0x0000000000057919 */ /* 0x008ee20000008800 */
[----:B--2---:R-:W-:-:S05]  /*26b00*/  VIADD R0, R0, 0x1 ;  /* 0x0000000100007836 */ /* 0x004fca0000000000 */
[----:B0-----:R-:W-:-:S04]  /*26b10*/  LEA.HI R2, R0, R0, RZ, 0x1 ;  /* 0x0000000000027211 */ /* 0x001fc800078f08ff */
[----:B------:R-:W-:Y:S02]  /*26b20*/  LOP3.LUT R3, R2, 0xfffffffe, RZ, 0xc0, !PT ;  /* 0xfffffffe02037812 */ /* 0x000fe400078ec0ff */
[----:B------:R-:W-:-:S03]  /*26b30*/  MOV R2, 0x400 ;  /* 0x0000040000027802 */ /* 0x000fc60000000f00 */
[----:B------:R-:W-:Y:S01]  /*26b40*/  IMAD.IADD R0, R0, 0x1, -R3 ;  /* 0x0000000100007824 */ /* 0x000fe200078e0a03 */
[----:B---3--:R-:W-:-:S04]  /*26b50*/  LEA R9, R5, R2, 0x18 ;  /* 0x0000000205097211 */ /* 0x008fc800078ec0ff */
[----:B------:R-:W-:-:S04]  /*26b60*/  SHF.L.U32 R0, R0, 0x1f, RZ ;  /* 0x0000001f00007819 */ /* 0x000fc800000006ff */
[----:B------:R-:W0:Y:S02]  /*26b70*/  SYNCS.PHASECHK.TRANS64.TRYWAIT P0, [R9+URZ+0x31c20], R0 ;  /* 0x031c2000090075a7 */ /* 0x000e24000800017f */
[----:B0-----:R-:W-:Y:S05]  /*26b80*/  @!P0 BRA `(.L_x_2651) ;  /* 0x0000002800608947 */ /* 0x001fea0003800000 */
.L_x_2765:
[----:B------:R-:W-:Y:S05]  /*26b90*/  BSYNC B0 ;  /* 0x0000000000007941 */ /* 0x000fea0003800000 */
.L_x_2650:
[----:B------:R-:W-:-:S03]  /*26ba0*/  UMOV UR4, 0xffffffff ;  /* 0xffffffff00047882 */ /* 0x000fc60000000000 */
[----:B------:R-:W-:Y:S05]  /*26bb0*/  BRA.DIV UR4, `(.L_x_2652) ;  /* 0x0000002a04687947 */ /* 0x000fea000b800000 */
[----:B0-----:R-:W0:Y:S02]  /*26bc0*/  S2R R0, SR_TID.X ;  /* 0x0000000000007919 */ /* 0x001e240000002100 */
[----:B0-----:R-:W-:-:S04]  /*26bd0*/  SHF.R.U32.HI R0, RZ, 0x5, R0 ;  /* 0x00000005ff007819 */ /* 0x001fc80000011600 */
[----:B------:R-:W-:-:S05]  /*26be0*/  LOP3.LUT R0, R0, 0x3, RZ, 0xc0, !PT ;  /* 0x0000000300007812 */ /* 0x000fca00078ec0ff */
[----:B------:R0:W2:Y:S02]  /*26bf0*/  SHFL.IDX PT, R14, R0, RZ, 0x1f ;  /* 0x00001fff000e7589 */ /* 0x0000a400000e0000 */
.L_x_2768:
[----:B--2---:R-:W-:-:S13]  /*26c00*/  ISETP.NE.AND P0, PT, R14, RZ, PT ;  /* 0x000000ff0e00720c */ /* 0x004fda0003f05270 */
[----:B------:R-:W-:Y:S05]  /*26c10*/  @P0 BRA `(.L_x_2333) ;  /* 0x0000000000880947 */ /* 0x000fea0003800000 */
[----:B------:R-:W-:-:S03]  /*26c20*/  UMOV UR4, 0xffffffff ;  /* 0xffffffff00047882 */ /* 0x000fc60000000000 */
[----:B------:R-:W-:Y:S05]  /*26c30*/  BRA.DIV UR4, `(.L_x_2653) ;  /* 0x0000002a047c7947 */ /* 0x000fea000b800000 */
[----:B------:R-:W-:-:S13]  /*26c40*/  ELECT P6, URZ, PT ;  /* 0x00000000003f782f */ /* 0x000fda00038c0000 */
.L_x_2771:
[----:B------:R-:W-:Y:S05]  /*26c50*/  @!P6 BRA `(.L_x_2333) ;  /* 0x000000000078e947 */ /* 0x000fea0003800000 */
[----:B0-----:R-:W2:Y:S02]  /*26c60*/  LDL.LU R0, [R1+0x58] ;  /* 0x0000580001007983 */ /* 0x001ea40000300800 */
[----:B--2---:R-:W-:-:S04]  /*26c70*/  LOP3.LUT R0, R0, 0x2, RZ, 0xfc, !PT ;  /* 0x0000000200007812 */ /* 0x004fc800078efcff */
[----:B------:R-:W-:-:S13]  /*26c80*/  ISETP.NE.AND P2, PT, R0, 0x3, PT ;  /* 0x000000030000780c */ /* 0x000fda0003f45270 */
[----:B------:R-:W-:Y:S05]  /*26c90*/  @!P2 BRA `(.L_x_2654) ;  /* 0x000000000004a947 */ /* 0x000fea0003800000 */
[----:B------:R-:W-:Y:S01]  /*26ca0*/  BPT.TRAP 0x1 ;  /* 0x000000040000795c */ /* 0x000fe20000300000 */
.L_x_2654:
        /* <DEDUP_REMOVED lines=12> */
.L_x_2772:
[----:B------:R-:W2:Y:S02]  /*26d70*/  SYNCS.PHASECHK.TRANS64.TRYWAIT P0, [R3+URZ], R0 ;  /* 0x00000000030075a7 */ /* 0x000ea4000800017f */
[----:B--2---:R-:W-:Y:S05]  /*26d80*/  @!P0 BRA `(.L_x_2656) ;  /* 0x00000028005c8947 */ /* 0x004fea0003800000 */
.L_x_2773:
[----:B------:R-:W-:Y:S05]  /*26d90*/  @!P2 BRA `(.L_x_2657) ;  /* 0x000000000004a947 */ /* 0x000fea0003800000 */
[----:B------:R-:W-:Y:S01]  /*26da0*/  BPT.TRAP 0x1 ;  /* 0x000000040000795c */ /* 0x000fe20000300000 */
.L_x_2657:
[----:B--2---:R-:W-:-:S04]  /*26db0*/  VIADD R3, R9, 0x31c60 ;  /* 0x00031c6009037836 */ /* 0x004fc80000000000 */
[----:B------:R-:W-:-:S04]  /*26dc0*/  IMAD R5, R18, 0x8, R3 ;  /* 0x0000000812057824 */ /* 0x000fc800078e0203 */
[----:B------:R-:W2:Y:S02]  /*26dd0*/  SYNCS.PHASECHK.TRANS64.TRYWAIT P0, [R5+URZ], R2 ;  /* 0x00000002050075a7 */ /* 0x000ea4000800017f */
[----:B--2---:R-:W-:Y:S05]  /*26de0*/  @!P0 BRA `(.L_x_2658) ;  /* 0x0000002800588947 */ /* 0x004fea0003800000 */
.L_x_2774:
[----:B------:R-:W-:-:S07]  /*26df0*/  IMAD R3, R4, 0x8, R3 ;  /* 0x0000000804037824 */ /* 0x000fce00078e0203 */
.L_x_2659:
[----:B---3--:R3:W0:Y:S02]  /*26e00*/  SYNCS.PHASECHK.TRANS64.TRYWAIT P0, [R3+URZ], R0 ;  /* 0x00000000030075a7 */ /* 0x008624000800017f */
[----:B0-----:R-:W-:Y:S05]  /*26e10*/  @!P0 NANOSLEEP.SYNCS 0x989680 ;  /* 0x009896800000895d */ /* 0x001fea0003900000 */
[----:B------:R-:W0:Y:S02]  /*26e20*/  @!P0 SYNCS.PHASECHK.TRANS64 P0, [R3+URZ], R0 ;  /* 0x00000000030085a7 */ /* 0x000e24000800007f */
[----:B0-----:R-:W-:Y:S05]  /*26e30*/  @!P0 BRA `(.L_x_2659) ;  /* 0xfffffffc00f08947 */ /* 0x001fea000383ffff */
.L_x_2333:
[----:B------:R-:W-:Y:S05]  /*26e40*/  BSYNC B9 ;  /* 0x0000000000097941 */ /* 0x000fea0003800000 */
.L_x_2330:
[----:B------:R-:W-:Y:S05]  /*26e50*/  EXIT ;  /* 0x000000000000794d */ /* 0x000fea0003800000 */
.L_x_2351:
[----:B0-----:R0:W1:Y:S02]  /*26e60*/  SYNCS.PHASECHK.TRANS64.TRYWAIT P5, [R20+URZ+0x31c90], R88 ;  /* 0x031c9058140075a7 */ /* 0x00106400080a017f */
[----:B-1----:R-:W-:Y:S05]  /*26e70*/  @!P5 NANOSLEEP.SYNCS 0x989680 ;  /* 0x009896800000d95d */ /* 0x002fea0003900000 */
[----:B------:R-:W1:Y:S02]  /*26e80*/  @!P5 SYNCS.PHASECHK.TRANS64 P5, [R20+URZ+0x31c90], R88 ;  /* 0x031c90581400d5a7 */ /* 0x000e6400080a007f */
[----:B-1----:R-:W-:Y:S05]  /*26e90*/  @!P5 BRA `(.L_x_2351) ;  /* 0xfffffffc00f0d947 */ /* 0x002fea000383ffff */
[----:B------:R-:W-:Y:S05]  /*26ea0*/  BRA `(.L_x_2660) ;  /* 0xfffffdc400fc7947 */ /* 0x000fea000383ffff */
.L_x_2379:
[----:B0-----:R0:W1:Y:S02]  /*26eb0*/  SYNCS.PHASECHK.TRANS64.TRYWAIT P5, [R20+URZ+0x31c90], R88 ;  /* 0x031c9058140075a7 */ /* 0x00106400080a017f */
[----:B-1----:R-:W-:Y:S05]  /*26ec0*/  @!P5 NANOSLEEP.SYNCS 0x989680 ;  /* 0x009896800000d95d */ /* 0x002fea0003900000 */
[----:B------:R-:W1:Y:S02]  /*26ed0*/  @!P5 SYNCS.PHASECHK.TRANS64 P5, [R20+URZ+0x31c90], R88 ;  /* 0x031c90581400d5a7 */ /* 0x000e6400080a007f */
[----:B-1----:R-:W-:Y:S05]  /*26ee0*/  @!P5 BRA `(.L_x_2379) ;  /* 0xfffffffc00f0d947 */ /* 0x002fea000383ffff */
[----:B------:R-:W-:Y:S05]  /*26ef0*/  BRA `(.L_x_2661) ;  /* 0xfffffde000bc7947 */ /* 0x000fea000383ffff */
.L_x_2392:
[----:B0-----:R0:W1:Y:S02]  /*26f00*/  SYNCS.PHASECHK.TRANS64.TRYWAIT P4, [R20+URZ+0x31c90], R88 ;  /* 0x031c9058140075a7 */ /* 0x001064000808017f */
[----:B-1----:R-:W-:Y:S05]  /*26f10*/  @!P4 NANOSLEEP.SYNCS 0x989680 ;  /* 0x009896800000c95d */ /* 0x002fea0003900000 */
[----:B------:R-:W1:Y:S02]  /*26f20*/  @!P4 SYNCS.PHASECHK.TRANS64 P4, [R20+URZ+0x31c90], R88 ;  /* 0x031c90581400c5a7 */ /* 0x000e64000808007f */
[----:B-1----:R-:W-:Y:S05]  /*26f30*/  @!P4 BRA `(.L_x_2392) ;  /* 0xfffffffc00f0c947 */ /* 0x002fea000383ffff */
[----:B------:R-:W-:Y:S05]  /*26f40*/  BRA `(.L_x_2662) ;  /* 0xfffffdfc00847947 */ /* 0x000fea000383ffff */
.L_x_2396:
[----:B--2---:R2:W3:Y:S02]  /*26f50*/  SYNCS.PHASECHK.TRANS64.TRYWAIT P3, [R20+URZ+0x31cb0], R88 ;  /* 0x031cb058140075a7 */ /* 0x0044e4000806017f */
[----:B---3--:R-:W-:Y:S05]  /*26f60*/  @!P3 NANOSLEEP.SYNCS 0x989680 ;  /* 0x009896800000b95d */ /* 0x008fea0003900000 */
[----:B------:R-:W3:Y:S02]  /*26f70*/  @!P3 SYNCS.PHASECHK.TRANS64 P3, [R20+URZ+0x31cb0], R88 ;  /* 0x031cb0581400b5a7 */ /* 0x000ee4000806007f */
[----:B---3--:R-:W-:Y:S05]  /*26f80*/  @!P3 BRA `(.L_x_2396) ;  /* 0xfffffffc00f0b947 */ /* 0x008fea000383ffff */
[----:B------:R-:W-:Y:S05]  /*26f90*/  BRA `(.L_x_2663) ;  /* 0xfffffe0000307947 */ /* 0x000fea000383ffff */
.L_x_2404:
[----:B------:R-:W-:Y:S01]  /*26fa0*/  BSSY B0, `(.L_x_2664) ;  /* 0x0000007000007945 */ /* 0x000fe20003800000 */
[----:B------:R-:W-:Y:S02]  /*26fb0*/  IMAD.MOV.U32 R12, RZ, RZ, RZ ;  /* 0x000000ffff0c7224 */ /* 0x000fe400078e00ff */
[----:B------:R-:W-:Y:S02]  /*26fc0*/  IMAD.MOV.U32 R11, RZ, RZ, 0x1f ;  /* 0x0000001fff0b7424 */ /* 0x000fe400078e00ff */
[----:B------:R-:W-:-:S07]  /*26fd0*/  IMAD.MOV.U32 R15, RZ, RZ, -0x1 ;  /* 0xffffffffff0f7424 */ /* 0x000fce00078e00ff */
[----:B-----5:R-:W-:Y:S05]  /*26fe0*/  WARPSYNC.COLLECTIVE R15, `(.L_x_2665) ;  /* 0x000000000f087348 */ /* 0x020fea0003c00000 */
[----:B------:R0:W1:Y:S02]  /*26ff0*/  SHFL.IDX P6, R14, R13, R12, R11 ;  /* 0x0000000c0d0e7389 */ /* 0x00006400000c000b */
[----:B01---5:R-:W-:Y:S01]  /*27000*/  ENDCOLLECTIVE ;  /* 0x000000000000791b */ /* 0x023fe20003800000 */
.L_x_2665:
[----:B------:R-:W-:Y:S05]  /*27010*/  BSYNC B0 ;  /* 0x0000000000007941 */ /* 0x000fea0003800000 */
.L_x_2664:
[----:B------:R0:W-:Y:S01]  /*27020*/  STL [R1+0xc4], R14 ;  /* 0x0000c40e01007387 */ /* 0x0001e20000100800 */
[----:B------:R-:W-:Y:S05]  /*27030*/  BRA `(.L_x_2666) ;  /* 0xfffffe08008c7947 */ /* 0x000fea000383ffff */
.L_x_2415:
[----:B------:R-:W-:Y:S01]  /*27040*/  BSSY B1, `(.L_x_2667) ;  /* 0x0000007000017945 */ /* 0x000fe20003800000 */
[----:B------:R-:W-:Y:S02]  /*27050*/  IMAD.MOV.U32 R12, RZ, RZ, RZ ;  /* 0x000000ffff0c7224 */ /* 0x000fe400078e00ff */
[----:B------:R-:W-:Y:S02]  /*27060*/  IMAD.MOV.U32 R11, RZ, RZ, 0x1e1f ;  /* 0x00001e1fff0b7424 */ /* 0x000fe400078e00ff */
[----:B------:R-:W-:-:S07]  /*27070*/  IMAD.MOV.U32 R15, RZ, RZ, -0x1 ;  /* 0xffffffffff0f7424 */ /* 0x000fce00078e00ff */
[----:B0-----:R-:W-:Y:S05]  /*27080*/  WARPSYNC.COLLECTIVE R15, `(.L_x_2668) ;  /* 0x000000000f087348 */ /* 0x001fea0003c00000 */
[----:B0-----:R0:W1:Y:S02]  /*27090*/  SHFL.IDX P6, R14, R13, R12, R11 ;  /* 0x0000000c0d0e7389 */ /* 0x00106400000c000b */
[----:B01----:R-:W-:Y:S01]  /*270a0*/  ENDCOLLECTIVE ;  /* 0x000000000000791b */ /* 0x003fe20003800000 */
.L_x_2668:
[----:B------:R-:W-:Y:S05]  /*270b0*/  BSYNC B1 ;  /* 0x0000000000017941 */ /* 0x000fea0003800000 */
.L_x_2667:
        /* <DEDUP_REMOVED lines=8> */
.L_x_2669:
[----:B------:R-:W-:Y:S02]  /*27140*/  IMAD.MOV.U32 R13, RZ, RZ, R5 ;  /* 0x000000ffff0d7224 */ /* 0x000fe400078e0005 */
[----:B------:R-:W-:-:S07]  /*27150*/  IMAD.MOV.U32 R0, RZ, RZ, R14 ;  /* 0x000000ffff007224 */ /* 0x000fce00078e000e */
[----:B------:R-:W-:Y:S05]  /*27160*/  WARPSYNC.COLLECTIVE R15, `(.L_x_2670) ;  /* 0x000000000f087348 */ /* 0x000fea0003c00000 */
[----:B------:R0:W1:Y:S02]  /*27170*/  SHFL.IDX P6, R14, R13, R12, R11 ;  /* 0x0000000c0d0e7389 */ /* 0x00006400000c000b */
[----:B01----:R-:W-:Y:S01]  /*27180*/  ENDCOLLECTIVE ;  /* 0x000000000000791b */ /* 0x003fe20003800000 */
.L_x_2670:
[----:B------:R-:W-:Y:S02]  /*27190*/  IMAD.MOV.U32 R13, RZ, RZ, R4 ;  /* 0x000000ffff0d7224 */ /* 0x000fe400078e0004 */
[----:B------:R-:W-:-:S07]  /*271a0*/  IMAD.MOV.U32 R5, RZ, RZ, R14 ;  /* 0x000000ffff057224 */ /* 0x000fce00078e000e */
[----:B------:R-:W-:Y:S05]  /*271b0*/  WARPSYNC.COLLECTIVE R15, `(.L_x_2671) ;  /* 0x000000000f087348 */ /* 0x000fea0003c00000 */
[----:B------:R0:W1:Y:S02]  /*271c0*/  SHFL.IDX P6, R14, R13, R12, R11 ;  /* 0x0000000c0d0e7389 */ /* 0x00006400000c000b */
[----:B01----:R-:W-:Y:S01]  /*271d0*/  ENDCOLLECTIVE ;  /* 0x000000000000791b */ /* 0x003fe20003800000 */
.L_x_2671:
[----:B------:R-:W-:Y:S01]  /*271e0*/  IMAD.MOV.U32 R4, RZ, RZ, R14 ;  /* 0x000000ffff047224 */ /* 0x000fe200078e000e */
[----:B------:R-:W-:Y:S06]  /*271f0*/  BRA `(.L_x_2672) ;  /* 0xfffffe1000187947 */ /* 0x000fec000383ffff */
.L_x_2419:
[----:B0-----:R0:W1:Y:S02]  /*27200*/  SYNCS.PHASECHK.TRANS64.TRYWAIT P1, [R22+URZ+0x31c00], R3 ;  /* 0x031c0003160075a7 */ /* 0x001064000802017f */
[----:B-1----:R-:W-:Y:S05]  /*27210*/  @!P1 NANOSLEEP.SYNCS 0x989680 ;  /* 0x009896800000995d */ /* 0x002fea0003900000 */
[----:B------:R-:W1:Y:S02]  /*27220*/  @!P1 SYNCS.PHASECHK.TRANS64 P1, [R22+URZ+0x31c00], R3 ;  /* 0x031c0003160095a7 */ /* 0x000e64000802007f */
[----:B-1----:R-:W-:Y:S05]  /*27230*/  @!P1 BRA `(.L_x_2419) ;  /* 0xfffffffc00f09947 */ /* 0x002fea000383ffff */
[----:B------:R-:W-:Y:S05]  /*27240*/  BRA `(.L_x_2673) ;  /* 0xfffffe18005c7947 */ /* 0x000fea000383ffff */
.L_x_2431:
[----:B------:R-:W-:Y:S01]  /*27250*/  BSSY B1, `(.L_x_2674) ;  /* 0x0000007000017945 */ /* 0x000fe20003800000 */
[----:B------:R-:W-:Y:S02]  /*27260*/  IMAD.MOV.U32 R12, RZ, RZ, RZ ;  /* 0x000000ffff0c7224 */ /* 0x000fe400078e00ff */
[----:B------:R-:W-:Y:S02]  /*27270*/  IMAD.MOV.U32 R11, RZ, RZ, 0x1e1f ;  /* 0x00001e1fff0b7424 */ /* 0x000fe400078e00ff */
[----:B------:R-:W-:-:S07]  /*27280*/  IMAD.MOV.U32 R15, RZ, RZ, -0x1 ;  /* 0xffffffffff0f7424 */ /* 0x000fce00078e00ff */
[----:B0-----:R-:W-:Y:S05]  /*27290*/  WARPSYNC.COLLECTIVE R15, `(.L_x_2675) ;  /* 0x000000000f087348 */ /* 0x001fea0003c00000 */
[----:B0-----:R0:W1:Y:S02]  /*272a0*/  SHFL.IDX P6, R14, R13, R12, R11 ;  /* 0x0000000c0d0e7389 */ /* 0x00106400000c000b */
[----:B01----:R-:W-:Y:S01]  /*272b0*/  ENDCOLLECTIVE ;  /* 0x000000000000791b */ /* 0x003fe20003800000 */
.L_x_2675:
[----:B------:R-:W-:Y:S05]  /*272c0*/  BSYNC B1 ;  /* 0x0000000000017941 */ /* 0x000fea0003800000 */
.L_x_2674:
        /* <DEDUP_REMOVED lines=8> */
.L_x_2676:
[----:B------:R-:W-:Y:S02]  /*27350*/  IMAD.MOV.U32 R21, RZ, RZ, R3 ;  /* 0x000000ffff157224 */ /* 0x000fe400078e0003 */
[----:B------:R-:W-:Y:S02]  /*27360*/  IMAD.MOV.U32 R13, RZ, RZ, R5 ;  /* 0x000000ffff0d7224 */ /* 0x000fe400078e0005 */
[----:B------:R-:W-:-:S07]  /*27370*/  IMAD.MOV.U32 R0, RZ, RZ, R14 ;  /* 0x000000ffff007224 */ /* 0x000fce00078e000e */
[----:B------:R-:W-:Y:S05]  /*27380*/  WARPSYNC.COLLECTIVE R15, `(.L_x_2677) ;  /* 0x000000000f087348 */ /* 0x000fea0003c00000 */
[----:B------:R0:W1:Y:S02]  /*27390*/  SHFL.IDX P6, R14, R13, R12, R11 ;  /* 0x0000000c0d0e7389 */ /* 0x00006400000c000b */
[----:B01----:R-:W-:Y:S01]  /*273a0*/  ENDCOLLECTIVE ;  /* 0x000000000000791b */ /* 0x003fe20003800000 */
.L_x_2677:
[----:B------:R-:W-:Y:S02]  /*273b0*/  IMAD.MOV.U32 R20, RZ, RZ, R0 ;  /* 0x000000ffff147224 */ /* 0x000fe400078e0000 */
[----:B------:R-:W-:Y:S02]  /*273c0*/  IMAD.MOV.U32 R13, RZ, RZ, R4 ;  /* 0x000000ffff0d7224 */ /* 0x000fe400078e0004 */
[----:B------:R-:W-:-:S07]  /*273d0*/  IMAD.MOV.U32 R5, RZ, RZ, R14 ;  /* 0x000000ffff057224 */ /* 0x000fce00078e000e */
[----:B------:R-:W-:Y:S05]  /*273e0*/  WARPSYNC.COLLECTIVE R15, `(.L_x_2678) ;  /* 0x000000000f087348 */ /* 0x000fea0003c00000 */
[----:B------:R0:W1:Y:S02]  /*273f0*/  SHFL.IDX P6, R14, R13, R12, R11 ;  /* 0x0000000c0d0e7389 */ /* 0x00006400000c000b */
[----:B01----:R-:W-:Y:S01]  /*27400*/  ENDCOLLECTIVE ;  /* 0x000000000000791b */ /* 0x003fe20003800000 */
.L_x_2678:
[----:B------:R-:W-:Y:S05]  /*27410*/  BRA `(.L_x_2679) ;  /* 0xfffffe2c007c7947 */ /* 0x000fea000383ffff */
.L_x_2435:
[----:B0-----:R0:W1:Y:S02]  /*27420*/  SYNCS.PHASECHK.TRANS64.TRYWAIT P1, [R22+URZ+0x31c00], R3 ;  /* 0x031c0003160075a7 */ /* 0x001064000802017f */
[----:B-1----:R-:W-:Y:S05]  /*27430*/  @!P1 NANOSLEEP.SYNCS 0x989680 ;  /* 0x009896800000995d */ /* 0x002fea0003900000 */
[----:B------:R-:W1:Y:S02]  /*27440*/  @!P1 SYNCS.PHASECHK.TRANS64 P1, [R22+URZ+0x31c00], R3 ;  /* 0x031c0003160095a7 */ /* 0x000e64000802007f */
[----:B-1----:R-:W-:Y:S05]  /*27450*/  @!P1 BRA `(.L_x_2435) ;  /* 0xfffffffc00f09947 */ /* 0x002fea000383ffff */
[----:B------:R-:W-:Y:S05]  /*27460*/  BRA `(.L_x_2680) ;  /* 0xfffffe34005c7947 */ /* 0x000fea000383ffff */
.L_x_2443:
[----:B-1----:R1:W2:Y:S02]  /*27470*/  SYNCS.PHASECHK.TRANS64.TRYWAIT P2, [R21+URZ+0x31c30], R0 ;  /* 0x031c3000150075a7 */ /* 0x0022a4000804017f */
[----:B--2---:R-:W-:Y:S05]  /*27480*/  @!P2 NANOSLEEP.SYNCS 0x989680 ;  /* 0x009896800000a95d */ /* 0x004fea0003900000 */
[----:B------:R-:W2:Y:S02]  /*27490*/  @!P2 SYNCS.PHASECHK.TRANS64 P2, [R21+URZ+0x31c30], R0 ;  /* 0x031c30001500a5a7 */ /* 0x000ea4000804007f */
[----:B--2---:R-:W-:Y:S05]  /*274a0*/  @!P2 BRA `(.L_x_2443) ;  /* 0xfffffffc00f0a947 */ /* 0x004fea000383ffff */
[----:B------:R-:W-:Y:S05]  /*274b0*/  BRA `(.L_x_2442) ;  /* 0xfffffe4c004c7947 */ /* 0x000fea000383ffff */
.L_x_2449:
[----:B-1----:R1:W2:Y:S02]  /*274c0*/  SYNCS.PHASECHK.TRANS64.TRYWAIT P3, [R17+URZ+0x31c30], R0 ;  /* 0x031c3000110075a7 */ /* 0x0022a4000806017f */
[----:B--2---:R-:W-:Y:S05]  /*274d0*/  @!P3 NANOSLEEP.SYNCS 0x989680 ;  /* 0x009896800000b95d */ /* 0x004fea0003900000 */
[----:B------:R-:W2:Y:S02]  /*274e0*/  @!P3 SYNCS.PHASECHK.TRANS64 P3, [R17+URZ+0x31c30], R0 ;  /* 0x031c30001100b5a7 */ /* 0x000ea4000806007f */
[----:B--2---:R-:W-:Y:S05]  /*274f0*/  @!P3 BRA `(.L_x_2449) ;  /* 0xfffffffc00f0b947 */ /* 0x004fea000383ffff */
[----:B------:R-:W-:Y:S05]  /*27500*/  BRA `(.L_x_2448) ;  /* 0xfffffe9000e07947 */ /* 0x000fea000383ffff */
.L_x_2453:
[----:B-1----:R1:W2:Y:S02]  /*27510*/  SYNCS.PHASECHK.TRANS64.TRYWAIT P2, [R16+URZ+0x31c50], R0 ;  /* 0x031c5000100075a7 */ /* 0x0022a4000804017f */
[----:B--2---:R-:W-:Y:S05]  /*27520*/  @!P2 NANOSLEEP.SYNCS 0x989680 ;  /* 0x009896800000a95d */ /* 0x004fea0003900000 */
[----:B------:R-:W2:Y:S02]  /*27530*/  @!P2 SYNCS.PHASECHK.TRANS64 P2, [R16+URZ+0x31c50], R0 ;  /* 0x031c50001000a5a7 */ /* 0x000ea4000804007f */
[----:B--2---:R-:W-:Y:S05]  /*27540*/  @!P2 BRA `(.L_x_2453) ;  /* 0xfffffffc00f0a947 */ /* 0x004fea000383ffff */
[----:B------:R-:W-:Y:S05]  /*27550*/  BRA `(.L_x_2450) ;  /* 0xfffffeb800047947 */ /* 0x000fea000383ffff */
.L_x_2460:
[----:B--2---:R2:W3:Y:S02]  /*27560*/  SYNCS.PHASECHK.TRANS64.TRYWAIT P3, [R0+URZ+0x31c30], R21 ;  /* 0x031c3015000075a7 */ /* 0x0044e4000806017f */
[----:B---3--:R-:W-:Y:S05]  /*27570*/  @!P3 NANOSLEEP.SYNCS 0x989680 ;  /* 0x009896800000b95d */ /* 0x008fea0003900000 */
[----:B------:R-:W3:Y:S02]  /*27580*/  @!P3 SYNCS.PHASECHK.TRANS64 P3, [R0+URZ+0x31c30], R21 ;  /* 0x031c30150000b5a7 */ /* 0x000ee4000806007f */
[----:B---3--:R-:W-:Y:S05]  /*27590*/  @!P3 BRA `(.L_x_2460) ;  /* 0xfffffffc00f0b947 */ /* 0x008fea000383ffff */
[----:B------:R-:W-:Y:S05]  /*275a0*/  BRA `(.L_x_2459) ;  /* 0xfffffee8003c7947 */ /* 0x000fea000383ffff */
.L_x_2465:
[----:B-1----:R1:W2:Y:S02]  /*275b0*/  SYNCS.PHASECHK.TRANS64.TRYWAIT P2, [R14+URZ+0x31c50], R0 ;  /* 0x031c50000e0075a7 */ /* 0x0022a4000804017f */
[----:B--2---:R-:W-:Y:S05]  /*275c0*/  @!P2 NANOSLEEP.SYNCS 0x989680 ;  /* 0x009896800000a95d */ /* 0x004fea0003900000 */
[----:B------:R-:W2:Y:S02]  /*275d0*/  @!P2 SYNCS.PHASECHK.TRANS64 P2, [R14+URZ+0x31c50], R0 ;  /* 0x031c50000e00a5a7 */ /* 0x000ea4000804007f */
[----:B--2---:R-:W-:Y:S05]  /*275e0*/  @!P2 BRA `(.L_x_2465) ;  /* 0xfffffffc00f0a947 */ /* 0x004fea000383ffff */
[----:B------:R-:W-:Y:S05]  /*275f0*/  BRA `(.L_x_2464) ;  /* 0xffffff0c003c7947 */ /* 0x000fea000383ffff */
.L_x_2470:
[----:B--2---:R2:W3:Y:S02]  /*27600*/  SYNCS.PHASECHK.TRANS64.TRYWAIT P0, [R6+URZ+0x31c50], R3 ;  /* 0x031c5003060075a7 */ /* 0x0044e4000800017f */
[----:B---3--:R-:W-:Y:S05]  /*27610*/  @!P0 NANOSLEEP.SYNCS 0x989680 ;  /* 0x009896800000895d */ /* 0x008fea0003900000 */
[----:B------:R-:W3:Y:S02]  /*27620*/  @!P0 SYNCS.PHASECHK.TRANS64 P0, [R6+URZ+0x31c50], R3 ;  /* 0x031c5003060085a7 */ /* 0x000ee4000800007f */
[----:B---3--:R-:W-:Y:S05]  /*27630*/  @!P0 BRA `(.L_x_2470) ;  /* 0xfffffffc00f08947 */ /* 0x008fea000383ffff */
[----:B------:R-:W-:Y:S05]  /*27640*/  BRA `(.L_x_2469) ;  /* 0xffffff3400147947 */ /* 0x000fea000383ffff */
.L_x_2475:
[----:B------:R-:W-:Y:S02]  /*27650*/  IMAD.MOV.U32 R13, RZ, RZ, R2 ;  /* 0x000000ffff0d7224 */ /* 0x000fe400078e0002 */
[----:B------:R-:W-:Y:S02]  /*27660*/  IMAD.MOV.U32 R12, RZ, RZ, RZ ;  /* 0x000000ffff0c7224 */ /* 0x000fe400078e00ff */
[----:B------:R-:W-:Y:S02]  /*27670*/  IMAD.MOV.U32 R11, RZ, RZ, 0x1c1f ;  /* 0x00001c1fff0b7424 */ /* 0x000fe400078e00ff */
[----:B------:R-:W-:-:S07]  /*27680*/  IMAD.MOV.U32 R15, RZ, RZ, -0x1 ;  /* 0xffffffffff0f7424 */ /* 0x000fce00078e00ff */
[----:B-----5:R-:W-:Y:S05]  /*27690*/  WARPSYNC.COLLECTIVE R15, `(.L_x_2681) ;  /* 0x000000000f087348 */ /* 0x020fea0003c00000 */
[----:B------:R0:W1:Y:S02]  /*276a0*/  SHFL.IDX P6, R14, R13, R12, R11 ;  /* 0x0000000c0d0e7389 */ /* 0x00006400000c000b */
[----:B01---5:R-:W-:Y:S01]  /*276b0*/  ENDCOLLECTIVE ;  /* 0x000000000000791b */ /* 0x023fe20003800000 */
.L_x_2681:
[----:B------:R-:W-:Y:S02]  /*276c0*/  IMAD.MOV.U32 R13, RZ, RZ, R0 ;  /* 0x000000ffff0d7224 */ /* 0x000fe400078e0000 */
[----:B------:R-:W-:-:S07]  /*276d0*/  IMAD.MOV.U32 R3, RZ, RZ, R14 ;  /* 0x000000ffff037224 */ /* 0x000fce00078e000e */
[----:B------:R-:W-:Y:S05]  /*276e0*/  WARPSYNC.COLLECTIVE R15, `(.L_x_2682) ;  /* 0x000000000f087348 */ /* 0x000fea0003c00000 */
[----:B------:R0:W1:Y:S02]  /*276f0*/  SHFL.IDX P6, R14, R13, R12, R11 ;  /* 0x0000000c0d0e7389 */ /* 0x00006400000c000b */
[----:B01----:R-:W-:Y:S01]  /*27700*/  ENDCOLLECTIVE ;  /* 0x000000000000791b */ /* 0x003fe20003800000 */
.L_x_2682:
[----:B------:R-:W-:Y:S05]  /*27710*/  BRA `(.L_x_2683) ;  /* 0xffffff5000d07947 */ /* 0x000fea000383ffff */
.L_x_2478:
        /* <DEDUP_REMOVED lines=8> */
.L_x_2685:
[----:B------:R-:W-:Y:S05]  /*277a0*/  BSYNC B1 ;  /* 0x0000000000017941 */ /* 0x000fea0003800000 */
.L_x_2684:
        /* <DEDUP_REMOVED lines=8> */
.L_x_2686:
[----:B------:R-:W-:Y:S05]  /*27830*/  BRA `(.L_x_2687) ;  /* 0xffffff5000e07947 */ /* 0x000fea000383ffff */
.L_x_2480:
[----:B------:R-:W-:Y:S02]  /*27840*/  IMAD.MOV.U32 R13, RZ, RZ, R2 ;  /* 0x000000ffff0d7224 */ /* 0x000fe400078e0002 */
[----:B------:R-:W-:Y:S02]  /*27850*/  IMAD.MOV.U32 R12, RZ, RZ, RZ ;  /* 0x000000ffff0c7224 */ /* 0x000fe400078e00ff */
[----:B------:R-:W-:Y:S02]  /*27860*/  IMAD.MOV.U32 R11, RZ, RZ, 0x1c1f ;  /* 0x00001c1fff0b7424 */ /* 0x000fe400078e00ff */
[----:B------:R-:W-:-:S07]  /*27870*/  IMAD.MOV.U32 R15, RZ, RZ, -0x1 ;  /* 0xffffffffff0f7424 */ /* 0x000fce00078e00ff */
[----:B------:R-:W-:Y:S05]  /*27880*/  WARPSYNC.COLLECTIVE R15, `(.L_x_2688) ;  /* 0x000000000f087348 */ /* 0x000fea0003c00000 */
[----:B------:R0:W1:Y:S02]  /*27890*/  SHFL.IDX P6, R14, R13, R12, R11 ;  /* 0x0000000c0d0e7389 */ /* 0x00006400000c000b */
[----:B01----:R-:W-:Y:S01]  /*278a0*/  ENDCOLLECTIVE ;  /* 0x000000000000791b */ /* 0x003fe20003800000 */
.L_x_2688:
[----:B------:R-:W-:Y:S02]  /*278b0*/  IMAD.MOV.U32 R13, RZ, RZ, R0 ;  /* 0x000000ffff0d7224 */ /* 0x000fe400078e0000 */
[----:B------:R-:W-:-:S07]  /*278c0*/  IMAD.MOV.U32 R3, RZ, RZ, R14 ;  /* 0x000000ffff037224 */ /* 0x000fce00078e000e */
[----:B------:R-:W-:Y:S05]  /*278d0*/  WARPSYNC.COLLECTIVE R15, `(.L_x_2689) ;  /* 0x000000000f087348 */ /* 0x000fea0003c00000 */
[----:B------:R0:W1:Y:S02]  /*278e0*/  SHFL.IDX P6, R14, R13, R12, R11 ;  /* 0x0000000c0d0e7389 */ /* 0x00006400000c000b */
[----:B01----:R-:W-:Y:S01]  /*278f0*/  ENDCOLLECTIVE ;  /* 0x000000000000791b */ /* 0x003fe20003800000 */
.L_x_2689:
[----:B------:R-:W-:Y:S05]  /*27900*/  BRA `(.L_x_2690) ;  /* 0xffffff5400ac7947 */ /* 0x000fea000383ffff */
.L_x_2483:
        /* <DEDUP_REMOVED lines=8> */
.L_x_2692:
[----:B------:R-:W-:Y:S05]  /*27990*/  BSYNC B1 ;  /* 0x0000000000017941 */ /* 0x000fea0003800000 */
.L_x_2691:
        /* <DEDUP_REMOVED lines=8> */
.L_x_2693:
[----:B------:R-:W-:Y:S05]  /*27a20*/  BRA `(.L_x_2694) ;  /* 0xffffff5800a47947 */ /* 0x000fea000383ffff */
.L_x_2487:
[----:B------:R-:W-:Y:S02]  /*27a30*/  IMAD.MOV.U32 R13, RZ, RZ, R2 ;  /* 0x000000ffff0d7224 */ /* 0x000fe400078e0002 */
[----:B------:R-:W-:Y:S02]  /*27a40*/  IMAD.MOV.U32 R12, RZ, RZ, RZ ;  /* 0x000000ffff0c7224 */ /* 0x000fe400078e00ff */
[----:B------:R-:W-:Y:S02]  /*27a50*/  IMAD.MOV.U32 R11, RZ, RZ, 0x1c1f ;  /* 0x00001c1fff0b7424 */ /* 0x000fe400078e00ff */
[----:B------:R-:W-:-:S07]  /*27a60*/  IMAD.MOV.U32 R15, RZ, RZ, -0x1 ;  /* 0xffffffffff0f7424 */ /* 0x000fce00078e00ff */
[----:B------:R-:W-:Y:S05]  /*27a70*/  WARPSYNC.COLLECTIVE R15, `(.L_x_2695) ;  /* 0x000000000f087348 */ /* 0x000fea0003c00000 */
[----:B------:R0:W1:Y:S02]  /*27a80*/  SHFL.IDX P6, R14, R13, R12, R11 ;  /* 0x0000000c0d0e7389 */ /* 0x00006400000c000b */
[----:B01----:R-:W-:Y:S01]  /*27a90*/  ENDCOLLECTIVE ;  /* 0x000000000000791b */ /* 0x003fe20003800000 */
.L_x_2695:
[----:B------:R-:W-:Y:S02]  /*27aa0*/  IMAD.MOV.U32 R13, RZ, RZ, R0 ;  /* 0x000000ffff0d7224 */ /* 0x000fe400078e0000 */
[----:B------:R-:W-:-:S07]  /*27ab0*/  IMAD.MOV.U32 R3, RZ, RZ, R14 ;  /* 0x000000ffff037224 */ /* 0x000fce00078e000e */
[----:B------:R-:W-:Y:S05]  /*27ac0*/  WARPSYNC.COLLECTIVE R15, `(.L_x_2696) ;  /* 0x000000000f087348 */ /* 0x000fea0003c00000 */
[----:B------:R0:W1:Y:S02]  /*27ad0*/  SHFL.IDX P6, R14, R13, R12, R11 ;  /* 0x0000000c0d0e7389 */ /* 0x00006400000c000b */
[----:B01----:R-:W-:Y:S01]  /*27ae0*/  ENDCOLLECTIVE ;  /* 0x000000000000791b */ /* 0x003fe20003800000 */
.L_x_2696:
[----:B------:R-:W-:Y:S05]  /*27af0*/  BRA `(.L_x_2697) ;  /* 0xffffff6400e47947 */ /* 0x000fea000383ffff */
.L_x_2490:
        /* <DEDUP_REMOVED lines=8> */
.L_x_2699:
[----:B------:R-:W-:Y:S05]  /*27b80*/  BSYNC B1 ;  /* 0x0000000000017941 */ /* 0x000fea0003800000 */
.L_x_2698:
        /* <DEDUP_REMOVED lines=8> */
.L_x_2700:
[----:B------:R-:W-:Y:S05]  /*27c10*/  BRA `(.L_x_2701) ;  /* 0xffffff6400f87947 */ /* 0x000fea000383ffff */
.L_x_2509:
[----:B------:R-:W0:Y:S01]  /*27c20*/  S2R R7, SR_TID.X ;  /* 0x0000000000077919 */ /* 0x000e220000002100 */
[----:B------:R-:W-:Y:S01]  /*27c30*/  BSSY B1, `(.L_x_2702) ;  /* 0x000000a000017945 */ /* 0x000fe20003800000 */
[----:B------:R-:W-:Y:S02]  /*27c40*/  IMAD.MOV.U32 R12, RZ, RZ, RZ ;  /* 0x000000ffff0c7224 */ /* 0x000fe400078e00ff */
[----:B-1----:R-:W-:Y:S02]  /*27c50*/  IMAD.MOV.U32 R11, RZ, RZ, 0x1f ;  /* 0x0000001fff0b7424 */ /* 0x002fe400078e00ff */
[----:B------:R-:W-:Y:S01]  /*27c60*/  IMAD.MOV.U32 R15, RZ, RZ, -0x1 ;  /* 0xffffffffff0f7424 */ /* 0x000fe200078e00ff */
[----:B0-----:R-:W-:-:S04]  /*27c70*/  SHF.R.U32.HI R7, RZ, 0x5, R7 ;  /* 0x00000005ff077819 */ /* 0x001fc80000011607 */
[----:B------:R-:W-:-:S05]  /*27c80*/  LOP3.LUT R7, R7, 0x3, RZ, 0xc0, !PT ;  /* 0x0000000307077812 */ /* 0x000fca00078ec0ff */
[----:B------:R-:W-:-:S07]  /*27c90*/  IMAD.MOV.U32 R13, RZ, RZ, R7 ;  /* 0x000000ffff0d7224 */ /* 0x000fce00078e0007 */
[----:B------:R-:W-:Y:S05]  /*27ca0*/  WARPSYNC.COLLECTIVE R15, `(.L_x_2703) ;  /* 0x000000000f087348 */ /* 0x000fea0003c00000 */
[----:B------:R0:W1:Y:S02]  /*27cb0*/  SHFL.IDX P6, R14, R13, R12, R11 ;  /* 0x0000000c0d0e7389 */ /* 0x00006400000c000b */
[----:B01----:R-:W-:Y:S01]  /*27cc0*/  ENDCOLLECTIVE ;  /* 0x000000000000791b */ /* 0x003fe20003800000 */
.L_x_2703:
[----:B------:R-:W-:Y:S05]  /*27cd0*/  BSYNC B1 ;  /* 0x0000000000017941 */ /* 0x000fea0003800000 */
.L_x_2702:
[----:B------:R-:W-:Y:S05]  /*27ce0*/  BRA `(.L_x_2704) ;  /* 0xffffff8400187947 */ /* 0x000fea000383ffff */
.L_x_2511:
[----:B------:R-:W-:Y:S01]  /*27cf0*/  BSSY B1, `(.L_x_2705) ;  /* 0x0000006000017945 */ /* 0x000fe20003800000 */
[----:B------:R-:W-:-:S07]  /*27d00*/  IMAD.MOV.U32 R15, RZ, RZ, -0x1 ;  /* 0xffffffffff0f7424 */ /* 0x000fce00078e00ff */
[----:B01----:R-:W-:Y:S05]  /*27d10*/  WARPSYNC.COLLECTIVE R15, `(.L_x_2706) ;  /* 0x000000000f0c7348 */ /* 0x003fea0003c00000 */
[----:B------:R-:W-:Y:S02]  /*27d20*/  ELECT P6, UR62, PT ;  /* 0x00000000003e782f */ /* 0x000fe400038c0000 */
[----:B------:R-:W-:Y:S01]  /*27d30*/  MOV R14, UR62 ;  /* 0x0000003e000e7c02 */ /* 0x000fe20008000f00 */
[----:B01----:R-:W-:Y:S10]  /*27d40*/  ENDCOLLECTIVE ;  /* 0x000000000000791b */ /* 0x003ff40003800000 */
.L_x_2706:
[----:B------:R-:W-:Y:S05]  /*27d50*/  BSYNC B1 ;  /* 0x0000000000017941 */ /* 0x000fea0003800000 */
.L_x_2705:
[----:B------:R-:W-:Y:S05]  /*27d60*/  BRA `(.L_x_2510) ;  /* 0xffffff8400107947 */ /* 0x000fea000383ffff */
.L_x_2513:
[----:B0-----:R0:W2:Y:S02]  /*27d70*/  SYNCS.PHASECHK.TRANS64.TRYWAIT P0, [R16+URZ+0x31c20], R6 ;  /* 0x031c2006100075a7 */ /* 0x0010a4000800017f */
[----:B--2---:R-:W-:Y:S05]  /*27d80*/  @!P0 NANOSLEEP.SYNCS 0x989680 ;  /* 0x009896800000895d */ /* 0x004fea0003900000 */
[----:B------:R-:W2:Y:S02]  /*27d90*/  @!P0 SYNCS.PHASECHK.TRANS64 P0, [R16+URZ+0x31c20], R6 ;  /* 0x031c2006100085a7 */ /* 0x000ea4000800007f */
[----:B--2---:R-:W-:Y:S05]  /*27da0*/  @!P0 BRA `(.L_x_2513) ;  /* 0xfffffffc00f08947 */ /* 0x004fea000383ffff */
[----:B------:R-:W-:Y:S05]  /*27db0*/  BRA `(.L_x_2707) ;  /* 0xffffff8400207947 */ /* 0x000fea000383ffff */
.L_x_2517:
[----:B-1----:R1:W2:Y:S02]  /*27dc0*/  SYNCS.PHASECHK.TRANS64.TRYWAIT P0, [R9+URZ+0x31ca0], R11 ;  /* 0x031ca00b090075a7 */ /* 0x0022a4000800017f */
[----:B--2---:R-:W-:Y:S05]  /*27dd0*/  @!P0 NANOSLEEP.SYNCS 0x989680 ;  /* 0x009896800000895d */ /* 0x004fea0003900000 */
[----:B------:R-:W2:Y:S02]  /*27de0*/  @!P0 SYNCS.PHASECHK.TRANS64 P0, [R9+URZ+0x31ca0], R11 ;  /* 0x031ca00b090085a7 */ /* 0x000ea4000800007f */
[----:B--2---:R-:W-:Y:S05]  /*27df0*/  @!P0 BRA `(.L_x_2517) ;  /* 0xfffffffc00f08947 */ /* 0x004fea000383ffff */
[----:B------:R-:W-:Y:S05]  /*27e00*/  BRA `(.L_x_2708) ;  /* 0xffffff84003c7947 */ /* 0x000fea000383ffff */
.L_x_2524:
[----:B0-----:R0:W2:Y:S02]  /*27e10*/  SYNCS.PHASECHK.TRANS64.TRYWAIT P0, [R9+URZ+0x31cc0], R11 ;  /* 0x031cc00b090075a7 */ /* 0x0010a4000800017f */
[----:B--2---:R-:W-:Y:S05]  /*27e20*/  @!P0 NANOSLEEP.SYNCS 0x989680 ;  /* 0x009896800000895d */ /* 0x004fea0003900000 */
[----:B------:R-:W2:Y:S02]  /*27e30*/  @!P0 SYNCS.PHASECHK.TRANS64 P0, [R9+URZ+0x31cc0], R11 ;  /* 0x031cc00b090085a7 */ /* 0x000ea4000800007f */
[----:B--2---:R-:W-:Y:S05]  /*27e40*/  @!P0 BRA `(.L_x_2524) ;  /* 0xfffffffc00f08947 */ /* 0x004fea000383ffff */
[----:B------:R-:W-:Y:S05]  /*27e50*/  BRA `(.L_x_2709) ;  /* 0xffffff8800387947 */ /* 0x000fea000383ffff */
.L_x_2533:
[----:B0-----:R0:W2:Y:S02]  /*27e60*/  SYNCS.PHASECHK.TRANS64.TRYWAIT P1, [R9+URZ+0x31ca0], R8 ;  /* 0x031ca008090075a7 */ /* 0x0010a4000802017f */
[----:B--2---:R-:W-:Y:S05]  /*27e70*/  @!P1 NANOSLEEP.SYNCS 0x989680 ;  /* 0x009896800000995d */ /* 0x004fea0003900000 */
[----:B------:R-:W2:Y:S02]  /*27e80*/  @!P1 SYNCS.PHASECHK.TRANS64 P1, [R9+URZ+0x31ca0], R8 ;  /* 0x031ca008090095a7 */ /* 0x000ea4000802007f */
[----:B--2---:R-:W-:Y:S05]  /*27e90*/  @!P1 BRA `(.L_x_2533) ;  /* 0xfffffffc00f09947 */ /* 0x004fea000383ffff */
[----:B------:R-:W-:Y:S05]  /*27ea0*/  BRA `(.L_x_2710) ;  /* 0xffffff8c00787947 */ /* 0x000fea000383ffff */
.L_x_2540:
[----:B-1----:R1:W2:Y:S02]  /*27eb0*/  SYNCS.PHASECHK.TRANS64.TRYWAIT P1, [R9+URZ+0x31cc0], R8 ;  /* 0x031cc008090075a7 */ /* 0x0022a4000802017f */
[----:B--2---:R-:W-:Y:S05]  /*27ec0*/  @!P1 NANOSLEEP.SYNCS 0x989680 ;  /* 0x009896800000995d */ /* 0x004fea0003900000 */
[----:B------:R-:W2:Y:S02]  /*27ed0*/  @!P1 SYNCS.PHASECHK.TRANS64 P1, [R9+URZ+0x31cc0], R8 ;  /* 0x031cc008090095a7 */ /* 0x000ea4000802007f */
[----:B--2---:R-:W-:Y:S05]  /*27ee0*/  @!P1 BRA `(.L_x_2540) ;  /* 0xfffffffc00f09947 */ /* 0x004fea000383ffff */
[----:B------:R-:W-:Y:S05]  /*27ef0*/  BRA `(.L_x_2711) ;  /* 0xffffff9000707947 */ /* 0x000fea000383ffff */
.L_x_2557:
[----:B------:R-:W4:Y:S01]  /*27f00*/  S2R R20, SR_TID.X ;  /* 0x0000000000147919 */ /* 0x000f220000002100 */
[----:B------:R-:W-:Y:S01]  /*27f10*/  BSSY B0, `(.L_x_2712) ;  /* 0x000000a000007945 */ /* 0x000fe20003800000 */
[----:B------:R-:W-:Y:S02]  /*27f20*/  IMAD.MOV.U32 R12, RZ, RZ, RZ ;  /* 0x000000ffff0c7224 */ /* 0x000fe400078e00ff */
[----:B-1----:R-:W-:Y:S02]  /*27f30*/  IMAD.MOV.U32 R11, RZ, RZ, 0x1f ;  /* 0x0000001fff0b7424 */ /* 0x002fe400078e00ff */
[----:B------:R-:W-:Y:S01]  /*27f40*/  IMAD.MOV.U32 R15, RZ, RZ, -0x1 ;  /* 0xffffffffff0f7424 */ /* 0x000fe200078e00ff */
[----:B----4-:R-:W-:-:S04]  /*27f50*/  SHF.R.U32.HI R20, RZ, 0x5, R20 ;  /* 0x00000005ff147819 */ /* 0x010fc80000011614 */
[----:B------:R-:W-:-:S05]  /*27f60*/  LOP3.LUT R20, R20, 0x3, RZ, 0xc0, !PT ;  /* 0x0000000314147812 */ /* 0x000fca00078ec0ff */
[----:B------:R-:W-:-:S07]  /*27f70*/  IMAD.MOV.U32 R13, RZ, RZ, R20 ;  /* 0x000000ffff0d7224 */ /* 0x000fce00078e0014 */
[----:B0-23--:R-:W-:Y:S05]  /*27f80*/  WARPSYNC.COLLECTIVE R15, `(.L_x_2713) ;  /* 0x000000000f087348 */ /* 0x00dfea0003c00000 */
[----:B------:R1:W4:Y:S02]  /*27f90*/  SHFL.IDX P6, R14, R13, R12, R11 ;  /* 0x0000000c0d0e7389 */ /* 0x00032400000c000b */
[----:B01234-:R-:W-:Y:S01]  /*27fa0*/  ENDCOLLECTIVE ;  /* 0x000000000000791b */ /* 0x01ffe20003800000 */
.L_x_2713:
[----:B------:R-:W-:Y:S05]  /*27fb0*/  BSYNC B0 ;  /* 0x0000000000007941 */ /* 0x000fea0003800000 */
.L_x_2712:
[----:B------:R-:W-:Y:S05]  /*27fc0*/  BRA `(.L_x_2714) ;  /* 0xffffff9c00cc7947 */ /* 0x000fea000383ffff */
.L_x_2559:
[----:B------:R-:W-:Y:S01]  /*27fd0*/  BSSY B0, `(.L_x_2715) ;  /* 0x0000006000007945 */ /* 0x000fe20003800000 */
[----:B------:R-:W-:-:S07]  /*27fe0*/  IMAD.MOV.U32 R15, RZ, RZ, -0x1 ;  /* 0xffffffffff0f7424 */ /* 0x000fce00078e00ff */
[----:B0123--:R-:W-:Y:S05]  /*27ff0*/  WARPSYNC.COLLECTIVE R15, `(.L_x_2716) ;  /* 0x000000000f0c7348 */ /* 0x00ffea0003c00000 */
[----:B------:R-:W-:Y:S02]  /*28000*/  ELECT P6, UR62, PT ;  /* 0x00000000003e782f */ /* 0x000fe400038c0000 */
[----:B------:R-:W-:Y:S01]  /*28010*/  MOV R14, UR62 ;  /* 0x0000003e000e7c02 */ /* 0x000fe20008000f00 */
[----:B0123--:R-:W-:Y:S10]  /*28020*/  ENDCOLLECTIVE ;  /* 0x000000000000791b */ /* 0x00fff40003800000 */
.L_x_2716:
[----:B------:R-:W-:Y:S05]  /*28030*/  BSYNC B0 ;  /* 0x0000000000007941 */ /* 0x000fea0003800000 */
.L_x_2715:
[----:B------:R-:W-:Y:S05]  /*28040*/  BRA `(.L_x_2717) ;  /* 0xffffff9c00d47947 */ /* 0x000fea000383ffff */
.L_x_2561:
[----:B0-----:R0:W4:Y:S02]  /*28050*/  SYNCS.PHASECHK.TRANS64.TRYWAIT P0, [R0+URZ+0x31c40], R2 ;  /* 0x031c4002000075a7 */ /* 0x001124000800017f */
[----:B----4-:R-:W-:Y:S05]  /*28060*/  @!P0 NANOSLEEP.SYNCS 0x989680 ;  /* 0x009896800000895d */ /* 0x010fea0003900000 */
[----:B------:R-:W4:Y:S02]  /*28070*/  @!P0 SYNCS.PHASECHK.TRANS64 P0, [R0+URZ+0x31c40], R2 ;  /* 0x031c4002000085a7 */ /* 0x000f24000800007f */
[----:B----4-:R-:W-:Y:S05]  /*28080*/  @!P0 BRA `(.L_x_2561) ;  /* 0xfffffffc00f08947 */ /* 0x010fea000383ffff */
[----:B------:R-:W-:Y:S05]  /*28090*/  BRA `(.L_x_2718) ;  /* 0xffffffa000287947 */ /* 0x000fea000383ffff */
.L_x_2565:
        /* <DEDUP_REMOVED lines=12> */
.L_x_2719:
[----:B------:R-:W-:Y:S02]  /*28160*/  IMAD.MOV.U32 R13, RZ, RZ, R4 ;  /* 0x000000ffff0d7224 */ /* 0x000fe400078e0004 */
[----:B------:R-:W-:-:S07]  /*28170*/  IMAD.MOV.U32 R3, RZ, RZ, R14 ;  /* 0x000000ffff037224 */ /* 0x000fce00078e000e */
[----:B------:R-:W-:Y:S05]  /*28180*/  WARPSYNC.COLLECTIVE R15, `(.L_x_2720) ;  /* 0x000000000f087348 */ /* 0x000fea0003c00000 */
[----:B------:R0:W1:Y:S02]  /*28190*/  SHFL.IDX P6, R14, R13, R12, R11 ;  /* 0x0000000c0d0e7389 */ /* 0x00006400000c000b */
[----:B01----:R-:W-:Y:S01]  /*281a0*/  ENDCOLLECTIVE ;  /* 0x000000000000791b */ /* 0x003fe20003800000 */
.L_x_2720:
[----:B------:R-:W-:Y:S02]  /*281b0*/  IMAD.MOV.U32 R13, RZ, RZ, R5 ;  /* 0x000000ffff0d7224 */ /* 0x000fe400078e0005 */
[----:B------:R-:W-:Y:S02]  /*281c0*/  IMAD.MOV.U32 R12, RZ, RZ, 0x1 ;  /* 0x00000001ff0c7424 */ /* 0x000fe400078e00ff */
[----:B------:R-:W-:-:S07]  /*281d0*/  IMAD.MOV.U32 R2, RZ, RZ, R14 ;  /* 0x000000ffff027224 */ /* 0x000fce00078e000e */
[----:B------:R-:W-:Y:S05]  /*281e0*/  WARPSYNC.COLLECTIVE R15, `(.L_x_2721) ;  /* 0x000000000f087348 */ /* 0x000fea0003c00000 */
[----:B------:R0:W1:Y:S02]  /*281f0*/  SHFL.IDX P6, R14, R13, R12, R11 ;  /* 0x0000000c0d0e7389 */ /* 0x00006400000c000b */
[----:B01----:R-:W-:Y:S01]  /*28200*/  ENDCOLLECTIVE ;  /* 0x000000000000791b */ /* 0x003fe20003800000 */
.L_x_2721:
        /* <DEDUP_REMOVED lines=14> */
.L_x_2722:
[----:B------:R-:W-:Y:S02]  /*282f0*/  IMAD.MOV.U32 R13, RZ, RZ, R5 ;  /* 0x000000ffff0d7224 */ /* 0x000fe400078e0005 */
[----:B------:R-:W-:Y:S02]  /*28300*/  IMAD.MOV.U32 R12, RZ, RZ, 0x2 ;  /* 0x00000002ff0c7424 */ /* 0x000fe400078e00ff */
[----:B------:R-:W-:-:S07]  /*28310*/  IMAD.MOV.U32 R3, RZ, RZ, R14 ;  /* 0x000000ffff037224 */ /* 0x000fce00078e000e */
[----:B------:R-:W-:Y:S05]  /*28320*/  WARPSYNC.COLLECTIVE R15, `(.L_x_2723) ;  /* 0x000000000f087348 */ /* 0x000fea0003c00000 */
[----:B------:R0:W1:Y:S02]  /*28330*/  SHFL.IDX P6, R14, R13, R12, R11 ;  /* 0x0000000c0d0e7389 */ /* 0x00006400000c000b */
[----:B01----:R-:W-:Y:S01]  /*28340*/  ENDCOLLECTIVE ;  /* 0x000000000000791b */ /* 0x003fe20003800000 */
.L_x_2723:
        /* <DEDUP_REMOVED lines=18> */
.L_x_2724:
[----:B------:R-:W-:Y:S02]  /*28470*/  IMAD.MOV.U32 R13, RZ, RZ, R5 ;  /* 0x000000ffff0d7224 */ /* 0x000fe400078e0005 */
[----:B------:R-:W-:Y:S02]  /*28480*/  IMAD.MOV.U32 R12, RZ, RZ, 0x3 ;  /* 0x00000003ff0c7424 */ /* 0x000fe400078e00ff */
[----:B------:R-:W-:-:S07]  /*28490*/  IMAD.MOV.U32 R3, RZ, RZ, R14 ;  /* 0x000000ffff037224 */ /* 0x000fce00078e000e */
[----:B------:R-:W-:Y:S05]  /*284a0*/  WARPSYNC.COLLECTIVE R15, `(.L_x_2725) ;  /* 0x000000000f087348 */ /* 0x000fea0003c00000 */
[----:B------:R0:W1:Y:S02]  /*284b0*/  SHFL.IDX P6, R14, R13, R12, R11 ;  /* 0x0000000c0d0e7389 */ /* 0x00006400000c000b */
[----:B01----:R-:W-:Y:S01]  /*284c0*/  ENDCOLLECTIVE ;  /* 0x000000000000791b */ /* 0x003fe20003800000 */
.L_x_2725:
        /* <DEDUP_REMOVED lines=10> */
.L_x_2726:
        /* <DEDUP_REMOVED lines=13> */
.L_x_2727:
        /* <DEDUP_REMOVED lines=8> */
.L_x_2728:
        /* <DEDUP_REMOVED lines=12> */
.L_x_2729:
        /* <DEDUP_REMOVED lines=8> */
.L_x_2730:
        /* <DEDUP_REMOVED lines=11> */
.L_x_2568:
[----:B-1----:R1:W2:Y:S02]  /*288b0*/  SYNCS.PHASECHK.TRANS64.TRYWAIT P0, [R16+URZ+0x31c20], R0 ;  /* 0x031c2000100075a7 */ /* 0x0022a4000800017f */
[----:B--2---:R-:W-:Y:S05]  /*288c0*/  @!P0 NANOSLEEP.SYNCS 0x989680 ;  /* 0x009896800000895d */ /* 0x004fea0003900000 */
[----:B------:R-:W2:Y:S02]  /*288d0*/  @!P0 SYNCS.PHASECHK.TRANS64 P0, [R16+URZ+0x31c20], R0 ;  /* 0x031c2000100085a7 */ /* 0x000ea4000800007f */
[----:B--2---:R-:W-:Y:S05]  /*288e0*/  @!P0 BRA `(.L_x_2568) ;  /* 0xfffffffc00f08947 */ /* 0x004fea000383ffff */
[----:B------:R-:W-:Y:S05]  /*288f0*/  BRA `(.L_x_2732) ;  /* 0xffffffa800087947 */ /* 0x000fea000383ffff */
.L_x_2577:
[----:B-1----:R1:W2:Y:S02]  /*28900*/  SYNCS.PHASECHK.TRANS64.TRYWAIT P0, [R3+URZ+0x31c40], R2 ;  /* 0x031c4002030075a7 */ /* 0x0022a4000800017f */
[----:B--2---:R-:W-:Y:S05]  /*28910*/  @!P0 NANOSLEEP.SYNCS 0x989680 ;  /* 0x009896800000895d */ /* 0x004fea0003900000 */
[----:B------:R-:W2:Y:S02]  /*28920*/  @!P0 SYNCS.PHASECHK.TRANS64 P0, [R3+URZ+0x31c40], R2 ;  /* 0x031c4002030085a7 */ /* 0x000ea4000800007f */
[----:B--2---:R-:W-:Y:S05]  /*28930*/  @!P0 BRA `(.L_x_2577) ;  /* 0xfffffffc00f08947 */ /* 0x004fea000383ffff */
[----:B------:R-:W-:Y:S05]  /*28940*/  BRA `(.L_x_2733) ;  /* 0xffffffa800dc7947 */ /* 0x000fea000383ffff */
.L_x_2584:
[----:B0-----:R0:W1:Y:S02]  /*28950*/  SYNCS.PHASECHK.TRANS64.TRYWAIT P0, [R3+URZ+0x60], R2 ;  /* 0x00006002030075a7 */ /* 0x001064000800017f */
[----:B-1----:R-:W-:Y:S05]  /*28960*/  @!P0 NANOSLEEP.SYNCS 0x989680 ;  /* 0x009896800000895d */ /* 0x002fea0003900000 */
[----:B------:R-:W1:Y:S02]  /*28970*/  @!P0 SYNCS.PHASECHK.TRANS64 P0, [R3+URZ+0x60], R2 ;  /* 0x00006002030085a7 */ /* 0x000e64000800007f */
[----:B-1----:R-:W-:Y:S05]  /*28980*/  @!P0 BRA `(.L_x_2584) ;  /* 0xfffffffc00f08947 */ /* 0x002fea000383ffff */
[----:B------:R-:W-:Y:S05]  /*28990*/  BRA `(.L_x_2734) ;  /* 0xffffffac00e87947 */ /* 0x000fea000383ffff */
.L_x_2594:
[----:B-1----:R1:W2:Y:S02]  /*289a0*/  SYNCS.PHASECHK.TRANS64.TRYWAIT P0, [R3+URZ+0x31c40], R2 ;  /* 0x031c4002030075a7 */ /* 0x0022a4000800017f */
[----:B--2---:R-:W-:Y:S05]  /*289b0*/  @!P0 NANOSLEEP.SYNCS 0x989680 ;  /* 0x009896800000895d */ /* 0x004fea0003900000 */
[----:B------:R-:W2:Y:S02]  /*289c0*/  @!P0 SYNCS.PHASECHK.TRANS64 P0, [R3+URZ+0x31c40], R2 ;  /* 0x031c4002030085a7 */ /* 0x000ea4000800007f */
[----:B--2---:R-:W-:Y:S05]  /*289d0*/  @!P0 BRA `(.L_x_2594) ;  /* 0xfffffffc00f08947 */ /* 0x004fea000383ffff */
[----:B------:R-:W-:Y:S05]  /*289e0*/  BRA `(.L_x_2735) ;  /* 0xffffffb400a47947 */ /* 0x000fea000383ffff */
.L_x_2601:
[----:B0-----:R0:W1:Y:S02]  /*289f0*/  SYNCS.PHASECHK.TRANS64.TRYWAIT P0, [R11+URZ+0x60], R28 ;  /* 0x0000601c0b0075a7 */ /* 0x001064000800017f */
[----:B-1----:R-:W-:Y:S05]  /*28a00*/  @!P0 NANOSLEEP.SYNCS 0x989680 ;  /* 0x009896800000895d */ /* 0x002fea0003900000 */
[----:B------:R-:W1:Y:S02]  /*28a10*/  @!P0 SYNCS.PHASECHK.TRANS64 P0, [R11+URZ+0x60], R28 ;  /* 0x0000601c0b0085a7 */ /* 0x000e64000800007f */
[----:B-1----:R-:W-:Y:S05]  /*28a20*/  @!P0 BRA `(.L_x_2601) ;  /* 0xfffffffc00f08947 */ /* 0x002fea000383ffff */
[----:B------:R-:W-:Y:S05]  /*28a30*/  BRA `(.L_x_2736) ;  /* 0xffffffb800b07947 */ /* 0x000fea000383ffff */
.L_x_2611:
[----:B-1----:R1:W2:Y:S02]  /*28a40*/  SYNCS.PHASECHK.TRANS64.TRYWAIT P0, [R2+URZ+0x31c40], R3 ;  /* 0x031c4003020075a7 */ /* 0x0022a4000800017f */
[----:B--2---:R-:W-:Y:S05]  /*28a50*/  @!P0 NANOSLEEP.SYNCS 0x989680 ;  /* 0x009896800000895d */ /* 0x004fea0003900000 */
[----:B------:R-:W2:Y:S02]  /*28a60*/  @!P0 SYNCS.PHASECHK.TRANS64 P0, [R2+URZ+0x31c40], R3 ;  /* 0x031c4003020085a7 */ /* 0x000ea4000800007f */
[----:B--2---:R-:W-:Y:S05]  /*28a70*/  @!P0 BRA `(.L_x_2611) ;  /* 0xfffffffc00f08947 */ /* 0x004fea000383ffff */
[----:B------:R-:W-:Y:S05]  /*28a80*/  BRA `(.L_x_2737) ;  /* 0xffffffc0003c7947 */ /* 0x000fea000383ffff */
.L_x_2618:
[----:B0-----:R0:W1:Y:S02]  /*28a90*/  SYNCS.PHASECHK.TRANS64.TRYWAIT P0, [R7+URZ+0x60], R2 ;  /* 0x00006002070075a7 */ /* 0x001064000800017f */
[----:B-1----:R-:W-:Y:S05]  /*28aa0*/  @!P0 NANOSLEEP.SYNCS 0x989680 ;  /* 0x009896800000895d */ /* 0x002fea0003900000 */
[----:B------:R-:W1:Y:S02]  /*28ab0*/  @!P0 SYNCS.PHASECHK.TRANS64 P0, [R7+URZ+0x60], R2 ;  /* 0x00006002070085a7 */ /* 0x000e64000800007f */
[----:B-1----:R-:W-:Y:S05]  /*28ac0*/  @!P0 BRA `(.L_x_2618) ;  /* 0xfffffffc00f08947 */ /* 0x002fea000383ffff */
[----:B------:R-:W-:Y:S05]  /*28ad0*/  BRA `(.L_x_2738) ;  /* 0xffffffc4004c7947 */ /* 0x000fea000383ffff */
.L_x_2630:
[----:B-1----:R1:W2:Y:S02]  /*28ae0*/  SYNCS.PHASECHK.TRANS64.TRYWAIT P0, [R3+URZ+0x31c60], R0 ;  /* 0x031c6000030075a7 */ /* 0x0022a4000800017f */
[----:B--2---:R-:W-:Y:S05]  /*28af0*/  @!P0 NANOSLEEP.SYNCS 0x989680 ;  /* 0x009896800000895d */ /* 0x004fea0003900000 */
[----:B------:R-:W2:Y:S02]  /*28b00*/  @!P0 SYNCS.PHASECHK.TRANS64 P0, [R3+URZ+0x31c60], R0 ;  /* 0x031c6000030085a7 */ /* 0x000ea4000800007f */
[----:B--2---:R-:W-:Y:S05]  /*28b10*/  @!P0 BRA `(.L_x_2630) ;  /* 0xfffffffc00f08947 */ /* 0x004fea000383ffff */
[----:B------:R-:W-:Y:S05]  /*28b20*/  BRA `(.L_x_2739) ;  /* 0xffffffc800c47947 */ /* 0x000fea000383ffff */
.L_x_2638:
[----:B------:R-:W-:Y:S01]  /*28b30*/  BSSY B0, `(.L_x_2740) ;  /* 0x0000008000007945 */ /* 0x000fe20003800000 */
[----:B------:R-:W-:Y:S02]  /*28b40*/  IMAD.MOV.U32 R13, RZ, RZ, R24 ;  /* 0x000000ffff0d7224 */ /* 0x000fe400078e0018 */
[----:B------:R-:W-:Y:S02]  /*28b50*/  IMAD.MOV.U32 R12, RZ, RZ, RZ ;  /* 0x000000ffff0c7224 */ /* 0x000fe400078e00ff */
[----:B-1----:R-:W-:Y:S02]  /*28b60*/  IMAD.MOV.U32 R11, RZ, RZ, 0x1f ;  /* 0x0000001fff0b7424 */ /* 0x002fe400078e00ff */
[----:B------:R-:W-:-:S07]  /*28b70*/  IMAD.MOV.U32 R15, RZ, RZ, -0x1 ;  /* 0xffffffffff0f7424 */ /* 0x000fce00078e00ff */
[----:B0--3--:R-:W-:Y:S05]  /*28b80*/  WARPSYNC.COLLECTIVE R15, `(.L_x_2741) ;  /* 0x000000000f087348 */ /* 0x009fea0003c00000 */
[----:B------:R1:W2:Y:S02]  /*28b90*/  SHFL.IDX P6, R14, R13, R12, R11 ;  /* 0x0000000c0d0e7389 */ /* 0x0002a400000c000b */
[----:B0123--:R-:W-:Y:S01]  /*28ba0*/  ENDCOLLECTIVE ;  /* 0x000000000000791b */ /* 0x00ffe20003800000 */
.L_x_2741:
[----:B------:R-:W-:Y:S05]  /*28bb0*/  BSYNC B0 ;  /* 0x0000000000007941 */ /* 0x000fea0003800000 */
.L_x_2740:
        /* <DEDUP_REMOVED lines=9> */
.L_x_2742:
        /* <DEDUP_REMOVED lines=23> */
.L_x_2743:
[----:B------:R-:W-:Y:S01]  /*28dc0*/  IMAD.MOV.U32 R12, RZ, RZ, 0x2 ;  /* 0x00000002ff0c7424 */ /* 0x000fe200078e00ff */
[----:B------:R-:W-:-:S05]  /*28dd0*/  SEL R4, R14, RZ, P1 ;  /* 0x000000ff0e047207 */ /* 0x000fca0000800000 */
[----:B------:R-:W-:-:S04]  /*28de0*/  IMAD.IADD R4, R13, 0x1, R4 ;  /* 0x000000010d047824 */ /* 0x000fc800078e0204 */
[----:B------:R-:W-:-:S07]  /*28df0*/  IMAD.MOV.U32 R13, RZ, RZ, R4 ;  /* 0x000000ffff0d7224 */ /* 0x000fce00078e0004 */
[----:B------:R-:W-:Y:S05]  /*28e00*/  WARPSYNC.COLLECTIVE R15, `(.L_x_2744) ;  /* 0x000000000f087348 */ /* 0x000fea0003c00000 */
[----:B------:R0:W1:Y:S02]  /*28e10*/  SHFL.UP P6, R14, R13, R12, R11 ;  /* 0x0400000c0d0e7389 */ /* 0x00006400000c000b */
[----:B01----:R-:W-:Y:S01]  /*28e20*/  ENDCOLLECTIVE ;  /* 0x000000000000791b */ /* 0x003fe20003800000 */
.L_x_2744:
[----:B------:R-:W-:Y:S01]  /*28e30*/  IMAD.MOV.U32 R12, RZ, RZ, 0x4 ;  /* 0x00000004ff0c7424 */ /* 0x000fe200078e00ff */
[----:B------:R-:W-:-:S05]  /*28e40*/  SEL R3, R14, RZ, P2 ;  /* 0x000000ff0e037207 */ /* 0x000fca0001000000 */
[----:B------:R-:W-:-:S04]  /*28e50*/  IMAD.IADD R2, R4, 0x1, R3 ;  /* 0x0000000104027824 */ /* 0x000fc800078e0203 */
[----:B------:R-:W-:-:S07]  /*28e60*/  IMAD.MOV.U32 R13, RZ, RZ, R2 ;  /* 0x000000ffff0d7224 */ /* 0x000fce00078e0002 */
[----:B------:R-:W-:Y:S05]  /*28e70*/  WARPSYNC.COLLECTIVE R15, `(.L_x_2745) ;  /* 0x000000000f087348 */ /* 0x000fea0003c00000 */
[----:B------:R0:W1:Y:S02]  /*28e80*/  SHFL.UP P6, R14, R13, R12, R11 ;  /* 0x0400000c0d0e7389 */ /* 0x00006400000c000b */
[----:B01----:R-:W-:Y:S01]  /*28e90*/  ENDCOLLECTIVE ;  /* 0x000000000000791b */ /* 0x003fe20003800000 */
.L_x_2745:
[----:B------:R-:W-:Y:S01]  /*28ea0*/  IMAD.MOV.U32 R12, RZ, RZ, 0x8 ;  /* 0x00000008ff0c7424 */ /* 0x000fe200078e00ff */
[----:B------:R-:W-:-:S05]  /*28eb0*/  SEL R3, R14, RZ, P3 ;  /* 0x000000ff0e037207 */ /* 0x000fca0001800000 */
[----:B------:R-:W-:-:S04]  /*28ec0*/  IMAD.IADD R3, R2, 0x1, R3 ;  /* 0x0000000102037824 */ /* 0x000fc800078e0203 */
[----:B------:R-:W-:-:S07]  /*28ed0*/  IMAD.MOV.U32 R13, RZ, RZ, R3 ;  /* 0x000000ffff0d7224 */ /* 0x000fce00078e0003 */
[----:B------:R-:W-:Y:S05]  /*28ee0*/  WARPSYNC.COLLECTIVE R15, `(.L_x_2746) ;  /* 0x000000000f087348 */ /* 0x000fea0003c00000 */
[----:B------:R0:W1:Y:S02]  /*28ef0*/  SHFL.UP P6, R14, R13, R12, R11 ;  /* 0x0400000c0d0e7389 */ /* 0x00006400000c000b */
[----:B01----:R-:W-:Y:S01]  /*28f00*/  ENDCOLLECTIVE ;  /* 0x000000000000791b */ /* 0x003fe20003800000 */
.L_x_2746:
[----:B------:R-:W-:Y:S01]  /*28f10*/  IMAD.MOV.U32 R12, RZ, RZ, 0x10 ;  /* 0x00000010ff0c7424 */ /* 0x000fe200078e00ff */
[----:B------:R-:W-:-:S05]  /*28f20*/  SEL R4, R14, RZ, P4 ;  /* 0x000000ff0e047207 */ /* 0x000fca0002000000 */
[----:B------:R-:W-:-:S04]  /*28f30*/  IMAD.IADD R4, R3, 0x1, R4 ;  /* 0x0000000103047824 */ /* 0x000fc800078e0204 */
[----:B------:R-:W-:-:S07]  /*28f40*/  IMAD.MOV.U32 R13, RZ, RZ, R4 ;  /* 0x000000ffff0d7224 */ /* 0x000fce00078e0004 */
[----:B------:R-:W-:Y:S05]  /*28f50*/  WARPSYNC.COLLECTIVE R15, `(.L_x_2747) ;  /* 0x000000000f087348 */ /* 0x000fea0003c00000 */
[----:B------:R0:W1:Y:S02]  /*28f60*/  SHFL.UP P6, R14, R13, R12, R11 ;  /* 0x0400000c0d0e7389 */ /* 0x00006400000c000b */
[----:B01----:R-:W-:Y:S01]  /*28f70*/  ENDCOLLECTIVE ;  /* 0x000000000000791b */ /* 0x003fe20003800000 */
.L_x_2747:
        /* <DEDUP_REMOVED lines=8> */
.L_x_2748:
[----:B------:R-:W-:Y:S05]  /*29000*/  BRA `(.L_x_2749) ;  /* 0xffffffcc00787947 */ /* 0x000fea000383ffff */
.L_x_2641:
[----:B------:R-:W-:Y:S01]  /*29010*/  BSSY B0, `(.L_x_2750) ;  /* 0x0000007000007945 */ /* 0x000fe20003800000 */
[----:B------:R-:W-:Y:S02]  /*29020*/  IMAD.MOV.U32 R12, RZ, RZ, 0x1 ;  /* 0x00000001ff0c7424 */ /* 0x000fe400078e00ff */
[----:B-1----:R-:W-:Y:S02]  /*29030*/  IMAD.MOV.U32 R11, RZ, RZ, RZ ;  /* 0x000000ffff0b7224 */ /* 0x002fe400078e00ff */
[----:B------:R-:W-:-:S07]  /*29040*/  IMAD.MOV.U32 R15, RZ, RZ, -0x1 ;  /* 0xffffffffff0f7424 */ /* 0x000fce00078e00ff */
[----:B------:R-:W-:Y:S05]  /*29050*/  WARPSYNC.COLLECTIVE R15, `(.L_x_2751) ;  /* 0x000000000f087348 */ /* 0x000fea0003c00000 */
[----:B------:R0:W1:Y:S02]  /*29060*/  SHFL.UP P6, R14, R13, R12, R11 ;  /* 0x0400000c0d0e7389 */ /* 0x00006400000c000b */
[----:B01----:R-:W-:Y:S01]  /*29070*/  ENDCOLLECTIVE ;  /* 0x000000000000791b */ /* 0x003fe20003800000 */
.L_x_2751:
[----:B------:R-:W-:Y:S05]  /*29080*/  BSYNC B0 ;  /* 0x0000000000007941 */ /* 0x000fea0003800000 */
.L_x_2750:
        /* <DEDUP_REMOVED lines=8> */
.L_x_2752:
[----:B------:R-:W-:Y:S01]  /*29110*/  IMAD.MOV.U32 R12, RZ, RZ, 0x4 ;  /* 0x00000004ff0c7424 */ /* 0x000fe200078e00ff */
[----:B------:R-:W-:-:S05]  /*29120*/  SEL R14, R14, RZ, P2 ;  /* 0x000000ff0e0e7207 */ /* 0x000fca0001000000 */
[----:B------:R-:W-:-:S04]  /*29130*/  IMAD.IADD R3, R13, 0x1, R14 ;  /* 0x000000010d037824 */ /* 0x000fc800078e020e */
[----:B------:R-:W-:-:S07]  /*29140*/  IMAD.MOV.U32 R13, RZ, RZ, R3 ;  /* 0x000000ffff0d7224 */ /* 0x000fce00078e0003 */
[----:B------:R-:W-:Y:S05]  /*29150*/  WARPSYNC.COLLECTIVE R15, `(.L_x_2753) ;  /* 0x000000000f087348 */ /* 0x000fea0003c00000 */
[----:B------:R0:W1:Y:S02]  /*29160*/  SHFL.UP P6, R14, R13, R12, R11 ;  /* 0x0400000c0d0e7389 */ /* 0x00006400000c000b */
[----:B01----:R-:W-:Y:S01]  /*29170*/  ENDCOLLECTIVE ;  /* 0x000000000000791b */ /* 0x003fe20003800000 */
.L_x_2753:
[----:B------:R-:W-:Y:S01]  /*29180*/  IMAD.MOV.U32 R12, RZ, RZ, 0x8 ;  /* 0x00000008ff0c7424 */ /* 0x000fe200078e00ff */
[----:B------:R-:W-:-:S05]  /*29190*/  SEL R4, R14, RZ, P3 ;  /* 0x000000ff0e047207 */ /* 0x000fca0001800000 */
[----:B------:R-:W-:-:S04]  /*291a0*/  IMAD.IADD R4, R3, 0x1, R4 ;  /* 0x0000000103047824 */ /* 0x000fc800078e0204 */
[----:B------:R-:W-:-:S07]  /*291b0*/  IMAD.MOV.U32 R13, RZ, RZ, R4 ;  /* 0x000000ffff0d7224 */ /* 0x000fce00078e0004 */
[----:B------:R-:W-:Y:S05]  /*291c0*/  WARPSYNC.COLLECTIVE R15, `(.L_x_2754) ;  /* 0x000000000f087348 */ /* 0x000fea0003c00000 */
[----:B------:R0:W1:Y:S02]  /*291d0*/  SHFL.UP P6, R14, R13, R12, R11 ;  /* 0x0400000c0d0e7389 */ /* 0x00006400000c000b */
[----:B01----:R-:W-:Y:S01]  /*291e0*/  ENDCOLLECTIVE ;  /* 0x000000000000791b */ /* 0x003fe20003800000 */
.L_x_2754:
[----:B------:R-:W-:Y:S01]  /*291f0*/  IMAD.MOV.U32 R12, RZ, RZ, 0x10 ;  /* 0x00000010ff0c7424 */ /* 0x000fe200078e00ff */
[----:B------:R-:W-:-:S05]  /*29200*/  SEL R7, R14, RZ, P4 ;  /* 0x000000ff0e077207 */ /* 0x000fca0002000000 */
[----:B------:R-:W-:-:S04]  /*29210*/  IMAD.IADD R7, R4, 0x1, R7 ;  /* 0x0000000104077824 */ /* 0x000fc800078e0207 */
[----:B------:R-:W-:-:S07]  /*29220*/  IMAD.MOV.U32 R13, RZ, RZ, R7 ;  /* 0x000000ffff0d7224 */ /* 0x000fce00078e0007 */
[----:B------:R-:W-:Y:S05]  /*29230*/  WARPSYNC.COLLECTIVE R15, `(.L_x_2755) ;  /* 0x000000000f087348 */ /* 0x000fea0003c00000 */
[----:B------:R0:W1:Y:S02]  /*29240*/  SHFL.UP P6, R14, R13, R12, R11 ;  /* 0x0400000c0d0e7389 */ /* 0x00006400000c000b */
[----:B01----:R-:W-:Y:S01]  /*29250*/  ENDCOLLECTIVE ;  /* 0x000000000000791b */ /* 0x003fe20003800000 */
.L_x_2755:
        /* <DEDUP_REMOVED lines=8> */
.L_x_2756:
[----:B------:R-:W-:Y:S05]  /*292e0*/  BRA `(.L_x_2757) ;  /* 0xffffffcc00647947 */ /* 0x000fea000383ffff */
.L_x_2643:
[----:B------:R-:W-:Y:S01]  /*292f0*/  BSSY B0, `(.L_x_2758) ;  /* 0x0000006000007945 */ /* 0x000fe20003800000 */
[----:B------:R-:W-:Y:S01]  /*29300*/  PLOP3.LUT P6, PT, P6, PT, PT, 0x8, 0x0 ;  /* 0x000000000000781c */ /* 0x000fe200037ce170 */
[----:B------:R-:W-:-:S12]  /*29310*/  IMAD.MOV.U32 R15, RZ, RZ, -0x1 ;  /* 0xffffffffff0f7424 */ /* 0x000fd800078e00ff */
[----:B01----:R-:W-:Y:S05]  /*29320*/  WARPSYNC.COLLECTIVE R15, `(.L_x_2759) ;  /* 0x000000000f087348 */ /* 0x003fea0003c00000 */
[----:B------:R-:W-:Y:S01]  /*29330*/  VOTE.ANY R14, PT, P6 ;  /* 0x00000000000e7806 */ /* 0x000fe200030e0100 */
[----:B01----:R-:W-:Y:S06]  /*29340*/  ENDCOLLECTIVE ;  /* 0x000000000000791b */ /* 0x003fec0003800000 */
.L_x_2759:
[----:B------:R-:W-:Y:S05]  /*29350*/  BSYNC B0 ;  /* 0x0000000000007941 */ /* 0x000fea0003800000 */
.L_x_2758:
        /* <DEDUP_REMOVED lines=10> */
.L_x_2760:
[----:B------:R-:W-:Y:S02]  /*29400*/  IMAD.MOV.U32 R13, RZ, RZ, R5 ;  /* 0x000000ffff0d7224 */ /* 0x000fe400078e0005 */
[----:B------:R-:W-:-:S07]  /*29410*/  IMAD.MOV.U32 R25, RZ, RZ, R14 ;  /* 0x000000ffff197224 */ /* 0x000fce00078e000e */
[----:B------:R-:W-:Y:S05]  /*29420*/  WARPSYNC.COLLECTIVE R15, `(.L_x_2761) ;  /* 0x000000000f087348 */ /* 0x000fea0003c00000 */
[----:B------:R0:W1:Y:S02]  /*29430*/  SHFL.IDX P6, R14, R13, R12, R11 ;  /* 0x0000000c0d0e7389 */ /* 0x00006400000c000b */
[----:B01----:R-:W-:Y:S01]  /*29440*/  ENDCOLLECTIVE ;  /* 0x000000000000791b */ /* 0x003fe20003800000 */
.L_x_2761:
[----:B------:R-:W-:Y:S01]  /*29450*/  IMAD.MOV.U32 R5, RZ, RZ, R14 ;  /* 0x000000ffff057224 */ /* 0x000fe200078e000e */
[----:B------:R-:W-:Y:S06]  /*29460*/  BRA `(.L_x_2762) ;  /* 0xffffffcc00447947 */ /* 0x000fec000383ffff */
.L_x_2645:
[----:B------:R-:W-:Y:S01]  /*29470*/  BSSY B0, `(.L_x_2763) ;  /* 0x0000007000007945 */ /* 0x000fe20003800000 */
[----:B------:R-:W-:Y:S02]  /*29480*/  IMAD.MOV.U32 R13, RZ, RZ, R2 ;  /* 0x000000ffff0d7224 */ /* 0x000fe400078e0002 */
[----:B-1----:R-:W-:Y:S02]  /*29490*/  IMAD.MOV.U32 R11, RZ, RZ, 0x1f ;  /* 0x0000001fff0b7424 */ /* 0x002fe400078e00ff */
[----:B------:R-:W-:-:S07]  /*294a0*/  IMAD.MOV.U32 R15, RZ, RZ, -0x1 ;  /* 0xffffffffff0f7424 */ /* 0x000fce00078e00ff */
[----:B0-234-:R-:W-:Y:S05]  /*294b0*/  WARPSYNC.COLLECTIVE R15, `(.L_x_2764) ;  /* 0x000000000f087348 */ /* 0x01dfea0003c00000 */
[----:B------:R1:W0:Y:S02]  /*294c0*/  SHFL.IDX P6, R14, R13, R12, R11 ;  /* 0x0000000c0d0e7389 */ /* 0x00022400000c000b */
[----:B01234-:R-:W-:Y:S01]  /*294d0*/  ENDCOLLECTIVE ;  /* 0x000000000000791b */ /* 0x01ffe20003800000 */
.L_x_2764:
[----:B------:R-:W-:Y:S05]  /*294e0*/  BSYNC B0 ;  /* 0x0000000000007941 */ /* 0x000fea0003800000 */
.L_x_2763:
[----:B------:R-:W-:Y:S01]  /*294f0*/  IMAD.MOV.U32 R24, RZ, RZ, R14 ;  /* 0x000000ffff187224 */ /* 0x000fe200078e000e */
[----:B------:R-:W-:Y:S06]  /*29500*/  BRA `(.L_x_2644) ;  /* 0xffffffcc00347947 */ /* 0x000fec000383ffff */
.L_x_2651:
[----:B0-----:R0:W2:Y:S02]  /*29510*/  SYNCS.PHASECHK.TRANS64.TRYWAIT P0, [R9+URZ+0x31c20], R0 ;  /* 0x031c2000090075a7 */ /* 0x0010a4000800017f */
[----:B--2---:R-:W-:Y:S05]  /*29520*/  @!P0 NANOSLEEP.SYNCS 0x989680 ;  /* 0x009896800000895d */ /* 0x004fea0003900000 */
[----:B------:R-:W2:Y:S02]  /*29530*/  @!P0 SYNCS.PHASECHK.TRANS64 P0, [R9+URZ+0x31c20], R0 ;  /* 0x031c2000090085a7 */ /* 0x000ea4000800007f */
[----:B--2---:R-:W-:Y:S05]  /*29540*/  @!P0 BRA `(.L_x_2651) ;  /* 0xfffffffc00f08947 */ /* 0x004fea000383ffff */
[----:B------:R-:W-:Y:S05]  /*29550*/  BRA `(.L_x_2765) ;  /* 0xffffffd4008c7947 */ /* 0x000fea000383ffff */
.L_x_2652:
[----:B------:R-:W2:Y:S01]  /*29560*/  S2R R2, SR_TID.X ;  /* 0x0000000000027919 */ /* 0x000ea20000002100 */
[----:B------:R-:W-:Y:S01]  /*29570*/  BSSY B0, `(.L_x_2766) ;  /* 0x000000a000007945 */ /* 0x000fe20003800000 */
[----:B------:R-:W-:Y:S02]  /*29580*/  IMAD.MOV.U32 R12, RZ, RZ, RZ ;  /* 0x000000ffff0c7224 */ /* 0x000fe400078e00ff */
[----:B-1----:R-:W-:Y:S02]  /*29590*/  IMAD.MOV.U32 R11, RZ, RZ, 0x1f ;  /* 0x0000001fff0b7424 */ /* 0x002fe400078e00ff */
[----:B------:R-:W-:Y:S01]  /*295a0*/  IMAD.MOV.U32 R15, RZ, RZ, -0x1 ;  /* 0xffffffffff0f7424 */ /* 0x000fe200078e00ff */
[----:B--2---:R-:W-:-:S04]  /*295b0*/  SHF.R.U32.HI R2, RZ, 0x5, R2 ;  /* 0x00000005ff027819 */ /* 0x004fc80000011602 */
[----:B------:R-:W-:-:S05]  /*295c0*/  LOP3.LUT R2, R2, 0x3, RZ, 0xc0, !PT ;  /* 0x0000000302027812 */ /* 0x000fca00078ec0ff */
[----:B------:R-:W-:-:S07]  /*295d0*/  IMAD.MOV.U32 R13, RZ, RZ, R2 ;  /* 0x000000ffff0d7224 */ /* 0x000fce00078e0002 */
[----:B0---4-:R-:W-:Y:S05]  /*295e0*/  WARPSYNC.COLLECTIVE R15, `(.L_x_2767) ;  /* 0x000000000f087348 */ /* 0x011fea0003c00000 */
[----:B------:R1:W2:Y:S02]  /*295f0*/  SHFL.IDX P6, R14, R13, R12, R11 ;  /* 0x0000000c0d0e7389 */ /* 0x0002a400000c000b */
[----:B012-4-:R-:W-:Y:S01]  /*29600*/  ENDCOLLECTIVE ;  /* 0x000000000000791b */ /* 0x017fe20003800000 */
.L_x_2767:
[----:B------:R-:W-:Y:S05]  /*29610*/  BSYNC B0 ;  /* 0x0000000000007941 */ /* 0x000fea0003800000 */
.L_x_2766:
[----:B------:R-:W-:Y:S05]  /*29620*/  BRA `(.L_x_2768) ;  /* 0xffffffd400747947 */ /* 0x000fea000383ffff */
.L_x_2653:
[----:B------:R-:W-:Y:S01]  /*29630*/  BSSY B0, `(.L_x_2769) ;  /* 0x0000006000007945 */ /* 0x000fe20003800000 */
[----:B------:R-:W-:-:S07]  /*29640*/  IMAD.MOV.U32 R15, RZ, RZ, -0x1 ;  /* 0xffffffffff0f7424 */ /* 0x000fce00078e00ff */
[----:B01--4-:R-:W-:Y:S05]  /*29650*/  WARPSYNC.COLLECTIVE R15, `(.L_x_2770) ;  /* 0x000000000f0c7348 */ /* 0x013fea0003c00000 */
[----:B------:R-:W-:Y:S02]  /*29660*/  ELECT P6, UR62, PT ;  /* 0x00000000003e782f */ /* 0x000fe400038c0000 */
[----:B------:R-:W-:Y:S01]  /*29670*/  MOV R14, UR62 ;  /* 0x0000003e000e7c02 */ /* 0x000fe20008000f00 */
[----:B01--4-:R-:W-:Y:S10]  /*29680*/  ENDCOLLECTIVE ;  /* 0x000000000000791b */ /* 0x013ff40003800000 */
.L_x_2770:
[----:B------:R-:W-:Y:S05]  /*29690*/  BSYNC B0 ;  /* 0x0000000000007941 */ /* 0x000fea0003800000 */
.L_x_2769:
[----:B------:R-:W-:Y:S05]  /*296a0*/  BRA `(.L_x_2771) ;  /* 0xffffffd400687947 */ /* 0x000fea000383ffff */
.L_x_2655:
[----:B0-----:R0:W2:Y:S02]  /*296b0*/  SYNCS.PHASECHK.TRANS64.TRYWAIT P0, [R7+URZ], R2 ;  /* 0x00000002070075a7 */ /* 0x0010a4000800017f */
[----:B--2---:R-:W-:Y:S05]  /*296c0*/  @!P0 NANOSLEEP.SYNCS 0x989680 ;  /* 0x009896800000895d */ /* 0x004fea0003900000 */
[----:B------:R-:W2:Y:S02]  /*296d0*/  @!P0 SYNCS.PHASECHK.TRANS64 P0, [R7+URZ], R2 ;  /* 0x00000002070085a7 */ /* 0x000ea4000800007f */
[----:B--2---:R-:W-:Y:S05]  /*296e0*/  @!P0 BRA `(.L_x_2655) ;  /* 0xfffffffc00f08947 */ /* 0x004fea000383ffff */
[----:B------:R-:W-:Y:S05]  /*296f0*/  BRA `(.L_x_2772) ;  /* 0xffffffd4009c7947 */ /* 0x000fea000383ffff */
.L_x_2656:
[----:B--2---:R2:W3:Y:S02]  /*29700*/  SYNCS.PHASECHK.TRANS64.TRYWAIT P0, [R3+URZ], R0 ;  /* 0x00000000030075a7 */ /* 0x0044e4000800017f */
[----:B---3--:R-:W-:Y:S05]  /*29710*/  @!P0 NANOSLEEP.SYNCS 0x989680 ;  /* 0x009896800000895d */ /* 0x008fea0003900000 */
[----:B------:R-:W3:Y:S02]  /*29720*/  @!P0 SYNCS.PHASECHK.TRANS64 P0, [R3+URZ], R0 ;  /* 0x00000000030085a7 */ /* 0x000ee4000800007f */
[----:B---3--:R-:W-:Y:S05]  /*29730*/  @!P0 BRA `(.L_x_2656) ;  /* 0xfffffffc00f08947 */ /* 0x008fea000383ffff */
[----:B------:R-:W-:Y:S05]  /*29740*/  BRA `(.L_x_2773) ;  /* 0xffffffd400907947 */ /* 0x000fea000383ffff */
.L_x_2658:
[----:B--2---:R2:W3:Y:S02]  /*29750*/  SYNCS.PHASECHK.TRANS64.TRYWAIT P0, [R5+URZ], R2 ;  /* 0x00000002050075a7 */ /* 0x0044e4000800017f */
[----:B---3--:R-:W-:Y:S05]  /*29760*/  @!P0 NANOSLEEP.SYNCS 0x989680 ;  /* 0x009896800000895d */ /* 0x008fea0003900000 */
[----:B------:R-:W3:Y:S02]  /*29770*/  @!P0 SYNCS.PHASECHK.TRANS64 P0, [R5+URZ], R2 ;  /* 0x00000002050085a7 */ /* 0x000ee4000800007f */
[----:B---3--:R-:W-:Y:S05]  /*29780*/  @!P0 BRA `(.L_x_2658) ;  /* 0xfffffffc00f08947 */ /* 0x008fea000383ffff */
[----:B------:R-:W-:Y:S05]  /*29790*/  BRA `(.L_x_2774) ;  /* 0xffffffd400947947 */ /* 0x000fea000383ffff */
.L_x_2775:
        /* <DEDUP_REMOVED lines=14> */
.L_x_2784:


//--------------------- .nv.global.init           --------------------------
	.section	.nv.global.init,"aw",@progbits
.nv.global.init:
	.type		$str$20,@object
	.size		$str$20,($str$21 - $str$20)
$str$20:
        /*0000*/ 	.byte	0x28, 0x61, 0x64, 0x64, 0x72, 0x65, 0x73, 0x73, 0x20, 0x26, 0x20, 0x6d, 0x61, 0x73, 0x6b, 0x29
        /*0010*/ 	.byte	0x20, 0x3d, 0x3d, 0x20, 0x30, 0x00
	.type		$str$21,@object
	.size		$str$21,(__unnamed_5 - $str$21)
$str$21:
        /*0016*/ 	.byte	0x2f, 0x74, 0x6d, 0x70, 0x2f, 0x6f, 0x73, 0x73, 0x5f, 0x6b, 0x65, 0x72, 0x6e, 0x65, 0x6c, 0x73
        /*0026*/ 	.byte	0x5f, 0x73, 0x72, 0x63, 0x2f, 0x66, 0x6c, 0x61, 0x73, 0x68, 0x5f, 0x61, 0x74, 0x74, 0x65, 0x6e
        /*0036*/ 	.byte	0x74, 0x69, 0x6f, 0x6e, 0x2f, 0x63, 0x73, 0x72, 0x63, 0x2f, 0x63, 0x75, 0x74, 0x6c, 0x61, 0x73
        /*0046*/ 	.byte	0x73, 0x2f, 0x69, 0x6e, 0x63, 0x6c, 0x75, 0x64, 0x65, 0x2f, 0x63, 0x75, 0x74, 0x65, 0x2f, 0x70
        /*0056*/ 	.byte	0x6f, 0x69, 0x6e, 0x74, 0x65, 0x72, 0x5f, 0x66, 0x6c, 0x61, 0x67, 0x67, 0x65, 0x64, 0x2e, 0x68
        /*0066*/ 	.byte	0x70, 0x70, 0x00
	.type		__unnamed_5,@object
	.size		__unnamed_5,(__unnamed_4 - __unnamed_5)
__unnamed_5:
        /* <DEDUP_REMOVED lines=25> */
	.type		__unnamed_4,@object
	.size		__unnamed_4,(__unnamed_9 - __unnamed_4)
__unnamed_4:
        /* <DEDUP_REMOVED lines=25> */
	.type		__unnamed_9,@object
	.size		__unnamed_9,(__unnamed_3 - __unnamed_9)
__unnamed_9:
        /* <DEDUP_REMOVED lines=24> */
        /*04f1*/ 	.byte	0x3e, 0x20, 0x26, 0x5d, 0x00
	.type		__unnamed_3,@object
	.size		__unnamed_3,(__unnamed_7 - __unnamed_3)
__unnamed_3:
        /* <DEDUP_REMOVED lines=29> */
	.type		__unnamed_7,@object
	.size		__unnamed_7,(__unnamed_2 - __unnamed_7)
__unnamed_7:
        /* <DEDUP_REMOVED lines=29> */
	.type		__unnamed_2,@object
	.size		__unnamed_2,(__unnamed_8 - __unnamed_2)
__unnamed_2:
        /* <DEDUP_REMOVED lines=29> */
	.type		__unnamed_8,@object
	.size		__unnamed_8,(__unnamed_1 - __unnamed_8)
__unnamed_8:
        /* <DEDUP_REMOVED lines=29> */
	.type		__unnamed_1,@object
	.size		__unnamed_1,(__unnamed_6 - __unnamed_1)
__unnamed_1:
        /* <DEDUP_REMOVED lines=29> */
        /*0e06*/ 	.byte	0x5d, 0x00
	.type		__unnamed_6,@object
	.size		__unnamed_6,(.L_5 - __unnamed_6)
__unnamed_6:
        /* <DEDUP_REMOVED lines=30> */
.L_5:


//--------------------- .nv.shared._ZN7cutlass13device_kernelIN5flash11enable_sm90INS1_16FlashAttnFwdSm90INS1_25CollectiveMainloopFwdSm90ILi2EN4cute5tupleIJNS5_1CILi1EEES8_S8_EEENS6_IJNS7_ILi192EEENS7_ILi144EEENS7_ILi96EEEEEELi96ENS_10bfloat16_tEfNS_4arch4Sm90ELb0ELb0ELb0ELb0ELb0ELb0ELb0ELb0ELb1ELb1ELb1ELb0EEENS1_21CollectiveEpilogueFwdINS6_IJSA_SC_SB_EEES9_SE_SG_Li384ELb0ELb1ELb1ELb0EEENS1_19SingleTileSchedulerILb0ELb1ELb1ELi192EEEEEEEEEvNT_6ParamsE --------------------------
	.section	.nv.shared._ZN7cutlass13device_kernelIN5flash11enable_sm90INS1_16FlashAttnFwdSm90INS1_25CollectiveMainloopFwdSm90ILi2EN4cute5tupleIJNS5_1CILi1EEES8_S8_EEENS6_IJNS7_ILi192EEENS7_ILi144EEENS7_ILi96EEEEEELi96ENS_10bfloat16_tEfNS_4arch4Sm90ELb0ELb0ELb0ELb0ELb0ELb0ELb0ELb0ELb1ELb1ELb1ELb0EEENS1_21CollectiveEpilogueFwdINS6_IJSA_SC_SB_EEES9_SE_SG_Li384ELb0ELb1ELb1ELb0EEENS1_19SingleTileSchedulerILb0ELb1ELb1ELi192EEEEEEEEEvNT_6ParamsE,"aw",@nobits
	.sectionflags	@""
	.align	16
	.zero		1024


//--------------------- .nv.shared.reserved.0     --------------------------
	.section	.nv.shared.reserved.0,"aw",@nobits
	.weak		__nv_reservedSMEM_offset_0_alias
	.size		__nv_reservedSMEM_offset_0_alias, 0, 0
	.other		__nv_reservedSMEM_offset_0_alias,@"STO_CUDA_RESERVED_SHARED STV_DEFAULT"
__nv_reservedSMEM_offset_0_alias:
	.zero		0


//--------------------- .nv.global                --------------------------
	.section	.nv.global,"aw",@nobits
.nv.global:
	.type		_ZN71_INTERNAL_dade0eba_35_flash_fwd_hdim96_bf16_split_sm90_cu_a7f3af4d_45864cute1_E,@object
	.size		_ZN71_INTERNAL_dade0eba_35_flash_fwd_hdim96_bf16_split_sm90_cu_a7f3af4d_45864cute1_E,(_ZN71_INTERNAL_dade0eba_35_flash_fwd_hdim96_bf16_split_sm90_cu_a7f3af4d_45864cuda3std3__45__cpo6cbeginE - _ZN71_INTERNAL_dade0eba_35_flash_fwd_hdim96_bf16_split_sm90_cu_a7f3af4d_45864cute1_E)
_ZN71_INTERNAL_dade0eba_35_flash_fwd_hdim96_bf16_split_sm90_cu_a7f3af4d_45864cute1_E:
	.zero		1
	.type		_ZN71_INTERNAL_dade0eba_35_flash_fwd_hdim96_bf16_split_sm90_cu_a7f3af4d_45864cuda3std3__45__cpo6cbeginE,@object
	.size		_ZN71_INTERNAL_dade0eba_35_flash_fwd_hdim96_bf16_split_sm90_cu_a7f3af4d_45864cuda3std3__45__cpo6cbeginE,(_ZN71_INTERNAL_dade0eba_35_flash_fwd_hdim96_bf16_split_sm90_cu_a7f3af4d_45864cuda3std3__48in_placeE - _ZN71_INTERNAL_dade0eba_35_flash_fwd_hdim96_bf16_split_sm90_cu_a7f3af4d_45864cuda3std3__45__cpo6cbeginE)
_ZN71_INTERNAL_dade0eba_35_flash_fwd_hdim96_bf16_split_sm90_cu_a7f3af4d_45864cuda3std3__45__cpo6cbeginE:
	.zero		1
	.type		_ZN71_INTERNAL_dade0eba_35_flash_fwd_hdim96_bf16_split_sm90_cu_a7f3af4d_45864cuda3std3__48in_placeE,@object
	.size		_ZN71_INTERNAL_dade0eba_35_flash_fwd_hdim96_bf16_split_sm90_cu_a7f3af4d_45864cuda3std3__48in_placeE,(_ZN71_INTERNAL_dade0eba_35_flash_fwd_hdim96_bf16_split_sm90_cu_a7f3af4d_45864cuda3std6ranges3__45__cpo9iter_moveE - _ZN71_INTERNAL_dade0eba_35_flash_fwd_hdim96_bf16_split_sm90_cu_a7f3af4d_45864cuda3std3__48in_placeE)
_ZN71_INTERNAL_dade0eba_35_flash_fwd_hdim96_bf16_split_sm90_cu_a7f3af4d_45864cuda3std3__48in_placeE:
	.zero		1
	.type		_ZN71_INTERNAL_dade0eba_35_flash_fwd_hdim96_bf16_split_sm90_cu_a7f3af4d_45864cuda3std6ranges3__45__cpo9iter_moveE,@object
	.size		_ZN71_INTERNAL_dade0eba_35_flash_fwd_hdim96_bf16_split_sm90_cu_a7f3af4d_45864cuda3std6ranges3__45__cpo9iter_moveE,(_ZN71_INTERNAL_dade0eba_35_flash_fwd_hdim96_bf16_split_sm90_cu_a7f3af4d_45864cuda3std3__45__cpo5beginE - _ZN71_INTERNAL_dade0eba_35_flash_fwd_hdim96_bf16_split_sm90_cu_a7f3af4d_45864cuda3std6ranges3__45__cpo9iter_moveE)
_ZN71_INTERNAL_dade0eba_35_flash_fwd_hdim96_bf16_split_sm90_cu_a7f3af4d_45864cuda3std6ranges3__45__cpo9iter_moveE:
	.zero		1
	.type		_ZN71_INTERNAL_dade0eba_35_flash_fwd_hdim96_bf16_split_sm90_cu_a7f3af4d_45864cuda3std3__45__cpo5beginE,@object
	.size		_ZN71_INTERNAL_dade0eba_35_flash_fwd_hdim96_bf16_split_sm90_cu_a7f3af4d_45864cuda3std3__45__cpo5beginE,(_ZN71_INTERNAL_dade0eba_35_flash_fwd_hdim96_bf16_split_sm90_cu_a7f3af4d_45864cuda3std3__473_GLOBAL__N__dade0eba_35_flash_fwd_hdim96_bf16_split_sm90_cu_a7f3af4d_45866ignoreE - _ZN71_INTERNAL_dade0eba_35_flash_fwd_hdim96_bf16_split_sm90_cu_a7f3af4d_45864cuda3std3__45__cpo5beginE)
_ZN71_INTERNAL_dade0eba_35_flash_fwd_hdim96_bf16_split_sm90_cu_a7f3af4d_45864cuda3std3__45__cpo5beginE:
	.zero		1
	.type		_ZN71_INTERNAL_dade0eba_35_flash_fwd_hdim96_bf16_split_sm90_cu_a7f3af4d_45864cuda3std3__473_GLOBAL__N__dade0eba_35_flash_fwd_hdim96_bf16_split_sm90_cu_a7f3af4d_45866ignoreE,@object
	.size		_ZN71_INTERNAL_dade0eba_35_flash_fwd_hdim96_bf16_split_sm90_cu_a7f3af4d_45864cuda3std3__473_GLOBAL__N__dade0eba_35_flash_fwd_hdim96_bf16_split_sm90_cu_a7f3af4d_45866ignoreE,(_ZN71_INTERNAL_dade0eba_35_flash_fwd_hdim96_bf16_split_sm90_cu_a7f3af4d_45864cute7productE - _ZN71_INTERNAL_dade0eba_35_flash_fwd_hdim96_bf16_split_sm90_cu_a7f3af4d_45864cuda3std3__473_GLOBAL__N__dade0eba_35_flash_fwd_hdim96_bf16_split_sm90_cu_a7f3af4d_45866ignoreE)
_ZN71_INTERNAL_dade0eba_35_flash_fwd_hdim96_bf16_split_sm90_cu_a7f3af4d_45864cuda3std3__473_GLOBAL__N__dade0eba_35_flash_fwd_hdim96_bf16_split_sm90_cu_a7f3af4d_45866ignoreE:
	.zero		1
	.type		_ZN71_INTERNAL_dade0eba_35_flash_fwd_hdim96_bf16_split_sm90_cu_a7f3af4d_45864cute7productE,@object
	.size		_ZN71_INTERNAL_dade0eba_35_flash_fwd_hdim96_bf16_split_sm90_cu_a7f3af4d_45864cute7productE,(_ZN71_INTERNAL_dade0eba_35_flash_fwd_hdim96_bf16_split_sm90_cu_a7f3af4d_45864cuda3std3__45__cpo3endE - _ZN71_INTERNAL_dade0eba_35_flash_fwd_hdim96_bf16_split_sm90_cu_a7f3af4d_45864cute7productE)
_ZN71_INTERNAL_dade0eba_35_flash_fwd_hdim96_bf16_split_sm90_cu_a7f3af4d_45864cute7productE:
	.zero		1
	.type		_ZN71_INTERNAL_dade0eba_35_flash_fwd_hdim96_bf16_split_sm90_cu_a7f3af4d_45864cuda3std3__45__cpo3endE,@object
	.size		_ZN71_INTERNAL_dade0eba_35_flash_fwd_hdim96_bf16_split_sm90_cu_a7f3af4d_45864cuda3std3__45__cpo3endE,(_ZN71_INTERNAL_dade0eba_35_flash_fwd_hdim96_bf16_split_sm90_cu_a7f3af4d_45864cuda3std3__419piecewise_constructE - _ZN71_INTERNAL_dade0eba_35_flash_fwd_hdim96_bf16_split_sm90_cu_a7f3af4d_45864cuda3std3__45__cpo3endE)
_ZN71_INTERNAL_dade0eba_35_flash_fwd_hdim96_bf16_split_sm90_cu_a7f3af4d_45864cuda3std3__45__cpo3endE:
	.zero		1
	.type		_ZN71_INTERNAL_dade0eba_35_flash_fwd_hdim96_bf16_split_sm90_cu_a7f3af4d_45864cuda3std3__419piecewise_constructE,@object
	.size		_ZN71_INTERNAL_dade0eba_35_flash_fwd_hdim96_bf16_split_sm90_cu_a7f3af4d_45864cuda3std3__419piecewise_constructE,(_ZN71_INTERNAL_dade0eba_35_flash_fwd_hdim96_bf16_split_sm90_cu_a7f3af4d_45864cuda3std3__45__cpo4cendE - _ZN71_INTERNAL_dade0eba_35_flash_fwd_hdim96_bf16_split_sm90_cu_a7f3af4d_45864cuda3std3__419piecewise_constructE)
_ZN71_INTERNAL_dade0eba_35_flash_fwd_hdim96_bf16_split_sm90_cu_a7f3af4d_45864cuda3std3__419piecewise_constructE:
	.zero		1
	.type		_ZN71_INTERNAL_dade0eba_35_flash_fwd_hdim96_bf16_split_sm90_cu_a7f3af4d_45864cuda3std3__45__cpo4cendE,@object
	.size		_ZN71_INTERNAL_dade0eba_35_flash_fwd_hdim96_bf16_split_sm90_cu_a7f3af4d_45864cuda3std3__45__cpo4cendE,(_ZN71_INTERNAL_dade0eba_35_flash_fwd_hdim96_bf16_split_sm90_cu_a7f3af4d_45864cuda3std6ranges3__45__cpo4swapE - _ZN71_INTERNAL_dade0eba_35_flash_fwd_hdim96_bf16_split_sm90_cu_a7f3af4d_45864cuda3std3__45__cpo4cendE)
_ZN71_INTERNAL_dade0eba_35_flash_fwd_hdim96_bf16_split_sm90_cu_a7f3af4d_45864cuda3std3__45__cpo4cendE:
	.zero		1
	.type		_ZN71_INTERNAL_dade0eba_35_flash_fwd_hdim96_bf16_split_sm90_cu_a7f3af4d_45864cuda3std6ranges3__45__cpo4swapE,@object
	.size		_ZN71_INTERNAL_dade0eba_35_flash_fwd_hdim96_bf16_split_sm90_cu_a7f3af4d_45864cuda3std6ranges3__45__cpo4swapE,(.L_16 - _ZN71_INTERNAL_dade0eba_35_flash_fwd_hdim96_bf16_split_sm90_cu_a7f3af4d_45864cuda3std6ranges3__45__cpo4swapE)
_ZN71_INTERNAL_dade0eba_35_flash_fwd_hdim96_bf16_split_sm90_cu_a7f3af4d_45864cuda3std6ranges3__45__cpo4swapE:
	.zero		1
.L_16:


//--------------------- .nv.shared._ZN7cutlass13device_kernelIN5flash11enable_sm90INS1_16FlashAttnFwdSm90INS1_25CollectiveMainloopFwdSm90ILi2EN4cute5tupleIJNS5_1CILi1EEES8_S8_EEENS6_IJNS7_ILi192EEENS7_ILi144EEENS7_ILi96EEEEEELi96ENS_10bfloat16_tEfNS_4arch4Sm90ELb0ELb0ELb0ELb1ELb0ELb0ELb0ELb0ELb1ELb1ELb1ELb0EEENS1_21CollectiveEpilogueFwdINS6_IJSA_SC_SB_EEES9_SE_SG_Li384ELb1ELb1ELb1ELb0EEENS1_36VarlenDynamicPersistentTileSchedulerILi192ELi144ELi384ELi128ELb1ELb1ELb1ELb0ELb1ELb1EEEEEEEEEvNT_6ParamsE --------------------------
	.section	.nv.shared._ZN7cutlass13device_kernelIN5flash11enable_sm90INS1_16FlashAttnFwdSm90INS1_25CollectiveMainloopFwdSm90ILi2EN4cute5tupleIJNS5_1CILi1EEES8_S8_EEENS6_IJNS7_ILi192EEENS7_ILi144EEENS7_ILi96EEEEEELi96ENS_10bfloat16_tEfNS_4arch4Sm90ELb0ELb0ELb0ELb1ELb0ELb0ELb0ELb0ELb1ELb1ELb1ELb0EEENS1_21CollectiveEpilogueFwdINS6_IJSA_SC_SB_EEES9_SE_SG_Li384ELb1ELb1ELb1ELb0EEENS1_36VarlenDynamicPersistentTileSchedulerILi192ELi144ELi384ELi128ELb1ELb1ELb1ELb0ELb1ELb1EEEEEEEEEvNT_6ParamsE,"aw",@nobits
	.sectionflags	@""
	.align	16
	.zero		1024


//--------------------- .nv.shared._ZN7cutlass13device_kernelIN5flash11enable_sm90INS1_16FlashAttnFwdSm90INS1_25CollectiveMainloopFwdSm90ILi2EN4cute5tupleIJNS5_1CILi1EEES8_S8_EEENS6_IJNS7_ILi192EEENS7_ILi144EEENS7_ILi96EEEEEELi96ENS_10bfloat16_tEfNS_4arch4Sm90ELb0ELb0ELb0ELb1ELb0ELb1ELb0ELb0ELb1ELb1ELb1ELb0EEENS1_21CollectiveEpilogueFwdINS6_IJSA_SC_SB_EEES9_SE_SG_Li384ELb1ELb1ELb1ELb0EEENS1_36VarlenDynamicPersistentTileSchedulerILi192ELi144ELi384ELi128ELb1ELb1ELb1ELb0ELb1ELb1EEEEEEEEEvNT_6ParamsE --------------------------
	.section	.nv.shared._ZN7cutlass13device_kernelIN5flash11enable_sm90INS1_16FlashAttnFwdSm90INS1_25CollectiveMainloopFwdSm90ILi2EN4cute5tupleIJNS5_1CILi1EEES8_S8_EEENS6_IJNS7_ILi192EEENS7_ILi144EEENS7_ILi96EEEEEELi96ENS_10bfloat16_tEfNS_4arch4Sm90ELb0ELb0ELb0ELb1ELb0ELb1ELb0ELb0ELb1ELb1ELb1ELb0EEENS1_21CollectiveEpilogueFwdINS6_IJSA_SC_SB_EEES9_SE_SG_Li384ELb1ELb1ELb1ELb0EEENS1_36VarlenDynamicPersistentTileSchedulerILi192ELi144ELi384ELi128ELb1ELb1ELb1ELb0ELb1ELb1EEEEEEEEEvNT_6ParamsE,"aw",@nobits
	.sectionflags	@""
	.align	16
	.zero		1024


//--------------------- .nv.shared._ZN7cutlass13device_kernelIN5flash11enable_sm90INS1_16FlashAttnFwdSm90INS1_25CollectiveMainloopFwdSm90ILi2EN4cute5tupleIJNS5_1CILi1EEES8_S8_EEENS6_IJNS7_ILi192EEENS7_ILi128EEENS7_ILi96EEEEEELi96ENS_10bfloat16_tEfNS_4arch4Sm90ELb0ELb1ELb0ELb0ELb0ELb0ELb0ELb0ELb1ELb1ELb1ELb0EEENS1_21CollectiveEpilogueFwdINS6_IJSA_SC_SB_EEES9_SE_SG_Li384ELb0ELb1ELb1ELb0EEENS1_19SingleTileSchedulerILb0ELb1ELb1ELi192EEEEEEEEEvNT_6ParamsE --------------------------
	.section	.nv.shared._ZN7cutlass13device_kernelIN5flash11enable_sm90INS1_16FlashAttnFwdSm90INS1_25CollectiveMainloopFwdSm90ILi2EN4cute5tupleIJNS5_1CILi1EEES8_S8_EEENS6_IJNS7_ILi192EEENS7_ILi128EEENS7_ILi96EEEEEELi96ENS_10bfloat16_tEfNS_4arch4Sm90ELb0ELb1ELb0ELb0ELb0ELb0ELb0ELb0ELb1ELb1ELb1ELb0EEENS1_21CollectiveEpilogueFwdINS6_IJSA_SC_SB_EEES9_SE_SG_Li384ELb0ELb1ELb1ELb0EEENS1_19SingleTileSchedulerILb0ELb1ELb1ELi192EEEEEEEEEvNT_6ParamsE,"aw",@nobits
	.sectionflags	@""
	.align	16
	.zero		1024


//--------------------- .nv.shared._ZN7cutlass13device_kernelIN5flash11enable_sm90INS1_16FlashAttnFwdSm90INS1_25CollectiveMainloopFwdSm90ILi2EN4cute5tupleIJNS5_1CILi1EEES8_S8_EEENS6_IJNS7_ILi192EEENS7_ILi128EEENS7_ILi96EEEEEELi96ENS_10bfloat16_tEfNS_4arch4Sm90ELb0ELb1ELb0ELb1ELb0ELb0ELb0ELb0ELb1ELb1ELb1ELb0EEENS1_21CollectiveEpilogueFwdINS6_IJSA_SC_SB_EEES9_SE_SG_Li384ELb1ELb1ELb1ELb0EEENS1_36VarlenDynamicPersistentTileSchedulerILi192ELi128ELi384ELi128ELb1ELb1ELb1ELb1ELb0ELb1EEEEEEEEEvNT_6ParamsE --------------------------
	.section	.nv.shared._ZN7cutlass13device_kernelIN5flash11enable_sm90INS1_16FlashAttnFwdSm90INS1_25CollectiveMainloopFwdSm90ILi2EN4cute5tupleIJNS5_1CILi1EEES8_S8_EEENS6_IJNS7_ILi192EEENS7_ILi128EEENS7_ILi96EEEEEELi96ENS_10bfloat16_tEfNS_4arch4Sm90ELb0ELb1ELb0ELb1ELb0ELb0ELb0ELb0ELb1ELb1ELb1ELb0EEENS1_21CollectiveEpilogueFwdINS6_IJSA_SC_SB_EEES9_SE_SG_Li384ELb1ELb1ELb1ELb0EEENS1_36VarlenDynamicPersistentTileSchedulerILi192ELi128ELi384ELi128ELb1ELb1ELb1ELb1ELb0ELb1EEEEEEEEEvNT_6ParamsE,"aw",@nobits
	.sectionflags	@""
	.align	16
	.zero		1024


//--------------------- .nv.shared._ZN7cutlass13device_kernelIN5flash11enable_sm90INS1_16FlashAttnFwdSm90INS1_25CollectiveMainloopFwdSm90ILi2EN4cute5tupleIJNS5_1CILi1EEES8_S8_EEENS6_IJNS7_ILi192EEENS7_ILi128EEENS7_ILi96EEEEEELi96ENS_10bfloat16_tEfNS_4arch4Sm90ELb0ELb1ELb0ELb1ELb0ELb1ELb0ELb0ELb1ELb1ELb1ELb0EEENS1_21CollectiveEpilogueFwdINS6_IJSA_SC_SB_EEES9_SE_SG_Li384ELb1ELb1ELb1ELb0EEENS1_36VarlenDynamicPersistentTileSchedulerILi192ELi128ELi384ELi128ELb1ELb1ELb1ELb1ELb0ELb1EEEEEEEEEvNT_6ParamsE --------------------------
	.section	.nv.shared._ZN7cutlass13device_kernelIN5flash11enable_sm90INS1_16FlashAttnFwdSm90INS1_25CollectiveMainloopFwdSm90ILi2EN4cute5tupleIJNS5_1CILi1EEES8_S8_EEENS6_IJNS7_ILi192EEENS7_ILi128EEENS7_ILi96EEEEEELi96ENS_10bfloat16_tEfNS_4arch4Sm90ELb0ELb1ELb0ELb1ELb0ELb1ELb0ELb0ELb1ELb1ELb1ELb0EEENS1_21CollectiveEpilogueFwdINS6_IJSA_SC_SB_EEES9_SE_SG_Li384ELb1ELb1ELb1ELb0EEENS1_36VarlenDynamicPersistentTileSchedulerILi192ELi128ELi384ELi128ELb1ELb1ELb1ELb1ELb0ELb1EEEEEEEEEvNT_6ParamsE,"aw",@nobits
	.sectionflags	@""
	.align	16
	.zero		1024


//--------------------- .nv.shared._ZN7cutlass13device_kernelIN5flash11enable_sm90INS1_16FlashAttnFwdSm90INS1_25CollectiveMainloopFwdSm90ILi2EN4cute5tupleIJNS5_1CILi1EEES8_S8_EEENS6_IJNS7_ILi192EEENS7_ILi144EEENS7_ILi96EEEEEELi96ENS_10bfloat16_tEfNS_4arch4Sm90ELb1ELb0ELb0ELb0ELb0ELb0ELb0ELb0ELb1ELb1ELb1ELb0EEENS1_21CollectiveEpilogueFwdINS6_IJSA_SC_SB_EEES9_SE_SG_Li384ELb0ELb1ELb1ELb0EEENS1_19SingleTileSchedulerILb0ELb1ELb1ELi192EEEEEEEEEvNT_6ParamsE --------------------------
	.section	.nv.shared._ZN7cutlass13device_kernelIN5flash11enable_sm90INS1_16FlashAttnFwdSm90INS1_25CollectiveMainloopFwdSm90ILi2EN4cute5tupleIJNS5_1CILi1EEES8_S8_EEENS6_IJNS7_ILi192EEENS7_ILi144EEENS7_ILi96EEEEEELi96ENS_10bfloat16_tEfNS_4arch4Sm90ELb1ELb0ELb0ELb0ELb0ELb0ELb0ELb0ELb1ELb1ELb1ELb0EEENS1_21CollectiveEpilogueFwdINS6_IJSA_SC_SB_EEES9_SE_SG_Li384ELb0ELb1ELb1ELb0EEENS1_19SingleTileSchedulerILb0ELb1ELb1ELi192EEEEEEEEEvNT_6ParamsE,"aw",@nobits
	.sectionflags	@""
	.align	16
	.zero		1024


//--------------------- .nv.shared._ZN7cutlass13device_kernelIN5flash11enable_sm90INS1_16FlashAttnFwdSm90INS1_25CollectiveMainloopFwdSm90ILi2EN4cute5tupleIJNS5_1CILi1EEES8_S8_EEENS6_IJNS7_ILi192EEENS7_ILi144EEENS7_ILi96EEEEEELi96ENS_10bfloat16_tEfNS_4arch4Sm90ELb1ELb0ELb0ELb1ELb0ELb0ELb0ELb0ELb1ELb1ELb1ELb0EEENS1_21CollectiveEpilogueFwdINS6_IJSA_SC_SB_EEES9_SE_SG_Li384ELb1ELb1ELb1ELb0EEENS1_36VarlenDynamicPersistentTileSchedulerILi192ELi144ELi384ELi128ELb1ELb1ELb1ELb1ELb1ELb1EEEEEEEEEvNT_6ParamsE --------------------------
	.section	.nv.shared._ZN7cutlass13device_kernelIN5flash11enable_sm90INS1_16FlashAttnFwdSm90INS1_25CollectiveMainloopFwdSm90ILi2EN4cute5tupleIJNS5_1CILi1EEES8_S8_EEENS6_IJNS7_ILi192EEENS7_ILi144EEENS7_ILi96EEEEEELi96ENS_10bfloat16_tEfNS_4arch4Sm90ELb1ELb0ELb0ELb1ELb0ELb0ELb0ELb0ELb1ELb1ELb1ELb0EEENS1_21CollectiveEpilogueFwdINS6_IJSA_SC_SB_EEES9_SE_SG_Li384ELb1ELb1ELb1ELb0EEENS1_36VarlenDynamicPersistentTileSchedulerILi192ELi144ELi384ELi128ELb1ELb1ELb1ELb1ELb1ELb1EEEEEEEEEvNT_6ParamsE,"aw",@nobits
	.sectionflags	@""
	.align	16
	.zero		1024


//--------------------- .nv.shared._ZN7cutlass13device_kernelIN5flash11enable_sm90INS1_16FlashAttnFwdSm90INS1_25CollectiveMainloopFwdSm90ILi2EN4cute5tupleIJNS5_1CILi1EEES8_S8_EEENS6_IJNS7_ILi192EEENS7_ILi144EEENS7_ILi96EEEEEELi96ENS_10bfloat16_tEfNS_4arch4Sm90ELb1ELb0ELb0ELb1ELb0ELb1ELb0ELb0ELb1ELb1ELb1ELb0EEENS1_21CollectiveEpilogueFwdINS6_IJSA_SC_SB_EEES9_SE_SG_Li384ELb1ELb1ELb1ELb0EEENS1_36VarlenDynamicPersistentTileSchedulerILi192ELi144ELi384ELi128ELb1ELb1ELb1ELb1ELb1ELb1EEEEEEEEEvNT_6ParamsE --------------------------
	.section	.nv.shared._ZN7cutlass13device_kernelIN5flash11enable_sm90INS1_16FlashAttnFwdSm90INS1_25CollectiveMainloopFwdSm90ILi2EN4cute5tupleIJNS5_1CILi1EEES8_S8_EEENS6_IJNS7_ILi192EEENS7_ILi144EEENS7_ILi96EEEEEELi96ENS_10bfloat16_tEfNS_4arch4Sm90ELb1ELb0ELb0ELb1ELb0ELb1ELb0ELb0ELb1ELb1ELb1ELb0EEENS1_21CollectiveEpilogueFwdINS6_IJSA_SC_SB_EEES9_SE_SG_Li384ELb1ELb1ELb1ELb0EEENS1_36VarlenDynamicPersistentTileSchedulerILi192ELi144ELi384ELi128ELb1ELb1ELb1ELb1ELb1ELb1EEEEEEEEEvNT_6ParamsE,"aw",@nobits
	.sectionflags	@""
	.align	16
	.zero		1024


//--------------------- .nv.constant0._ZN7cutlass13device_kernelIN5flash11enable_sm90INS1_16FlashAttnFwdSm90INS1_25CollectiveMainloopFwdSm90ILi2EN4cute5tupleIJNS5_1CILi1EEES8_S8_EEENS6_IJNS7_ILi192EEENS7_ILi144EEENS7_ILi96EEEEEELi96ENS_10bfloat16_tEfNS_4arch4Sm90ELb0ELb0ELb0ELb0ELb0ELb0ELb0ELb0ELb1ELb1ELb1ELb0EEENS1_21CollectiveEpilogueFwdINS6_IJSA_SC_SB_EEES9_SE_SG_Li384ELb0ELb1ELb1ELb0EEENS1_19SingleTileSchedulerILb0ELb1ELb1ELi192EEEEEEEEEvNT_6ParamsE --------------------------
	.section	.nv.constant0._ZN7cutlass13device_kernelIN5flash11enable_sm90INS1_16FlashAttnFwdSm90INS1_25CollectiveMainloopFwdSm90ILi2EN4cute5tupleIJNS5_1CILi1EEES8_S8_EEENS6_IJNS7_ILi192EEENS7_ILi144EEENS7_ILi96EEEEEELi96ENS_10bfloat16_tEfNS_4arch4Sm90ELb0ELb0ELb0ELb0ELb0ELb0ELb0ELb0ELb1ELb1ELb1ELb0EEENS1_21CollectiveEpilogueFwdINS6_IJSA_SC_SB_EEES9_SE_SG_Li384ELb0ELb1ELb1ELb0EEENS1_19SingleTileSchedulerILb0ELb1ELb1ELi192EEEEEEEEEvNT_6ParamsE,"a",@progbits
	.sectionflags	@""
	.align	4
.nv.constant0._ZN7cutlass13device_kernelIN5flash11enable_sm90INS1_16FlashAttnFwdSm90INS1_25CollectiveMainloopFwdSm90ILi2EN4cute5tupleIJNS5_1CILi1EEES8_S8_EEENS6_IJNS7_ILi192EEENS7_ILi144EEENS7_ILi96EEEEEELi96ENS_10bfloat16_tEfNS_4arch4Sm90ELb0ELb0ELb0ELb0ELb0ELb0ELb0ELb0ELb1ELb1ELb1ELb0EEENS1_21CollectiveEpilogueFwdINS6_IJSA_SC_SB_EEES9_SE_SG_Li384ELb0ELb1ELb1ELb0EEENS1_19SingleTileSchedulerILb0ELb1ELb1ELi192EEEEEEEEEvNT_6ParamsE:
	.zero		3200


//--------------------- .nv.constant0._ZN7cutlass13device_kernelIN5flash11enable_sm90INS1_16FlashAttnFwdSm90INS1_25CollectiveMainloopFwdSm90ILi2EN4cute5tupleIJNS5_1CILi1EEES8_S8_EEENS6_IJNS7_ILi192EEENS7_ILi144EEENS7_ILi96EEEEEELi96ENS_10bfloat16_tEfNS_4arch4Sm90ELb0ELb0ELb0ELb1ELb0ELb0ELb0ELb0ELb1ELb1ELb1ELb0EEENS1_21CollectiveEpilogueFwdINS6_IJSA_SC_SB_EEES9_SE_SG_Li384ELb1ELb1ELb1ELb0EEENS1_36VarlenDynamicPersistentTileSchedulerILi192ELi144ELi384ELi128ELb1ELb1ELb1ELb0ELb1ELb1EEEEEEEEEvNT_6ParamsE --------------------------
	.section	.nv.constant0._ZN7cutlass13device_kernelIN5flash11enable_sm90INS1_16FlashAttnFwdSm90INS1_25CollectiveMainloopFwdSm90ILi2EN4cute5tupleIJNS5_1CILi1EEES8_S8_EEENS6_IJNS7_ILi192EEENS7_ILi144EEENS7_ILi96EEEEEELi96ENS_10bfloat16_tEfNS_4arch4Sm90ELb0ELb0ELb0ELb1ELb0ELb0ELb0ELb0ELb1ELb1ELb1ELb0EEENS1_21CollectiveEpilogueFwdINS6_IJSA_SC_SB_EEES9_SE_SG_Li384ELb1ELb1ELb1ELb0EEENS1_36VarlenDynamicPersistentTileSchedulerILi192ELi144ELi384ELi128ELb1ELb1ELb1ELb0ELb1ELb1EEEEEEEEEvNT_6ParamsE,"a",@progbits
	.sectionflags	@""
	.align	4
.nv.constant0._ZN7cutlass13device_kernelIN5flash11enable_sm90INS1_16FlashAttnFwdSm90INS1_25CollectiveMainloopFwdSm90ILi2EN4cute5tupleIJNS5_1CILi1EEES8_S8_EEENS6_IJNS7_ILi192EEENS7_ILi144EEENS7_ILi96EEEEEELi96ENS_10bfloat16_tEfNS_4arch4Sm90ELb0ELb0ELb0ELb1ELb0ELb0ELb0ELb0ELb1ELb1ELb1ELb0EEENS1_21CollectiveEpilogueFwdINS6_IJSA_SC_SB_EEES9_SE_SG_Li384ELb1ELb1ELb1ELb0EEENS1_36VarlenDynamicPersistentTileSchedulerILi192ELi144ELi384ELi128ELb1ELb1ELb1ELb0ELb1ELb1EEEEEEEEEvNT_6ParamsE:
	.zero		3328


//--------------------- .nv.constant0._ZN7cutlass13device_kernelIN5flash11enable_sm90INS1_16FlashAttnFwdSm90INS1_25CollectiveMainloopFwdSm90ILi2EN4cute5tupleIJNS5_1CILi1EEES8_S8_EEENS6_IJNS7_ILi192EEENS7_ILi144EEENS7_ILi96EEEEEELi96ENS_10bfloat16_tEfNS_4arch4Sm90ELb0ELb0ELb0ELb1ELb0ELb1ELb0ELb0ELb1ELb1ELb1ELb0EEENS1_21CollectiveEpilogueFwdINS6_IJSA_SC_SB_EEES9_SE_SG_Li384ELb1ELb1ELb1ELb0EEENS1_36VarlenDynamicPersistentTileSchedulerILi192ELi144ELi384ELi128ELb1ELb1ELb1ELb0ELb1ELb1EEEEEEEEEvNT_6ParamsE --------------------------
	.section	.nv.constant0._ZN7cutlass13device_kernelIN5flash11enable_sm90INS1_16FlashAttnFwdSm90INS1_25CollectiveMainloopFwdSm90ILi2EN4cute5tupleIJNS5_1CILi1EEES8_S8_EEENS6_IJNS7_ILi192EEENS7_ILi144EEENS7_ILi96EEEEEELi96ENS_10bfloat16_tEfNS_4arch4Sm90ELb0ELb0ELb0ELb1ELb0ELb1ELb0ELb0ELb1ELb1ELb1ELb0EEENS1_21CollectiveEpilogueFwdINS6_IJSA_SC_SB_EEES9_SE_SG_Li384ELb1ELb1ELb1ELb0EEENS1_36VarlenDynamicPersistentTileSchedulerILi192ELi144ELi384ELi128ELb1ELb1ELb1ELb0ELb1ELb1EEEEEEEEEvNT_6ParamsE,"a",@progbits
	.sectionflags	@""
	.align	4
.nv.constant0._ZN7cutlass13device_kernelIN5flash11enable_sm90INS1_16FlashAttnFwdSm90INS1_25CollectiveMainloopFwdSm90ILi2EN4cute5tupleIJNS5_1CILi1EEES8_S8_EEENS6_IJNS7_ILi192EEENS7_ILi144EEENS7_ILi96EEEEEELi96ENS_10bfloat16_tEfNS_4arch4Sm90ELb0ELb0ELb0ELb1ELb0ELb1ELb0ELb0ELb1ELb1ELb1ELb0EEENS1_21CollectiveEpilogueFwdINS6_IJSA_SC_SB_EEES9_SE_SG_Li384ELb1ELb1ELb1ELb0EEENS1_36VarlenDynamicPersistentTileSchedulerILi192ELi144ELi384ELi128ELb1ELb1ELb1ELb0ELb1ELb1EEEEEEEEEvNT_6ParamsE:
	.zero		3328


//--------------------- .nv.constant0._ZN7cutlass13device_kernelIN5flash11enable_sm90INS1_16FlashAttnFwdSm90INS1_25CollectiveMainloopFwdSm90ILi2EN4cute5tupleIJNS5_1CILi1EEES8_S8_EEENS6_IJNS7_ILi192EEENS7_ILi128EEENS7_ILi96EEEEEELi96ENS_10bfloat16_tEfNS_4arch4Sm90ELb0ELb1ELb0ELb0ELb0ELb0ELb0ELb0ELb1ELb1ELb1ELb0EEENS1_21CollectiveEpilogueFwdINS6_IJSA_SC_SB_EEES9_SE_SG_Li384ELb0ELb1ELb1ELb0EEENS1_19SingleTileSchedulerILb0ELb1ELb1ELi192EEEEEEEEEvNT_6ParamsE --------------------------
	.section	.nv.constant0._ZN7cutlass13device_kernelIN5flash11enable_sm90INS1_16FlashAttnFwdSm90INS1_25CollectiveMainloopFwdSm90ILi2EN4cute5tupleIJNS5_1CILi1EEES8_S8_EEENS6_IJNS7_ILi192EEENS7_ILi128EEENS7_ILi96EEEEEELi96ENS_10bfloat16_tEfNS_4arch4Sm90ELb0ELb1ELb0ELb0ELb0ELb0ELb0ELb0ELb1ELb1ELb1ELb0EEENS1_21CollectiveEpilogueFwdINS6_IJSA_SC_SB_EEES9_SE_SG_Li384ELb0ELb1ELb1ELb0EEENS1_19SingleTileSchedulerILb0ELb1ELb1ELi192EEEEEEEEEvNT_6ParamsE,"a",@progbits
	.sectionflags	@""
	.align	4
.nv.constant0._ZN7cutlass13device_kernelIN5flash11enable_sm90INS1_16FlashAttnFwdSm90INS1_25CollectiveMainloopFwdSm90ILi2EN4cute5tupleIJNS5_1CILi1EEES8_S8_EEENS6_IJNS7_ILi192EEENS7_ILi128EEENS7_ILi96EEEEEELi96ENS_10bfloat16_tEfNS_4arch4Sm90ELb0ELb1ELb0ELb0ELb0ELb0ELb0ELb0ELb1ELb1ELb1ELb0EEENS1_21CollectiveEpilogueFwdINS6_IJSA_SC_SB_EEES9_SE_SG_Li384ELb0ELb1ELb1ELb0EEENS1_19SingleTileSchedulerILb0ELb1ELb1ELi192EEEEEEEEEvNT_6ParamsE:
	.zero		3200


//--------------------- .nv.constant0._ZN7cutlass13device_kernelIN5flash11enable_sm90INS1_16FlashAttnFwdSm90INS1_25CollectiveMainloopFwdSm90ILi2EN4cute5tupleIJNS5_1CILi1EEES8_S8_EEENS6_IJNS7_ILi192EEENS7_ILi128EEENS7_ILi96EEEEEELi96ENS_10bfloat16_tEfNS_4arch4Sm90ELb0ELb1ELb0ELb1ELb0ELb0ELb0ELb0ELb1ELb1ELb1ELb0EEENS1_21CollectiveEpilogueFwdINS6_IJSA_SC_SB_EEES9_SE_SG_Li384ELb1ELb1ELb1ELb0EEENS1_36VarlenDynamicPersistentTileSchedulerILi192ELi128ELi384ELi128ELb1ELb1ELb1ELb1ELb0ELb1EEEEEEEEEvNT_6ParamsE --------------------------
	.section	.nv.constant0._ZN7cutlass13device_kernelIN5flash11enable_sm90INS1_16FlashAttnFwdSm90INS1_25CollectiveMainloopFwdSm90ILi2EN4cute5tupleIJNS5_1CILi1EEES8_S8_EEENS6_IJNS7_ILi192EEENS7_ILi128EEENS7_ILi96EEEEEELi96ENS_10bfloat16_tEfNS_4arch4Sm90ELb0ELb1ELb0ELb1ELb0ELb0ELb0ELb0ELb1ELb1ELb1ELb0EEENS1_21CollectiveEpilogueFwdINS6_IJSA_SC_SB_EEES9_SE_SG_Li384ELb1ELb1ELb1ELb0EEENS1_36VarlenDynamicPersistentTileSchedulerILi192ELi128ELi384ELi128ELb1ELb1ELb1ELb1ELb0ELb1EEEEEEEEEvNT_6ParamsE,"a",@progbits
	.sectionflags	@""
	.align	4
.nv.constant0._ZN7cutlass13device_kernelIN5flash11enable_sm90INS1_16FlashAttnFwdSm90INS1_25CollectiveMainloopFwdSm90ILi2EN4cute5tupleIJNS5_1CILi1EEES8_S8_EEENS6_IJNS7_ILi192EEENS7_ILi128EEENS7_ILi96EEEEEELi96ENS_10bfloat16_tEfNS_4arch4Sm90ELb0ELb1ELb0ELb1ELb0ELb0ELb0ELb0ELb1ELb1ELb1ELb0EEENS1_21CollectiveEpilogueFwdINS6_IJSA_SC_SB_EEES9_SE_SG_Li384ELb1ELb1ELb1ELb0EEENS1_36VarlenDynamicPersistentTileSchedulerILi192ELi128ELi384ELi128ELb1ELb1ELb1ELb1ELb0ELb1EEEEEEEEEvNT_6ParamsE:
	.zero		3328


//--------------------- .nv.constant0._ZN7cutlass13device_kernelIN5flash11enable_sm90INS1_16FlashAttnFwdSm90INS1_25CollectiveMainloopFwdSm90ILi2EN4cute5tupleIJNS5_1CILi1EEES8_S8_EEENS6_IJNS7_ILi192EEENS7_ILi128EEENS7_ILi96EEEEEELi96ENS_10bfloat16_tEfNS_4arch4Sm90ELb0ELb1ELb0ELb1ELb0ELb1ELb0ELb0ELb1ELb1ELb1ELb0EEENS1_21CollectiveEpilogueFwdINS6_IJSA_SC_SB_EEES9_SE_SG_Li384ELb1ELb1ELb1ELb0EEENS1_36VarlenDynamicPersistentTileSchedulerILi192ELi128ELi384ELi128ELb1ELb1ELb1ELb1ELb0ELb1EEEEEEEEEvNT_6ParamsE --------------------------
	.section	.nv.constant0._ZN7cutlass13device_kernelIN5flash11enable_sm90INS1_16FlashAttnFwdSm90INS1_25CollectiveMainloopFwdSm90ILi2EN4cute5tupleIJNS5_1CILi1EEES8_S8_EEENS6_IJNS7_ILi192EEENS7_ILi128EEENS7_ILi96EEEEEELi96ENS_10bfloat16_tEfNS_4arch4Sm90ELb0ELb1ELb0ELb1ELb0ELb1ELb0ELb0ELb1ELb1ELb1ELb0EEENS1_21CollectiveEpilogueFwdINS6_IJSA_SC_SB_EEES9_SE_SG_Li384ELb1ELb1ELb1ELb0EEENS1_36VarlenDynamicPersistentTileSchedulerILi192ELi128ELi384ELi128ELb1ELb1ELb1ELb1ELb0ELb1EEEEEEEEEvNT_6ParamsE,"a",@progbits
	.sectionflags	@""
	.align	4
.nv.constant0._ZN7cutlass13device_kernelIN5flash11enable_sm90INS1_16FlashAttnFwdSm90INS1_25CollectiveMainloopFwdSm90ILi2EN4cute5tupleIJNS5_1CILi1EEES8_S8_EEENS6_IJNS7_ILi192EEENS7_ILi128EEENS7_ILi96EEEEEELi96ENS_10bfloat16_tEfNS_4arch4Sm90ELb0ELb1ELb0ELb1ELb0ELb1ELb0ELb0ELb1ELb1ELb1ELb0EEENS1_21CollectiveEpilogueFwdINS6_IJSA_SC_SB_EEES9_SE_SG_Li384ELb1ELb1ELb1ELb0EEENS1_36VarlenDynamicPersistentTileSchedulerILi192ELi128ELi384ELi128ELb1ELb1ELb1ELb1ELb0ELb1EEEEEEEEEvNT_6ParamsE:
	.zero		3328


//--------------------- .nv.constant0._ZN7cutlass13device_kernelIN5flash11enable_sm90INS1_16FlashAttnFwdSm90INS1_25CollectiveMainloopFwdSm90ILi2EN4cute5tupleIJNS5_1CILi1EEES8_S8_EEENS6_IJNS7_ILi192EEENS7_ILi144EEENS7_ILi96EEEEEELi96ENS_10bfloat16_tEfNS_4arch4Sm90ELb1ELb0ELb0ELb0ELb0ELb0ELb0ELb0ELb1ELb1ELb1ELb0EEENS1_21CollectiveEpilogueFwdINS6_IJSA_SC_SB_EEES9_SE_SG_Li384ELb0ELb1ELb1ELb0EEENS1_19SingleTileSchedulerILb0ELb1ELb1ELi192EEEEEEEEEvNT_6ParamsE --------------------------
	.section	.nv.constant0._ZN7cutlass13device_kernelIN5flash11enable_sm90INS1_16FlashAttnFwdSm90INS1_25CollectiveMainloopFwdSm90ILi2EN4cute5tupleIJNS5_1CILi1EEES8_S8_EEENS6_IJNS7_ILi192EEENS7_ILi144EEENS7_ILi96EEEEEELi96ENS_10bfloat16_tEfNS_4arch4Sm90ELb1ELb0ELb0ELb0ELb0ELb0ELb0ELb0ELb1ELb1ELb1ELb0EEENS1_21CollectiveEpilogueFwdINS6_IJSA_SC_SB_EEES9_SE_SG_Li384ELb0ELb1ELb1ELb0EEENS1_19SingleTileSchedulerILb0ELb1ELb1ELi192EEEEEEEEEvNT_6ParamsE,"a",@progbits
	.sectionflags	@""
	.align	4
.nv.constant0._ZN7cutlass13device_kernelIN5flash11enable_sm90INS1_16FlashAttnFwdSm90INS1_25CollectiveMainloopFwdSm90ILi2EN4cute5tupleIJNS5_1CILi1EEES8_S8_EEENS6_IJNS7_ILi192EEENS7_ILi144EEENS7_ILi96EEEEEELi96ENS_10bfloat16_tEfNS_4arch4Sm90ELb1ELb0ELb0ELb0ELb0ELb0ELb0ELb0ELb1ELb1ELb1ELb0EEENS1_21CollectiveEpilogueFwdINS6_IJSA_SC_SB_EEES9_SE_SG_Li384ELb0ELb1ELb1ELb0EEENS1_19SingleTileSchedulerILb0ELb1ELb1ELi192EEEEEEEEEvNT_6ParamsE:
	.zero		3200


//--------------------- .nv.constant0._ZN7cutlass13device_kernelIN5flash11enable_sm90INS1_16FlashAttnFwdSm90INS1_25CollectiveMainloopFwdSm90ILi2EN4cute5tupleIJNS5_1CILi1EEES8_S8_EEENS6_IJNS7_ILi192EEENS7_ILi144EEENS7_ILi96EEEEEELi96ENS_10bfloat16_tEfNS_4arch4Sm90ELb1ELb0ELb0ELb1ELb0ELb0ELb0ELb0ELb1ELb1ELb1ELb0EEENS1_21CollectiveEpilogueFwdINS6_IJSA_SC_SB_EEES9_SE_SG_Li384ELb1ELb1ELb1ELb0EEENS1_36VarlenDynamicPersistentTileSchedulerILi192ELi144ELi384ELi128ELb1ELb1ELb1ELb1ELb1ELb1EEEEEEEEEvNT_6ParamsE --------------------------
	.section	.nv.constant0._ZN7cutlass13device_kernelIN5flash11enable_sm90INS1_16FlashAttnFwdSm90INS1_25CollectiveMainloopFwdSm90ILi2EN4cute5tupleIJNS5_1CILi1EEES8_S8_EEENS6_IJNS7_ILi192EEENS7_ILi144EEENS7_ILi96EEEEEELi96ENS_10bfloat16_tEfNS_4arch4Sm90ELb1ELb0ELb0ELb1ELb0ELb0ELb0ELb0ELb1ELb1ELb1ELb0EEENS1_21CollectiveEpilogueFwdINS6_IJSA_SC_SB_EEES9_SE_SG_Li384ELb1ELb1ELb1ELb0EEENS1_36VarlenDynamicPersistentTileSchedulerILi192ELi144ELi384ELi128ELb1ELb1ELb1ELb1ELb1ELb1EEEEEEEEEvNT_6ParamsE,"a",@progbits
	.sectionflags	@""
	.align	4
.nv.constant0._ZN7cutlass13device_kernelIN5flash11enable_sm90INS1_16FlashAttnFwdSm90INS1_25CollectiveMainloopFwdSm90ILi2EN4cute5tupleIJNS5_1CILi1EEES8_S8_EEENS6_IJNS7_ILi192EEENS7_ILi144EEENS7_ILi96EEEEEELi96ENS_10bfloat16_tEfNS_4arch4Sm90ELb1ELb0ELb0ELb1ELb0ELb0ELb0ELb0ELb1ELb1ELb1ELb0EEENS1_21CollectiveEpilogueFwdINS6_IJSA_SC_SB_EEES9_SE_SG_Li384ELb1ELb1ELb1ELb0EEENS1_36VarlenDynamicPersistentTileSchedulerILi192ELi144ELi384ELi128ELb1ELb1ELb1ELb1ELb1ELb1EEEEEEEEEvNT_6ParamsE:
	.zero		3328


//--------------------- .nv.constant0._ZN7cutlass13device_kernelIN5flash11enable_sm90INS1_16FlashAttnFwdSm90INS1_25CollectiveMainloopFwdSm90ILi2EN4cute5tupleIJNS5_1CILi1EEES8_S8_EEENS6_IJNS7_ILi192EEENS7_ILi144EEENS7_ILi96EEEEEELi96ENS_10bfloat16_tEfNS_4arch4Sm90ELb1ELb0ELb0ELb1ELb0ELb1ELb0ELb0ELb1ELb1ELb1ELb0EEENS1_21CollectiveEpilogueFwdINS6_IJSA_SC_SB_EEES9_SE_SG_Li384ELb1ELb1ELb1ELb0EEENS1_36VarlenDynamicPersistentTileSchedulerILi192ELi144ELi384ELi128ELb1ELb1ELb1ELb1ELb1ELb1EEEEEEEEEvNT_6ParamsE --------------------------
	.section	.nv.constant0._ZN7cutlass13device_kernelIN5flash11enable_sm90INS1_16FlashAttnFwdSm90INS1_25CollectiveMainloopFwdSm90ILi2EN4cute5tupleIJNS5_1CILi1EEES8_S8_EEENS6_IJNS7_ILi192EEENS7_ILi144EEENS7_ILi96EEEEEELi96ENS_10bfloat16_tEfNS_4arch4Sm90ELb1ELb0ELb0ELb1ELb0ELb1ELb0ELb0ELb1ELb1ELb1ELb0EEENS1_21CollectiveEpilogueFwdINS6_IJSA_SC_SB_EEES9_SE_SG_Li384ELb1ELb1ELb1ELb0EEENS1_36VarlenDynamicPersistentTileSchedulerILi192ELi144ELi384ELi128ELb1ELb1ELb1ELb1ELb1ELb1EEEEEEEEEvNT_6ParamsE,"a",@progbits
	.sectionflags	@""
	.align	4
.nv.constant0._ZN7cutlass13device_kernelIN5flash11enable_sm90INS1_16FlashAttnFwdSm90INS1_25CollectiveMainloopFwdSm90ILi2EN4cute5tupleIJNS5_1CILi1EEES8_S8_EEENS6_IJNS7_ILi192EEENS7_ILi144EEENS7_ILi96EEEEEELi96ENS_10bfloat16_tEfNS_4arch4Sm90ELb1ELb0ELb0ELb1ELb0ELb1ELb0ELb0ELb1ELb1ELb1ELb0EEENS1_21CollectiveEpilogueFwdINS6_IJSA_SC_SB_EEES9_SE_SG_Li384ELb1ELb1ELb1ELb0EEENS1_36VarlenDynamicPersistentTileSchedulerILi192ELi144ELi384ELi128ELb1ELb1ELb1ELb1ELb1ELb1EEEEEEEEEvNT_6ParamsE:
	.zero		3328


//--------------------- SYMBOLS --------------------------

	.type		.nv.reservedSmem.offset0,@object
	.size		.nv.reservedSmem.offset0,0x4
	.type		__assertfail,@function
